	.target	sm_80

	.elftype	@"ET_EXEC"


//--------------------- .note.nv.tkinfo           --------------------------
	.section	.note.nv.tkinfo,"",@"SHT_NOTE"
	.sectionflags	@"SHF_NOTE_NV_TKINFO"
	.tkinfo
        /*0018*/ 	.word	0x00000002
        /*0030*/ 	.string	""
        /*0030*/ 	.string	"ptxas"
        /*0030*/ 	.string	"Cuda compilation tools, release 13.0, V13.0.88"
        /*0030*/ 	.string	"Build cuda_13.0.r13.0/compiler.36424714_0"
        /*0030*/ 	.string	"-v  -suppress-debug-info  -lineinfo  -arch sm_80 "



//--------------------- .note.nv.cuinfo           --------------------------
	.section	.note.nv.cuinfo,"",@"SHT_NOTE"
	.sectionflags	@"SHF_NOTE_NV_CUINFO"
        /*0018*/ 	.short	0x0002
        /*001a*/ 	.short	0x0050
        /*001c*/ 	.short	0x0082
	.zero		2


//--------------------- .nv.info                  --------------------------
	.section	.nv.info,"",@"SHT_CUDA_INFO"
	.align	4


	//----- nvinfo : EIATTR_REGCOUNT
	.align		4
        /*0000*/ 	.byte	0x04, 0x2f
        /*0002*/ 	.short	(.L_1 - .L_0)
	.align		4
.L_0:
        /*0004*/ 	.word	index@(matmul_kernel)
        /*0008*/ 	.word	0x000000ff


	//----- nvinfo : EIATTR_FRAME_SIZE
	.align		4
.L_1:
        /*000c*/ 	.byte	0x04, 0x11
        /*000e*/ 	.short	(.L_3 - .L_2)
	.align		4
.L_2:
        /*0010*/ 	.word	index@(matmul_kernel)
        /*0014*/ 	.word	0x00009130


	//----- nvinfo : EIATTR_MIN_STACK_SIZE
	.align		4
.L_3:
        /*0018*/ 	.byte	0x04, 0x12
        /*001a*/ 	.short	(.L_5 - .L_4)
	.align		4
.L_4:
        /*001c*/ 	.word	index@(matmul_kernel)
        /*0020*/ 	.word	0x00009130
.L_5:


//--------------------- .nv.info.matmul_kernel    --------------------------
	.section	.nv.info.matmul_kernel,"",@"SHT_CUDA_INFO"
	.sectionflags	@""
	.align	4


	//----- nvinfo : EIATTR_CUDA_API_VERSION
	.align		4
        /*0000*/ 	.byte	0x04, 0x37
        /*0002*/ 	.short	(.L_7 - .L_6)
.L_6:
        /*0004*/ 	.word	0x00000082


	//----- nvinfo : EIATTR_SW2861232_WAR
	.align		4
.L_7:
        /*0008*/ 	.byte	0x01, 0x35
	.zero		2


	//----- nvinfo : EIATTR_PARAM_CBANK
	.align		4
        /*000c*/ 	.byte	0x04, 0x0a
        /*000e*/ 	.short	(.L_9 - .L_8)
	.align		4
.L_8:
        /*0010*/ 	.word	index@(.nv.constant0.matmul_kernel)
        /*0014*/ 	.short	0x0160
        /*0016*/ 	.short	0x0050


	//----- nvinfo : EIATTR_CBANK_PARAM_SIZE
	.align		4
.L_9:
        /*0018*/ 	.byte	0x03, 0x19
        /*001a*/ 	.short	0x0050


	//----- nvinfo : EIATTR_KPARAM_INFO
	.align		4
        /*001c*/ 	.byte	0x04, 0x17
        /*001e*/ 	.short	(.L_11 - .L_10)
.L_10:
        /*0020*/ 	.word	0x00000000
        /*0024*/ 	.short	0x000d
        /*0026*/ 	.short	0x0048
        /*0028*/ 	.byte	0x00, 0xf4, 0x21, 0x00


	//----- nvinfo : EIATTR_KPARAM_INFO
	.align		4
.L_11:
        /*002c*/ 	.byte	0x04, 0x17
        /*002e*/ 	.short	(.L_13 - .L_12)
.L_12:
        /*0030*/ 	.word	0x00000000
        /*0034*/ 	.short	0x000c
        /*0036*/ 	.short	0x0040
        /*0038*/ 	.byte	0x00, 0xf4, 0x21, 0x00


	//----- nvinfo : EIATTR_KPARAM_INFO
	.align		4
.L_13:
        /*003c*/ 	.byte	0x04, 0x17
        /*003e*/ 	.short	(.L_15 - .L_14)
.L_14:
        /*0040*/ 	.word	0x00000000
        /*0044*/ 	.short	0x000b
        /*0046*/ 	.short	0x0038
        /*0048*/ 	.byte	0x00, 0xf0, 0x11, 0x00


	//----- nvinfo : EIATTR_KPARAM_INFO
	.align		4
.L_15:
        /*004c*/ 	.byte	0x04, 0x17
        /*004e*/ 	.short	(.L_17 - .L_16)
.L_16:
        /*0050*/ 	.word	0x00000000
        /*0054*/ 	.short	0x000a
        /*0056*/ 	.short	0x0034
        /*0058*/ 	.byte	0x00, 0xf0, 0x11, 0x00


	//----- nvinfo : EIATTR_KPARAM_INFO
	.align		4
.L_17:
        /*005c*/ 	.byte	0x04, 0x17
        /*005e*/ 	.short	(.L_19 - .L_18)
.L_18:
        /*0060*/ 	.word	0x00000000
        /*0064*/ 	.short	0x0009
        /*0066*/ 	.short	0x0030
        /*0068*/ 	.byte	0x00, 0xf0, 0x11, 0x00


	//----- nvinfo : EIATTR_KPARAM_INFO
	.align		4
.L_19:
        /*006c*/ 	.byte	0x04, 0x17
        /*006e*/ 	.short	(.L_21 - .L_20)
.L_20:
        /*0070*/ 	.word	0x00000000
        /*0074*/ 	.short	0x0008
        /*0076*/ 	.short	0x002c
        /*0078*/ 	.byte	0x00, 0xf0, 0x11, 0x00


	//----- nvinfo : EIATTR_KPARAM_INFO
	.align		4
.L_21:
        /*007c*/ 	.byte	0x04, 0x17
        /*007e*/ 	.short	(.L_23 - .L_22)
.L_22:
        /*0080*/ 	.word	0x00000000
        /*0084*/ 	.short	0x0007
        /*0086*/ 	.short	0x0028
        /*0088*/ 	.byte	0x00, 0xf0, 0x11, 0x00


	//----- nvinfo : EIATTR_KPARAM_INFO
	.align		4
.L_23:
        /*008c*/ 	.byte	0x04, 0x17
        /*008e*/ 	.short	(.L_25 - .L_24)
.L_24:
        /*0090*/ 	.word	0x00000000
        /*0094*/ 	.short	0x0006
        /*0096*/ 	.short	0x0024
        /*0098*/ 	.byte	0x00, 0xf0, 0x11, 0x00


	//----- nvinfo : EIATTR_KPARAM_INFO
	.align		4
.L_25:
        /*009c*/ 	.byte	0x04, 0x17
        /*009e*/ 	.short	(.L_27 - .L_26)
.L_26:
        /*00a0*/ 	.word	0x00000000
        /*00a4*/ 	.short	0x0005
        /*00a6*/ 	.short	0x0020
        /*00a8*/ 	.byte	0x00, 0xf0, 0x11, 0x00


	//----- nvinfo : EIATTR_KPARAM_INFO
	.align		4
.L_27:
        /*00ac*/ 	.byte	0x04, 0x17
        /*00ae*/ 	.short	(.L_29 - .L_28)
.L_28:
        /*00b0*/ 	.word	0x00000000
        /*00b4*/ 	.short	0x0004
        /*00b6*/ 	.short	0x001c
        /*00b8*/ 	.byte	0x00, 0xf0, 0x11, 0x00


	//----- nvinfo : EIATTR_KPARAM_INFO
	.align		4
.L_29:
        /*00bc*/ 	.byte	0x04, 0x17
        /*00be*/ 	.short	(.L_31 - .L_30)
.L_30:
        /*00c0*/ 	.word	0x00000000
        /*00c4*/ 	.short	0x0003
        /*00c6*/ 	.short	0x0018
        /*00c8*/ 	.byte	0x00, 0xf0, 0x11, 0x00


	//----- nvinfo : EIATTR_KPARAM_INFO
	.align		4
.L_31:
        /*00cc*/ 	.byte	0x04, 0x17
        /*00ce*/ 	.short	(.L_33 - .L_32)
.L_32:
        /*00d0*/ 	.word	0x00000000
        /*00d4*/ 	.short	0x0002
        /*00d6*/ 	.short	0x0010
        /*00d8*/ 	.byte	0x00, 0xf4, 0x21, 0x00


	//----- nvinfo : EIATTR_KPARAM_INFO
	.align		4
.L_33:
        /*00dc*/ 	.byte	0x04, 0x17
        /*00de*/ 	.short	(.L_35 - .L_34)
.L_34:
        /*00e0*/ 	.word	0x00000000
        /*00e4*/ 	.short	0x0001
        /*00e6*/ 	.short	0x0008
        /*00e8*/ 	.byte	0x00, 0xf4, 0x21, 0x00


	//----- nvinfo : EIATTR_KPARAM_INFO
	.align		4
.L_35:
        /*00ec*/ 	.byte	0x04, 0x17
        /*00ee*/ 	.short	(.L_37 - .L_36)
.L_36:
        /*00f0*/ 	.word	0x00000000
        /*00f4*/ 	.short	0x0000
        /*00f6*/ 	.short	0x0000
        /*00f8*/ 	.byte	0x00, 0xf4, 0x21, 0x00


	//----- nvinfo : EIATTR_MAXREG_COUNT
	.align		4
.L_37:
        /*00fc*/ 	.byte	0x03, 0x1b
        /*00fe*/ 	.short	0x00ff


	//----- nvinfo : EIATTR_NUM_BARRIERS
	.align		4
        /*0100*/ 	.byte	0x02, 0x4c
        /*0102*/ 	.byte	0x01
	.zero		1


	//----- nvinfo : EIATTR_ANNOTATIONS
	.align		4
        /*0104*/ 	.byte	0x04, 0x55
        /*0106*/ 	.short	(.L_39 - .L_38)


	//   ....[0]....
.L_38:
        /*0108*/ 	.word	0x00000001
        /*010c*/ 	.byte	0x70, 0x05, 0x00, 0x00, 0x01, 0x00, 0x00, 0x00, 0xb0, 0x05, 0x00, 0x00, 0x01, 0x00, 0x00, 0x00
        /* <DEDUP_REMOVED lines=2212> */
        /*8b5c*/ 	.byte	0x90, 0x05, 0x04, 0x00


	//----- nvinfo : EIATTR_MERCURY_ISA_VERSION
	.align		4
.L_39:
        /*8b60*/ 	.byte	0x03, 0x5f
        /*8b62*/ 	.short	0x0000


	//----- nvinfo : EIATTR_EXIT_INSTR_OFFSETS
	.align		4
        /*8b64*/ 	.byte	0x04, 0x1c
        /*8b66*/ 	.short	(.L_41 - .L_40)


	//   ....[0]....
.L_40:
        /*8b68*/ 	.word	0x001af050


	//   ....[1]....
        /*8b6c*/ 	.word	0x001af070


	//----- nvinfo : EIATTR_REQNTID
	.align		4
.L_41:
        /*8b70*/ 	.byte	0x04, 0x10
        /*8b72*/ 	.short	(.L_43 - .L_42)
.L_42:
        /*8b74*/ 	.word	0x00000080
        /*8b78*/ 	.word	0x00000001
        /*8b7c*/ 	.word	0x00000001
.L_43:


//--------------------- .nv.callgraph             --------------------------
	.section	.nv.callgraph,"",@"SHT_CUDA_CALLGRAPH"
	.align	4
	.sectionentsize	8
	.align		4
        /*0000*/ 	.word	0x00000000
	.align		4
        /*0004*/ 	.word	0xffffffff
	.align		4
        /*0008*/ 	.word	0x00000000
	.align		4
        /*000c*/ 	.word	0xfffffffe
	.align		4
        /*0010*/ 	.word	0x00000000
	.align		4
        /*0014*/ 	.word	0xfffffffd
	.align		4
        /*0018*/ 	.word	0x00000000
	.align		4
        /*001c*/ 	.word	0xfffffffc


//--------------------- .nv.rel.action            --------------------------
	.section	.nv.rel.action,"",@"SHT_CUDA_RELOCINFO"
	.align	8
	.sectionentsize	8
        /*0000*/ 	.byte	0x73, 0x00, 0x00, 0x00, 0x00, 0x00, 0x00, 0x00, 0x00, 0x00, 0x00, 0x11, 0x25, 0x00, 0x05, 0x36


//--------------------- .nv.constant0.matmul_kernel --------------------------
	.section	.nv.constant0.matmul_kernel,"a",@progbits
	.sectionflags	@""
	.align	4
.nv.constant0.matmul_kernel:
	.zero		432


//--------------------- .text.matmul_kernel       --------------------------
	.section	.text.matmul_kernel,"ax",@progbits
	.sectioninfo	@"SHI_REGISTERS=255"
	.align	128
        .global         matmul_kernel
        .type           matmul_kernel,@function
        .size           matmul_kernel,(.L_x_3 - matmul_kernel)
        .other          matmul_kernel,@"STO_CUDA_ENTRY STV_DEFAULT"
matmul_kernel:
.text.matmul_kernel:
[----:B------:R-:W-:Y:S02]  /*0000*/  IMAD.MOV.U32 R1, RZ, RZ, c[0x0][0x28] ;  /* 0x00000a00ff017624 */ /* 0x000fe400078e00ff */
[----:B------:R-:W-:Y:S01]  /*0010*/  IMAD.MOV.U32 R6, RZ, RZ, 0x1ff ;  /* 0x000001ffff067424 */ /* 0x000fe200078e00ff */
[----:B------:R-:W1:Y:S01]  /*0020*/  S2R R5, SR_CTAID.X ;  /* 0x0000000000057919 */ /* 0x000e620000002500 */
[----:B------:R-:W-:Y:S02]  /*0030*/  IABS R251, c[0x0][0x17c] ;  /* 0x00005f0000fb7a13 */ /* 0x000fe40000000000 */
[----:B------:R-:W-:Y:S02]  /*0040*/  IABS R12, c[0x0][0x178] ;  /* 0x00005e00000c7a13 */ /* 0x000fe40000000000 */
[----:B------:R-:W-:Y:S02]  /*0050*/  IADD3 R0, R6, c[0x0][0x17c], RZ ;  /* 0x00005f0006007a10 */ /* 0x000fe40007ffe0ff */
[----:B------:R-:W-:Y:S02]  /*0060*/  MOV R13, R12 ;  /* 0x0000000c000d7202 */ /* 0x000fe40000000f00 */
[----:B------:R-:W-:-:S02]  /*0070*/  SHF.R.S32.HI R3, RZ, 0x1f, R0 ;  /* 0x0000001fff037819 */ /* 0x000fc40000011400 */
[----:B------:R-:W-:Y:S02]  /*0080*/  IADD3 R1, R1, -0x9130, RZ ;  /* 0xffff6ed001017810 */ /* 0x000fe40007ffe0ff */
[----:B------:R-:W-:-:S04]  /*0090*/  LEA.HI R3, R3, R0, RZ, 0x9 ;  /* 0x0000000003037211 */ /* 0x000fc800078f48ff */
[----:B------:R-:W-:-:S04]  /*00a0*/  SHF.R.S32.HI R3, RZ, 0x9, R3 ;  /* 0x00000009ff037819 */ /* 0x000fc80000011403 */
[----:B------:R-:W-:Y:S02]  /*00b0*/  SHF.L.U32 R4, R3, 0x3, RZ ;  /* 0x0000000303047819 */ /* 0x000fe400000006ff */
[----:B-1----:R-:W-:Y:S02]  /*00c0*/  IABS R10, R5 ;  /* 0x00000005000a7213 */ /* 0x002fe40000000000 */
[-C--:B------:R-:W-:Y:S02]  /*00d0*/  IABS R7, R4.reuse ;  /* 0x0000000400077213 */ /* 0x080fe40000000000 */
[----:B------:R-:W-:Y:S02]  /*00e0*/  IABS R11, R4 ;  /* 0x00000004000b7213 */ /* 0x000fe40000000000 */
[----:B------:R-:W1:Y:S08]  /*00f0*/  I2F.RP R0, R7 ;  /* 0x0000000700007306 */ /* 0x000e700000209400 */
[----:B-1----:R-:W1:Y:S02]  /*0100*/  MUFU.RCP R0, R0 ;  /* 0x0000000000007308 */ /* 0x002e640000001000 */
[----:B-1----:R-:W-:Y:S01]  /*0110*/  IADD3 R2, R0, 0xffffffe, RZ ;  /* 0x0ffffffe00027810 */ /* 0x002fe20007ffe0ff */
[----:B------:R-:W-:-:S05]  /*0120*/  IMAD.MOV R0, RZ, RZ, -R11 ;  /* 0x000000ffff007224 */ /* 0x000fca00078e0a0b */
[----:B------:R1:W2:Y:S02]  /*0130*/  F2I.FTZ.U32.TRUNC.NTZ R3, R2 ;  /* 0x0000000200037305 */ /* 0x0002a4000021f000 */
[----:B-1----:R-:W-:Y:S01]  /*0140*/  MOV R2, RZ ;  /* 0x000000ff00027202 */ /* 0x002fe20000000f00 */
[----:B--2---:R-:W-:-:S04]  /*0150*/  IMAD.MOV R8, RZ, RZ, -R3 ;  /* 0x000000ffff087224 */ /* 0x004fc800078e0a03 */
[----:B------:R-:W-:Y:S02]  /*0160*/  IMAD R9, R8, R7, RZ ;  /* 0x0000000708097224 */ /* 0x000fe400078e02ff */
[----:B------:R-:W-:Y:S02]  /*0170*/  IMAD.MOV.U32 R8, RZ, RZ, R10 ;  /* 0x000000ffff087224 */ /* 0x000fe400078e000a */
[----:B------:R-:W-:-:S06]  /*0180*/  IMAD.HI.U32 R3, R3, R9, R2 ;  /* 0x0000000903037227 */ /* 0x000fcc00078e0002 */
[----:B------:R-:W-:-:S04]  /*0190*/  IMAD.HI.U32 R3, R3, R8, RZ ;  /* 0x0000000803037227 */ /* 0x000fc800078e00ff */
[----:B------:R-:W-:-:S05]  /*01a0*/  IMAD R0, R3, R0, R8 ;  /* 0x0000000003007224 */ /* 0x000fca00078e0208 */
[----:B------:R-:W-:-:S13]  /*01b0*/  ISETP.GT.U32.AND P1, PT, R7, R0, PT ;  /* 0x000000000700720c */ /* 0x000fda0003f24070 */
[----:B------:R-:W-:Y:S01]  /*01c0*/  @!P1 IMAD.IADD R0, R0, 0x1, -R7 ;  /* 0x0000000100009824 */ /* 0x000fe200078e0a07 */
[----:B------:R-:W-:Y:S02]  /*01d0*/  @!P1 IADD3 R3, R3, 0x1, RZ ;  /* 0x0000000103039810 */ /* 0x000fe40007ffe0ff */
[----:B------:R-:W-:Y:S02]  /*01e0*/  ISETP.NE.AND P1, PT, R4, RZ, PT ;  /* 0x000000ff0400720c */ /* 0x000fe40003f25270 */
[----:B------:R-:W-:Y:S02]  /*01f0*/  ISETP.GE.U32.AND P0, PT, R0, R7, PT ;  /* 0x000000070000720c */ /* 0x000fe40003f06070 */
[----:B------:R-:W-:-:S04]  /*0200*/  LOP3.LUT R0, R5, R4, RZ, 0x3c, !PT ;  /* 0x0000000405007212 */ /* 0x000fc800078e3cff */
[----:B------:R-:W-:Y:S02]  /*0210*/  ISETP.GE.AND P2, PT, R0, RZ, PT ;  /* 0x000000ff0000720c */ /* 0x000fe40003f46270 */
[----:B------:R-:W-:Y:S02]  /*0220*/  IADD3 R0, R6, c[0x0][0x178], RZ ;  /* 0x00005e0006007a10 */ /* 0x000fe40007ffe0ff */
[----:B------:R-:W1:Y:S03]  /*0230*/  I2F.RP R6, R251 ;  /* 0x000000fb00067306 */ /* 0x000e660000209400 */
[----:B------:R-:W-:-:S04]  /*0240*/  @P0 IADD3 R3, R3, 0x1, RZ ;  /* 0x0000000103030810 */ /* 0x000fc80007ffe0ff */
[----:B------:R-:W-:Y:S02]  /*0250*/  MOV R2, R3 ;  /* 0x0000000300027202 */ /* 0x000fe40000000f00 */
[----:B------:R-:W-:-:S03]  /*0260*/  SHF.R.S32.HI R3, RZ, 0x1f, R0 ;  /* 0x0000001fff037819 */ /* 0x000fc60000011400 */
[----:B------:R-:W-:Y:S01]  /*0270*/  @!P2 IMAD.MOV R2, RZ, RZ, -R2 ;  /* 0x000000ffff02a224 */ /* 0x000fe200078e0a02 */
[----:B------:R-:W-:Y:S02]  /*0280*/  @!P1 LOP3.LUT R2, RZ, R4, RZ, 0x33, !PT ;  /* 0x00000004ff029212 */ /* 0x000fe400078e33ff */
[----:B------:R-:W-:Y:S01]  /*0290*/  LEA.HI R3, R3, R0, RZ, 0x9 ;  /* 0x0000000003037211 */ /* 0x000fe200078f48ff */
[----:B-1----:R-:W-:Y:S02]  /*02a0*/  MUFU.RCP R6, R6 ;  /* 0x0000000600067308 */ /* 0x002fe40000001000 */
[C---:B------:R-:W-:Y:S01]  /*02b0*/  IMAD.SHL.U32 R9, R2.reuse, 0x8, RZ ;  /* 0x0000000802097824 */ /* 0x040fe200078e00ff */
[----:B------:R-:W-:-:S04]  /*02c0*/  IADD3 R2, -R2, RZ, RZ ;  /* 0x000000ff02027210 */ /* 0x000fc80007ffe1ff */
[----:B------:R-:W-:Y:S01]  /*02d0*/  LEA.HI.SX32 R3, R3, -R9, 0x17 ;  /* 0x8000000903037211 */ /* 0x000fe200078fbaff */
[----:B------:R-:W-:Y:S02]  /*02e0*/  IMAD R10, R4, R2, R5 ;  /* 0x00000002040a7224 */ /* 0x000fe400078e0205 */
[----:B------:R-:W-:Y:S01]  /*02f0*/  IMAD.MOV.U32 R2, RZ, RZ, RZ ;  /* 0x000000ffff027224 */ /* 0x000fe200078e00ff */
[----:B------:R-:W-:-:S04]  /*0300*/  IMNMX R11, R3, 0x8, PT ;  /* 0x00000008030b7817 */ /* 0x000fc80003800200 */
[-C--:B------:R-:W-:Y:S02]  /*0310*/  IABS R7, R11.reuse ;  /* 0x0000000b00077213 */ /* 0x080fe40000000000 */
[----:B------:R-:W-:Y:S02]  /*0320*/  IABS R4, R11 ;  /* 0x0000000b00047213 */ /* 0x000fe40000000000 */
[----:B------:R-:W1:Y:S08]  /*0330*/  I2F.RP R0, R7 ;  /* 0x0000000700007306 */ /* 0x000e700000209400 */
[----:B-1----:R-:W1:Y:S02]  /*0340*/  MUFU.RCP R0, R0 ;  /* 0x0000000000007308 */ /* 0x002e640000001000 */
[----:B-1----:R-:W-:-:S02]  /*0350*/  IADD3 R3, R0, 0xffffffe, RZ ;  /* 0x0ffffffe00037810 */ /* 0x002fc40007ffe0ff */
[----:B------:R-:W-:-:S04]  /*0360*/  IABS R0, R10 ;  /* 0x0000000a00007213 */ /* 0x000fc80000000000 */
[----:B------:R-:W1:Y:S02]  /*0370*/  F2I.FTZ.U32.TRUNC.NTZ R3, R3 ;  /* 0x0000000300037305 */ /* 0x000e64000021f000 */
[----:B-1----:R-:W-:-:S04]  /*0380*/  IMAD.MOV R8, RZ, RZ, -R3 ;  /* 0x000000ffff087224 */ /* 0x002fc800078e0a03 */
[----:B------:R-:W-:-:S04]  /*0390*/  IMAD R5, R8, R7, RZ ;  /* 0x0000000708057224 */ /* 0x000fc800078e02ff */
[----:B------:R-:W-:Y:S02]  /*03a0*/  IMAD.HI.U32 R2, R3, R5, R2 ;  /* 0x0000000503027227 */ /* 0x000fe400078e0002 */
[----:B------:R-:W1:Y:S02]  /*03b0*/  I2F.RP R3, R13 ;  /* 0x0000000d00037306 */ /* 0x000e640000209400 */
[----:B------:R-:W-:Y:S02]  /*03c0*/  IMAD.MOV.U32 R5, RZ, RZ, R0 ;  /* 0x000000ffff057224 */ /* 0x000fe400078e0000 */
[----:B------:R-:W-:Y:S01]  /*03d0*/  IMAD.MOV R0, RZ, RZ, -R4 ;  /* 0x000000ffff007224 */ /* 0x000fe200078e0a04 */
[----:B------:R-:W-:Y:S01]  /*03e0*/  IADD3 R4, R6, 0xffffffe, RZ ;  /* 0x0ffffffe06047810 */ /* 0x000fe20007ffe0ff */
[----:B------:R-:W-:-:S04]  /*03f0*/  IMAD.HI.U32 R2, R2, R5, RZ ;  /* 0x0000000502027227 */ /* 0x000fc800078e00ff */
[----:B------:R-:W-:Y:S02]  /*0400*/  IMAD R0, R2, R0, R5 ;  /* 0x0000000002007224 */ /* 0x000fe400078e0205 */
[----:B------:R2:W3:Y:S03]  /*0410*/  F2I.FTZ.U32.TRUNC.NTZ R5, R4 ;  /* 0x0000000400057305 */ /* 0x0004e6000021f000 */
[----:B------:R-:W-:-:S05]  /*0420*/  ISETP.GT.U32.AND P1, PT, R7, R0, PT ;  /* 0x000000000700720c */ /* 0x000fca0003f24070 */
[----:B-1----:R-:W1:Y:S01]  /*0430*/  MUFU.RCP R3, R3 ;  /* 0x0000000300037308 */ /* 0x002e620000001000 */
[----:B--2---:R-:W-:-:S07]  /*0440*/  IMAD.MOV.U32 R4, RZ, RZ, RZ ;  /* 0x000000ffff047224 */ /* 0x004fce00078e00ff */
[-C--:B------:R-:W-:Y:S02]  /*0450*/  @!P1 IADD3 R0, R0, -R7.reuse, RZ ;  /* 0x8000000700009210 */ /* 0x080fe40007ffe0ff */
[----:B------:R-:W-:Y:S02]  /*0460*/  @!P1 IADD3 R2, R2, 0x1, RZ ;  /* 0x0000000102029810 */ /* 0x000fe40007ffe0ff */
[----:B------:R-:W-:Y:S02]  /*0470*/  ISETP.GE.U32.AND P0, PT, R0, R7, PT ;  /* 0x000000070000720c */ /* 0x000fe40003f06070 */
[----:B------:R-:W-:Y:S02]  /*0480*/  LOP3.LUT R0, R10, R11, RZ, 0x3c, !PT ;  /* 0x0000000b0a007212 */ /* 0x000fe400078e3cff */
[----:B------:R-:W-:Y:S02]  /*0490*/  ISETP.NE.AND P1, PT, R11, RZ, PT ;  /* 0x000000ff0b00720c */ /* 0x000fe40003f25270 */
[----:B------:R-:W-:Y:S01]  /*04a0*/  ISETP.GE.AND P2, PT, R0, RZ, PT ;  /* 0x000000ff0000720c */ /* 0x000fe20003f46270 */
[----:B---3--:R-:W-:Y:S01]  /*04b0*/  IMAD.MOV R0, RZ, RZ, -R5 ;  /* 0x000000ffff007224 */ /* 0x008fe200078e0a05 */
[----:B-1----:R-:W-:-:S03]  /*04c0*/  IADD3 R3, R3, 0xffffffe, RZ ;  /* 0x0ffffffe03037810 */ /* 0x002fc60007ffe0ff */
[----:B------:R-:W-:Y:S02]  /*04d0*/  IMAD R7, R0, R251, RZ ;  /* 0x000000fb00077224 */ /* 0x000fe400078e02ff */
[----:B------:R-:W-:Y:S01]  /*04e0*/  @P0 IADD3 R2, R2, 0x1, RZ ;  /* 0x0000000102020810 */ /* 0x000fe20007ffe0ff */
[----:B------:R-:W1:Y:S01]  /*04f0*/  F2I.FTZ.U32.TRUNC.NTZ R3, R3 ;  /* 0x0000000300037305 */ /* 0x000e62000021f000 */
[----:B------:R-:W-:-:S04]  /*0500*/  IMAD.HI.U32 R252, R5, R7, R4 ;  /* 0x0000000705fc7227 */ /* 0x000fc800078e0004 */
[----:B------:R-:W-:Y:S01]  /*0510*/  @!P2 IMAD.MOV R2, RZ, RZ, -R2 ;  /* 0x000000ffff02a224 */ /* 0x000fe200078e0a02 */
[----:B------:R-:W-:-:S04]  /*0520*/  @!P1 LOP3.LUT R2, RZ, R11, RZ, 0x33, !PT ;  /* 0x0000000bff029212 */ /* 0x000fc800078e33ff */
[----:B------:R-:W-:Y:S01]  /*0530*/  SHF.L.U32 R246, R2, 0x9, RZ ;  /* 0x0000000902f67819 */ /* 0x000fe200000006ff */
[----:B------:R-:W-:Y:S02]  /*0540*/  IMAD.MOV R248, RZ, RZ, -R2 ;  /* 0x000000fffff87224 */ /* 0x000fe400078e0a02 */
[----:B------:R-:W-:Y:S01]  /*0550*/  IMAD.MOV.U32 R2, RZ, RZ, RZ ;  /* 0x000000ffff027224 */ /* 0x000fe200078e00ff */
[C---:B------:R-:W-:Y:S01]  /*0560*/  IADD3 R15, R246.reuse, 0x1, RZ ;  /* 0x00000001f60f7810 */ /* 0x040fe20007ffe0ff */
[----:B------:R-:W-:Y:S01]  /*0570*/  STL [R1+0x371c], R246 ;  /* 0x00371cf601007387 */ /* 0x000fe20000100800 */
[----:B------:R-:W-:Y:S01]  /*0580*/  IADD3 R14, R246, 0x2, RZ ;  /* 0x00000002f60e7810 */ /* 0x000fe20007ffe0ff */
[----:B------:R-:W-:Y:S01]  /*0590*/  IMAD R248, R11, R248, R10 ;  /* 0x000000f80bf87224 */ /* 0x000fe200078e020a */
[----:B------:R-:W-:Y:S01]  /*05a0*/  IABS R6, R246 ;  /* 0x000000f600067213 */ /* 0x000fe20000000000 */
[----:B------:R-:W-:Y:S01]  /*05b0*/  STL [R1+0x589c], R15 ;  /* 0x00589c0f01007387 */ /* 0x000fe20000100800 */
[----:B------:R-:W-:Y:S01]  /*05c0*/  IABS R244, R15 ;  /* 0x0000000f00f47213 */ /* 0x000fe20000000000 */
[----:B------:R-:W-:Y:S01]  /*05d0*/  IMAD.IADD R248, R9, 0x1, R248 ;  /* 0x0000000109f87824 */ /* 0x000fe200078e02f8 */
[----:B------:R-:W-:Y:S01]  /*05e0*/  IABS R8, R14 ;  /* 0x0000000e00087213 */ /* 0x000fe20000000000 */
[----:B------:R-:W-:Y:S01]  /*05f0*/  IMAD.HI.U32 R0, R252, R6, RZ ;  /* 0x00000006fc007227 */ /* 0x000fe200078e00ff */
[----:B-1----:R-:W-:Y:S01]  /*0600*/  IADD3 R7, RZ, -R3, RZ ;  /* 0x80000003ff077210 */ /* 0x002fe20007ffe0ff */
[----:B------:R-:W-:Y:S01]  /*0610*/  STL [R1+0x5898], R14 ;  /* 0x0058980e01007387 */ /* 0x000fe20000100800 */
[----:B------:R-:W-:Y:S01]  /*0620*/  IADD3 R11, R246, 0xfd, RZ ;  /* 0x000000fdf60b7810 */ /* 0x000fe20007ffe0ff */
[----:B------:R-:W-:-:S03]  /*0630*/  IMAD.HI.U32 R4, R252, R244, RZ ;  /* 0x000000f4fc047227 */ /* 0x000fc600078e00ff */
[----:B------:R-:W-:Y:S01]  /*0640*/  IABS R226, R11 ;  /* 0x0000000b00e27213 */ /* 0x000fe20000000000 */
[----:B------:R-:W-:Y:S01]  /*0650*/  IMAD.HI.U32 R5, R252, R8, RZ ;  /* 0x00000008fc057227 */ /* 0x000fe200078e00ff */
[----:B------:R-:W-:-:S03]  /*0660*/  IADD3 R4, -R4, RZ, RZ ;  /* 0x000000ff04047210 */ /* 0x000fc60007ffe1ff */
[----:B------:R-:W-:Y:S02]  /*0670*/  IMAD.MOV R0, RZ, RZ, -R0 ;  /* 0x000000ffff007224 */ /* 0x000fe400078e0a00 */
[----:B------:R-:W-:Y:S02]  /*0680*/  IMAD.MOV R5, RZ, RZ, -R5 ;  /* 0x000000ffff057224 */ /* 0x000fe400078e0a05 */
[----:B------:R-:W-:Y:S02]  /*0690*/  IMAD R7, R7, R13, RZ ;  /* 0x0000000d07077224 */ /* 0x000fe400078e02ff */
[C---:B------:R-:W-:Y:S01]  /*06a0*/  IMAD R249, R251.reuse, R0, R6 ;  /* 0x00000000fbf97224 */ /* 0x040fe200078e0206 */
[C---:B------:R-:W-:Y:S01]  /*06b0*/  IADD3 R6, R246.reuse, 0x3, RZ ;  /* 0x00000003f6067810 */ /* 0x040fe20007ffe0ff */
[C---:B------:R-:W-:Y:S02]  /*06c0*/  IMAD R0, R251.reuse, R5, R8 ;  /* 0x00000005fb007224 */ /* 0x040fe400078e0208 */
[----:B------:R-:W-:Y:S01]  /*06d0*/  IMAD R244, R251, R4, R244 ;  /* 0x00000004fbf47224 */ /* 0x000fe200078e02f4 */
[C---:B------:R-:W-:Y:S01]  /*06e0*/  IADD3 R4, R246.reuse, 0x4, RZ ;  /* 0x00000004f6047810 */ /* 0x040fe20007ffe0ff */
[----:B------:R-:W-:Y:S01]  /*06f0*/  IMAD.HI.U32 R245, R3, R7, R2 ;  /* 0x0000000703f57227 */ /* 0x000fe200078e0002 */
[C---:B------:R-:W-:Y:S01]  /*0700*/  IADD3 R3, R246.reuse, 0x5, RZ ;  /* 0x00000005f6037810 */ /* 0x040fe20007ffe0ff */
[----:B------:R1:W-:Y:S01]  /*0710*/  STL [R1+0x50], R0 ;  /* 0x0000500001007387 */ /* 0x0003e20000100800 */
[----:B------:R-:W-:-:S02]  /*0720*/  IADD3 R2, R246, 0x6, RZ ;  /* 0x00000006f6027810 */ /* 0x000fc40007ffe0ff */
[----:B------:R-:W-:Y:S01]  /*0730*/  IABS R7, R4 ;  /* 0x0000000400077213 */ /* 0x000fe20000000000 */
[----:B------:R2:W-:Y:S01]  /*0740*/  STL [R1+0x58a0], R6 ;  /* 0x0058a00601007387 */ /* 0x0005e20000100800 */
[----:B------:R-:W-:Y:S02]  /*0750*/  IABS R9, R2 ;  /* 0x0000000200097213 */ /* 0x000fe40000000000 */
[----:B------:R-:W-:Y:S01]  /*0760*/  IABS R8, R3 ;  /* 0x0000000300087213 */ /* 0x000fe20000000000 */
[----:B------:R3:W-:Y:S01]  /*0770*/  STL [R1+0x58a4], R4 ;  /* 0x0058a40401007387 */ /* 0x0007e20000100800 */
[----:B-1----:R-:W-:-:S03]  /*0780*/  IADD3 R0, R246, 0x7, RZ ;  /* 0x00000007f6007810 */ /* 0x002fc60007ffe0ff */
[----:B------:R1:W-:Y:S01]  /*0790*/  STL [R1+0x58ac], R3 ;  /* 0x0058ac0301007387 */ /* 0x0003e20000100800 */
[----:B--2---:R-:W-:-:S03]  /*07a0*/  IABS R6, R6 ;  /* 0x0000000600067213 */ /* 0x004fc60000000000 */
[----:B------:R2:W-:Y:S01]  /*07b0*/  STL [R1+0x58a8], R2 ;  /* 0x0058a80201007387 */ /* 0x0005e20000100800 */
[----:B------:R-:W-:Y:S01]  /*07c0*/  IABS R10, R0 ;  /* 0x00000000000a7213 */ /* 0x000fe20000000000 */
[C---:B---3--:R-:W-:Y:S02]  /*07d0*/  IMAD.HI.U32 R4, R252.reuse, R9, RZ ;  /* 0x00000009fc047227 */ /* 0x048fe400078e00ff */
[----:B------:R3:W-:Y:S02]  /*07e0*/  STL [R1+0x58b0], R0 ;  /* 0x0058b00001007387 */ /* 0x0007e40000100800 */
[----:B-1----:R-:W-:Y:S01]  /*07f0*/  IMAD.HI.U32 R3, R252, R8, RZ ;  /* 0x00000008fc037227 */ /* 0x002fe200078e00ff */
[----:B------:R-:W-:-:S03]  /*0800*/  IADD3 R4, -R4, RZ, RZ ;  /* 0x000000ff04047210 */ /* 0x000fc60007ffe1ff */
[----:B--2---:R-:W-:-:S04]  /*0810*/  IMAD.HI.U32 R2, R252, R7, RZ ;  /* 0x00000007fc027227 */ /* 0x004fc800078e00ff */
[----:B---3--:R-:W-:-:S04]  /*0820*/  IMAD.HI.U32 R0, R252, R6, RZ ;  /* 0x00000006fc007227 */ /* 0x008fc800078e00ff */
[----:B------:R-:W-:Y:S01]  /*0830*/  IMAD.MOV R2, RZ, RZ, -R2 ;  /* 0x000000ffff027224 */ /* 0x000fe200078e0a02 */
[----:B------:R-:W-:Y:S01]  /*0840*/  IADD3 R0, -R0, RZ, RZ ;  /* 0x000000ff00007210 */ /* 0x000fe20007ffe1ff */
[----:B------:R-:W-:-:S04]  /*0850*/  IMAD.HI.U32 R5, R252, R10, RZ ;  /* 0x0000000afc057227 */ /* 0x000fc800078e00ff */
[C---:B------:R-:W-:Y:S02]  /*0860*/  IMAD R6, R251.reuse, R0, R6 ;  /* 0x00000000fb067224 */ /* 0x040fe400078e0206 */
[----:B------:R-:W-:Y:S02]  /*0870*/  IMAD.MOV R3, RZ, RZ, -R3 ;  /* 0x000000ffff037224 */ /* 0x000fe400078e0a03 */
[C---:B------:R-:W-:Y:S01]  /*0880*/  IMAD R0, R251.reuse, R2, R7 ;  /* 0x00000002fb007224 */ /* 0x040fe200078e0207 */
[----:B------:R1:W-:Y:S01]  /*0890*/  STL [R1+0x4c], R6 ;  /* 0x00004c0601007387 */ /* 0x0003e20000100800 */
[----:B------:R-:W-:Y:S02]  /*08a0*/  IMAD.MOV R5, RZ, RZ, -R5 ;  /* 0x000000ffff057224 */ /* 0x000fe400078e0a05 */
[C---:B------:R-:W-:Y:S01]  /*08b0*/  IMAD R3, R251.reuse, R3, R8 ;  /* 0x00000003fb037224 */ /* 0x040fe200078e0208 */
[----:B------:R2:W-:Y:S01]  /*08c0*/  STL [R1+0x48], R0 ;  /* 0x0000480001007387 */ /* 0x0005e20000100800 */
[----:B------:R-:W-:Y:S01]  /*08d0*/  IMAD R2, R251, R4, R9 ;  /* 0x00000004fb027224 */ /* 0x000fe200078e0209 */
[----:B------:R-:W-:-:S02]  /*08e0*/  IADD3 R4, R246, 0x9, RZ ;  /* 0x00000009f6047810 */ /* 0x000fc40007ffe0ff */
[----:B------:R3:W-:Y:S01]  /*08f0*/  STL [R1+0x44], R3 ;  /* 0x0000440301007387 */ /* 0x0007e20000100800 */
[----:B-1----:R-:W-:-:S03]  /*0900*/  IADD3 R6, R246, 0x8, RZ ;  /* 0x00000008f6067810 */ /* 0x002fc60007ffe0ff */
[----:B------:R1:W-:Y:S01]  /*0910*/  STL [R1+0x40], R2 ;  /* 0x0000400201007387 */ /* 0x0003e20000100800 */
[----:B------:R-:W-:Y:S01]  /*0920*/  IABS R7, R4 ;  /* 0x0000000400077213 */ /* 0x000fe20000000000 */
[----:B--2---:R-:W-:Y:S01]  /*0930*/  IMAD R0, R251, R5, R10 ;  /* 0x00000005fb007224 */ /* 0x004fe200078e020a */
[----:B---3--:R-:W-:-:S04]  /*0940*/  IADD3 R3, R246, 0xa, RZ ;  /* 0x0000000af6037810 */ /* 0x008fc80007ffe0ff */
[----:B------:R2:W-:Y:S01]  /*0950*/  STL [R1+0x3c], R0 ;  /* 0x00003c0001007387 */ /* 0x0005e20000100800 */
[----:B-1----:R-:W-:-:S03]  /*0960*/  IADD3 R2, R246, 0xb, RZ ;  /* 0x0000000bf6027810 */ /* 0x002fc60007ffe0ff */
[----:B------:R1:W-:Y:S01]  /*0970*/  STL [R1+0x58b4], R6 ;  /* 0x0058b40601007387 */ /* 0x0003e20000100800 */
[----:B------:R-:W-:Y:S02]  /*0980*/  IABS R8, R3 ;  /* 0x0000000300087213 */ /* 0x000fe40000000000 */
[----:B------:R-:W-:Y:S01]  /*0990*/  IABS R9, R2 ;  /* 0x0000000200097213 */ /* 0x000fe20000000000 */
[----:B------:R3:W-:Y:S01]  /*09a0*/  STL [R1+0x58bc], R4 ;  /* 0x0058bc0401007387 */ /* 0x0007e20000100800 */
[----:B--2---:R-:W-:-:S03]  /*09b0*/  IADD3 R0, R246, 0xc, RZ ;  /* 0x0000000cf6007810 */ /* 0x004fc60007ffe0ff */
[----:B------:R2:W-:Y:S01]  /*09c0*/  STL [R1+0x58b8], R3 ;  /* 0x0058b80301007387 */ /* 0x0005e20000100800 */
[----:B-1----:R-:W-:-:S03]  /*09d0*/  IABS R6, R6 ;  /* 0x0000000600067213 */ /* 0x002fc60000000000 */
[----:B------:R1:W-:Y:S01]  /*09e0*/  STL [R1+0x58c0], R2 ;  /* 0x0058c00201007387 */ /* 0x0003e20000100800 */
[----:B------:R-:W-:Y:S01]  /*09f0*/  IABS R10, R0 ;  /* 0x00000000000a7213 */ /* 0x000fe20000000000 */
[C---:B---3--:R-:W-:Y:S02]  /*0a00*/  IMAD.HI.U32 R4, R252.reuse, R9, RZ ;  /* 0x00000009fc047227 */ /* 0x048fe400078e00ff */
[----:B------:R3:W-:Y:S02]  /*0a10*/  STL [R1+0x58c4], R0 ;  /* 0x0058c40001007387 */ /* 0x0007e40000100800 */
[----:B--2---:R-:W-:-:S04]  /*0a20*/  IMAD.HI.U32 R3, R252, R8, RZ ;  /* 0x00000008fc037227 */ /* 0x004fc800078e00ff */
[----:B-1----:R-:W-:-:S04]  /*0a30*/  IMAD.HI.U32 R2, R252, R7, RZ ;  /* 0x00000007fc027227 */ /* 0x002fc800078e00ff */
[----:B---3--:R-:W-:Y:S01]  /*0a40*/  IMAD.HI.U32 R0, R252, R6, RZ ;  /* 0x00000006fc007227 */ /* 0x008fe200078e00ff */
[----:B------:R-:W-:-:S03]  /*0a50*/  IADD3 R2, -R2, RZ, RZ ;  /* 0x000000ff02027210 */ /* 0x000fc60007ffe1ff */
[----:B------:R-:W-:Y:S02]  /*0a60*/  IMAD.MOV R0, RZ, RZ, -R0 ;  /* 0x000000ffff007224 */ /* 0x000fe400078e0a00 */
[----:B------:R-:W-:-:S04]  /*0a70*/  IMAD.HI.U32 R5, R252, R10, RZ ;  /* 0x0000000afc057227 */ /* 0x000fc800078e00ff */
[----:B------:R-:W-:Y:S01]  /*0a80*/  IMAD R6, R251, R0, R6 ;  /* 0x00000000fb067224 */ /* 0x000fe200078e0206 */
[----:B------:R-:W-:Y:S01]  /*0a90*/  IADD3 R5, -R5, RZ, RZ ;  /* 0x000000ff05057210 */ /* 0x000fe20007ffe1ff */
        /* <DEDUP_REMOVED lines=28> */
[----:B-1----:R-:W-:Y:S01]  /*0c60*/  IMAD.HI.U32 R2, R252, R7, RZ ;  /* 0x00000007fc027227 */ /* 0x002fe200078e00ff */
[----:B------:R-:W-:-:S03]  /*0c70*/  IADD3 R3, -R3, RZ, RZ ;  /* 0x000000ff03037210 */ /* 0x000fc60007ffe1ff */
[----:B---3--:R-:W-:-:S04]  /*0c80*/  IMAD.HI.U32 R0, R252, R6, RZ ;  /* 0x00000006fc007227 */ /* 0x008fc800078e00ff */
[----:B------:R-:W-:Y:S02]  /*0c90*/  IMAD.MOV R0, RZ, RZ, -R0 ;  /* 0x000000ffff007224 */ /* 0x000fe400078e0a00 */
[----:B------:R-:W-:Y:S02]  /*0ca0*/  IMAD.MOV R2, RZ, RZ, -R2 ;  /* 0x000000ffff027224 */ /* 0x000fe400078e0a02 */
[----:B------:R-:W-:-:S04]  /*0cb0*/  IMAD.HI.U32 R5, R252, R10, RZ ;  /* 0x0000000afc057227 */ /* 0x000fc800078e00ff */
[C---:B------:R-:W-:Y:S02]  /*0cc0*/  IMAD R6, R251.reuse, R0, R6 ;  /* 0x00000000fb067224 */ /* 0x040fe400078e0206 */
[C---:B------:R-:W-:Y:S02]  /*0cd0*/  IMAD R0, R251.reuse, R2, R7 ;  /* 0x00000002fb007224 */ /* 0x040fe400078e0207 */
[----:B------:R-:W-:Y:S01]  /*0ce0*/  IMAD.MOV R4, RZ, RZ, -R4 ;  /* 0x000000ffff047224 */ /* 0x000fe200078e0a04 */
        /* <DEDUP_REMOVED lines=25> */
[----:B--2---:R-:W-:Y:S01]  /*0e80*/  IMAD.HI.U32 R3, R252, R7, RZ ;  /* 0x00000007fc037227 */ /* 0x004fe200078e00ff */
[----:B------:R-:W-:-:S03]  /*0e90*/  IADD3 R4, -R4, RZ, RZ ;  /* 0x000000ff04047210 */ /* 0x000fc60007ffe1ff */
[----:B-1----:R-:W-:-:S04]  /*0ea0*/  IMAD.HI.U32 R2, R252, R243, RZ ;  /* 0x000000f3fc027227 */ /* 0x002fc800078e00ff */
[----:B---3--:R-:W-:-:S04]  /*0eb0*/  IMAD.HI.U32 R0, R252, R6, RZ ;  /* 0x00000006fc007227 */ /* 0x008fc800078e00ff */
[----:B------:R-:W-:Y:S01]  /*0ec0*/  IMAD.HI.U32 R5, R252, R10, RZ ;  /* 0x0000000afc057227 */ /* 0x000fe200078e00ff */
[----:B------:R-:W-:-:S03]  /*0ed0*/  IADD3 R0, -R0, RZ, RZ ;  /* 0x000000ff00007210 */ /* 0x000fc60007ffe1ff */
[----:B------:R-:W-:Y:S02]  /*0ee0*/  IMAD.MOV R2, RZ, RZ, -R2 ;  /* 0x000000ffff027224 */ /* 0x000fe400078e0a02 */
[----:B------:R-:W-:Y:S02]  /*0ef0*/  IMAD.MOV R8, RZ, RZ, -R3 ;  /* 0x000000ffff087224 */ /* 0x000fe400078e0a03 */
[C---:B------:R-:W-:Y:S01]  /*0f00*/  IMAD R0, R251.reuse, R0, R6 ;  /* 0x00000000fb007224 */ /* 0x040fe200078e0206 */
[----:B------:R-:W-:Y:S01]  /*0f10*/  IADD3 R6, R246, 0x17, RZ ;  /* 0x00000017f6067810 */ /* 0x000fe20007ffe0ff */
[----:B------:R-:W-:Y:S02]  /*0f20*/  IMAD.MOV R5, RZ, RZ, -R5 ;  /* 0x000000ffff057224 */ /* 0x000fe400078e0a05 */
[C---:B------:R-:W-:Y:S01]  /*0f30*/  IMAD R243, R251.reuse, R2, R243 ;  /* 0x00000002fbf37224 */ /* 0x040fe200078e02f3 */
[----:B------:R1:W-:Y:S01]  /*0f40*/  STL [R1+0x10], R0 ;  /* 0x0000100001007387 */ /* 0x0003e20000100800 */
[----:B------:R-:W-:-:S02]  /*0f50*/  IMAD R3, R251, R8, R7 ;  /* 0x00000008fb037224 */ /* 0x000fc400078e0207 */
[C---:B------:R-:W-:Y:S01]  /*0f60*/  IMAD R2, R251.reuse, R4, R9 ;  /* 0x00000004fb027224 */ /* 0x040fe200078e0209 */
[C---:B------:R-:W-:Y:S02]  /*0f70*/  IADD3 R4, R246.reuse, 0x18, RZ ;  /* 0x00000018f6047810 */ /* 0x040fe40007ffe0ff */
[----:B------:R2:W-:Y:S02]  /*0f80*/  STL [R1+0x94], R3 ;  /* 0x0000940301007387 */ /* 0x0005e40000100800 */
[----:B------:R-:W-:Y:S01]  /*0f90*/  IABS R7, R4 ;  /* 0x0000000400077213 */ /* 0x000fe20000000000 */
[----:B-1----:R-:W-:Y:S01]  /*0fa0*/  IMAD R0, R251, R5, R10 ;  /* 0x00000005fb007224 */ /* 0x002fe200078e020a */
[----:B------:R1:W-:Y:S04]  /*0fb0*/  STL [R1+0x90], R2 ;  /* 0x0000900201007387 */ /* 0x0003e80000100800 */
[----:B------:R3:W-:Y:S01]  /*0fc0*/  STL [R1+0x8c], R0 ;  /* 0x00008c0001007387 */ /* 0x0007e20000100800 */
[----:B--2---:R-:W-:-:S03]  /*0fd0*/  IADD3 R3, R246, 0x19, RZ ;  /* 0x00000019f6037810 */ /* 0x004fc60007ffe0ff */
[----:B------:R2:W-:Y:S01]  /*0fe0*/  STL [R1+0x58f0], R6 ;  /* 0x0058f00601007387 */ /* 0x0005e20000100800 */
[----:B------:R-:W-:Y:S02]  /*0ff0*/  IABS R8, R3 ;  /* 0x0000000300087213 */ /* 0x000fe40000000000 */
[C---:B-1----:R-:W-:Y:S01]  /*1000*/  IADD3 R2, R246.reuse, 0x1a, RZ ;  /* 0x0000001af6027810 */ /* 0x042fe20007ffe0ff */
[----:B------:R1:W-:Y:S01]  /*1010*/  STL [R1+0x58f4], R4 ;  /* 0x0058f40401007387 */ /* 0x0003e20000100800 */
[----:B---3--:R-:W-:-:S03]  /*1020*/  IADD3 R0, R246, 0x1b, RZ ;  /* 0x0000001bf6007810 */ /* 0x008fc60007ffe0ff */
[----:B------:R3:W-:Y:S01]  /*1030*/  STL [R1+0x58fc], R3 ;  /* 0x0058fc0301007387 */ /* 0x0007e20000100800 */
[----:B------:R-:W-:Y:S02]  /*1040*/  IABS R9, R2 ;  /* 0x0000000200097213 */ /* 0x000fe40000000000 */
[----:B--2---:R-:W-:Y:S01]  /*1050*/  IABS R6, R6 ;  /* 0x0000000600067213 */ /* 0x004fe20000000000 */
[----:B------:R2:W-:Y:S01]  /*1060*/  STL [R1+0x58f8], R2 ;  /* 0x0058f80201007387 */ /* 0x0005e20000100800 */
[----:B------:R-:W-:Y:S01]  /*1070*/  IABS R10, R0 ;  /* 0x00000000000a7213 */ /* 0x000fe20000000000 */
[C---:B-1----:R-:W-:Y:S02]  /*1080*/  IMAD.HI.U32 R4, R252.reuse, R9, RZ ;  /* 0x00000009fc047227 */ /* 0x042fe400078e00ff */
[----:B------:R1:W-:Y:S02]  /*1090*/  STL [R1+0x5900], R0 ;  /* 0x0059000001007387 */ /* 0x0003e40000100800 */
[----:B---3--:R-:W-:-:S04]  /*10a0*/  IMAD.HI.U32 R3, R252, R8, RZ ;  /* 0x00000008fc037227 */ /* 0x008fc800078e00ff */
[----:B--2---:R-:W-:-:S04]  /*10b0*/  IMAD.HI.U32 R2, R252, R7, RZ ;  /* 0x00000007fc027227 */ /* 0x004fc800078e00ff */
[----:B-1----:R-:W-:Y:S01]  /*10c0*/  IMAD.HI.U32 R0, R252, R6, RZ ;  /* 0x00000006fc007227 */ /* 0x002fe200078e00ff */
        /* <DEDUP_REMOVED lines=71> */
[----:B------:R-:W-:Y:S01]  /*1540*/  IMAD.MOV R2, RZ, RZ, -R2 ;  /* 0x000000ffff027224 */ /* 0x000fe200078e0a02 */
[----:B------:R-:W-:Y:S01]  /*1550*/  IADD3 R0, -R0, RZ, RZ ;  /* 0x000000ff00007210 */ /* 0x000fe20007ffe1ff */
[----:B------:R-:W-:Y:S02]  /*1560*/  IMAD.MOV R3, RZ, RZ, -R3 ;  /* 0x000000ffff037224 */ /* 0x000fe400078e0a03 */
[----:B------:R-:W-:-:S04]  /*1570*/  IMAD.HI.U32 R5, R252, R242, RZ ;  /* 0x000000f2fc057227 */ /* 0x000fc800078e00ff */
[C---:B------:R-:W-:Y:S02]  /*1580*/  IMAD R0, R251.reuse, R0, R6 ;  /* 0x00000000fb007224 */ /* 0x040fe400078e0206 */
[C---:B------:R-:W-:Y:S01]  /*1590*/  IMAD R6, R251.reuse, R2, R7 ;  /* 0x00000002fb067224 */ /* 0x040fe200078e0207 */
[C---:B------:R-:W-:Y:S01]  /*15a0*/  IADD3 R7, R246.reuse, 0x27, RZ ;  /* 0x00000027f6077810 */ /* 0x040fe20007ffe0ff */
[C---:B------:R-:W-:Y:S01]  /*15b0*/  IMAD R2, R251.reuse, R3, R8 ;  /* 0x00000003fb027224 */ /* 0x040fe200078e0208 */
[----:B------:R1:W-:Y:S01]  /*15c0*/  STL [R1+0x60], R0 ;  /* 0x0000600001007387 */ /* 0x0003e20000100800 */
[----:B------:R-:W-:Y:S01]  /*15d0*/  IADD3 R3, R246, 0x28, RZ ;  /* 0x00000028f6037810 */ /* 0x000fe20007ffe0ff */
[----:B------:R-:W-:Y:S02]  /*15e0*/  IMAD.MOV R5, RZ, RZ, -R5 ;  /* 0x000000ffff057224 */ /* 0x000fe400078e0a05 */
[----:B------:R2:W-:Y:S01]  /*15f0*/  STL [R1+0x5c], R6 ;  /* 0x00005c0601007387 */ /* 0x0005e20000100800 */
[----:B------:R-:W-:Y:S01]  /*1600*/  IABS R8, R3 ;  /* 0x0000000300087213 */ /* 0x000fe20000000000 */
[----:B------:R-:W-:-:S02]  /*1610*/  IMAD R242, R251, R5, R242 ;  /* 0x00000005fbf27224 */ /* 0x000fc400078e02f2 */
[----:B------:R3:W-:Y:S01]  /*1620*/  STL [R1+0x58], R2 ;  /* 0x0000580201007387 */ /* 0x0007e20000100800 */
[----:B-1----:R-:W-:Y:S01]  /*1630*/  IMAD R0, R251, R4, R9 ;  /* 0x00000004fb007224 */ /* 0x002fe200078e0209 */
[----:B--2---:R-:W-:-:S04]  /*1640*/  IADD3 R6, R246, 0x26, RZ ;  /* 0x00000026f6067810 */ /* 0x004fc80007ffe0ff */
[----:B------:R1:W-:Y:S01]  /*1650*/  STL [R1+0x54], R0 ;  /* 0x0000540001007387 */ /* 0x0003e20000100800 */
[----:B---3--:R-:W-:-:S03]  /*1660*/  IADD3 R2, R246, 0x29, RZ ;  /* 0x00000029f6027810 */ /* 0x008fc60007ffe0ff */
[----:B------:R2:W-:Y:S01]  /*1670*/  STL [R1+0x5928], R6 ;  /* 0x0059280601007387 */ /* 0x0005e20000100800 */
[----:B------:R-:W-:-:S03]  /*1680*/  IABS R9, R2 ;  /* 0x0000000200097213 */ /* 0x000fc60000000000 */
[----:B------:R3:W-:Y:S01]  /*1690*/  STL [R1+0x5930], R7 ;  /* 0x0059300701007387 */ /* 0x0007e20000100800 */
[----:B-1----:R-:W-:-:S03]  /*16a0*/  IADD3 R0, R246, 0x2a, RZ ;  /* 0x0000002af6007810 */ /* 0x002fc60007ffe0ff */
[----:B------:R1:W-:Y:S01]  /*16b0*/  STL [R1+0x5934], R3 ;  /* 0x0059340301007387 */ /* 0x0003e20000100800 */
[C---:B------:R-:W-:Y:S01]  /*16c0*/  IMAD.HI.U32 R4, R252.reuse, R9, RZ ;  /* 0x00000009fc047227 */ /* 0x040fe200078e00ff */
[----:B--2---:R-:W-:Y:S02]  /*16d0*/  IABS R6, R6 ;  /* 0x0000000600067213 */ /* 0x004fe40000000000 */
[----:B------:R2:W-:Y:S01]  /*16e0*/  STL [R1+0x593c], R2 ;  /* 0x00593c0201007387 */ /* 0x0005e20000100800 */
[----:B------:R-:W-:Y:S01]  /*16f0*/  IABS R10, R0 ;  /* 0x00000000000a7213 */ /* 0x000fe20000000000 */
[----:B------:R-:W-:Y:S01]  /*1700*/  IMAD.MOV R4, RZ, RZ, -R4 ;  /* 0x000000ffff047224 */ /* 0x000fe200078e0a04 */
[----:B---3--:R-:W-:Y:S01]  /*1710*/  IABS R7, R7 ;  /* 0x0000000700077213 */ /* 0x008fe20000000000 */
[----:B------:R3:W-:Y:S01]  /*1720*/  STL [R1+0x5938], R0 ;  /* 0x0059380001007387 */ /* 0x0007e20000100800 */
[----:B-1----:R-:W-:-:S04]  /*1730*/  IMAD.HI.U32 R3, R252, R8, RZ ;  /* 0x00000008fc037227 */ /* 0x002fc800078e00ff */
[----:B--2---:R-:W-:-:S04]  /*1740*/  IMAD.HI.U32 R2, R252, R7, RZ ;  /* 0x00000007fc027227 */ /* 0x004fc800078e00ff */
        /* <DEDUP_REMOVED lines=9> */
[C---:B------:R-:W-:Y:S02]  /*17e0*/  IMAD R3, R251.reuse, R3, R8 ;  /* 0x00000003fb037224 */ /* 0x040fe400078e0208 */
[----:B------:R-:W-:Y:S01]  /*17f0*/  IMAD R2, R251, R4, R9 ;  /* 0x00000004fb027224 */ /* 0x000fe200078e0209 */
[----:B------:R2:W-:Y:S01]  /*1800*/  STL [R1+0xd4], R0 ;  /* 0x0000d40001007387 */ /* 0x0005e20000100800 */
[----:B------:R-:W-:-:S03]  /*1810*/  IADD3 R4, R246, 0x2c, RZ ;  /* 0x0000002cf6047810 */ /* 0x000fc60007ffe0ff */
[----:B------:R3:W-:Y:S01]  /*1820*/  STL [R1+0xd0], R3 ;  /* 0x0000d00301007387 */ /* 0x0007e20000100800 */
[----:B------:R-:W-:Y:S02]  /*1830*/  IABS R7, R4 ;  /* 0x0000000400077213 */ /* 0x000fe40000000000 */
[C---:B-1----:R-:W-:Y:S01]  /*1840*/  IADD3 R6, R246.reuse, 0x2b, RZ ;  /* 0x0000002bf6067810 */ /* 0x042fe20007ffe0ff */
[----:B------:R1:W-:Y:S01]  /*1850*/  STL [R1+0xcc], R2 ;  /* 0x0000cc0201007387 */ /* 0x0003e20000100800 */
        /* <DEDUP_REMOVED lines=91> */
[----:B------:R-:W-:Y:S01]  /*1e10*/  IMAD.MOV R8, RZ, RZ, -R3 ;  /* 0x000000ffff087224 */ /* 0x000fe200078e0a03 */
[----:B------:R-:W-:Y:S01]  /*1e20*/  IADD3 R5, -R5, RZ, RZ ;  /* 0x000000ff05057210 */ /* 0x000fe20007ffe1ff */
[C---:B------:R-:W-:Y:S01]  /*1e30*/  IMAD R3, R251.reuse, R0, R6 ;  /* 0x00000000fb037224 */ /* 0x040fe200078e0206 */
[C---:B------:R-:W-:Y:S01]  /*1e40*/  IADD3 R6, R246.reuse, 0x3a, RZ ;  /* 0x0000003af6067810 */ /* 0x040fe20007ffe0ff */
[C---:B------:R-:W-:Y:S02]  /*1e50*/  IMAD R0, R251.reuse, R2, R7 ;  /* 0x00000002fb007224 */ /* 0x040fe400078e0207 */
[----:B------:R-:W-:Y:S01]  /*1e60*/  IMAD.MOV R4, RZ, RZ, -R4 ;  /* 0x000000ffff047224 */ /* 0x000fe200078e0a04 */
[----:B------:R1:W-:Y:S01]  /*1e70*/  STL [R1+0x9c], R3 ;  /* 0x00009c0301007387 */ /* 0x0003e20000100800 */
[C---:B------:R-:W-:Y:S02]  /*1e80*/  IMAD R241, R251.reuse, R8, R241 ;  /* 0x00000008fbf17224 */ /* 0x040fe400078e02f1 */
[----:B------:R-:W-:Y:S01]  /*1e90*/  IMAD R2, R251, R4, R9 ;  /* 0x00000004fb027224 */ /* 0x000fe200078e0209 */
[----:B------:R2:W-:Y:S01]  /*1ea0*/  STL [R1+0x98], R0 ;  /* 0x0000980001007387 */ /* 0x0005e20000100800 */
[----:B------:R-:W-:-:S03]  /*1eb0*/  IADD3 R4, R246, 0x3b, RZ ;  /* 0x0000003bf6047810 */ /* 0x000fc60007ffe0ff */
[----:B------:R3:W-:Y:S01]  /*1ec0*/  STL [R1+0x11c], R2 ;  /* 0x00011c0201007387 */ /* 0x0007e20000100800 */
[----:B------:R-:W-:Y:S02]  /*1ed0*/  IABS R7, R4 ;  /* 0x0000000400077213 */ /* 0x000fe40000000000 */
[----:B-1----:R-:W-:Y:S01]  /*1ee0*/  IADD3 R3, R246, 0x3c, RZ ;  /* 0x0000003cf6037810 */ /* 0x002fe20007ffe0ff */
[----:B--2---:R-:W-:-:S03]  /*1ef0*/  IMAD R0, R251, R5, R10 ;  /* 0x00000005fb007224 */ /* 0x004fc600078e020a */
[----:B------:R-:W-:Y:S02]  /*1f00*/  IABS R8, R3 ;  /* 0x0000000300087213 */ /* 0x000fe40000000000 */
[C---:B---3--:R-:W-:Y:S01]  /*1f10*/  IADD3 R2, R246.reuse, 0x3d, RZ ;  /* 0x0000003df6027810 */ /* 0x048fe20007ffe0ff */
[----:B------:R1:W-:Y:S03]  /*1f20*/  STL [R1+0x118], R0 ;  /* 0x0001180001007387 */ /* 0x0003e60000100800 */
[----:B------:R-:W-:Y:S01]  /*1f30*/  IABS R9, R2 ;  /* 0x0000000200097213 */ /* 0x000fe20000000000 */
[----:B------:R2:W-:Y:S04]  /*1f40*/  STL [R1+0x5978], R6 ;  /* 0x0059780601007387 */ /* 0x0005e80000100800 */
        /* <DEDUP_REMOVED lines=8> */
[----:B-1----:R-:W-:-:S04]  /*1fd0*/  IMAD.HI.U32 R3, R252, R8, RZ ;  /* 0x00000008fc037227 */ /* 0x002fc800078e00ff */
[----:B--2---:R-:W-:Y:S01]  /*1fe0*/  IMAD.HI.U32 R2, R252, R7, RZ ;  /* 0x00000007fc027227 */ /* 0x004fe200078e00ff */
        /* <DEDUP_REMOVED lines=87> */
[----:B--2---:R-:W-:Y:S01]  /*2560*/  IMAD R0, R251, R5, R10 ;  /* 0x00000005fb007224 */ /* 0x004fe200078e020a */
[----:B------:R-:W-:Y:S02]  /*2570*/  IABS R240, R6 ;  /* 0x0000000600f07213 */ /* 0x000fe40000000000 */
[C---:B---3--:R-:W-:Y:S02]  /*2580*/  IADD3 R3, R246.reuse, 0x4b, RZ ;  /* 0x0000004bf6037810 */ /* 0x048fe40007ffe0ff */
        /* <DEDUP_REMOVED lines=21> */
[C---:B------:R-:W-:Y:S01]  /*26e0*/  IMAD R0, R251.reuse, R2, R6 ;  /* 0x00000002fb007224 */ /* 0x040fe200078e0206 */
[C---:B------:R-:W-:Y:S01]  /*26f0*/  IADD3 R6, R246.reuse, 0x4e, RZ ;  /* 0x0000004ef6067810 */ /* 0x040fe20007ffe0ff */
[----:B------:R-:W-:Y:S02]  /*2700*/  IMAD.MOV R4, RZ, RZ, -R4 ;  /* 0x000000ffff047224 */ /* 0x000fe400078e0a04 */
[----:B------:R-:W-:Y:S01]  /*2710*/  IMAD.MOV R5, RZ, RZ, -R5 ;  /* 0x000000ffff057224 */ /* 0x000fe200078e0a05 */
[----:B------:R1:W-:Y:S01]  /*2720*/  STL [R1+0x160], R0 ;  /* 0x0001600001007387 */ /* 0x0003e20000100800 */
[C---:B------:R-:W-:Y:S02]  /*2730*/  IMAD R3, R251.reuse, R8, R7 ;  /* 0x00000008fb037224 */ /* 0x040fe400078e0207 */
[----:B------:R-:W-:Y:S01]  /*2740*/  IMAD R2, R251, R4, R9 ;  /* 0x00000004fb027224 */ /* 0x000fe200078e0209 */
[----:B------:R-:W-:-:S02]  /*2750*/  IADD3 R4, R246, 0x4f, RZ ;  /* 0x0000004ff6047810 */ /* 0x000fc40007ffe0ff */
        /* <DEDUP_REMOVED lines=18> */
[----:B---3--:R-:W-:Y:S01]  /*2880*/  IMAD.HI.U32 R3, R252, R8, RZ ;  /* 0x00000008fc037227 */ /* 0x008fe200078e00ff */
[----:B------:R-:W-:-:S03]  /*2890*/  IADD3 R4, -R4, RZ, RZ ;  /* 0x000000ff04047210 */ /* 0x000fc60007ffe1ff */
[----:B--2---:R-:W-:-:S04]  /*28a0*/  IMAD.HI.U32 R2, R252, R7, RZ ;  /* 0x00000007fc027227 */ /* 0x004fc800078e00ff */
[----:B-1----:R-:W-:-:S04]  /*28b0*/  IMAD.HI.U32 R0, R252, R6, RZ ;  /* 0x00000006fc007227 */ /* 0x002fc800078e00ff */
        /* <DEDUP_REMOVED lines=60> */
[----:B------:R-:W-:Y:S01]  /*2c80*/  STL [R1+0x59f8], R3 ;  /* 0x0059f80301007387 */ /* 0x000fe20000100800 */
[----:B-1----:R-:W-:-:S03]  /*2c90*/  IABS R6, R6 ;  /* 0x0000000600067213 */ /* 0x002fc60000000000 */
[----:B------:R1:W-:Y:S01]  /*2ca0*/  STL [R1+0x5a00], R2 ;  /* 0x005a000201007387 */ /* 0x0003e20000100800 */
[----:B------:R-:W-:Y:S01]  /*2cb0*/  IABS R9, R0 ;  /* 0x0000000000097213 */ /* 0x000fe20000000000 */
[C---:B---3--:R-:W-:Y:S02]  /*2cc0*/  IMAD.HI.U32 R4, R252.reuse, R239, RZ ;  /* 0x000000effc047227 */ /* 0x048fe400078e00ff */
[----:B------:R2:W-:Y:S02]  /*2cd0*/  STL [R1+0x5a04], R0 ;  /* 0x005a040001007387 */ /* 0x0005e40000100800 */
[----:B------:R-:W-:-:S04]  /*2ce0*/  IMAD.HI.U32 R5, R252, R9, RZ ;  /* 0x00000009fc057227 */ /* 0x000fc800078e00ff */
[----:B-1----:R-:W-:-:S04]  /*2cf0*/  IMAD.HI.U32 R2, R252, R7, RZ ;  /* 0x00000007fc027227 */ /* 0x002fc800078e00ff */
[----:B--2---:R-:W-:-:S04]  /*2d00*/  IMAD.HI.U32 R0, R252, R6, RZ ;  /* 0x00000006fc007227 */ /* 0x004fc800078e00ff */
[----:B------:R-:W-:-:S04]  /*2d10*/  IMAD.HI.U32 R3, R252, R8, RZ ;  /* 0x00000008fc037227 */ /* 0x000fc800078e00ff */
[----:B------:R-:W-:Y:S01]  /*2d20*/  IMAD.MOV R0, RZ, RZ, -R0 ;  /* 0x000000ffff007224 */ /* 0x000fe200078e0a00 */
[----:B------:R-:W-:Y:S01]  /*2d30*/  IADD3 R3, -R3, RZ, RZ ;  /* 0x000000ff03037210 */ /* 0x000fe20007ffe1ff */
[----:B------:R-:W-:Y:S02]  /*2d40*/  IMAD.MOV R2, RZ, RZ, -R2 ;  /* 0x000000ffff027224 */ /* 0x000fe400078e0a02 */
[----:B------:R-:W-:Y:S02]  /*2d50*/  IMAD.MOV R10, RZ, RZ, -R5 ;  /* 0x000000ffff0a7224 */ /* 0x000fe400078e0a05 */
[C---:B------:R-:W-:Y:S02]  /*2d60*/  IMAD R5, R251.reuse, R0, R6 ;  /* 0x00000000fb057224 */ /* 0x040fe400078e0206 */
[C---:B------:R-:W-:Y:S02]  /*2d70*/  IMAD R0, R251.reuse, R2, R7 ;  /* 0x00000002fb007224 */ /* 0x040fe400078e0207 */
[----:B------:R-:W-:Y:S01]  /*2d80*/  IMAD.MOV R4, RZ, RZ, -R4 ;  /* 0x000000ffff047224 */ /* 0x000fe200078e0a04 */
[----:B------:R1:W-:Y:S01]  /*2d90*/  STL [R1+0x128], R5 ;  /* 0x0001280501007387 */ /* 0x0003e20000100800 */
[C---:B------:R-:W-:Y:S01]  /*2da0*/  IMAD R2, R251.reuse, R3, R8 ;  /* 0x00000003fb027224 */ /* 0x040fe200078e0208 */
[C---:B------:R-:W-:Y:S01]  /*2db0*/  IADD3 R3, R246.reuse, 0x5f, RZ ;  /* 0x0000005ff6037810 */ /* 0x040fe20007ffe0ff */
[----:B------:R-:W-:Y:S01]  /*2dc0*/  IMAD R239, R251, R4, R239 ;  /* 0x00000004fbef7224 */ /* 0x000fe200078e02ef */
[----:B------:R2:W-:Y:S01]  /*2dd0*/  STL [R1+0x124], R0 ;  /* 0x0001240001007387 */ /* 0x0005e20000100800 */
[----:B------:R-:W-:-:S02]  /*2de0*/  IADD3 R4, R246, 0x5e, RZ ;  /* 0x0000005ef6047810 */ /* 0x000fc40007ffe0ff */
[----:B------:R-:W-:Y:S01]  /*2df0*/  IABS R8, R3 ;  /* 0x0000000300087213 */ /* 0x000fe20000000000 */
        /* <DEDUP_REMOVED lines=8> */
[----:B------:R-:W-:Y:S04]  /*2e80*/  STL [R1+0x5a0c], R5 ;  /* 0x005a0c0501007387 */ /* 0x000fe80000100800 */
[----:B------:R2:W-:Y:S01]  /*2e90*/  STL [R1+0x5a08], R4 ;  /* 0x005a080401007387 */ /* 0x0005e20000100800 */
[----:B-1----:R-:W-:-:S03]  /*2ea0*/  IADD3 R0, R246, 0x61, RZ ;  /* 0x00000061f6007810 */ /* 0x002fc60007ffe0ff */
[----:B------:R1:W-:Y:S01]  /*2eb0*/  STL [R1+0x5a10], R3 ;  /* 0x005a100301007387 */ /* 0x0003e20000100800 */
[----:B------:R-:W-:-:S03]  /*2ec0*/  IABS R10, R0 ;  /* 0x00000000000a7213 */ /* 0x000fc60000000000 */
[----:B------:R3:W-:Y:S01]  /*2ed0*/  STL [R1+0x5a14], R2 ;  /* 0x005a140201007387 */ /* 0x0007e20000100800 */
[----:B--2---:R-:W-:-:S03]  /*2ee0*/  IMAD.HI.U32 R4, R252, R9, RZ ;  /* 0x00000009fc047227 */ /* 0x004fc600078e00ff */
[----:B------:R2:W-:Y:S01]  /*2ef0*/  STL [R1+0x5a1c], R0 ;  /* 0x005a1c0001007387 */ /* 0x0005e20000100800 */
[----:B-1----:R-:W-:Y:S01]  /*2f00*/  IMAD.HI.U32 R3, R252, R8, RZ ;  /* 0x00000008fc037227 */ /* 0x002fe200078e00ff */
[----:B------:R-:W-:-:S03]  /*2f10*/  IADD3 R4, -R4, RZ, RZ ;  /* 0x000000ff04047210 */ /* 0x000fc60007ffe1ff */
[----:B---3--:R-:W-:-:S04]  /*2f20*/  IMAD.HI.U32 R2, R252, R7, RZ ;  /* 0x00000007fc027227 */ /* 0x008fc800078e00ff */
[----:B--2---:R-:W-:-:S04]  /*2f30*/  IMAD.HI.U32 R0, R252, R6, RZ ;  /* 0x00000006fc007227 */ /* 0x004fc800078e00ff */
        /* <DEDUP_REMOVED lines=116> */
[----:B------:R-:W-:Y:S02]  /*3680*/  IADD3 R4, R246, 0x71, RZ ;  /* 0x00000071f6047810 */ /* 0x000fe40007ffe0ff */
[----:B------:R2:W-:Y:S01]  /*3690*/  STL [R1+0x1e8], R3 ;  /* 0x0001e80301007387 */ /* 0x0005e20000100800 */
[----:B-1----:R-:W-:-:S03]  /*36a0*/  IMAD R0, R251, R5, R10 ;  /* 0x00000005fb007224 */ /* 0x002fc600078e020a */
[----:B------:R1:W-:Y:S01]  /*36b0*/  STL [R1+0x1e4], R2 ;  /* 0x0001e40201007387 */ /* 0x0003e20000100800 */
[----:B------:R-:W-:-:S03]  /*36c0*/  IABS R5, R6 ;  /* 0x0000000600057213 */ /* 0x000fc60000000000 */
[----:B------:R3:W-:Y:S01]  /*36d0*/  STL [R1+0x1e0], R0 ;  /* 0x0001e00001007387 */ /* 0x0007e20000100800 */
[----:B--2---:R-:W-:Y:S01]  /*36e0*/  IADD3 R3, R246, 0x73, RZ ;  /* 0x00000073f6037810 */ /* 0x004fe20007ffe0ff */
[----:B------:R-:W-:Y:S02]  /*36f0*/  IMAD.HI.U32 R7, R252, R5, RZ ;  /* 0x00000005fc077227 */ /* 0x000fe400078e00ff */
[----:B------:R2:W-:Y:S01]  /*3700*/  STL [R1+0x5a5c], R4 ;  /* 0x005a5c0401007387 */ /* 0x0005e20000100800 */
[----:B-1----:R-:W-:-:S03]  /*3710*/  IADD3 R2, R246, 0x74, RZ ;  /* 0x00000074f6027810 */ /* 0x002fc60007ffe0ff */
[----:B------:R1:W-:Y:S01]  /*3720*/  STL [R1+0x5a58], R6 ;  /* 0x005a580601007387 */ /* 0x0003e20000100800 */
[----:B------:R-:W-:Y:S02]  /*3730*/  IADD3 R12, -R7, RZ, RZ ;  /* 0x000000ff070c7210 */ /* 0x000fe40007ffe1ff */
[----:B---3--:R-:W-:Y:S01]  /*3740*/  IADD3 R0, R246, 0x75, RZ ;  /* 0x00000075f6007810 */ /* 0x008fe20007ffe0ff */
[----:B------:R3:W-:Y:S01]  /*3750*/  STL [R1+0x5a60], R3 ;  /* 0x005a600301007387 */ /* 0x0007e20000100800 */
[----:B--2---:R-:W-:-:S03]  /*3760*/  IABS R4, R4 ;  /* 0x0000000400047213 */ /* 0x004fc60000000000 */
[----:B------:R2:W-:Y:S02]  /*3770*/  STL [R1+0x5a64], R2 ;  /* 0x005a640201007387 */ /* 0x0005e40000100800 */
[----:B-1----:R-:W-:Y:S02]  /*3780*/  IMAD.HI.U32 R6, R252, R4, RZ ;  /* 0x00000004fc067227 */ /* 0x002fe400078e00ff */
[----:B------:R1:W-:Y:S01]  /*3790*/  STL [R1+0x5a6c], R0 ;  /* 0x005a6c0001007387 */ /* 0x0003e20000100800 */
[----:B---3--:R-:W-:Y:S01]  /*37a0*/  IABS R3, R3 ;  /* 0x0000000300037213 */ /* 0x008fe20000000000 */
[----:B------:R-:W-:Y:S01]  /*37b0*/  IMAD.MOV R6, RZ, RZ, -R6 ;  /* 0x000000ffff067224 */ /* 0x000fe200078e0a06 */
[----:B--2---:R-:W-:-:S03]  /*37c0*/  IABS R2, R2 ;  /* 0x0000000200027213 */ /* 0x004fc60000000000 */
[----:B------:R-:W-:Y:S01]  /*37d0*/  IMAD.HI.U32 R8, R252, R3, RZ ;  /* 0x00000003fc087227 */ /* 0x000fe200078e00ff */
[----:B-1----:R-:W-:-:S03]  /*37e0*/  IABS R0, R0 ;  /* 0x0000000000007213 */ /* 0x002fc60000000000 */
[----:B------:R-:W-:-:S04]  /*37f0*/  IMAD.HI.U32 R9, R252, R2, RZ ;  /* 0x00000002fc097227 */ /* 0x000fc800078e00ff */
[----:B------:R-:W-:-:S04]  /*3800*/  IMAD.HI.U32 R10, R252, R0, RZ ;  /* 0x00000000fc0a7227 */ /* 0x000fc800078e00ff */
[----:B------:R-:W-:Y:S01]  /*3810*/  IMAD.MOV R8, RZ, RZ, -R8 ;  /* 0x000000ffff087224 */ /* 0x000fe200078e0a08 */
[----:B------:R-:W-:Y:S01]  /*3820*/  IADD3 R10, -R10, RZ, RZ ;  /* 0x000000ff0a0a7210 */ /* 0x000fe20007ffe1ff */
[C---:B------:R-:W-:Y:S02]  /*3830*/  IMAD R6, R251.reuse, R6, R4 ;  /* 0x00000006fb067224 */ /* 0x040fe400078e0204 */
[----:B------:R-:W-:Y:S02]  /*3840*/  IMAD.MOV R9, RZ, RZ, -R9 ;  /* 0x000000ffff097224 */ /* 0x000fe400078e0a09 */
[C---:B------:R-:W-:Y:S01]  /*3850*/  IMAD R4, R251.reuse, R12, R5 ;  /* 0x0000000cfb047224 */ /* 0x040fe200078e0205 */
[----:B------:R1:W-:Y:S01]  /*3860*/  STL [R1+0x1dc], R6 ;  /* 0x0001dc0601007387 */ /* 0x0003e20000100800 */
[C---:B------:R-:W-:Y:S01]  /*3870*/  IMAD R3, R251.reuse, R8, R3 ;  /* 0x00000008fb037224 */ /* 0x040fe200078e0203 */
[----:B------:R-:W-:Y:S01]  /*3880*/  IADD3 R5, R246, 0x77, RZ ;  /* 0x00000077f6057810 */ /* 0x000fe20007ffe0ff */
[C---:B------:R-:W-:Y:S01]  /*3890*/  IMAD R2, R251.reuse, R9, R2 ;  /* 0x00000009fb027224 */ /* 0x040fe200078e0202 */
[----:B------:R2:W-:Y:S01]  /*38a0*/  STL [R1+0x1d8], R4 ;  /* 0x0001d80401007387 */ /* 0x0005e20000100800 */
[----:B------:R-:W-:Y:S01]  /*38b0*/  IMAD R0, R251, R10, R0 ;  /* 0x0000000afb007224 */ /* 0x000fe200078e0200 */
[----:B------:R-:W-:-:S02]  /*38c0*/  IABS R7, R5 ;  /* 0x0000000500077213 */ /* 0x000fc40000000000 */
[----:B------:R3:W-:Y:S01]  /*38d0*/  STL [R1+0x1d4], R3 ;  /* 0x0001d40301007387 */ /* 0x0007e20000100800 */
[----:B-1----:R-:W-:Y:S02]  /*38e0*/  IADD3 R6, R246, 0x76, RZ ;  /* 0x00000076f6067810 */ /* 0x002fe40007ffe0ff */
[----:B------:R-:W-:Y:S01]  /*38f0*/  IMAD.HI.U32 R8, R252, R7, RZ ;  /* 0x00000007fc087227 */ /* 0x000fe200078e00ff */
[----:B------:R1:W-:Y:S01]  /*3900*/  STL [R1+0x1d0], R2 ;  /* 0x0001d00201007387 */ /* 0x0003e20000100800 */
[C---:B--2---:R-:W-:Y:S02]  /*3910*/  IADD3 R4, R246.reuse, 0x78, RZ ;  /* 0x00000078f6047810 */ /* 0x044fe40007ffe0ff */
[----:B------:R-:W-:Y:S01]  /*3920*/  IMAD.MOV R8, RZ, RZ, -R8 ;  /* 0x000000ffff087224 */ /* 0x000fe200078e0a08 */
[----:B------:R-:W-:Y:S01]  /*3930*/  IABS R9, R6 ;  /* 0x0000000600097213 */ /* 0x000fe20000000000 */
[----:B------:R2:W-:Y:S01]  /*3940*/  STL [R1+0x1cc], R0 ;  /* 0x0001cc0001007387 */ /* 0x0005e20000100800 */
[----:B---3--:R-:W-:Y:S01]  /*3950*/  IADD3 R3, R246, 0x79, RZ ;  /* 0x00000079f6037810 */ /* 0x008fe20007ffe0ff */
[----:B------:R-:W-:-:S02]  /*3960*/  IMAD R7, R251, R8, R7 ;  /* 0x00000008fb077224 */ /* 0x000fc400078e0207 */
[----:B------:R-:W-:Y:S01]  /*3970*/  STL [R1+0x5a68], R6 ;  /* 0x005a680601007387 */ /* 0x000fe20000100800 */
[----:B-1----:R-:W-:Y:S01]  /*3980*/  IADD3 R2, R246, 0x7a, RZ ;  /* 0x0000007af6027810 */ /* 0x002fe20007ffe0ff */
[----:B------:R-:W-:Y:S02]  /*3990*/  IMAD.HI.U32 R10, R252, R9, RZ ;  /* 0x00000009fc0a7227 */ /* 0x000fe400078e00ff */
[----:B------:R1:W-:Y:S01]  /*39a0*/  STL [R1+0x5a70], R5 ;  /* 0x005a700501007387 */ /* 0x0003e20000100800 */
[----:B--2---:R-:W-:Y:S01]  /*39b0*/  IABS R0, R2 ;  /* 0x0000000200007213 */ /* 0x004fe20000000000 */
[----:B------:R-:W-:Y:S02]  /*39c0*/  IMAD.MOV R10, RZ, RZ, -R10 ;  /* 0x000000ffff0a7224 */ /* 0x000fe400078e0a0a */
[----:B------:R-:W-:Y:S02]  /*39d0*/  STL [R1+0x5a74], R4 ;  /* 0x005a740401007387 */ /* 0x000fe40000100800 */
[----:B------:R-:W-:-:S02]  /*39e0*/  IMAD R9, R251, R10, R9 ;  /* 0x0000000afb097224 */ /* 0x000fc400078e0209 */
[----:B------:R2:W-:Y:S01]  /*39f0*/  STL [R1+0x5a80], R3 ;  /* 0x005a800301007387 */ /* 0x0005e20000100800 */
[----:B-1----:R-:W-:-:S03]  /*3a00*/  IABS R5, R4 ;  /* 0x0000000400057213 */ /* 0x002fc60000000000 */
[----:B------:R1:W-:Y:S02]  /*3a10*/  STL [R1+0x5a7c], R2 ;  /* 0x005a7c0201007387 */ /* 0x0003e40000100800 */
[----:B------:R-:W-:Y:S02]  /*3a20*/  IMAD.HI.U32 R6, R252, R5, RZ ;  /* 0x00000005fc067227 */ /* 0x000fe400078e00ff */
[----:B------:R-:W-:Y:S01]  /*3a30*/  STL [R1+0x1c8], R9 ;  /* 0x0001c80901007387 */ /* 0x000fe20000100800 */
[----:B--2---:R-:W-:Y:S02]  /*3a40*/  IABS R3, R3 ;  /* 0x0000000300037213 */ /* 0x004fe40000000000 */
[----:B------:R-:W-:Y:S01]  /*3a50*/  IADD3 R6, -R6, RZ, RZ ;  /* 0x000000ff06067210 */ /* 0x000fe20007ffe1ff */
[----:B------:R2:W-:Y:S01]  /*3a60*/  STL [R1+0x1c4], R7 ;  /* 0x0001c40701007387 */ /* 0x0005e20000100800 */
[----:B-1----:R-:W-:-:S04]  /*3a70*/  IMAD.HI.U32 R2, R252, R0, RZ ;  /* 0x00000000fc027227 */ /* 0x002fc800078e00ff */
[----:B------:R-:W-:-:S04]  /*3a80*/  IMAD.HI.U32 R4, R252, R3, RZ ;  /* 0x00000003fc047227 */ /* 0x000fc800078e00ff */
[----:B------:R-:W-:Y:S01]  /*3a90*/  IMAD.MOV R4, RZ, RZ, -R4 ;  /* 0x000000ffff047224 */ /* 0x000fe200078e0a04 */
[C---:B--2---:R-:W-:Y:S01]  /*3aa0*/  IADD3 R7, R246.reuse, 0x7b, RZ ;  /* 0x0000007bf6077810 */ /* 0x044fe20007ffe0ff */
[----:B------:R-:W-:Y:S02]  /*3ab0*/  IMAD.MOV R2, RZ, RZ, -R2 ;  /* 0x000000ffff027224 */ /* 0x000fe400078e0a02 */
[C---:B------:R-:W-:Y:S01]  /*3ac0*/  IMAD R5, R251.reuse, R6, R5 ;  /* 0x00000006fb057224 */ /* 0x040fe200078e0205 */
[C---:B------:R-:W-:Y:S01]  /*3ad0*/  IADD3 R6, R246.reuse, 0x7c, RZ ;  /* 0x0000007cf6067810 */ /* 0x040fe20007ffe0ff */
[C---:B------:R-:W-:Y:S01]  /*3ae0*/  IMAD R3, R251.reuse, R4, R3 ;  /* 0x00000004fb037224 */ /* 0x040fe200078e0203 */
[----:B------:R-:W-:Y:S01]  /*3af0*/  IADD3 R4, R246, 0x7d, RZ ;  /* 0x0000007df6047810 */ /* 0x000fe20007ffe0ff */
[----:B------:R-:W-:Y:S01]  /*3b00*/  IMAD R0, R251, R2, R0 ;  /* 0x00000002fb007224 */ /* 0x000fe200078e0200 */
[----:B------:R1:W-:Y:S01]  /*3b10*/  STL [R1+0x1c0], R5 ;  /* 0x0001c00501007387 */ /* 0x0003e20000100800 */
[----:B------:R-:W-:-:S03]  /*3b20*/  IABS R8, R7 ;  /* 0x0000000700087213 */ /* 0x000fc60000000000 */
[----:B------:R2:W-:Y:S02]  /*3b30*/  STL [R1+0x1bc], R3 ;  /* 0x0001bc0301007387 */ /* 0x0005e40000100800 */
[----:B------:R-:W-:Y:S02]  /*3b40*/  IMAD.HI.U32 R9, R252, R8, RZ ;  /* 0x00000008fc097227 */ /* 0x000fe400078e00ff */
[----:B------:R3:W-:Y:S01]  /*3b50*/  STL [R1+0x1b8], R0 ;  /* 0x0001b80001007387 */ /* 0x0007e20000100800 */
[----:B-1----:R-:W-:-:S03]  /*3b60*/  IADD3 R5, R246, 0x7e, RZ ;  /* 0x0000007ef6057810 */ /* 0x002fc60007ffe0ff */
[----:B------:R-:W-:Y:S01]  /*3b70*/  STL [R1+0x5a78], R7 ;  /* 0x005a780701007387 */ /* 0x000fe20000100800 */
[----:B------:R-:W-:Y:S02]  /*3b80*/  IADD3 R9, -R9, RZ, RZ ;  /* 0x000000ff09097210 */ /* 0x000fe40007ffe1ff */
[----:B--2---:R-:W-:Y:S01]  /*3b90*/  IADD3 R3, R246, 0x7f, RZ ;  /* 0x0000007ff6037810 */ /* 0x004fe20007ffe0ff */
[----:B------:R1:W-:Y:S01]  /*3ba0*/  STL [R1+0x5a84], R6 ;  /* 0x005a840601007387 */ /* 0x0003e20000100800 */
[----:B------:R-:W-:Y:S01]  /*3bb0*/  IABS R2, R5 ;  /* 0x0000000500027213 */ /* 0x000fe20000000000 */
[----:B------:R-:W-:Y:S01]  /*3bc0*/  IMAD R8, R251, R9, R8 ;  /* 0x00000009fb087224 */ /* 0x000fe200078e0208 */
[----:B------:R-:W-:Y:S01]  /*3bd0*/  IABS R237, R3 ;  /* 0x0000000300ed7213 */ /* 0x000fe20000000000 */
[----:B------:R2:W-:Y:S04]  /*3be0*/  STL [R1+0x5a8c], R4 ;  /* 0x005a8c0401007387 */ /* 0x0005e80000100800 */
[----:B------:R4:W-:Y:S01]  /*3bf0*/  STL [R1+0x5a88], R5 ;  /* 0x005a880501007387 */ /* 0x0009e20000100800 */
[----:B---3--:R-:W-:Y:S01]  /*3c00*/  IMAD.HI.U32 R0, R252, R237, RZ ;  /* 0x000000edfc007227 */ /* 0x008fe200078e00ff */
[----:B-1----:R-:W-:-:S02]  /*3c10*/  IABS R6, R6 ;  /* 0x0000000600067213 */ /* 0x002fc40000000000 */
[----:B------:R1:W-:Y:S01]  /*3c20*/  STL [R1+0x5a94], R3 ;  /* 0x005a940301007387 */ /* 0x0003e20000100800 */
[----:B------:R-:W-:Y:S01]  /*3c30*/  IMAD.MOV R0, RZ, RZ, -R0 ;  /* 0x000000ffff007224 */ /* 0x000fe200078e0a00 */
[----:B--2---:R-:W-:Y:S01]  /*3c40*/  IABS R4, R4 ;  /* 0x0000000400047213 */ /* 0x004fe20000000000 */
[C---:B------:R-:W-:Y:S01]  /*3c50*/  IMAD.HI.U32 R7, R252.reuse, R6, RZ ;  /* 0x00000006fc077227 */ /* 0x040fe200078e00ff */
[----:B------:R2:W-:Y:S03]  /*3c60*/  STL [R1+0x1b4], R8 ;  /* 0x0001b40801007387 */ /* 0x0005e60000100800 */
[----:B----4-:R-:W-:-:S04]  /*3c70*/  IMAD.HI.U32 R5, R252, R4, RZ ;  /* 0x00000004fc057227 */ /* 0x010fc800078e00ff */
[----:B-1----:R-:W-:Y:S01]  /*3c80*/  IMAD.HI.U32 R3, R252, R2, RZ ;  /* 0x00000002fc037227 */ /* 0x002fe200078e00ff */
[----:B--2---:R-:W-:-:S03]  /*3c90*/  IADD3 R8, R246, 0x80, RZ ;  /* 0x00000080f6087810 */ /* 0x004fc60007ffe0ff */
[----:B------:R-:W-:Y:S01]  /*3ca0*/  IMAD.MOV R7, RZ, RZ, -R7 ;  /* 0x000000ffff077224 */ /* 0x000fe200078e0a07 */
[----:B------:R-:W-:Y:S01]  /*3cb0*/  IADD3 R3, -R3, RZ, RZ ;  /* 0x000000ff03037210 */ /* 0x000fe20007ffe1ff */
[----:B------:R-:W-:Y:S01]  /*3cc0*/  IMAD.MOV R5, RZ, RZ, -R5 ;  /* 0x000000ffff057224 */ /* 0x000fe200078e0a05 */
[----:B------:R-:W-:Y:S01]  /*3cd0*/  IABS R9, R8 ;  /* 0x0000000800097213 */ /* 0x000fe20000000000 */
[C---:B------:R-:W-:Y:S01]  /*3ce0*/  IMAD R6, R251.reuse, R7, R6 ;  /* 0x00000007fb067224 */ /* 0x040fe200078e0206 */
[C---:B------:R-:W-:Y:S01]  /*3cf0*/  IADD3 R7, R246.reuse, 0x81, RZ ;  /* 0x00000081f6077810 */ /* 0x040fe20007ffe0ff */
[C---:B------:R-:W-:Y:S01]  /*3d00*/  IMAD R4, R251.reuse, R5, R4 ;  /* 0x00000005fb047224 */ /* 0x040fe200078e0204 */
[----:B------:R-:W-:Y:S01]  /*3d10*/  IADD3 R5, R246, 0x82, RZ ;  /* 0x00000082f6057810 */ /* 0x000fe20007ffe0ff */
[C---:B------:R-:W-:Y:S01]  /*3d20*/  IMAD R2, R251.reuse, R3, R2 ;  /* 0x00000003fb027224 */ /* 0x040fe200078e0202 */
[----:B------:R1:W-:Y:S01]  /*3d30*/  STL [R1+0x1b0], R6 ;  /* 0x0001b00601007387 */ /* 0x0003e20000100800 */
[----:B------:R-:W-:-:S02]  /*3d40*/  IMAD R237, R251, R0, R237 ;  /* 0x00000000fbed7224 */ /* 0x000fc400078e02ed */
[----:B------:R-:W-:Y:S01]  /*3d50*/  IMAD.HI.U32 R10, R252, R9, RZ ;  /* 0x00000009fc0a7227 */ /* 0x000fe200078e00ff */
[----:B------:R2:W-:Y:S03]  /*3d60*/  STL [R1+0x1ac], R4 ;  /* 0x0001ac0401007387 */ /* 0x0005e60000100800 */
[----:B------:R-:W-:Y:S01]  /*3d70*/  IMAD.MOV R10, RZ, RZ, -R10 ;  /* 0x000000ffff0a7224 */ /* 0x000fe200078e0a0a */
[----:B------:R3:W-:Y:S01]  /*3d80*/  STL [R1+0x1a8], R2 ;  /* 0x0001a80201007387 */ /* 0x0007e20000100800 */
[C---:B-1----:R-:W-:Y:S02]  /*3d90*/  IADD3 R6, R246.reuse, 0x83, RZ ;  /* 0x00000083f6067810 */ /* 0x042fe40007ffe0ff */
[----:B------:R-:W-:Y:S01]  /*3da0*/  IMAD R9, R251, R10, R9 ;  /* 0x0000000afb097224 */ /* 0x000fe200078e0209 */
[----:B------:R-:W-:Y:S01]  /*3db0*/  STL [R1+0x5a90], R8 ;  /* 0x005a900801007387 */ /* 0x000fe20000100800 */
[----:B--2---:R-:W-:-:S03]  /*3dc0*/  IADD3 R4, R246, 0x84, RZ ;  /* 0x00000084f6047810 */ /* 0x004fc60007ffe0ff */
[----:B------:R1:W-:Y:S01]  /*3dd0*/  STL [R1+0x5a9c], R7 ;  /* 0x005a9c0701007387 */ /* 0x0003e20000100800 */
[----:B------:R-:W-:Y:S02]  /*3de0*/  IABS R3, R6 ;  /* 0x0000000600037213 */ /* 0x000fe40000000000 */
[----:B------:R-:W-:Y:S01]  /*3df0*/  IABS R0, R4 ;  /* 0x0000000400007213 */ /* 0x000fe20000000000 */
[----:B------:R2:W-:Y:S04]  /*3e00*/  STL [R1+0x5a98], R5 ;  /* 0x005a980501007387 */ /* 0x0005e80000100800 */
[----:B------:R4:W-:Y:S01]  /*3e10*/  STL [R1+0x5aa0], R6 ;  /* 0x005aa00601007387 */ /* 0x0009e20000100800 */
[----:B---3--:R-:W-:Y:S01]  /*3e20*/  IMAD.HI.U32 R2, R252, R0, RZ ;  /* 0x00000000fc027227 */ /* 0x008fe200078e00ff */
[----:B-1----:R-:W-:-:S02]  /*3e30*/  IABS R7, R7 ;  /* 0x0000000700077213 */ /* 0x002fc40000000000 */
[----:B------:R1:W-:Y:S01]  /*3e40*/  STL [R1+0x5ab4], R4 ;  /* 0x005ab40401007387 */ /* 0x0003e20000100800 */
[----:B--2---:R-:W-:Y:S02]  /*3e50*/  IABS R5, R5 ;  /* 0x0000000500057213 */ /* 0x004fe40000000000 */
[----:B------:R-:W-:Y:S01]  /*3e60*/  IMAD.HI.U32 R8, R252, R7, RZ ;  /* 0x00000007fc087227 */ /* 0x000fe200078e00ff */
[----:B------:R-:W-:Y:S01]  /*3e70*/  IADD3 R2, -R2, RZ, RZ ;  /* 0x000000ff02027210 */ /* 0x000fe20007ffe1ff */
[----:B------:R-:W-:Y:S02]  /*3e80*/  STL [R1+0x22c], R9 ;  /* 0x00022c0901007387 */ /* 0x000fe40000100800 */
[----:B----4-:R-:W-:Y:S01]  /*3e90*/  IMAD.HI.U32 R6, R252, R5, RZ ;  /* 0x00000005fc067227 */ /* 0x010fe200078e00ff */
[----:B------:R-:W-:-:S03]  /*3ea0*/  IADD3 R8, -R8, RZ, RZ ;  /* 0x000000ff08087210 */ /* 0x000fc60007ffe1ff */
[----:B-1----:R-:W-:-:S04]  /*3eb0*/  IMAD.HI.U32 R4, R252, R3, RZ ;  /* 0x00000003fc047227 */ /* 0x002fc800078e00ff */
[----:B------:R-:W-:Y:S02]  /*3ec0*/  IMAD.MOV R6, RZ, RZ, -R6 ;  /* 0x000000ffff067224 */ /* 0x000fe400078e0a06 */
[----:B------:R-:W-:Y:S02]  /*3ed0*/  IMAD.MOV R4, RZ, RZ, -R4 ;  /* 0x000000ffff047224 */ /* 0x000fe400078e0a04 */
[C---:B------:R-:W-:Y:S02]  /*3ee0*/  IMAD R7, R251.reuse, R8, R7 ;  /* 0x00000008fb077224 */ /* 0x040fe400078e0207 */
[C---:B------:R-:W-:Y:S01]  /*3ef0*/  IMAD R5, R251.reuse, R6, R5 ;  /* 0x00000006fb057224 */ /* 0x040fe200078e0205 */
[C---:B------:R-:W-:Y:S01]  /*3f00*/  IADD3 R6, R246.reuse, 0x86, RZ ;  /* 0x00000086f6067810 */ /* 0x040fe20007ffe0ff */
[C---:B------:R-:W-:Y:S01]  /*3f10*/  IMAD R3, R251.reuse, R4, R3 ;  /* 0x00000004fb037224 */ /* 0x040fe200078e0203 */
[----:B------:R1:W-:Y:S01]  /*3f20*/  STL [R1+0x228], R7 ;  /* 0x0002280701007387 */ /* 0x0003e20000100800 */
[----:B------:R-:W-:Y:S01]  /*3f30*/  IMAD R0, R251, R2, R0 ;  /* 0x00000002fb007224 */ /* 0x000fe200078e0200 */
[----:B------:R-:W-:-:S02]  /*3f40*/  IADD3 R4, R246, 0x89, RZ ;  /* 0x00000089f6047810 */ /* 0x000fc40007ffe0ff */
[----:B------:R2:W-:Y:S04]  /*3f50*/  STL [R1+0x224], R5 ;  /* 0x0002240501007387 */ /* 0x0005e80000100800 */
[----:B------:R3:W-:Y:S01]  /*3f60*/  STL [R1+0x220], R3 ;  /* 0x0002200301007387 */ /* 0x0007e20000100800 */
[----:B-1----:R-:W-:-:S03]  /*3f70*/  IADD3 R7, R246, 0x85, RZ ;  /* 0x00000085f6077810 */ /* 0x002fc60007ffe0ff */
[----:B------:R1:W-:Y:S01]  /*3f80*/  STL [R1+0x21c], R0 ;  /* 0x00021c0001007387 */ /* 0x0003e20000100800 */
[----:B--2---:R-:W-:-:S03]  /*3f90*/  IADD3 R5, R246, 0x87, RZ ;  /* 0x00000087f6057810 */ /* 0x004fc60007ffe0ff */
[----:B------:R2:W-:Y:S01]  /*3fa0*/  STL [R1+0x5aa8], R7 ;  /* 0x005aa80701007387 */ /* 0x0005e20000100800 */
[----:B------:R-:W-:Y:S02]  /*3fb0*/  IABS R9, R7 ;  /* 0x0000000700097213 */ /* 0x000fe40000000000 */
[----:B---3--:R-:W-:Y:S01]  /*3fc0*/  IADD3 R3, R246, 0x88, RZ ;  /* 0x00000088f6037810 */ /* 0x008fe20007ffe0ff */
[----:B------:R-:W-:Y:S02]  /*3fd0*/  STL [R1+0x5aa4], R6 ;  /* 0x005aa40601007387 */ /* 0x000fe40000100800 */
[----:B------:R-:W-:Y:S01]  /*3fe0*/  IMAD.HI.U32 R10, R252, R9, RZ ;  /* 0x00000009fc0a7227 */ /* 0x000fe200078e00ff */
[----:B-1----:R-:W-:Y:S01]  /*3ff0*/  IABS R0, R4 ;  /* 0x0000000400007213 */ /* 0x002fe20000000000 */
[----:B------:R1:W-:Y:S01]  /*4000*/  STL [R1+0x5aac], R5 ;  /* 0x005aac0501007387 */ /* 0x0003e20000100800 */
[----:B--2---:R-:W-:Y:S01]  /*4010*/  IABS R7, R6 ;  /* 0x0000000600077213 */ /* 0x004fe20000000000 */
[----:B------:R-:W-:-:S02]  /*4020*/  IMAD.MOV R10, RZ, RZ, -R10 ;  /* 0x000000ffff0a7224 */ /* 0x000fc400078e0a0a */
[----:B------:R2:W-:Y:S01]  /*4030*/  STL [R1+0x5abc], R3 ;  /* 0x005abc0301007387 */ /* 0x0005e20000100800 */
[----:B------:R-:W-:-:S03]  /*4040*/  IMAD.HI.U32 R2, R252, R0, RZ ;  /* 0x00000000fc027227 */ /* 0x000fc600078e00ff */
[----:B------:R3:W-:Y:S01]  /*4050*/  STL [R1+0x5ac0], R4 ;  /* 0x005ac00401007387 */ /* 0x0007e20000100800 */
[----:B------:R-:W-:Y:S01]  /*4060*/  IMAD.HI.U32 R8, R252, R7, RZ ;  /* 0x00000007fc087227 */ /* 0x000fe200078e00ff */
[----:B-1----:R-:W-:-:S03]  /*4070*/  IABS R5, R5 ;  /* 0x0000000500057213 */ /* 0x002fc60000000000 */
[----:B------:R-:W-:Y:S01]  /*4080*/  IMAD.MOV R8, RZ, RZ, -R8 ;  /* 0x000000ffff087224 */ /* 0x000fe200078e0a08 */
[----:B--2---:R-:W-:Y:S01]  /*4090*/  IABS R3, R3 ;  /* 0x0000000300037213 */ /* 0x004fe20000000000 */
[----:B------:R-:W-:-:S04]  /*40a0*/  IMAD.HI.U32 R6, R252, R5, RZ ;  /* 0x00000005fc067227 */ /* 0x000fc800078e00ff */
[----:B---3--:R-:W-:Y:S01]  /*40b0*/  IMAD.HI.U32 R4, R252, R3, RZ ;  /* 0x00000003fc047227 */ /* 0x008fe200078e00ff */
[----:B------:R-:W-:-:S03]  /*40c0*/  IADD3 R6, -R6, RZ, RZ ;  /* 0x000000ff06067210 */ /* 0x000fc60007ffe1ff */
[----:B------:R-:W-:Y:S02]  /*40d0*/  IMAD.MOV R4, RZ, RZ, -R4 ;  /* 0x000000ffff047224 */ /* 0x000fe400078e0a04 */
[C---:B------:R-:W-:Y:S02]  /*40e0*/  IMAD R9, R251.reuse, R10, R9 ;  /* 0x0000000afb097224 */ /* 0x040fe400078e0209 */
[C---:B------:R-:W-:Y:S02]  /*40f0*/  IMAD R7, R251.reuse, R8, R7 ;  /* 0x00000008fb077224 */ /* 0x040fe400078e0207 */
[----:B------:R-:W-:Y:S01]  /*4100*/  IMAD.MOV R2, RZ, RZ, -R2 ;  /* 0x000000ffff027224 */ /* 0x000fe200078e0a02 */
[----:B------:R-:W-:Y:S01]  /*4110*/  STL [R1+0x218], R9 ;  /* 0x0002180901007387 */ /* 0x000fe20000100800 */
        /* <DEDUP_REMOVED lines=10> */
[C---:B--2---:R-:W-:Y:S02]  /*41c0*/  IADD3 R5, R246.reuse, 0x8c, RZ ;  /* 0x0000008cf6057810 */ /* 0x044fe40007ffe0ff */
[----:B------:R-:W-:Y:S01]  /*41d0*/  IABS R9, R7 ;  /* 0x0000000700097213 */ /* 0x000fe20000000000 */
[----:B------:R2:W-:Y:S01]  /*41e0*/  STL [R1+0x5ab0], R7 ;  /* 0x005ab00701007387 */ /* 0x0005e20000100800 */
[----:B---3--:R-:W-:-:S03]  /*41f0*/  IADD3 R3, R246, 0x8d, RZ ;  /* 0x0000008df6037810 */ /* 0x008fc60007ffe0ff */
[----:B------:R-:W-:Y:S01]  /*4200*/  STL [R1+0x5ab8], R6 ;  /* 0x005ab80601007387 */ /* 0x000fe20000100800 */
[C---:B------:R-:W-:Y:S01]  /*4210*/  IMAD.HI.U32 R10, R252.reuse, R9, RZ ;  /* 0x00000009fc0a7227 */ /* 0x040fe200078e00ff */
[----:B-1----:R-:W-:Y:S02]  /*4220*/  IABS R0, R4 ;  /* 0x0000000400007213 */ /* 0x002fe40000000000 */
[----:B------:R1:W-:Y:S01]  /*4230*/  STL [R1+0x5ac8], R5 ;  /* 0x005ac80501007387 */ /* 0x0003e20000100800 */
[----:B--2---:R-:W-:Y:S02]  /*4240*/  IABS R7, R6 ;  /* 0x0000000600077213 */ /* 0x004fe40000000000 */
[----:B------:R-:W-:Y:S01]  /*4250*/  IMAD.HI.U32 R2, R252, R0, RZ ;  /* 0x00000000fc027227 */ /* 0x000fe200078e00ff */
[----:B------:R2:W-:Y:S01]  /*4260*/  STL [R1+0x5ad0], R3 ;  /* 0x005ad00301007387 */ /* 0x0005e20000100800 */
[----:B------:R-:W-:Y:S02]  /*4270*/  IADD3 R10, -R10, RZ, RZ ;  /* 0x000000ff0a0a7210 */ /* 0x000fe40007ffe1ff */
[----:B------:R-:W-:Y:S01]  /*4280*/  IMAD.HI.U32 R8, R252, R7, RZ ;  /* 0x00000007fc087227 */ /* 0x000fe200078e00ff */
[----:B------:R3:W-:Y:S01]  /*4290*/  STL [R1+0x5acc], R4 ;  /* 0x005acc0401007387 */ /* 0x0007e20000100800 */
[----:B-1----:R-:W-:-:S02]  /*42a0*/  IABS R5, R5 ;  /* 0x0000000500057213 */ /* 0x002fc40000000000 */
[----:B------:R-:W-:Y:S02]  /*42b0*/  IMAD.MOV R8, RZ, RZ, -R8 ;  /* 0x000000ffff087224 */ /* 0x000fe400078e0a08 */
[----:B------:R-:W-:Y:S01]  /*42c0*/  IMAD R9, R251, R10, R9 ;  /* 0x0000000afb097224 */ /* 0x000fe200078e0209 */
[----:B--2---:R-:W-:Y:S01]  /*42d0*/  IABS R3, R3 ;  /* 0x0000000300037213 */ /* 0x004fe20000000000 */
[----:B------:R-:W-:-:S03]  /*42e0*/  IMAD.HI.U32 R6, R252, R5, RZ ;  /* 0x00000005fc067227 */ /* 0x000fc600078e00ff */
[----:B------:R-:W-:Y:S01]  /*42f0*/  STL [R1+0x204], R9 ;  /* 0x0002040901007387 */ /* 0x000fe20000100800 */
[----:B---3--:R-:W-:-:S04]  /*4300*/  IMAD.HI.U32 R4, R252, R3, RZ ;  /* 0x00000003fc047227 */ /* 0x008fc800078e00ff */
[----:B------:R-:W-:Y:S01]  /*4310*/  IMAD.MOV R6, RZ, RZ, -R6 ;  /* 0x000000ffff067224 */ /* 0x000fe200078e0a06 */
[----:B------:R-:W-:Y:S01]  /*4320*/  IADD3 R4, -R4, RZ, RZ ;  /* 0x000000ff04047210 */ /* 0x000fe20007ffe1ff */
[C---:B------:R-:W-:Y:S02]  /*4330*/  IMAD R7, R251.reuse, R8, R7 ;  /* 0x00000008fb077224 */ /* 0x040fe400078e0207 */
[----:B------:R-:W-:Y:S02]  /*4340*/  IMAD.MOV R2, RZ, RZ, -R2 ;  /* 0x000000ffff027224 */ /* 0x000fe400078e0a02 */
[C---:B------:R-:W-:Y:S01]  /*4350*/  IMAD R5, R251.reuse, R6, R5 ;  /* 0x00000006fb057224 */ /* 0x040fe200078e0205 */
[----:B------:R1:W-:Y:S01]  /*4360*/  STL [R1+0x200], R7 ;  /* 0x0002000701007387 */ /* 0x0003e20000100800 */
[C---:B------:R-:W-:Y:S01]  /*4370*/  IMAD R3, R251.reuse, R4, R3 ;  /* 0x00000004fb037224 */ /* 0x040fe200078e0203 */
[C---:B------:R-:W-:Y:S01]  /*4380*/  IADD3 R6, R246.reuse, 0x90, RZ ;  /* 0x00000090f6067810 */ /* 0x040fe20007ffe0ff */
[----:B------:R-:W-:Y:S01]  /*4390*/  IMAD R0, R251, R2, R0 ;  /* 0x00000002fb007224 */ /* 0x000fe200078e0200 */
[----:B------:R2:W-:Y:S01]  /*43a0*/  STL [R1+0x1fc], R5 ;  /* 0x0001fc0501007387 */ /* 0x0005e20000100800 */
[----:B------:R-:W-:-:S03]  /*43b0*/  IADD3 R4, R246, 0x93, RZ ;  /* 0x00000093f6047810 */ /* 0x000fc60007ffe0ff */
[----:B------:R3:W-:Y:S01]  /*43c0*/  STL [R1+0x1f8], R3 ;  /* 0x0001f80301007387 */ /* 0x0007e20000100800 */
[----:B-1----:R-:W-:-:S03]  /*43d0*/  IADD3 R7, R246, 0x8f, RZ ;  /* 0x0000008ff6077810 */ /* 0x002fc60007ffe0ff */
[----:B------:R1:W-:Y:S01]  /*43e0*/  STL [R1+0x1f4], R0 ;  /* 0x0001f40001007387 */ /* 0x0003e20000100800 */
[----:B--2---:R-:W-:-:S03]  /*43f0*/  IADD3 R5, R246, 0x91, RZ ;  /* 0x00000091f6057810 */ /* 0x004fc60007ffe0ff */
[----:B------:R-:W-:Y:S01]  /*4400*/  STL [R1+0x5ac4], R7 ;  /* 0x005ac40701007387 */ /* 0x000fe20000100800 */
[----:B------:R-:W-:Y:S02]  /*4410*/  IABS R8, R7 ;  /* 0x0000000700087213 */ /* 0x000fe40000000000 */
[----:B---3--:R-:W-:Y:S01]  /*4420*/  IADD3 R3, R246, 0x92, RZ ;  /* 0x00000092f6037810 */ /* 0x008fe20007ffe0ff */
[----:B------:R2:W-:Y:S01]  /*4430*/  STL [R1+0x5ad4], R6 ;  /* 0x005ad40601007387 */ /* 0x0005e20000100800 */
[----:B------:R-:W-:Y:S01]  /*4440*/  IABS R236, R5 ;  /* 0x0000000500ec7213 */ /* 0x000fe20000000000 */
[----:B------:R-:W-:Y:S01]  /*4450*/  IMAD.HI.U32 R9, R252, R8, RZ ;  /* 0x00000008fc097227 */ /* 0x000fe200078e00ff */
[----:B-1----:R-:W-:Y:S01]  /*4460*/  IABS R0, R4 ;  /* 0x0000000400007213 */ /* 0x002fe20000000000 */
[----:B------:R-:W-:Y:S02]  /*4470*/  STL [R1+0x5adc], R5 ;  /* 0x005adc0501007387 */ /* 0x000fe40000100800 */
[----:B------:R-:W-:-:S02]  /*4480*/  IMAD.MOV R9, RZ, RZ, -R9 ;  /* 0x000000ffff097224 */ /* 0x000fc400078e0a09 */
[----:B------:R1:W-:Y:S01]  /*4490*/  STL [R1+0x5ad8], R3 ;  /* 0x005ad80301007387 */ /* 0x0003e20000100800 */
[----:B------:R-:W-:Y:S01]  /*44a0*/  IMAD.HI.U32 R2, R252, R0, RZ ;  /* 0x00000000fc027227 */ /* 0x000fe200078e00ff */
[----:B--2---:R-:W-:Y:S02]  /*44b0*/  IABS R6, R6 ;  /* 0x0000000600067213 */ /* 0x004fe40000000000 */
[----:B------:R2:W-:Y:S01]  /*44c0*/  STL [R1+0x5ae4], R4 ;  /* 0x005ae40401007387 */ /* 0x0005e20000100800 */
[----:B------:R-:W-:Y:S01]  /*44d0*/  IMAD R8, R251, R9, R8 ;  /* 0x00000009fb087224 */ /* 0x000fe200078e0208 */
[----:B------:R-:W-:Y:S01]  /*44e0*/  IADD3 R2, -R2, RZ, RZ ;  /* 0x000000ff02027210 */ /* 0x000fe20007ffe1ff */
[----:B------:R-:W-:Y:S01]  /*44f0*/  IMAD.HI.U32 R7, R252, R6, RZ ;  /* 0x00000006fc077227 */ /* 0x000fe200078e00ff */
[----:B-1----:R-:W-:-:S03]  /*4500*/  IABS R3, R3 ;  /* 0x0000000300037213 */ /* 0x002fc60000000000 */
[C---:B------:R-:W-:Y:S01]  /*4510*/  IMAD.HI.U32 R5, R252.reuse, R236, RZ ;  /* 0x000000ecfc057227 */ /* 0x040fe200078e00ff */
[----:B------:R-:W-:Y:S01]  /*4520*/  IADD3 R7, -R7, RZ, RZ ;  /* 0x000000ff07077210 */ /* 0x000fe20007ffe1ff */
[----:B------:R-:W-:Y:S02]  /*4530*/  STL [R1+0x1f0], R8 ;  /* 0x0001f00801007387 */ /* 0x000fe40000100800 */
[----:B--2---:R-:W-:-:S04]  /*4540*/  IMAD.HI.U32 R4, R252, R3, RZ ;  /* 0x00000003fc047227 */ /* 0x004fc800078e00ff */
[----:B------:R-:W-:Y:S02]  /*4550*/  IMAD.MOV R4, RZ, RZ, -R4 ;  /* 0x000000ffff047224 */ /* 0x000fe400078e0a04 */
[C---:B------:R-:W-:Y:S01]  /*4560*/  IMAD R6, R251.reuse, R7, R6 ;  /* 0x00000007fb067224 */ /* 0x040fe200078e0206 */
[C---:B------:R-:W-:Y:S01]  /*4570*/  IADD3 R7, R246.reuse, 0x94, RZ ;  /* 0x00000094f6077810 */ /* 0x040fe20007ffe0ff */
[----:B------:R-:W-:Y:S02]  /*4580*/  IMAD.MOV R5, RZ, RZ, -R5 ;  /* 0x000000ffff057224 */ /* 0x000fe400078e0a05 */
[C---:B------:R-:W-:Y:S01]  /*4590*/  IMAD R3, R251.reuse, R4, R3 ;  /* 0x00000004fb037224 */ /* 0x040fe200078e0203 */
[----:B------:R1:W-:Y:S01]  /*45a0*/  STL [R1+0x1ec], R6 ;  /* 0x0001ec0601007387 */ /* 0x0003e20000100800 */
[C---:B------:R-:W-:Y:S01]  /*45b0*/  IMAD R0, R251.reuse, R2, R0 ;  /* 0x00000002fb007224 */ /* 0x040fe200078e0200 */
[----:B------:R-:W-:Y:S01]  /*45c0*/  IABS R9, R7 ;  /* 0x0000000700097213 */ /* 0x000fe20000000000 */
[----:B------:R-:W-:Y:S01]  /*45d0*/  IMAD R236, R251, R5, R236 ;  /* 0x00000005fbec7224 */ /* 0x000fe200078e02ec */
[C---:B------:R-:W-:Y:S01]  /*45e0*/  IADD3 R5, R246.reuse, 0x96, RZ ;  /* 0x00000096f6057810 */ /* 0x040fe20007ffe0ff */
[----:B------:R2:W-:Y:S01]  /*45f0*/  STL [R1+0x270], R3 ;  /* 0x0002700301007387 */ /* 0x0005e20000100800 */
[----:B------:R-:W-:Y:S01]  /*4600*/  IADD3 R4, R246, 0x98, RZ ;  /* 0x00000098f6047810 */ /* 0x000fe20007ffe0ff */
[----:B------:R-:W-:-:S02]  /*4610*/  IMAD.HI.U32 R10, R252, R9, RZ ;  /* 0x00000009fc0a7227 */ /* 0x000fc400078e00ff */
[----:B------:R3:W-:Y:S01]  /*4620*/  STL [R1+0x26c], R0 ;  /* 0x00026c0001007387 */ /* 0x0007e20000100800 */
[C---:B-1----:R-:W-:Y:S01]  /*4630*/  IADD3 R6, R246.reuse, 0x95, RZ ;  /* 0x00000095f6067810 */ /* 0x042fe20007ffe0ff */
[----:B------:R-:W-:Y:S02]  /*4640*/  IMAD.MOV R10, RZ, RZ, -R10 ;  /* 0x000000ffff0a7224 */ /* 0x000fe400078e0a0a */
[----:B------:R1:W-:Y:S01]  /*4650*/  STL [R1+0x5ae0], R7 ;  /* 0x005ae00701007387 */ /* 0x0003e20000100800 */
[----:B--2---:R-:W-:Y:S01]  /*4660*/  IADD3 R3, R246, 0x97, RZ ;  /* 0x00000097f6037810 */ /* 0x004fe20007ffe0ff */
[----:B------:R-:W-:Y:S02]  /*4670*/  IMAD R9, R251, R10, R9 ;  /* 0x0000000afb097224 */ /* 0x000fe400078e0209 */
[----:B------:R-:W-:Y:S01]  /*4680*/  STL [R1+0x5aec], R6 ;  /* 0x005aec0601007387 */ /* 0x000fe20000100800 */
[----:B---3--:R-:W-:-:S03]  /*4690*/  IABS R0, R4 ;  /* 0x0000000400007213 */ /* 0x008fc60000000000 */
[----:B------:R2:W-:Y:S01]  /*46a0*/  STL [R1+0x5ae8], R5 ;  /* 0x005ae80501007387 */ /* 0x0005e20000100800 */
[----:B-1----:R-:W-:Y:S01]  /*46b0*/  IABS R7, R6 ;  /* 0x0000000600077213 */ /* 0x002fe20000000000 */
[C---:B------:R-:W-:Y:S02]  /*46c0*/  IMAD.HI.U32 R2, R252.reuse, R0, RZ ;  /* 0x00000000fc027227 */ /* 0x040fe400078e00ff */
[----:B------:R1:W-:Y:S02]  /*46d0*/  STL [R1+0x5af0], R3 ;  /* 0x005af00301007387 */ /* 0x0003e40000100800 */
[----:B------:R-:W-:Y:S02]  /*46e0*/  IMAD.HI.U32 R8, R252, R7, RZ ;  /* 0x00000007fc087227 */ /* 0x000fe400078e00ff */
[----:B------:R3:W-:Y:S01]  /*46f0*/  STL [R1+0x5b04], R4 ;  /* 0x005b040401007387 */ /* 0x0007e20000100800 */
[----:B--2---:R-:W-:Y:S01]  /*4700*/  IABS R5, R5 ;  /* 0x0000000500057213 */ /* 0x004fe20000000000 */
[----:B------:R-:W-:-:S02]  /*4710*/  IMAD.MOV R8, RZ, RZ, -R8 ;  /* 0x000000ffff087224 */ /* 0x000fc400078e0a08 */
[----:B------:R-:W-:Y:S01]  /*4720*/  STL [R1+0x268], R9 ;  /* 0x0002680901007387 */ /* 0x000fe20000100800 */
[----:B------:R-:W-:Y:S01]  /*4730*/  IMAD.MOV R2, RZ, RZ, -R2 ;  /* 0x000000ffff027224 */ /* 0x000fe200078e0a02 */
[----:B-1----:R-:W-:Y:S01]  /*4740*/  IABS R3, R3 ;  /* 0x0000000300037213 */ /* 0x002fe20000000000 */
[----:B------:R-:W-:-:S04]  /*4750*/  IMAD.HI.U32 R6, R252, R5, RZ ;  /* 0x00000005fc067227 */ /* 0x000fc800078e00ff */
[----:B---3--:R-:W-:Y:S01]  /*4760*/  IMAD.HI.U32 R4, R252, R3, RZ ;  /* 0x00000003fc047227 */ /* 0x008fe200078e00ff */
[----:B------:R-:W-:-:S03]  /*4770*/  IADD3 R6, -R6, RZ, RZ ;  /* 0x000000ff06067210 */ /* 0x000fc60007ffe1ff */
[----:B------:R-:W-:Y:S02]  /*4780*/  IMAD.MOV R4, RZ, RZ, -R4 ;  /* 0x000000ffff047224 */ /* 0x000fe400078e0a04 */
[C---:B------:R-:W-:Y:S02]  /*4790*/  IMAD R7, R251.reuse, R8, R7 ;  /* 0x00000008fb077224 */ /* 0x040fe400078e0207 */
[C---:B------:R-:W-:Y:S01]  /*47a0*/  IMAD R5, R251.reuse, R6, R5 ;  /* 0x00000006fb057224 */ /* 0x040fe200078e0205 */
[C---:B------:R-:W-:Y:S01]  /*47b0*/  IADD3 R6, R246.reuse, 0x9a, RZ ;  /* 0x0000009af6067810 */ /* 0x040fe20007ffe0ff */
[C---:B------:R-:W-:Y:S01]  /*47c0*/  IMAD R3, R251.reuse, R4, R3 ;  /* 0x00000004fb037224 */ /* 0x040fe200078e0203 */
[----:B------:R1:W-:Y:S01]  /*47d0*/  STL [R1+0x264], R7 ;  /* 0x0002640701007387 */ /* 0x0003e20000100800 */
[----:B------:R-:W-:Y:S01]  /*47e0*/  IMAD R0, R251, R2, R0 ;  /* 0x00000002fb007224 */ /* 0x000fe200078e0200 */
[C---:B------:R-:W-:Y:S02]  /*47f0*/  IADD3 R4, R246.reuse, 0x9d, RZ ;  /* 0x0000009df6047810 */ /* 0x040fe40007ffe0ff */
        /* <DEDUP_REMOVED lines=40> */
[----:B------:R2:W-:Y:S01]  /*4a80*/  STL [R1+0x5b00], R7 ;  /* 0x005b000701007387 */ /* 0x0005e20000100800 */
[----:B------:R-:W-:Y:S02]  /*4a90*/  IABS R9, R7 ;  /* 0x0000000700097213 */ /* 0x000fe40000000000 */
[----:B---3--:R-:W-:Y:S01]  /*4aa0*/  IADD3 R3, R246, 0xa1, RZ ;  /* 0x000000a1f6037810 */ /* 0x008fe20007ffe0ff */
[----:B------:R-:W-:Y:S01]  /*4ab0*/  STL [R1+0x5b08], R6 ;  /* 0x005b080601007387 */ /* 0x000fe20000100800 */
[----:B-1----:R-:W-:Y:S01]  /*4ac0*/  IABS R0, R4 ;  /* 0x0000000400007213 */ /* 0x002fe20000000000 */
[C---:B------:R-:W-:Y:S02]  /*4ad0*/  IMAD.HI.U32 R10, R252.reuse, R9, RZ ;  /* 0x00000009fc0a7227 */ /* 0x040fe400078e00ff */
[----:B------:R1:W-:Y:S01]  /*4ae0*/  STL [R1+0x5b18], R5 ;  /* 0x005b180501007387 */ /* 0x0003e20000100800 */
[----:B--2---:R-:W-:Y:S01]  /*4af0*/  IABS R7, R6 ;  /* 0x0000000600077213 */ /* 0x004fe20000000000 */
[----:B------:R-:W-:-:S02]  /*4b00*/  IMAD.HI.U32 R2, R252, R0, RZ ;  /* 0x00000000fc027227 */ /* 0x000fc400078e00ff */
[----:B------:R2:W-:Y:S02]  /*4b10*/  STL [R1+0x5b20], R3 ;  /* 0x005b200301007387 */ /* 0x0005e40000100800 */
[----:B------:R-:W-:Y:S02]  /*4b20*/  IMAD.HI.U32 R8, R252, R7, RZ ;  /* 0x00000007fc087227 */ /* 0x000fe400078e00ff */
[----:B------:R3:W-:Y:S01]  /*4b30*/  STL [R1+0x5b1c], R4 ;  /* 0x005b1c0401007387 */ /* 0x0007e20000100800 */
[----:B------:R-:W-:Y:S02]  /*4b40*/  IADD3 R2, -R2, RZ, RZ ;  /* 0x000000ff02027210 */ /* 0x000fe40007ffe1ff */
[----:B-1----:R-:W-:Y:S01]  /*4b50*/  IABS R5, R5 ;  /* 0x0000000500057213 */ /* 0x002fe20000000000 */
[----:B------:R-:W-:Y:S01]  /*4b60*/  IMAD.MOV R10, RZ, RZ, -R10 ;  /* 0x000000ffff0a7224 */ /* 0x000fe200078e0a0a */
[----:B------:R-:W-:Y:S01]  /*4b70*/  IADD3 R8, -R8, RZ, RZ ;  /* 0x000000ff08087210 */ /* 0x000fe20007ffe1ff */
[----:B------:R-:W-:Y:S01]  /*4b80*/  IMAD R0, R251, R2, R0 ;  /* 0x00000002fb007224 */ /* 0x000fe200078e0200 */
[----:B--2---:R-:W-:Y:S01]  /*4b90*/  IABS R3, R3 ;  /* 0x0000000300037213 */ /* 0x004fe20000000000 */
[----:B------:R-:W-:-:S04]  /*4ba0*/  IMAD.HI.U32 R6, R252, R5, RZ ;  /* 0x00000005fc067227 */ /* 0x000fc800078e00ff */
[----:B---3--:R-:W-:-:S04]  /*4bb0*/  IMAD.HI.U32 R4, R252, R3, RZ ;  /* 0x00000003fc047227 */ /* 0x008fc800078e00ff */
[----:B------:R-:W-:Y:S02]  /*4bc0*/  IMAD.MOV R6, RZ, RZ, -R6 ;  /* 0x000000ffff067224 */ /* 0x000fe400078e0a06 */
[C---:B------:R-:W-:Y:S02]  /*4bd0*/  IMAD R9, R251.reuse, R10, R9 ;  /* 0x0000000afb097224 */ /* 0x040fe400078e0209 */
[----:B------:R-:W-:Y:S02]  /*4be0*/  IMAD.MOV R4, RZ, RZ, -R4 ;  /* 0x000000ffff047224 */ /* 0x000fe400078e0a04 */
[C---:B------:R-:W-:Y:S01]  /*4bf0*/  IMAD R7, R251.reuse, R8, R7 ;  /* 0x00000008fb077224 */ /* 0x040fe200078e0207 */
[----:B------:R-:W-:Y:S01]  /*4c00*/  STL [R1+0x240], R9 ;  /* 0x0002400901007387 */ /* 0x000fe20000100800 */
[C---:B------:R-:W-:Y:S01]  /*4c10*/  IMAD R5, R251.reuse, R6, R5 ;  /* 0x00000006fb057224 */ /* 0x040fe200078e0205 */
[C---:B------:R-:W-:Y:S01]  /*4c20*/  IADD3 R6, R246.reuse, 0xa4, RZ ;  /* 0x000000a4f6067810 */ /* 0x040fe20007ffe0ff */
[----:B------:R-:W-:Y:S01]  /*4c30*/  IMAD R3, R251, R4, R3 ;  /* 0x00000004fb037224 */ /* 0x000fe200078e0203 */
[----:B------:R1:W-:Y:S01]  /*4c40*/  STL [R1+0x23c], R7 ;  /* 0x00023c0701007387 */ /* 0x0003e20000100800 */
[----:B------:R-:W-:-:S03]  /*4c50*/  IADD3 R4, R246, 0xa7, RZ ;  /* 0x000000a7f6047810 */ /* 0x000fc60007ffe0ff */
        /* <DEDUP_REMOVED lines=15> */
[C---:B------:R-:W-:Y:S02]  /*4d50*/  IMAD.HI.U32 R8, R252.reuse, R7, RZ ;  /* 0x00000007fc087227 */ /* 0x040fe400078e00ff */
[----:B------:R3:W-:Y:S01]  /*4d60*/  STL [R1+0x5b34], R4 ;  /* 0x005b340401007387 */ /* 0x0007e20000100800 */
[----:B-1----:R-:W-:Y:S01]  /*4d70*/  IABS R5, R5 ;  /* 0x0000000500057213 */ /* 0x002fe20000000000 */
[----:B------:R-:W-:Y:S02]  /*4d80*/  IMAD.MOV R8, RZ, RZ, -R8 ;  /* 0x000000ffff087224 */ /* 0x000fe400078e0a08 */
[----:B------:R-:W-:Y:S01]  /*4d90*/  IMAD.MOV R2, RZ, RZ, -R2 ;  /* 0x000000ffff027224 */ /* 0x000fe200078e0a02 */
[----:B--2---:R-:W-:Y:S01]  /*4da0*/  IABS R3, R3 ;  /* 0x0000000300037213 */ /* 0x004fe20000000000 */
        /* <DEDUP_REMOVED lines=9> */
[----:B------:R-:W-:Y:S01]  /*4e40*/  IMAD.MOV R9, RZ, RZ, -R9 ;  /* 0x000000ffff097224 */ /* 0x000fe200078e0a09 */
[----:B------:R-:W-:Y:S01]  /*4e50*/  IADD3 R4, R246, 0xac, RZ ;  /* 0x000000acf6047810 */ /* 0x000fe20007ffe0ff */
[C---:B------:R-:W-:Y:S01]  /*4e60*/  IMAD R0, R251.reuse, R2, R0 ;  /* 0x00000002fb007224 */ /* 0x040fe200078e0200 */
[----:B------:R2:W-:Y:S01]  /*4e70*/  STL [R1+0x2b0], R5 ;  /* 0x0002b00501007387 */ /* 0x0005e20000100800 */
[----:B------:R-:W-:-:S03]  /*4e80*/  IMAD R235, R251, R9, R235 ;  /* 0x00000009fbeb7224 */ /* 0x000fc600078e02eb */
        /* <DEDUP_REMOVED lines=73> */
[----:B------:R-:W-:-:S03]  /*5320*/  IABS R8, R7 ;  /* 0x0000000700087213 */ /* 0x000fc60000000000 */
[----:B------:R-:W-:Y:S01]  /*5330*/  STL [R1+0x5b50], R7 ;  /* 0x005b500701007387 */ /* 0x000fe20000100800 */
[C---:B--2---:R-:W-:Y:S02]  /*5340*/  IADD3 R5, R246.reuse, 0xb5, RZ ;  /* 0x000000b5f6057810 */ /* 0x044fe40007ffe0ff */
[----:B---3--:R-:W-:Y:S01]  /*5350*/  IADD3 R3, R246, 0xb6, RZ ;  /* 0x000000b6f6037810 */ /* 0x008fe20007ffe0ff */
[----:B------:R2:W-:Y:S01]  /*5360*/  STL [R1+0x5b58], R6 ;  /* 0x005b580601007387 */ /* 0x0005e20000100800 */
[----:B------:R-:W-:Y:S01]  /*5370*/  IMAD.HI.U32 R9, R252, R8, RZ ;  /* 0x00000008fc097227 */ /* 0x000fe200078e00ff */
[----:B------:R-:W-:Y:S02]  /*5380*/  IABS R234, R5 ;  /* 0x0000000500ea7213 */ /* 0x000fe40000000000 */
[----:B------:R3:W-:Y:S01]  /*5390*/  STL [R1+0x5b68], R4 ;  /* 0x005b680401007387 */ /* 0x0007e20000100800 */
[----:B-1----:R-:W-:Y:S01]  /*53a0*/  IABS R0, R3 ;  /* 0x0000000300007213 */ /* 0x002fe20000000000 */
[----:B------:R-:W-:-:S02]  /*53b0*/  IMAD.MOV R9, RZ, RZ, -R9 ;  /* 0x000000ffff097224 */ /* 0x000fc400078e0a09 */
[----:B------:R1:W-:Y:S01]  /*53c0*/  STL [R1+0x5b70], R5 ;  /* 0x005b700501007387 */ /* 0x0003e20000100800 */
[----:B--2---:R-:W-:Y:S01]  /*53d0*/  IABS R6, R6 ;  /* 0x0000000600067213 */ /* 0x004fe20000000000 */
[C---:B------:R-:W-:Y:S02]  /*53e0*/  IMAD.HI.U32 R2, R252.reuse, R0, RZ ;  /* 0x00000000fc027227 */ /* 0x040fe400078e00ff */
[----:B------:R2:W-:Y:S01]  /*53f0*/  STL [R1+0x5b6c], R3 ;  /* 0x005b6c0301007387 */ /* 0x0005e20000100800 */
[----:B---3--:R-:W-:Y:S01]  /*5400*/  IABS R4, R4 ;  /* 0x0000000400047213 */ /* 0x008fe20000000000 */
[----:B------:R-:W-:-:S04]  /*5410*/  IMAD.HI.U32 R7, R252, R6, RZ ;  /* 0x00000006fc077227 */ /* 0x000fc800078e00ff */
[----:B-1----:R-:W-:-:S04]  /*5420*/  IMAD.HI.U32 R5, R252, R4, RZ ;  /* 0x00000004fc057227 */ /* 0x002fc800078e00ff */
[----:B------:R-:W-:Y:S01]  /*5430*/  IMAD.MOV R7, RZ, RZ, -R7 ;  /* 0x000000ffff077224 */ /* 0x000fe200078e0a07 */
[----:B------:R-:W-:Y:S01]  /*5440*/  IADD3 R5, -R5, RZ, RZ ;  /* 0x000000ff05057210 */ /* 0x000fe20007ffe1ff */
[----:B--2---:R-:W-:-:S04]  /*5450*/  IMAD.HI.U32 R3, R252, R234, RZ ;  /* 0x000000eafc037227 */ /* 0x004fc800078e00ff */
[C---:B------:R-:W-:Y:S02]  /*5460*/  IMAD R8, R251.reuse, R9, R8 ;  /* 0x00000009fb087224 */ /* 0x040fe400078e0208 */
[----:B------:R-:W-:Y:S02]  /*5470*/  IMAD.MOV R2, RZ, RZ, -R2 ;  /* 0x000000ffff027224 */ /* 0x000fe400078e0a02 */
[C---:B------:R-:W-:Y:S01]  /*5480*/  IMAD R6, R251.reuse, R7, R6 ;  /* 0x00000007fb067224 */ /* 0x040fe200078e0206 */
[----:B------:R-:W-:Y:S01]  /*5490*/  STL [R1+0x27c], R8 ;  /* 0x00027c0801007387 */ /* 0x000fe20000100800 */
[----:B------:R-:W-:Y:S01]  /*54a0*/  IMAD.MOV R3, RZ, RZ, -R3 ;  /* 0x000000ffff037224 */ /* 0x000fe200078e0a03 */
[C---:B------:R-:W-:Y:S01]  /*54b0*/  IADD3 R7, R246.reuse, 0xb7, RZ ;  /* 0x000000b7f6077810 */ /* 0x040fe20007ffe0ff */
[C---:B------:R-:W-:Y:S01]  /*54c0*/  IMAD R4, R251.reuse, R5, R4 ;  /* 0x00000005fb047224 */ /* 0x040fe200078e0204 */
        /* <DEDUP_REMOVED lines=8> */
[----:B-1----:R-:W-:-:S03]  /*5550*/  IADD3 R6, R246, 0xb8, RZ ;  /* 0x000000b8f6067810 */ /* 0x002fc60007ffe0ff */
[----:B------:R1:W-:Y:S01]  /*5560*/  STL [R1+0x5b64], R7 ;  /* 0x005b640701007387 */ /* 0x0003e20000100800 */
[----:B------:R-:W-:Y:S01]  /*5570*/  IMAD.HI.U32 R10, R252, R9, RZ ;  /* 0x00000009fc0a7227 */ /* 0x000fe200078e00ff */
[----:B--2---:R-:W-:Y:S02]  /*5580*/  IADD3 R4, R246, 0xbb, RZ ;  /* 0x000000bbf6047810 */ /* 0x004fe40007ffe0ff */
[----:B------:R-:W-:Y:S02]  /*5590*/  STL [R1+0x5b74], R6 ;  /* 0x005b740601007387 */ /* 0x000fe40000100800 */
[----:B---3--:R-:W-:Y:S02]  /*55a0*/  IABS R0, R4 ;  /* 0x0000000400007213 */ /* 0x008fe40000000000 */
[----:B------:R2:W-:Y:S01]  /*55b0*/  STL [R1+0x5b7c], R5 ;  /* 0x005b7c0501007387 */ /* 0x0005e20000100800 */
[----:B------:R-:W-:Y:S02]  /*55c0*/  IADD3 R10, -R10, RZ, RZ ;  /* 0x000000ff0a0a7210 */ /* 0x000fe40007ffe1ff */
[----:B-1----:R-:W-:Y:S01]  /*55d0*/  IABS R7, R6 ;  /* 0x0000000600077213 */ /* 0x002fe20000000000 */
[----:B------:R1:W-:Y:S01]  /*55e0*/  STL [R1+0x5b78], R3 ;  /* 0x005b780301007387 */ /* 0x0003e20000100800 */
[----:B------:R-:W-:-:S03]  /*55f0*/  IMAD.HI.U32 R2, R252, R0, RZ ;  /* 0x00000000fc027227 */ /* 0x000fc600078e00ff */
[----:B------:R3:W-:Y:S01]  /*5600*/  STL [R1+0x5b84], R4 ;  /* 0x005b840401007387 */ /* 0x0007e20000100800 */
[----:B------:R-:W-:Y:S01]  /*5610*/  IMAD.HI.U32 R8, R252, R7, RZ ;  /* 0x00000007fc087227 */ /* 0x000fe200078e00ff */
[----:B--2---:R-:W-:-:S03]  /*5620*/  IABS R5, R5 ;  /* 0x0000000500057213 */ /* 0x004fc60000000000 */
[----:B------:R-:W-:Y:S01]  /*5630*/  IMAD.MOV R8, RZ, RZ, -R8 ;  /* 0x000000ffff087224 */ /* 0x000fe200078e0a08 */
[----:B-1----:R-:W-:Y:S01]  /*5640*/  IABS R3, R3 ;  /* 0x0000000300037213 */ /* 0x002fe20000000000 */
[----:B------:R-:W-:-:S04]  /*5650*/  IMAD.HI.U32 R6, R252, R5, RZ ;  /* 0x00000005fc067227 */ /* 0x000fc800078e00ff */
[----:B---3--:R-:W-:-:S04]  /*5660*/  IMAD.HI.U32 R4, R252, R3, RZ ;  /* 0x00000003fc047227 */ /* 0x008fc800078e00ff */
[----:B------:R-:W-:Y:S01]  /*5670*/  IMAD.MOV R6, RZ, RZ, -R6 ;  /* 0x000000ffff067224 */ /* 0x000fe200078e0a06 */
[----:B------:R-:W-:Y:S01]  /*5680*/  IADD3 R4, -R4, RZ, RZ ;  /* 0x000000ff04047210 */ /* 0x000fe20007ffe1ff */
        /* <DEDUP_REMOVED lines=80> */
[----:B------:R2:W-:Y:S01]  /*5b90*/  STL [R1+0x2c4], R5 ;  /* 0x0002c40501007387 */ /* 0x0005e20000100800 */
[----:B------:R-:W-:-:S03]  /*5ba0*/  IABS R233, R6 ;  /* 0x0000000600e97213 */ /* 0x000fc60000000000 */
        /* <DEDUP_REMOVED lines=10> */
[----:B------:R1:W-:Y:S02]  /*5c50*/  STL [R1+0x5bb8], R5 ;  /* 0x005bb80501007387 */ /* 0x0003e40000100800 */
[----:B--2---:R-:W-:-:S02]  /*5c60*/  IMAD.HI.U32 R7, R252, R233, RZ ;  /* 0x000000e9fc077227 */ /* 0x004fc400078e00ff */
[----:B------:R2:W-:Y:S01]  /*5c70*/  STL [R1+0x5bc0], R3 ;  /* 0x005bc00301007387 */ /* 0x0005e20000100800 */
[----:B------:R-:W-:Y:S01]  /*5c80*/  IADD3 R9, -R9, RZ, RZ ;  /* 0x000000ff09097210 */ /* 0x000fe20007ffe1ff */
[C---:B------:R-:W-:Y:S02]  /*5c90*/  IMAD.HI.U32 R2, R252.reuse, R0, RZ ;  /* 0x00000000fc027227 */ /* 0x040fe400078e00ff */
[----:B------:R3:W-:Y:S01]  /*5ca0*/  STL [R1+0x5bbc], R4 ;  /* 0x005bbc0401007387 */ /* 0x0007e20000100800 */
[----:B-1----:R-:W-:Y:S01]  /*5cb0*/  IABS R5, R5 ;  /* 0x0000000500057213 */ /* 0x002fe20000000000 */
[----:B------:R-:W-:Y:S02]  /*5cc0*/  IMAD.MOV R7, RZ, RZ, -R7 ;  /* 0x000000ffff077224 */ /* 0x000fe400078e0a07 */
[----:B------:R-:W-:Y:S01]  /*5cd0*/  IMAD.MOV R2, RZ, RZ, -R2 ;  /* 0x000000ffff027224 */ /* 0x000fe200078e0a02 */
[----:B--2---:R-:W-:Y:S01]  /*5ce0*/  IABS R3, R3 ;  /* 0x0000000300037213 */ /* 0x004fe20000000000 */
[----:B------:R-:W-:-:S04]  /*5cf0*/  IMAD.HI.U32 R6, R252, R5, RZ ;  /* 0x00000005fc067227 */ /* 0x000fc800078e00ff */
[----:B---3--:R-:W-:-:S04]  /*5d00*/  IMAD.HI.U32 R4, R252, R3, RZ ;  /* 0x00000003fc047227 */ /* 0x008fc800078e00ff */
[----:B------:R-:W-:Y:S01]  /*5d10*/  IMAD.MOV R6, RZ, RZ, -R6 ;  /* 0x000000ffff067224 */ /* 0x000fe200078e0a06 */
[----:B------:R-:W-:Y:S01]  /*5d20*/  IADD3 R4, -R4, RZ, RZ ;  /* 0x000000ff04047210 */ /* 0x000fe20007ffe1ff */
[C---:B------:R-:W-:Y:S02]  /*5d30*/  IMAD R8, R251.reuse, R9, R8 ;  /* 0x00000009fb087224 */ /* 0x040fe400078e0208 */
[C---:B------:R-:W-:Y:S01]  /*5d40*/  IMAD R5, R251.reuse, R6, R5 ;  /* 0x00000006fb057224 */ /* 0x040fe200078e0205 */
[C---:B------:R-:W-:Y:S01]  /*5d50*/  IADD3 R6, R246.reuse, 0xcc, RZ ;  /* 0x000000ccf6067810 */ /* 0x040fe20007ffe0ff */
[C---:B------:R-:W-:Y:S01]  /*5d60*/  IMAD R3, R251.reuse, R4, R3 ;  /* 0x00000004fb037224 */ /* 0x040fe200078e0203 */
[----:B------:R-:W-:Y:S01]  /*5d70*/  STL [R1+0x2b8], R8 ;  /* 0x0002b80801007387 */ /* 0x000fe20000100800 */
[C---:B------:R-:W-:Y:S01]  /*5d80*/  IMAD R233, R251.reuse, R7, R233 ;  /* 0x00000007fbe97224 */ /* 0x040fe200078e02e9 */
[C---:B------:R-:W-:Y:S01]  /*5d90*/  IADD3 R7, R246.reuse, 0xcb, RZ ;  /* 0x000000cbf6077810 */ /* 0x040fe20007ffe0ff */
[----:B------:R-:W-:Y:S01]  /*5da0*/  IMAD R0, R251, R2, R0 ;  /* 0x00000002fb007224 */ /* 0x000fe200078e0200 */
[----:B------:R1:W-:Y:S01]  /*5db0*/  STL [R1+0x33c], R5 ;  /* 0x00033c0501007387 */ /* 0x0003e20000100800 */
[----:B------:R-:W-:-:S02]  /*5dc0*/  IADD3 R4, R246, 0xcf, RZ ;  /* 0x000000cff6047810 */ /* 0x000fc40007ffe0ff */
[----:B------:R-:W-:Y:S01]  /*5dd0*/  IABS R9, R7 ;  /* 0x0000000700097213 */ /* 0x000fe20000000000 */
[----:B------:R2:W-:Y:S04]  /*5de0*/  STL [R1+0x338], R3 ;  /* 0x0003380301007387 */ /* 0x0005e80000100800 */
[----:B------:R3:W-:Y:S01]  /*5df0*/  STL [R1+0x334], R0 ;  /* 0x0003340001007387 */ /* 0x0007e20000100800 */
[----:B------:R-:W-:Y:S01]  /*5e00*/  IMAD.HI.U32 R10, R252, R9, RZ ;  /* 0x00000009fc0a7227 */ /* 0x000fe200078e00ff */
[C---:B-1----:R-:W-:Y:S02]  /*5e10*/  IADD3 R5, R246.reuse, 0xcd, RZ ;  /* 0x000000cdf6057810 */ /* 0x042fe40007ffe0ff */
[----:B------:R1:W-:Y:S01]  /*5e20*/  STL [R1+0x5bb4], R7 ;  /* 0x005bb40701007387 */ /* 0x0003e20000100800 */
[----:B------:R-:W-:Y:S01]  /*5e30*/  IMAD.MOV R10, RZ, RZ, -R10 ;  /* 0x000000ffff0a7224 */ /* 0x000fe200078e0a0a */
[----:B--2---:R-:W-:-:S02]  /*5e40*/  IADD3 R3, R246, 0xce, RZ ;  /* 0x000000cef6037810 */ /* 0x004fc40007ffe0ff */
[----:B------:R-:W-:Y:S01]  /*5e50*/  STL [R1+0x5bc4], R6 ;  /* 0x005bc40601007387 */ /* 0x000fe20000100800 */
[----:B------:R-:W-:Y:S01]  /*5e60*/  IMAD R9, R251, R10, R9 ;  /* 0x0000000afb097224 */ /* 0x000fe200078e0209 */
[----:B---3--:R-:W-:Y:S02]  /*5e70*/  IABS R0, R4 ;  /* 0x0000000400007213 */ /* 0x008fe40000000000 */
[----:B------:R2:W-:Y:S01]  /*5e80*/  STL [R1+0x5bcc], R5 ;  /* 0x005bcc0501007387 */ /* 0x0005e20000100800 */
[----:B-1----:R-:W-:Y:S02]  /*5e90*/  IABS R7, R6 ;  /* 0x0000000600077213 */ /* 0x002fe40000000000 */
[C---:B------:R-:W-:Y:S01]  /*5ea0*/  IMAD.HI.U32 R2, R252.reuse, R0, RZ ;  /* 0x00000000fc027227 */ /* 0x040fe200078e00ff */
[----:B------:R1:W-:Y:S03]  /*5eb0*/  STL [R1+0x5bc8], R3 ;  /* 0x005bc80301007387 */ /* 0x0003e60000100800 */
[----:B------:R-:W-:Y:S01]  /*5ec0*/  IMAD.HI.U32 R8, R252, R7, RZ ;  /* 0x00000007fc087227 */ /* 0x000fe200078e00ff */
[----:B------:R3:W-:Y:S01]  /*5ed0*/  STL [R1+0x5bd4], R4 ;  /* 0x005bd40401007387 */ /* 0x0007e20000100800 */
[----:B------:R-:W-:-:S02]  /*5ee0*/  IADD3 R2, -R2, RZ, RZ ;  /* 0x000000ff02027210 */ /* 0x000fc40007ffe1ff */
[----:B--2---:R-:W-:Y:S01]  /*5ef0*/  IABS R5, R5 ;  /* 0x0000000500057213 */ /* 0x004fe20000000000 */
[----:B------:R-:W-:Y:S01]  /*5f00*/  STL [R1+0x330], R9 ;  /* 0x0003300901007387 */ /* 0x000fe20000100800 */
[----:B------:R-:W-:Y:S01]  /*5f10*/  IADD3 R8, -R8, RZ, RZ ;  /* 0x000000ff08087210 */ /* 0x000fe20007ffe1ff */
[----:B------:R-:W-:Y:S01]  /*5f20*/  IMAD R0, R251, R2, R0 ;  /* 0x00000002fb007224 */ /* 0x000fe200078e0200 */
[----:B-1----:R-:W-:Y:S01]  /*5f30*/  IABS R3, R3 ;  /* 0x0000000300037213 */ /* 0x002fe20000000000 */
[----:B------:R-:W-:-:S04]  /*5f40*/  IMAD.HI.U32 R6, R252, R5, RZ ;  /* 0x00000005fc067227 */ /* 0x000fc800078e00ff */
[----:B---3--:R-:W-:-:S04]  /*5f50*/  IMAD.HI.U32 R4, R252, R3, RZ ;  /* 0x00000003fc047227 */ /* 0x008fc800078e00ff */
[----:B------:R-:W-:Y:S02]  /*5f60*/  IMAD.MOV R6, RZ, RZ, -R6 ;  /* 0x000000ffff067224 */ /* 0x000fe400078e0a06 */
[----:B------:R-:W-:Y:S02]  /*5f70*/  IMAD.MOV R4, RZ, RZ, -R4 ;  /* 0x000000ffff047224 */ /* 0x000fe400078e0a04 */
[C---:B------:R-:W-:Y:S02]  /*5f80*/  IMAD R7, R251.reuse, R8, R7 ;  /* 0x00000008fb077224 */ /* 0x040fe400078e0207 */
        /* <DEDUP_REMOVED lines=29> */
[C---:B------:R-:W-:Y:S02]  /*6160*/  IMAD R9, R251.reuse, R10, R9 ;  /* 0x0000000afb097224 */ /* 0x040fe400078e0209 */
[C---:B------:R-:W-:Y:S02]  /*6170*/  IMAD R7, R251.reuse, R8, R7 ;  /* 0x00000008fb077224 */ /* 0x040fe400078e0207 */
[----:B------:R-:W-:Y:S01]  /*6180*/  IMAD.MOV R4, RZ, RZ, -R4 ;  /* 0x000000ffff047224 */ /* 0x000fe200078e0a04 */
[----:B------:R-:W-:Y:S01]  /*6190*/  STL [R1+0x31c], R9 ;  /* 0x00031c0901007387 */ /* 0x000fe20000100800 */
        /* <DEDUP_REMOVED lines=11> */
[----:B------:R-:W-:Y:S02]  /*6250*/  IABS R8, R7 ;  /* 0x0000000700087213 */ /* 0x000fe40000000000 */
[C---:B--2---:R-:W-:Y:S01]  /*6260*/  IADD3 R5, R246.reuse, 0xd8, RZ ;  /* 0x000000d8f6057810 */ /* 0x044fe20007ffe0ff */
[----:B------:R-:W-:Y:S01]  /*6270*/  STL [R1+0x5be8], R7 ;  /* 0x005be80701007387 */ /* 0x000fe20000100800 */
[----:B---3--:R-:W-:Y:S01]  /*6280*/  IADD3 R3, R246, 0xd9, RZ ;  /* 0x000000d9f6037810 */ /* 0x008fe20007ffe0ff */
[C---:B------:R-:W-:Y:S01]  /*6290*/  IMAD.HI.U32 R9, R252.reuse, R8, RZ ;  /* 0x00000008fc097227 */ /* 0x040fe200078e00ff */
[----:B------:R-:W-:Y:S01]  /*62a0*/  IABS R2, R5 ;  /* 0x0000000500027213 */ /* 0x000fe20000000000 */
[----:B------:R2:W-:Y:S01]  /*62b0*/  STL [R1+0x5be4], R6 ;  /* 0x005be40601007387 */ /* 0x0005e20000100800 */
[----:B------:R-:W-:Y:S02]  /*62c0*/  IABS R232, R3 ;  /* 0x0000000300e87213 */ /* 0x000fe40000000000 */
[----:B------:R-:W-:Y:S01]  /*62d0*/  IADD3 R9, -R9, RZ, RZ ;  /* 0x000000ff09097210 */ /* 0x000fe20007ffe1ff */
[----:B------:R3:W-:Y:S02]  /*62e0*/  STL [R1+0x5bec], R4 ;  /* 0x005bec0401007387 */ /* 0x0007e40000100800 */
[----:B-1----:R-:W-:-:S02]  /*62f0*/  IMAD.HI.U32 R0, R252, R232, RZ ;  /* 0x000000e8fc007227 */ /* 0x002fc400078e00ff */
[----:B------:R1:W-:Y:S01]  /*6300*/  STL [R1+0x5bfc], R5 ;  /* 0x005bfc0501007387 */ /* 0x0003e20000100800 */
[----:B--2---:R-:W-:Y:S01]  /*6310*/  IABS R6, R6 ;  /* 0x0000000600067213 */ /* 0x004fe20000000000 */
[----:B------:R-:W-:Y:S02]  /*6320*/  IMAD R8, R251, R9, R8 ;  /* 0x00000009fb087224 */ /* 0x000fe400078e0208 */
[----:B------:R2:W-:Y:S01]  /*6330*/  STL [R1+0x5c00], R3 ;  /* 0x005c000301007387 */ /* 0x0005e20000100800 */
[----:B------:R-:W-:Y:S01]  /*6340*/  IMAD.MOV R0, RZ, RZ, -R0 ;  /* 0x000000ffff007224 */ /* 0x000fe200078e0a00 */
[----:B---3--:R-:W-:Y:S01]  /*6350*/  IABS R4, R4 ;  /* 0x0000000400047213 */ /* 0x008fe20000000000 */
[C---:B------:R-:W-:Y:S01]  /*6360*/  IMAD.HI.U32 R7, R252.reuse, R6, RZ ;  /* 0x00000006fc077227 */ /* 0x040fe200078e00ff */
[----:B------:R3:W-:Y:S03]  /*6370*/  STL [R1+0x308], R8 ;  /* 0x0003080801007387 */ /* 0x0007e60000100800 */
[----:B-1----:R-:W-:-:S04]  /*6380*/  IMAD.HI.U32 R5, R252, R4, RZ ;  /* 0x00000004fc057227 */ /* 0x002fc800078e00ff */
[----:B--2---:R-:W-:Y:S01]  /*6390*/  IMAD.HI.U32 R3, R252, R2, RZ ;  /* 0x00000002fc037227 */ /* 0x004fe200078e00ff */
[----:B---3--:R-:W-:-:S03]  /*63a0*/  IADD3 R8, R246, 0xda, RZ ;  /* 0x000000daf6087810 */ /* 0x008fc60007ffe0ff */
        /* <DEDUP_REMOVED lines=140> */
[----:B------:R-:W-:Y:S02]  /*6c70*/  IMAD.MOV R4, RZ, RZ, -R4 ;  /* 0x000000ffff047224 */ /* 0x000fe400078e0a04 */
[C---:B------:R-:W-:Y:S01]  /*6c80*/  IMAD R231, R251.reuse, R5, R231 ;  /* 0x00000005fbe77224 */ /* 0x040fe200078e02e7 */
[C---:B------:R-:W-:Y:S01]  /*6c90*/  IADD3 R5, R246.reuse, 0xf0, RZ ;  /* 0x000000f0f6057810 */ /* 0x040fe20007ffe0ff */
[C---:B------:R-:W-:Y:S01]  /*6ca0*/  IMAD R6, R251.reuse, R7, R6 ;  /* 0x00000007fb067224 */ /* 0x040fe200078e0206 */
[----:B------:R-:W-:Y:S01]  /*6cb0*/  IADD3 R7, R246, 0xee, RZ ;  /* 0x000000eef6077810 */ /* 0x000fe20007ffe0ff */
[C---:B------:R-:W-:Y:S01]  /*6cc0*/  IMAD R3, R251.reuse, R4, R3 ;  /* 0x00000004fb037224 */ /* 0x040fe200078e0203 */
[----:B------:R-:W-:Y:S01]  /*6cd0*/  STL [R1+0x63d8], R231 ;  /* 0x0063d8e701007387 */ /* 0x000fe20000100800 */
[----:B------:R-:W-:Y:S01]  /*6ce0*/  IMAD R0, R251, R2, R0 ;  /* 0x00000002fb007224 */ /* 0x000fe200078e0200 */
[----:B------:R-:W-:-:S02]  /*6cf0*/  IABS R9, R7 ;  /* 0x0000000700097213 */ /* 0x000fc40000000000 */
[----:B------:R1:W-:Y:S01]  /*6d00*/  STL [R1+0x340], R6 ;  /* 0x0003400601007387 */ /* 0x0003e20000100800 */
[----:B------:R-:W-:Y:S02]  /*6d10*/  IADD3 R4, R246, 0xf2, RZ ;  /* 0x000000f2f6047810 */ /* 0x000fe40007ffe0ff */
[----:B------:R-:W-:Y:S01]  /*6d20*/  IMAD.HI.U32 R10, R252, R9, RZ ;  /* 0x00000009fc0a7227 */ /* 0x000fe200078e00ff */
[----:B------:R2:W-:Y:S03]  /*6d30*/  STL [R1+0x3b4], R3 ;  /* 0x0003b40301007387 */ /* 0x0005e60000100800 */
[----:B------:R-:W-:Y:S01]  /*6d40*/  IMAD.MOV R10, RZ, RZ, -R10 ;  /* 0x000000ffff0a7224 */ /* 0x000fe200078e0a0a */
[----:B------:R3:W-:Y:S01]  /*6d50*/  STL [R1+0x3b0], R0 ;  /* 0x0003b00001007387 */ /* 0x0007e20000100800 */
[C---:B-1----:R-:W-:Y:S02]  /*6d60*/  IADD3 R6, R246.reuse, 0xef, RZ ;  /* 0x000000eff6067810 */ /* 0x042fe40007ffe0ff */
[----:B------:R-:W-:Y:S01]  /*6d70*/  IMAD R9, R251, R10, R9 ;  /* 0x0000000afb097224 */ /* 0x000fe200078e0209 */
[----:B------:R1:W-:Y:S01]  /*6d80*/  STL [R1+0x5c40], R7 ;  /* 0x005c400701007387 */ /* 0x0003e20000100800 */
[----:B--2---:R-:W-:-:S03]  /*6d90*/  IADD3 R3, R246, 0xf1, RZ ;  /* 0x000000f1f6037810 */ /* 0x004fc60007ffe0ff */
        /* <DEDUP_REMOVED lines=29> */
[----:B------:R-:W-:Y:S02]  /*6f70*/  IABS R2, R7 ;  /* 0x0000000700027213 */ /* 0x000fe40000000000 */
[----:B---3--:R-:W-:Y:S01]  /*6f80*/  IADD3 R3, R246, 0xf5, RZ ;  /* 0x000000f5f6037810 */ /* 0x008fe20007ffe0ff */
[----:B------:R2:W-:Y:S02]  /*6f90*/  STL [R1+0x5c54], R5 ;  /* 0x005c540501007387 */ /* 0x0005e40000100800 */
[C---:B------:R-:W-:Y:S01]  /*6fa0*/  IMAD.HI.U32 R9, R252.reuse, R2, RZ ;  /* 0x00000002fc097227 */ /* 0x040fe200078e00ff */
[----:B-1----:R-:W-:Y:S01]  /*6fb0*/  IABS R0, R6 ;  /* 0x0000000600007213 */ /* 0x002fe20000000000 */
[----:B------:R1:W-:Y:S03]  /*6fc0*/  STL [R1+0x5c64], R4 ;  /* 0x005c640401007387 */ /* 0x0003e60000100800 */
[----:B------:R-:W-:Y:S01]  /*6fd0*/  IADD3 R9, -R9, RZ, RZ ;  /* 0x000000ff09097210 */ /* 0x000fe20007ffe1ff */
[----:B------:R3:W-:Y:S01]  /*6fe0*/  STL [R1+0x5c6c], R3 ;  /* 0x005c6c0301007387 */ /* 0x0007e20000100800 */
[----:B------:R-:W-:Y:S01]  /*6ff0*/  IMAD.HI.U32 R10, R252, R0, RZ ;  /* 0x00000000fc0a7227 */ /* 0x000fe200078e00ff */
[----:B--2---:R-:W-:-:S02]  /*7000*/  IABS R5, R5 ;  /* 0x0000000500057213 */ /* 0x004fc40000000000 */
[----:B------:R2:W-:Y:S01]  /*7010*/  STL [R1+0x5c68], R7 ;  /* 0x005c680701007387 */ /* 0x0005e20000100800 */
[----:B------:R-:W-:Y:S01]  /*7020*/  IMAD.MOV R10, RZ, RZ, -R10 ;  /* 0x000000ffff0a7224 */ /* 0x000fe200078e0a0a */
[----:B-1----:R-:W-:Y:S01]  /*7030*/  IABS R4, R4 ;  /* 0x0000000400047213 */ /* 0x002fe20000000000 */
[C---:B------:R-:W-:Y:S01]  /*7040*/  IMAD R2, R251.reuse, R9, R2 ;  /* 0x00000009fb027224 */ /* 0x040fe200078e0202 */
[----:B------:R1:W-:Y:S01]  /*7050*/  STL [R1+0x5c74], R6 ;  /* 0x005c740601007387 */ /* 0x0003e20000100800 */
[----:B------:R-:W-:Y:S01]  /*7060*/  IMAD R0, R251, R10, R0 ;  /* 0x0000000afb007224 */ /* 0x000fe200078e0200 */
[----:B---3--:R-:W-:Y:S02]  /*7070*/  IABS R3, R3 ;  /* 0x0000000300037213 */ /* 0x008fe40000000000 */
[----:B------:R-:W-:Y:S01]  /*7080*/  IADD3 R9, R246, 0xff, RZ ;  /* 0x000000fff6097810 */ /* 0x000fe20007ffe0ff */
[----:B--2---:R-:W-:Y:S01]  /*7090*/  IMAD.HI.U32 R7, R252, R4, RZ ;  /* 0x00000004fc077227 */ /* 0x004fe200078e00ff */
[----:B------:R-:W-:-:S02]  /*70a0*/  IADD3 R10, R246, 0xfe, RZ ;  /* 0x000000fef60a7810 */ /* 0x000fc40007ffe0ff */
[----:B------:R-:W-:Y:S01]  /*70b0*/  IABS R224, R9 ;  /* 0x0000000900e07213 */ /* 0x000fe20000000000 */
[----:B-1----:R-:W-:Y:S01]  /*70c0*/  IMAD.HI.U32 R6, R252, R5, RZ ;  /* 0x00000005fc067227 */ /* 0x002fe200078e00ff */
[----:B------:R-:W-:-:S03]  /*70d0*/  IABS R225, R10 ;  /* 0x0000000a00e17213 */ /* 0x000fc60000000000 */
[----:B------:R-:W-:Y:S01]  /*70e0*/  IMAD.HI.U32 R8, R252, R3, RZ ;  /* 0x00000003fc087227 */ /* 0x000fe200078e00ff */
[----:B------:R-:W-:-:S03]  /*70f0*/  IADD3 R6, -R6, RZ, RZ ;  /* 0x000000ff06067210 */ /* 0x000fc60007ffe1ff */
[----:B------:R-:W-:Y:S02]  /*7100*/  IMAD.MOV R7, RZ, RZ, -R7 ;  /* 0x000000ffff077224 */ /* 0x000fe400078e0a07 */
[----:B------:R-:W-:Y:S02]  /*7110*/  IMAD.MOV R8, RZ, RZ, -R8 ;  /* 0x000000ffff087224 */ /* 0x000fe400078e0a08 */
[C---:B------:R-:W-:Y:S01]  /*7120*/  IMAD R5, R251.reuse, R6, R5 ;  /* 0x00000006fb057224 */ /* 0x040fe200078e0205 */
[C---:B------:R-:W-:Y:S01]  /*7130*/  IADD3 R6, R246.reuse, 0xf8, RZ ;  /* 0x000000f8f6067810 */ /* 0x040fe20007ffe0ff */
[C---:B------:R-:W-:Y:S01]  /*7140*/  IMAD R4, R251.reuse, R7, R4 ;  /* 0x00000007fb047224 */ /* 0x040fe200078e0204 */
[C---:B------:R-:W-:Y:S01]  /*7150*/  IADD3 R7, R246.reuse, 0x101, RZ ;  /* 0x00000101f6077810 */ /* 0x040fe20007ffe0ff */
[----:B------:R-:W-:Y:S01]  /*7160*/  IMAD R3, R251, R8, R3 ;  /* 0x00000008fb037224 */ /* 0x000fe200078e0203 */
[----:B------:R1:W-:Y:S01]  /*7170*/  STL [R1+0x398], R5 ;  /* 0x0003980501007387 */ /* 0x0003e20000100800 */
[----:B------:R-:W-:-:S02]  /*7180*/  IADD3 R8, R246, 0x100, RZ ;  /* 0x00000100f6087810 */ /* 0x000fc40007ffe0ff */
[----:B------:R-:W-:Y:S01]  /*7190*/  IABS R222, R7 ;  /* 0x0000000700de7213 */ /* 0x000fe20000000000 */
        /* <DEDUP_REMOVED lines=8> */
[C---:B---3--:R-:W-:Y:S01]  /*7220*/  IADD3 R3, R246.reuse, 0xfb, RZ ;  /* 0x000000fbf6037810 */ /* 0x048fe20007ffe0ff */
[----:B------:R3:W-:Y:S01]  /*7230*/  STL [R1+0x5c70], R6 ;  /* 0x005c700601007387 */ /* 0x0007e20000100800 */
[----:B------:R-:W-:Y:S02]  /*7240*/  IABS R229, R4 ;  /* 0x0000000400e57213 */ /* 0x000fe40000000000 */
[----:B-1----:R-:W-:Y:S01]  /*7250*/  IADD3 R2, R246, 0xfc, RZ ;  /* 0x000000fcf6027810 */ /* 0x002fe20007ffe0ff */
[----:B------:R-:W-:Y:S01]  /*7260*/  STL [R1+0x5c7c], R5 ;  /* 0x005c7c0501007387 */ /* 0x000fe20000100800 */
[----:B------:R-:W-:Y:S02]  /*7270*/  IABS R228, R3 ;  /* 0x0000000300e47213 */ /* 0x000fe40000000000 */
[----:B--2---:R-:W-:Y:S01]  /*7280*/  IABS R0, R6 ;  /* 0x0000000600007213 */ /* 0x004fe20000000000 */
[----:B------:R1:W-:Y:S01]  /*7290*/  STL [R1+0x5c78], R4 ;  /* 0x005c780401007387 */ /* 0x0003e20000100800 */
[----:B------:R-:W-:-:S03]  /*72a0*/  IABS R227, R2 ;  /* 0x0000000200e37213 */ /* 0x000fc60000000000 */
[----:B------:R2:W-:Y:S02]  /*72b0*/  STL [R1+0x5c80], R3 ;  /* 0x005c800301007387 */ /* 0x0005e40000100800 */
[C---:B---3--:R-:W-:Y:S02]  /*72c0*/  IMAD.HI.U32 R6, R252.reuse, R227, RZ ;  /* 0x000000e3fc067227 */ /* 0x048fe400078e00ff */
[----:B------:R3:W-:Y:S02]  /*72d0*/  STL [R1+0x5c94], R2 ;  /* 0x005c940201007387 */ /* 0x0007e40000100800 */
[----:B-1----:R-:W-:Y:S01]  /*72e0*/  IMAD.HI.U32 R4, R252, R229, RZ ;  /* 0x000000e5fc047227 */ /* 0x002fe200078e00ff */
[----:B------:R-:W-:-:S03]  /*72f0*/  IADD3 R6, -R6, RZ, RZ ;  /* 0x000000ff06067210 */ /* 0x000fc60007ffe1ff */
[----:B--2---:R-:W-:-:S04]  /*7300*/  IMAD.HI.U32 R3, R252, R230, RZ ;  /* 0x000000e6fc037227 */ /* 0x004fc800078e00ff */
[----:B---3--:R-:W-:Y:S01]  /*7310*/  IMAD.HI.U32 R2, R252, R0, RZ ;  /* 0x00000000fc027227 */ /* 0x008fe200078e00ff */
[----:B------:R-:W-:-:S03]  /*7320*/  IADD3 R3, -R3, RZ, RZ ;  /* 0x000000ff03037210 */ /* 0x000fc60007ffe1ff */
[----:B------:R-:W-:-:S04]  /*7330*/  IMAD.HI.U32 R5, R252, R228, RZ ;  /* 0x000000e4fc057227 */ /* 0x000fc800078e00ff */
[----:B------:R-:W-:Y:S02]  /*7340*/  IMAD.MOV R2, RZ, RZ, -R2 ;  /* 0x000000ffff027224 */ /* 0x000fe400078e0a02 */
[----:B------:R-:W-:Y:S02]  /*7350*/  IMAD.MOV R4, RZ, RZ, -R4 ;  /* 0x000000ffff047224 */ /* 0x000fe400078e0a04 */
[----:B------:R-:W-:Y:S02]  /*7360*/  IMAD.MOV R5, RZ, RZ, -R5 ;  /* 0x000000ffff057224 */ /* 0x000fe400078e0a05 */
[C---:B------:R-:W-:Y:S02]  /*7370*/  IMAD R230, R251.reuse, R3, R230 ;  /* 0x00000003fbe67224 */ /* 0x040fe400078e02e6 */
[C---:B------:R-:W-:Y:S02]  /*7380*/  IMAD R0, R251.reuse, R2, R0 ;  /* 0x00000002fb007224 */ /* 0x040fe400078e0200 */
[C---:B------:R-:W-:Y:S01]  /*7390*/  IMAD R229, R251.reuse, R4, R229 ;  /* 0x00000004fbe57224 */ /* 0x040fe200078e02e5 */
[----:B------:R-:W-:Y:S01]  /*73a0*/  STL [R1+0x63ac], R230 ;  /* 0x0063ace601007387 */ /* 0x000fe20000100800 */
[----:B------:R-:W-:-:S02]  /*73b0*/  IMAD R228, R251, R5, R228 ;  /* 0x00000005fbe47224 */ /* 0x000fc400078e02e4 */
[----:B------:R-:W-:Y:S01]  /*73c0*/  IMAD R227, R251, R6, R227 ;  /* 0x00000006fbe37224 */ /* 0x000fe200078e02e3 */
[----:B------:R1:W-:Y:S01]  /*73d0*/  STL [R1+0x384], R0 ;  /* 0x0003840001007387 */ /* 0x0003e20000100800 */
[----:B------:R-:W-:Y:S01]  /*73e0*/  IMAD.HI.U32 R3, R252, R224, RZ ;  /* 0x000000e0fc037227 */ /* 0x000fe200078e00ff */
[----:B------:R-:W-:Y:S02]  /*73f0*/  IADD3 R6, R246, 0x106, RZ ;  /* 0x00000106f6067810 */ /* 0x000fe40007ffe0ff */
[----:B------:R-:W-:Y:S01]  /*7400*/  STL [R1+0x63b0], R229 ;  /* 0x0063b0e501007387 */ /* 0x000fe20000100800 */
[C---:B------:R-:W-:Y:S01]  /*7410*/  IMAD.HI.U32 R2, R252.reuse, R225, RZ ;  /* 0x000000e1fc027227 */ /* 0x040fe200078e00ff */
[----:B------:R-:W-:Y:S02]  /*7420*/  IADD3 R3, -R3, RZ, RZ ;  /* 0x000000ff03037210 */ /* 0x000fe40007ffe1ff */
[----:B------:R-:W-:Y:S01]  /*7430*/  STL [R1+0x63b4], R228 ;  /* 0x0063b4e401007387 */ /* 0x000fe20000100800 */
[----:B------:R-:W-:Y:S01]  /*7440*/  IMAD.HI.U32 R4, R252, R223, RZ ;  /* 0x000000dffc047227 */ /* 0x000fe200078e00ff */
[----:B------:R-:W-:-:S02]  /*7450*/  IABS R217, R6 ;  /* 0x0000000600d97213 */ /* 0x000fc40000000000 */
[----:B------:R-:W-:Y:S01]  /*7460*/  STL [R1+0x63b8], R227 ;  /* 0x0063b8e301007387 */ /* 0x000fe20000100800 */
[----:B-1----:R-:W-:-:S03]  /*7470*/  IMAD.HI.U32 R0, R252, R226, RZ ;  /* 0x000000e2fc007227 */ /* 0x002fc600078e00ff */
[----:B------:R-:W-:Y:S01]  /*7480*/  STL [R1+0x5c88], R11 ;  /* 0x005c880b01007387 */ /* 0x000fe20000100800 */
[----:B------:R-:W-:-:S03]  /*7490*/  IMAD.HI.U32 R5, R252, R222, RZ ;  /* 0x000000defc057227 */ /* 0x000fc600078e00ff */
[----:B------:R1:W-:Y:S01]  /*74a0*/  STL [R1+0x5c84], R10 ;  /* 0x005c840a01007387 */ /* 0x0003e20000100800 */
[----:B------:R-:W-:Y:S02]  /*74b0*/  IMAD.MOV R0, RZ, RZ, -R0 ;  /* 0x000000ffff007224 */ /* 0x000fe400078e0a00 */
[----:B------:R-:W-:Y:S01]  /*74c0*/  IMAD.MOV R2, RZ, RZ, -R2 ;  /* 0x000000ffff027224 */ /* 0x000fe200078e0a02 */
[----:B------:R2:W-:Y:S01]  /*74d0*/  STL [R1+0x5c8c], R9 ;  /* 0x005c8c0901007387 */ /* 0x0005e20000100800 */
[----:B------:R-:W-:Y:S02]  /*74e0*/  IMAD.MOV R4, RZ, RZ, -R4 ;  /* 0x000000ffff047224 */ /* 0x000fe400078e0a04 */
[----:B------:R-:W-:Y:S01]  /*74f0*/  IMAD.MOV R5, RZ, RZ, -R5 ;  /* 0x000000ffff057224 */ /* 0x000fe200078e0a05 */
[----:B------:R3:W-:Y:S01]  /*7500*/  STL [R1+0x5c9c], R8 ;  /* 0x005c9c0801007387 */ /* 0x0007e20000100800 */
[C---:B------:R-:W-:Y:S01]  /*7510*/  IMAD R226, R251.reuse, R0, R226 ;  /* 0x00000000fbe27224 */ /* 0x040fe200078e02e2 */
[C---:B-1----:R-:W-:Y:S01]  /*7520*/  IADD3 R10, R246.reuse, 0x102, RZ ;  /* 0x00000102f60a7810 */ /* 0x042fe20007ffe0ff */
[C---:B------:R-:W-:Y:S01]  /*7530*/  IMAD R225, R251.reuse, R2, R225 ;  /* 0x00000002fbe17224 */ /* 0x040fe200078e02e1 */
[----:B------:R1:W-:Y:S01]  /*7540*/  STL [R1+0x5ca0], R7 ;  /* 0x005ca00701007387 */ /* 0x0003e20000100800 */
[C---:B------:R-:W-:Y:S01]  /*7550*/  IMAD R224, R251.reuse, R3, R224 ;  /* 0x00000003fbe07224 */ /* 0x040fe200078e02e0 */
[C---:B--2---:R-:W-:Y:S01]  /*7560*/  IADD3 R9, R246.reuse, 0x103, RZ ;  /* 0x00000103f6097810 */ /* 0x044fe20007ffe0ff */
[C---:B------:R-:W-:Y:S01]  /*7570*/  IMAD R223, R251.reuse, R4, R223 ;  /* 0x00000004fbdf7224 */ /* 0x040fe200078e02df */
[----:B------:R-:W-:Y:S01]  /*7580*/  IABS R221, R10 ;  /* 0x0000000a00dd7213 */ /* 0x000fe20000000000 */
[----:B------:R-:W-:Y:S01]  /*7590*/  IMAD R222, R251, R5, R222 ;  /* 0x00000005fbde7224 */ /* 0x000fe200078e02de */
[----:B---3--:R-:W-:Y:S01]  /*75a0*/  IADD3 R8, R246, 0x104, RZ ;  /* 0x00000104f6087810 */ /* 0x008fe20007ffe0ff */
[----:B------:R-:W-:Y:S01]  /*75b0*/  STL [R1+0x63bc], R226 ;  /* 0x0063bce201007387 */ /* 0x000fe20000100800 */
[----:B------:R-:W-:Y:S01]  /*75c0*/  IABS R220, R9 ;  /* 0x0000000900dc7213 */ /* 0x000fe20000000000 */
[----:B------:R-:W-:Y:S01]  /*75d0*/  IMAD.HI.U32 R0, R252, R221, RZ ;  /* 0x000000ddfc007227 */ /* 0x000fe200078e00ff */
[----:B-1----:R-:W-:Y:S01]  /*75e0*/  IADD3 R7, R246, 0x105, RZ ;  /* 0x00000105f6077810 */ /* 0x002fe20007ffe0ff */
[----:B------:R-:W-:Y:S01]  /*75f0*/  STL [R1+0x6398], R225 ;  /* 0x006398e101007387 */ /* 0x000fe20000100800 */
[----:B------:R-:W-:Y:S01]  /*7600*/  IABS R219, R8 ;  /* 0x0000000800db7213 */ /* 0x000fe20000000000 */
[----:B------:R-:W-:Y:S01]  /*7610*/  IMAD.HI.U32 R2, R252, R220, RZ ;  /* 0x000000dcfc027227 */ /* 0x000fe200078e00ff */
[----:B------:R-:W-:Y:S01]  /*7620*/  IABS R218, R7 ;  /* 0x0000000700da7213 */ /* 0x000fe20000000000 */
[----:B------:R-:W-:Y:S01]  /*7630*/  STL [R1+0x639c], R224 ;  /* 0x00639ce001007387 */ /* 0x000fe20000100800 */
[----:B------:R-:W-:Y:S01]  /*7640*/  IADD3 R0, -R0, RZ, RZ ;  /* 0x000000ff00007210 */ /* 0x000fe20007ffe1ff */
[----:B------:R-:W-:-:S02]  /*7650*/  IMAD.HI.U32 R3, R252, R219, RZ ;  /* 0x000000dbfc037227 */ /* 0x000fc400078e00ff */
[----:B------:R-:W-:Y:S02]  /*7660*/  STL [R1+0x63a0], R223 ;  /* 0x0063a0df01007387 */ /* 0x000fe40000100800 */
[C---:B------:R-:W-:Y:S02]  /*7670*/  IMAD.HI.U32 R4, R252.reuse, R218, RZ ;  /* 0x000000dafc047227 */ /* 0x040fe400078e00ff */
[----:B------:R-:W-:Y:S02]  /*7680*/  STL [R1+0x63a4], R222 ;  /* 0x0063a4de01007387 */ /* 0x000fe40000100800 */
[----:B------:R-:W-:Y:S01]  /*7690*/  IMAD.HI.U32 R5, R252, R217, RZ ;  /* 0x000000d9fc057227 */ /* 0x000fe200078e00ff */
[----:B------:R-:W-:Y:S01]  /*76a0*/  IADD3 R4, -R4, RZ, RZ ;  /* 0x000000ff04047210 */ /* 0x000fe20007ffe1ff */
[----:B------:R1:W-:Y:S02]  /*76b0*/  STL [R1+0x5c90], R10 ;  /* 0x005c900a01007387 */ /* 0x0003e40000100800 */
[----:B------:R-:W-:-:S02]  /*76c0*/  IMAD.MOV R2, RZ, RZ, -R2 ;  /* 0x000000ffff027224 */ /* 0x000fc400078e0a02 */
        /* <DEDUP_REMOVED lines=11> */
[----:B------:R2:W-:Y:S01]  /*7780*/  STL [R1+0x5cac], R6 ;  /* 0x005cac0601007387 */ /* 0x0005e20000100800 */
        /* <DEDUP_REMOVED lines=10> */
[----:B--2---:R-:W-:Y:S01]  /*7830*/  IADD3 R6, R246, 0x10b, RZ ;  /* 0x0000010bf6067810 */ /* 0x004fe20007ffe0ff */
        /* <DEDUP_REMOVED lines=8> */
[----:B------:R-:W-:Y:S02]  /*78c0*/  IMAD.HI.U32 R5, R252, R212, RZ ;  /* 0x000000d4fc057227 */ /* 0x000fe400078e00ff */
[----:B------:R1:W-:Y:S02]  /*78d0*/  STL [R1+0x5ca4], R10 ;  /* 0x005ca40a01007387 */ /* 0x0003e40000100800 */
[----:B------:R-:W-:Y:S01]  /*78e0*/  IMAD.MOV R0, RZ, RZ, -R0 ;  /* 0x000000ffff007224 */ /* 0x000fe200078e0a00 */
[----:B------:R-:W-:Y:S01]  /*78f0*/  IADD3 R5, -R5, RZ, RZ ;  /* 0x000000ff05057210 */ /* 0x000fe20007ffe1ff */
[----:B------:R-:W-:Y:S01]  /*7900*/  IMAD.MOV R3, RZ, RZ, -R3 ;  /* 0x000000ffff037224 */ /* 0x000fe200078e0a03 */
[----:B------:R2:W-:Y:S01]  /*7910*/  STL [R1+0x5cb4], R9 ;  /* 0x005cb40901007387 */ /* 0x0005e20000100800 */
[----:B------:R-:W-:-:S02]  /*7920*/  IMAD.MOV R4, RZ, RZ, -R4 ;  /* 0x000000ffff047224 */ /* 0x000fc400078e0a04 */
[C---:B------:R-:W-:Y:S01]  /*7930*/  IMAD R216, R251.reuse, R0, R216 ;  /* 0x00000000fbd87224 */ /* 0x040fe200078e02d8 */
[----:B------:R3:W-:Y:S01]  /*7940*/  STL [R1+0x5cbc], R8 ;  /* 0x005cbc0801007387 */ /* 0x0007e20000100800 */
[C---:B-1----:R-:W-:Y:S01]  /*7950*/  IADD3 R10, R246.reuse, 0x10c, RZ ;  /* 0x0000010cf60a7810 */ /* 0x042fe20007ffe0ff */
[C---:B------:R-:W-:Y:S02]  /*7960*/  IMAD R215, R251.reuse, R2, R215 ;  /* 0x00000002fbd77224 */ /* 0x040fe400078e02d7 */
[C---:B------:R-:W-:Y:S01]  /*7970*/  IMAD R214, R251.reuse, R3, R214 ;  /* 0x00000003fbd67224 */ /* 0x040fe200078e02d6 */
[----:B------:R-:W-:Y:S01]  /*7980*/  IABS R211, R10 ;  /* 0x0000000a00d37213 */ /* 0x000fe20000000000 */
[----:B------:R1:W-:Y:S01]  /*7990*/  STL [R1+0x5cb8], R7 ;  /* 0x005cb80701007387 */ /* 0x0003e20000100800 */
[C---:B------:R-:W-:Y:S01]  /*79a0*/  IMAD R213, R251.reuse, R4, R213 ;  /* 0x00000004fbd57224 */ /* 0x040fe200078e02d5 */
[----:B--2---:R-:W-:Y:S01]  /*79b0*/  IADD3 R9, R246, 0x10d, RZ ;  /* 0x0000010df6097810 */ /* 0x004fe20007ffe0ff */
[----:B------:R-:W-:Y:S01]  /*79c0*/  IMAD R212, R251, R5, R212 ;  /* 0x00000005fbd47224 */ /* 0x000fe200078e02d4 */
[----:B------:R2:W-:Y:S01]  /*79d0*/  STL [R1+0x5cc4], R6 ;  /* 0x005cc40601007387 */ /* 0x0005e20000100800 */
[----:B------:R-:W-:Y:S01]  /*79e0*/  IMAD.HI.U32 R0, R252, R211, RZ ;  /* 0x000000d3fc007227 */ /* 0x000fe200078e00ff */
[----:B---3--:R-:W-:-:S02]  /*79f0*/  IADD3 R8, R246, 0x10e, RZ ;  /* 0x0000010ef6087810 */ /* 0x008fc40007ffe0ff */
[----:B------:R-:W-:Y:S01]  /*7a00*/  STL [R1+0x6390], R216 ;  /* 0x006390d801007387 */ /* 0x000fe20000100800 */
[----:B------:R-:W-:Y:S01]  /*7a10*/  IMAD.MOV R0, RZ, RZ, -R0 ;  /* 0x000000ffff007224 */ /* 0x000fe200078e0a00 */
[C---:B-1----:R-:W-:Y:S02]  /*7a20*/  IADD3 R7, R246.reuse, 0x10f, RZ ;  /* 0x0000010ff6077810 */ /* 0x042fe40007ffe0ff */
[----:B------:R-:W-:Y:S01]  /*7a30*/  STL [R1+0x63c8], R215 ;  /* 0x0063c8d701007387 */ /* 0x000fe20000100800 */
[----:B------:R-:W-:Y:S01]  /*7a40*/  IMAD R211, R251, R0, R211 ;  /* 0x00000000fbd37224 */ /* 0x000fe200078e02d3 */
[----:B--2---:R-:W-:Y:S02]  /*7a50*/  IADD3 R6, R246, 0x110, RZ ;  /* 0x00000110f6067810 */ /* 0x004fe40007ffe0ff */
[----:B------:R-:W-:Y:S01]  /*7a60*/  STL [R1+0x63cc], R214 ;  /* 0x0063ccd601007387 */ /* 0x000fe20000100800 */
[----:B------:R-:W-:Y:S02]  /*7a70*/  IABS R210, R9 ;  /* 0x0000000900d27213 */ /* 0x000fe40000000000 */
[----:B------:R-:W-:Y:S01]  /*7a80*/  IABS R207, R6 ;  /* 0x0000000600cf7213 */ /* 0x000fe20000000000 */
[----:B------:R-:W-:Y:S01]  /*7a90*/  STL [R1+0x63d0], R213 ;  /* 0x0063d0d501007387 */ /* 0x000fe20000100800 */
[----:B------:R-:W-:Y:S01]  /*7aa0*/  IABS R209, R8 ;  /* 0x0000000800d17213 */ /* 0x000fe20000000000 */
[C---:B------:R-:W-:Y:S01]  /*7ab0*/  IMAD.HI.U32 R2, R252.reuse, R210, RZ ;  /* 0x000000d2fc027227 */ /* 0x040fe200078e00ff */
[----:B------:R-:W-:Y:S01]  /*7ac0*/  IABS R208, R7 ;  /* 0x0000000700d07213 */ /* 0x000fe20000000000 */
[----:B------:R-:W-:Y:S02]  /*7ad0*/  STL [R1+0x63d4], R212 ;  /* 0x0063d4d401007387 */ /* 0x000fe40000100800 */
[----:B------:R-:W-:-:S02]  /*7ae0*/  IMAD.HI.U32 R5, R252, R207, RZ ;  /* 0x000000cffc057227 */ /* 0x000fc400078e00ff */
[----:B------:R1:W-:Y:S02]  /*7af0*/  STL [R1+0x5cc0], R10 ;  /* 0x005cc00a01007387 */ /* 0x0003e40000100800 */
[----:B------:R-:W-:Y:S02]  /*7b00*/  IMAD.MOV R5, RZ, RZ, -R5 ;  /* 0x000000ffff057224 */ /* 0x000fe400078e0a05 */
[----:B------:R2:W-:Y:S01]  /*7b10*/  STL [R1+0x5ccc], R9 ;  /* 0x005ccc0901007387 */ /* 0x0005e20000100800 */
[----:B------:R-:W-:-:S03]  /*7b20*/  IMAD.HI.U32 R3, R252, R209, RZ ;  /* 0x000000d1fc037227 */ /* 0x000fc600078e00ff */
[----:B------:R3:W-:Y:S01]  /*7b30*/  STL [R1+0x5cc8], R8 ;  /* 0x005cc80801007387 */ /* 0x0007e20000100800 */
[----:B------:R-:W-:Y:S01]  /*7b40*/  IMAD R207, R251, R5, R207 ;  /* 0x00000005fbcf7224 */ /* 0x000fe200078e02cf */
[----:B-1----:R-:W-:Y:S01]  /*7b50*/  IADD3 R10, R246, 0x111, RZ ;  /* 0x00000111f60a7810 */ /* 0x002fe20007ffe0ff */
[----:B------:R-:W-:Y:S01]  /*7b60*/  IMAD.MOV R2, RZ, RZ, -R2 ;  /* 0x000000ffff027224 */ /* 0x000fe200078e0a02 */
[----:B------:R1:W-:Y:S01]  /*7b70*/  STL [R1+0x5cd0], R7 ;  /* 0x005cd00701007387 */ /* 0x0003e20000100800 */
[----:B------:R-:W-:Y:S01]  /*7b80*/  IADD3 R3, -R3, RZ, RZ ;  /* 0x000000ff03037210 */ /* 0x000fe20007ffe1ff */
[----:B------:R-:W-:Y:S01]  /*7b90*/  IMAD.HI.U32 R4, R252, R208, RZ ;  /* 0x000000d0fc047227 */ /* 0x000fe200078e00ff */
[----:B------:R-:W-:Y:S01]  /*7ba0*/  IABS R206, R10 ;  /* 0x0000000a00ce7213 */ /* 0x000fe20000000000 */
[----:B------:R4:W-:Y:S01]  /*7bb0*/  STL [R1+0x5ce4], R6 ;  /* 0x005ce40601007387 */ /* 0x0009e20000100800 */
[C---:B--2---:R-:W-:Y:S01]  /*7bc0*/  IADD3 R9, R246.reuse, 0x112, RZ ;  /* 0x00000112f6097810 */ /* 0x044fe20007ffe0ff */
[----:B------:R-:W-:Y:S01]  /*7bd0*/  IMAD R209, R251, R3, R209 ;  /* 0x00000003fbd17224 */ /* 0x000fe200078e02d1 */
[----:B---3--:R-:W-:Y:S01]  /*7be0*/  IADD3 R8, R246, 0x113, RZ ;  /* 0x00000113f6087810 */ /* 0x008fe20007ffe0ff */
[----:B------:R-:W-:Y:S01]  /*7bf0*/  STL [R1+0x63dc], R211 ;  /* 0x0063dcd301007387 */ /* 0x000fe20000100800 */
[----:B------:R-:W-:Y:S01]  /*7c00*/  IMAD.HI.U32 R0, R252, R206, RZ ;  /* 0x000000cefc007227 */ /* 0x000fe200078e00ff */
[----:B-1----:R-:W-:-:S02]  /*7c10*/  IADD3 R7, R246, 0x114, RZ ;  /* 0x00000114f6077810 */ /* 0x002fc40007ffe0ff */
[----:B------:R1:W-:Y:S01]  /*7c20*/  STL [R1+0x5cd8], R10 ;  /* 0x005cd80a01007387 */ /* 0x0003e20000100800 */
[----:B------:R-:W-:Y:S01]  /*7c30*/  IABS R205, R9 ;  /* 0x0000000900cd7213 */ /* 0x000fe20000000000 */
[C---:B------:R-:W-:Y:S01]  /*7c40*/  IMAD R210, R251.reuse, R2, R210 ;  /* 0x00000002fbd27224 */ /* 0x040fe200078e02d2 */
[----:B----4-:R-:W-:Y:S01]  /*7c50*/  IADD3 R6, R246, 0x115, RZ ;  /* 0x00000115f6067810 */ /* 0x010fe20007ffe0ff */
[----:B------:R2:W-:Y:S01]  /*7c60*/  STL [R1+0x5cd4], R9 ;  /* 0x005cd40901007387 */ /* 0x0005e20000100800 */
[----:B------:R-:W-:Y:S01]  /*7c70*/  IADD3 R0, -R0, RZ, RZ ;  /* 0x000000ff00007210 */ /* 0x000fe20007ffe1ff */
[----:B------:R-:W-:Y:S01]  /*7c80*/  IMAD.HI.U32 R2, R252, R205, RZ ;  /* 0x000000cdfc027227 */ /* 0x000fe200078e00ff */
[----:B------:R-:W-:Y:S01]  /*7c90*/  IABS R202, R6 ;  /* 0x0000000600ca7213 */ /* 0x000fe20000000000 */
[----:B------:R3:W-:Y:S01]  /*7ca0*/  STL [R1+0x5cdc], R8 ;  /* 0x005cdc0801007387 */ /* 0x0007e20000100800 */
[----:B------:R-:W-:Y:S01]  /*7cb0*/  IABS R204, R8 ;  /* 0x0000000800cc7213 */ /* 0x000fe20000000000 */
[----:B------:R-:W-:Y:S01]  /*7cc0*/  IMAD R206, R251, R0, R206 ;  /* 0x00000000fbce7224 */ /* 0x000fe200078e02ce */
[----:B-1----:R-:W-:Y:S01]  /*7cd0*/  IADD3 R10, R246, 0x116, RZ ;  /* 0x00000116f60a7810 */ /* 0x002fe20007ffe0ff */
[----:B------:R1:W-:Y:S01]  /*7ce0*/  STL [R1+0x5cec], R7 ;  /* 0x005cec0701007387 */ /* 0x0003e20000100800 */
[----:B------:R-:W-:Y:S01]  /*7cf0*/  IMAD.HI.U32 R5, R252, R202, RZ ;  /* 0x000000cafc057227 */ /* 0x000fe200078e00ff */
[----:B--2---:R-:W-:-:S02]  /*7d00*/  IADD3 R9, R246, 0x117, RZ ;  /* 0x00000117f6097810 */ /* 0x004fc40007ffe0ff */
[----:B------:R2:W-:Y:S01]  /*7d10*/  STL [R1+0x5cf0], R6 ;  /* 0x005cf00601007387 */ /* 0x0005e20000100800 */
[----:B------:R-:W-:Y:S01]  /*7d20*/  IABS R201, R10 ;  /* 0x0000000a00c97213 */ /* 0x000fe20000000000 */
[----:B------:R-:W-:Y:S01]  /*7d30*/  IMAD.MOV R5, RZ, RZ, -R5 ;  /* 0x000000ffff057224 */ /* 0x000fe200078e0a05 */
[----:B------:R-:W-:Y:S01]  /*7d40*/  IABS R203, R7 ;  /* 0x0000000700cb7213 */ /* 0x000fe20000000000 */
[----:B------:R4:W-:Y:S01]  /*7d50*/  STL [R1+0x5ce0], R10 ;  /* 0x005ce00a01007387 */ /* 0x0009e20000100800 */
[----:B---3--:R-:W-:Y:S01]  /*7d60*/  IADD3 R8, R246, 0x118, RZ ;  /* 0x00000118f6087810 */ /* 0x008fe20007ffe0ff */
[----:B------:R-:W-:Y:S01]  /*7d70*/  IMAD.HI.U32 R0, R252, R201, RZ ;  /* 0x000000c9fc007227 */ /* 0x000fe200078e00ff */
[C---:B-1----:R-:W-:Y:S01]  /*7d80*/  IADD3 R7, R246.reuse, 0x119, RZ ;  /* 0x00000119f6077810 */ /* 0x042fe20007ffe0ff */
[----:B------:R1:W-:Y:S01]  /*7d90*/  STL [R1+0x5ce8], R9 ;  /* 0x005ce80901007387 */ /* 0x0003e20000100800 */
[----:B------:R-:W-:Y:S01]  /*7da0*/  IABS R200, R9 ;  /* 0x0000000900c87213 */ /* 0x000fe20000000000 */
[C---:B------:R-:W-:Y:S01]  /*7db0*/  IMAD R202, R251.reuse, R5, R202 ;  /* 0x00000005fbca7224 */ /* 0x040fe200078e02ca */
[C---:B--2---:R-:W-:Y:S01]  /*7dc0*/  IADD3 R6, R246.reuse, 0x11a, RZ ;  /* 0x0000011af6067810 */ /* 0x044fe20007ffe0ff */
[----:B------:R2:W-:Y:S01]  /*7dd0*/  STL [R1+0x5cf8], R8 ;  /* 0x005cf80801007387 */ /* 0x0005e20000100800 */
[----:B------:R-:W-:Y:S01]  /*7de0*/  IMAD.MOV R0, RZ, RZ, -R0 ;  /* 0x000000ffff007224 */ /* 0x000fe200078e0a00 */
[----:B----4-:R-:W-:Y:S01]  /*7df0*/  IADD3 R10, R246, 0x11b, RZ ;  /* 0x0000011bf60a7810 */ /* 0x010fe20007ffe0ff */
[C---:B------:R-:W-:Y:S01]  /*7e00*/  IMAD.HI.U32 R3, R252.reuse, R204, RZ ;  /* 0x000000ccfc037227 */ /* 0x040fe200078e00ff */
[----:B------:R-:W-:Y:S01]  /*7e10*/  IABS R197, R6 ;  /* 0x0000000600c57213 */ /* 0x000fe20000000000 */
[----:B------:R3:W-:Y:S01]  /*7e20*/  STL [R1+0x5d00], R7 ;  /* 0x005d000701007387 */ /* 0x0007e20000100800 */
[----:B------:R-:W-:Y:S01]  /*7e30*/  IABS R196, R10 ;  /* 0x0000000a00c47213 */ /* 0x000fe20000000000 */
[----:B------:R-:W-:Y:S01]  /*7e40*/  IMAD R201, R251, R0, R201 ;  /* 0x00000000fbc97224 */ /* 0x000fe200078e02c9 */
[----:B------:R-:W-:Y:S01]  /*7e50*/  IABS R199, R8 ;  /* 0x0000000800c77213 */ /* 0x000fe20000000000 */
[----:B------:R-:W-:Y:S01]  /*7e60*/  IMAD.HI.U32 R5, R252, R197, RZ ;  /* 0x000000c5fc057227 */ /* 0x000fe200078e00ff */
[----:B------:R4:W-:Y:S01]  /*7e70*/  STL [R1+0x5cfc], R6 ;  /* 0x005cfc0601007387 */ /* 0x0009e20000100800 */
[----:B-1----:R-:W-:-:S02]  /*7e80*/  IADD3 R9, R246, 0x11c, RZ ;  /* 0x0000011cf6097810 */ /* 0x002fc40007ffe0ff */
[----:B------:R-:W-:Y:S01]  /*7e90*/  IABS R198, R7 ;  /* 0x0000000700c67213 */ /* 0x000fe20000000000 */
[----:B------:R1:W-:Y:S01]  /*7ea0*/  STL [R1+0x5cf4], R10 ;  /* 0x005cf40a01007387 */ /* 0x0003e20000100800 */
[----:B--2---:R-:W-:Y:S01]  /*7eb0*/  IADD3 R8, R246, 0x11d, RZ ;  /* 0x0000011df6087810 */ /* 0x004fe20007ffe0ff */
[----:B------:R-:W-:Y:S01]  /*7ec0*/  IMAD.HI.U32 R0, R252, R196, RZ ;  /* 0x000000c4fc007227 */ /* 0x000fe200078e00ff */
[C---:B---3--:R-:W-:Y:S01]  /*7ed0*/  IADD3 R7, R246.reuse, 0x11e, RZ ;  /* 0x0000011ef6077810 */ /* 0x048fe20007ffe0ff */
[----:B------:R2:W-:Y:S01]  /*7ee0*/  STL [R1+0x5d04], R9 ;  /* 0x005d040901007387 */ /* 0x0005e20000100800 */
[----:B------:R-:W-:Y:S01]  /*7ef0*/  IADD3 R5, -R5, RZ, RZ ;  /* 0x000000ff05057210 */ /* 0x000fe20007ffe1ff */
[----:B------:R-:W-:Y:S01]  /*7f00*/  IMAD.MOV R0, RZ, RZ, -R0 ;  /* 0x000000ffff007224 */ /* 0x000fe200078e0a00 */
[C---:B----4-:R-:W-:Y:S01]  /*7f10*/  IADD3 R6, R246.reuse, 0x11f, RZ ;  /* 0x0000011ff6067810 */ /* 0x050fe20007ffe0ff */
[----:B------:R3:W-:Y:S01]  /*7f20*/  STL [R1+0x5d0c], R8 ;  /* 0x005d0c0801007387 */ /* 0x0007e20000100800 */
[----:B------:R-:W-:Y:S01]  /*7f30*/  IABS R195, R9 ;  /* 0x0000000900c37213 */ /* 0x000fe20000000000 */
[C---:B------:R-:W-:Y:S01]  /*7f40*/  IMAD R197, R251.reuse, R5, R197 ;  /* 0x00000005fbc57224 */ /* 0x040fe200078e02c5 */
[----:B------:R-:W-:Y:S01]  /*7f50*/  IABS R192, R6 ;  /* 0x0000000600c07213 */ /* 0x000fe20000000000 */
[----:B------:R4:W-:Y:S01]  /*7f60*/  STL [R1+0x5d08], R7 ;  /* 0x005d080701007387 */ /* 0x0009e20000100800 */
[----:B-1----:R-:W-:Y:S01]  /*7f70*/  IADD3 R10, R246, 0x120, RZ ;  /* 0x00000120f60a7810 */ /* 0x002fe20007ffe0ff */
[----:B------:R-:W-:Y:S01]  /*7f80*/  IMAD.MOV R3, RZ, RZ, -R3 ;  /* 0x000000ffff037224 */ /* 0x000fe200078e0a03 */
[----:B------:R-:W-:Y:S01]  /*7f90*/  IABS R194, R8 ;  /* 0x0000000800c27213 */ /* 0x000fe20000000000 */
[----:B------:R1:W-:Y:S01]  /*7fa0*/  STL [R1+0x5d14], R6 ;  /* 0x005d140601007387 */ /* 0x0003e20000100800 */
[----:B------:R-:W-:Y:S01]  /*7fb0*/  IABS R191, R10 ;  /* 0x0000000a00bf7213 */ /* 0x000fe20000000000 */
[----:B------:R-:W-:Y:S01]  /*7fc0*/  IMAD.HI.U32 R5, R252, R192, RZ ;  /* 0x000000c0fc057227 */ /* 0x000fe200078e00ff */
[C---:B--2---:R-:W-:Y:S01]  /*7fd0*/  IADD3 R9, R246.reuse, 0x121, RZ ;  /* 0x00000121f6097810 */ /* 0x044fe20007ffe0ff */
[----:B------:R2:W-:Y:S01]  /*7fe0*/  STL [R1+0x5d10], R10 ;  /* 0x005d100a01007387 */ /* 0x0005e20000100800 */
[----:B------:R-:W-:Y:S01]  /*7ff0*/  IABS R193, R7 ;  /* 0x0000000700c17213 */ /* 0x000fe20000000000 */
[C---:B------:R-:W-:Y:S01]  /*8000*/  IMAD R196, R251.reuse, R0, R196 ;  /* 0x00000000fbc47224 */ /* 0x040fe200078e02c4 */
[C---:B---3--:R-:W-:Y:S01]  /*8010*/  IADD3 R8, R246.reuse, 0x122, RZ ;  /* 0x00000122f6087810 */ /* 0x048fe20007ffe0ff */
[----:B------:R-:W-:Y:S01]  /*8020*/  IMAD.MOV R5, RZ, RZ, -R5 ;  /* 0x000000ffff057224 */ /* 0x000fe200078e0a05 */
[----:B----4-:R-:W-:Y:S01]  /*8030*/  IADD3 R7, R246, 0x123, RZ ;  /* 0x00000123f6077810 */ /* 0x010fe20007ffe0ff */
[----:B------:R-:W-:Y:S01]  /*8040*/  IMAD.HI.U32 R0, R252, R191, RZ ;  /* 0x000000bffc007227 */ /* 0x000fe200078e00ff */
[----:B-1----:R-:W-:Y:S01]  /*8050*/  IADD3 R6, R246, 0x124, RZ ;  /* 0x00000124f6067810 */ /* 0x002fe20007ffe0ff */
[----:B------:R1:W-:Y:S01]  /*8060*/  STL [R1+0x5d1c], R9 ;  /* 0x005d1c0901007387 */ /* 0x0003e20000100800 */
[----:B------:R-:W-:Y:S01]  /*8070*/  IABS R190, R9 ;  /* 0x0000000900be7213 */ /* 0x000fe20000000000 */
[----:B------:R-:W-:Y:S01]  /*8080*/  IMAD R204, R251, R3, R204 ;  /* 0x00000003fbcc7224 */ /* 0x000fe200078e02cc */
[----:B------:R-:W-:Y:S01]  /*8090*/  IABS R187, R6 ;  /* 0x0000000600bb7213 */ /* 0x000fe20000000000 */
[----:B------:R-:W-:Y:S01]  /*80a0*/  IMAD.HI.U32 R3, R252, R199, RZ ;  /* 0x000000c7fc037227 */ /* 0x000fe200078e00ff */
[----:B------:R-:W-:Y:S01]  /*80b0*/  STL [R1+0x5d18], R8 ;  /* 0x005d180801007387 */ /* 0x000fe20000100800 */
[----:B--2---:R-:W-:-:S02]  /*80c0*/  IADD3 R10, R246, 0x125, RZ ;  /* 0x00000125f60a7810 */ /* 0x004fc40007ffe0ff */
[C---:B------:R-:W-:Y:S01]  /*80d0*/  IMAD R192, R251.reuse, R5, R192 ;  /* 0x00000005fbc07224 */ /* 0x040fe200078e02c0 */
[----:B------:R-:W-:Y:S01]  /*80e0*/  STL [R1+0x5d20], R7 ;  /* 0x005d200701007387 */ /* 0x000fe20000100800 */
[----:B------:R-:W-:Y:S01]  /*80f0*/  IMAD.HI.U32 R5, R252, R187, RZ ;  /* 0x000000bbfc057227 */ /* 0x000fe200078e00ff */
[----:B------:R-:W-:Y:S02]  /*8100*/  IADD3 R0, -R0, RZ, RZ ;  /* 0x000000ff00007210 */ /* 0x000fe40007ffe1ff */
[----:B------:R2:W-:Y:S01]  /*8110*/  STL [R1+0x5d34], R6 ;  /* 0x005d340601007387 */ /* 0x0005e20000100800 */
[----:B------:R-:W-:Y:S01]  /*8120*/  IMAD.MOV R3, RZ, RZ, -R3 ;  /* 0x000000ffff037224 */ /* 0x000fe200078e0a03 */
[----:B------:R-:W-:Y:S01]  /*8130*/  IABS R186, R10 ;  /* 0x0000000a00ba7213 */ /* 0x000fe20000000000 */
[----:B------:R-:W-:Y:S01]  /*8140*/  IMAD.MOV R5, RZ, RZ, -R5 ;  /* 0x000000ffff057224 */ /* 0x000fe200078e0a05 */
[----:B------:R-:W-:Y:S01]  /*8150*/  IABS R189, R8 ;  /* 0x0000000800bd7213 */ /* 0x000fe20000000000 */
[C---:B------:R-:W-:Y:S01]  /*8160*/  IMAD R199, R251.reuse, R3, R199 ;  /* 0x00000003fbc77224 */ /* 0x040fe200078e02c7 */
[C---:B-1----:R-:W-:Y:S01]  /*8170*/  IADD3 R9, R246.reuse, 0x126, RZ ;  /* 0x00000126f6097810 */ /* 0x042fe20007ffe0ff */
[C---:B------:R-:W-:Y:S01]  /*8180*/  IMAD R191, R251.reuse, R0, R191 ;  /* 0x00000000fbbf7224 */ /* 0x040fe200078e02bf */
[----:B------:R-:W-:Y:S01]  /*8190*/  IABS R188, R7 ;  /* 0x0000000700bc7213 */ /* 0x000fe20000000000 */
[----:B------:R1:W-:Y:S01]  /*81a0*/  STL [R1+0x5d28], R10 ;  /* 0x005d280a01007387 */ /* 0x0003e20000100800 */
[----:B--2---:R-:W-:Y:S01]  /*81b0*/  IADD3 R6, R246, 0x129, RZ ;  /* 0x00000129f6067810 */ /* 0x004fe20007ffe0ff */
[----:B------:R-:W-:Y:S01]  /*81c0*/  IMAD.HI.U32 R3, R252, R194, RZ ;  /* 0x000000c2fc037227 */ /* 0x000fe200078e00ff */
[C---:B------:R-:W-:Y:S01]  /*81d0*/  IADD3 R8, R246.reuse, 0x127, RZ ;  /* 0x00000127f6087810 */ /* 0x040fe20007ffe0ff */
[----:B------:R2:W-:Y:S01]  /*81e0*/  STL [R1+0x5d24], R9 ;  /* 0x005d240901007387 */ /* 0x0005e20000100800 */
[----:B------:R-:W-:Y:S01]  /*81f0*/  IADD3 R7, R246, 0x128, RZ ;  /* 0x00000128f6077810 */ /* 0x000fe20007ffe0ff */
[----:B------:R-:W-:Y:S01]  /*8200*/  IMAD.HI.U32 R0, R252, R186, RZ ;  /* 0x000000bafc007227 */ /* 0x000fe200078e00ff */
[----:B------:R-:W-:Y:S01]  /*8210*/  IABS R182, R6 ;  /* 0x0000000600b67213 */ /* 0x000fe20000000000 */
[----:B------:R-:W-:Y:S01]  /*8220*/  STL [R1+0x5d2c], R8 ;  /* 0x005d2c0801007387 */ /* 0x000fe20000100800 */
[----:B------:R-:W-:Y:S01]  /*8230*/  IABS R185, R9 ;  /* 0x0000000900b97213 */ /* 0x000fe20000000000 */
[----:B------:R-:W-:Y:S01]  /*8240*/  IMAD R187, R251, R5, R187 ;  /* 0x00000005fbbb7224 */ /* 0x000fe200078e02bb */
[----:B-1----:R-:W-:Y:S01]  /*8250*/  IADD3 R10, R246, 0x12a, RZ ;  /* 0x0000012af60a7810 */ /* 0x002fe20007ffe0ff */
[----:B------:R-:W-:Y:S01]  /*8260*/  STL [R1+0x5d3c], R7 ;  /* 0x005d3c0701007387 */ /* 0x000fe20000100800 */
[----:B------:R-:W-:Y:S01]  /*8270*/  IMAD.HI.U32 R5, R252, R182, RZ ;  /* 0x000000b6fc057227 */ /* 0x000fe200078e00ff */
[----:B------:R-:W-:-:S02]  /*8280*/  IADD3 R3, -R3, RZ, RZ ;  /* 0x000000ff03037210 */ /* 0x000fc40007ffe1ff */
[----:B------:R1:W-:Y:S01]  /*8290*/  STL [R1+0x5d40], R6 ;  /* 0x005d400601007387 */ /* 0x0003e20000100800 */
[----:B------:R-:W-:Y:S01]  /*82a0*/  IMAD.MOV R0, RZ, RZ, -R0 ;  /* 0x000000ffff007224 */ /* 0x000fe200078e0a00 */
[----:B------:R-:W-:Y:S01]  /*82b0*/  IABS R181, R10 ;  /* 0x0000000a00b57213 */ /* 0x000fe20000000000 */
[C---:B------:R-:W-:Y:S01]  /*82c0*/  IMAD R194, R251.reuse, R3, R194 ;  /* 0x00000003fbc27224 */ /* 0x040fe200078e02c2 */
[----:B------:R-:W-:Y:S01]  /*82d0*/  IABS R184, R8 ;  /* 0x0000000800b87213 */ /* 0x000fe20000000000 */
[----:B------:R-:W-:Y:S01]  /*82e0*/  IMAD R186, R251, R0, R186 ;  /* 0x00000000fbba7224 */ /* 0x000fe200078e02ba */
[----:B--2---:R-:W-:Y:S01]  /*82f0*/  IADD3 R9, R246, 0x12b, RZ ;  /* 0x0000012bf6097810 */ /* 0x004fe20007ffe0ff */
[----:B------:R2:W-:Y:S01]  /*8300*/  STL [R1+0x5d30], R10 ;  /* 0x005d300a01007387 */ /* 0x0005e20000100800 */
[----:B------:R-:W-:Y:S01]  /*8310*/  IABS R183, R7 ;  /* 0x0000000700b77213 */ /* 0x000fe20000000000 */
[----:B------:R-:W-:Y:S01]  /*8320*/  IMAD.HI.U32 R0, R252, R181, RZ ;  /* 0x000000b5fc007227 */ /* 0x000fe200078e00ff */
[C---:B-1----:R-:W-:Y:S01]  /*8330*/  IADD3 R6, R246.reuse, 0x12e, RZ ;  /* 0x0000012ef6067810 */ /* 0x042fe20007ffe0ff */
[----:B------:R1:W-:Y:S01]  /*8340*/  STL [R1+0x5d38], R9 ;  /* 0x005d380901007387 */ /* 0x0003e20000100800 */
[----:B------:R-:W-:Y:S01]  /*8350*/  IADD3 R8, R246, 0x12c, RZ ;  /* 0x0000012cf6087810 */ /* 0x000fe20007ffe0ff */
[----:B------:R-:W-:Y:S01]  /*8360*/  IMAD.HI.U32 R3, R252, R189, RZ ;  /* 0x000000bdfc037227 */ /* 0x000fe200078e00ff */
[----:B------:R-:W-:-:S02]  /*8370*/  IADD3 R7, R246, 0x12d, RZ ;  /* 0x0000012df6077810 */ /* 0x000fc40007ffe0ff */
[----:B------:R-:W-:Y:S01]  /*8380*/  IADD3 R5, -R5, RZ, RZ ;  /* 0x000000ff05057210 */ /* 0x000fe20007ffe1ff */
[----:B------:R3:W-:Y:S01]  /*8390*/  STL [R1+0x5d48], R8 ;  /* 0x005d480801007387 */ /* 0x0007e20000100800 */
[----:B------:R-:W-:Y:S01]  /*83a0*/  IABS R177, R6 ;  /* 0x0000000600b17213 */ /* 0x000fe20000000000 */
[----:B------:R-:W-:Y:S01]  /*83b0*/  IMAD.MOV R0, RZ, RZ, -R0 ;  /* 0x000000ffff007224 */ /* 0x000fe200078e0a00 */
[----:B--2---:R-:W-:Y:S01]  /*83c0*/  IADD3 R10, R246, 0x12f, RZ ;  /* 0x0000012ff60a7810 */ /* 0x004fe20007ffe0ff */
[----:B------:R-:W-:Y:S01]  /*83d0*/  STL [R1+0x5d50], R7 ;  /* 0x005d500701007387 */ /* 0x000fe20000100800 */
[----:B------:R-:W-:Y:S01]  /*83e0*/  IMAD R182, R251, R5, R182 ;  /* 0x00000005fbb67224 */ /* 0x000fe200078e02b6 */
[----:B------:R-:W-:Y:S01]  /*83f0*/  IABS R180, R9 ;  /* 0x0000000900b47213 */ /* 0x000fe20000000000 */
[----:B------:R-:W-:Y:S01]  /*8400*/  IMAD.HI.U32 R5, R252, R177, RZ ;  /* 0x000000b1fc057227 */ /* 0x000fe200078e00ff */
[----:B------:R2:W-:Y:S01]  /*8410*/  STL [R1+0x5d4c], R6 ;  /* 0x005d4c0601007387 */ /* 0x0005e20000100800 */
[----:B------:R-:W-:-:S02]  /*8420*/  IABS R176, R10 ;  /* 0x0000000a00b07213 */ /* 0x000fc40000000000 */
[----:B------:R-:W-:Y:S01]  /*8430*/  IABS R179, R8 ;  /* 0x0000000800b37213 */ /* 0x000fe20000000000 */
[----:B------:R-:W-:Y:S01]  /*8440*/  IMAD.MOV R3, RZ, RZ, -R3 ;  /* 0x000000ffff037224 */ /* 0x000fe200078e0a03 */
[C---:B-1----:R-:W-:Y:S01]  /*8450*/  IADD3 R9, R246.reuse, 0x130, RZ ;  /* 0x00000130f6097810 */ /* 0x042fe20007ffe0ff */
[C---:B------:R-:W-:Y:S01]  /*8460*/  IMAD R181, R251.reuse, R0, R181 ;  /* 0x00000000fbb57224 */ /* 0x040fe200078e02b5 */
[----:B------:R-:W-:Y:S01]  /*8470*/  IABS R178, R7 ;  /* 0x0000000700b27213 */ /* 0x000fe20000000000 */
[----:B------:R-:W-:Y:S01]  /*8480*/  IMAD.MOV R5, RZ, RZ, -R5 ;  /* 0x000000ffff057224 */ /* 0x000fe200078e0a05 */
[C---:B---3--:R-:W-:Y:S01]  /*8490*/  IADD3 R8, R246.reuse, 0x131, RZ ;  /* 0x00000131f6087810 */ /* 0x048fe20007ffe0ff */
[----:B------:R1:W-:Y:S01]  /*84a0*/  STL [R1+0x5d44], R10 ;  /* 0x005d440a01007387 */ /* 0x0003e20000100800 */
[----:B--2---:R-:W-:Y:S01]  /*84b0*/  IADD3 R6, R246, 0x133, RZ ;  /* 0x00000133f6067810 */ /* 0x004fe20007ffe0ff */
[----:B------:R-:W-:Y:S01]  /*84c0*/  IMAD.HI.U32 R0, R252, R176, RZ ;  /* 0x000000b0fc007227 */ /* 0x000fe200078e00ff */
[----:B------:R-:W-:Y:S01]  /*84d0*/  IADD3 R7, R246, 0x132, RZ ;  /* 0x00000132f6077810 */ /* 0x000fe20007ffe0ff */
[----:B------:R2:W-:Y:S01]  /*84e0*/  STL [R1+0x5d58], R9 ;  /* 0x005d580901007387 */ /* 0x0005e20000100800 */
[----:B------:R-:W-:Y:S01]  /*84f0*/  IABS R172, R6 ;  /* 0x0000000600ac7213 */ /* 0x000fe20000000000 */
[----:B------:R-:W-:Y:S01]  /*8500*/  IMAD R189, R251, R3, R189 ;  /* 0x00000003fbbd7224 */ /* 0x000fe200078e02bd */
[----:B------:R-:W-:Y:S01]  /*8510*/  IADD3 R0, -R0, RZ, RZ ;  /* 0x000000ff00007210 */ /* 0x000fe20007ffe1ff */
[----:B------:R-:W-:Y:S01]  /*8520*/  IMAD.HI.U32 R3, R252, R184, RZ ;  /* 0x000000b8fc037227 */ /* 0x000fe200078e00ff */
[----:B------:R-:W-:Y:S01]  /*8530*/  STL [R1+0x5d60], R8 ;  /* 0x005d600801007387 */ /* 0x000fe20000100800 */
[----:B-1----:R-:W-:-:S02]  /*8540*/  IADD3 R10, R246, 0x134, RZ ;  /* 0x00000134f60a7810 */ /* 0x002fc40007ffe0ff */
[C---:B------:R-:W-:Y:S01]  /*8550*/  IMAD R177, R251.reuse, R5, R177 ;  /* 0x00000005fbb17224 */ /* 0x040fe200078e02b1 */
[----:B------:R-:W-:Y:S01]  /*8560*/  STL [R1+0x5d5c], R7 ;  /* 0x005d5c0701007387 */ /* 0x000fe20000100800 */
[----:B------:R-:W-:Y:S01]  /*8570*/  IMAD.HI.U32 R5, R252, R172, RZ ;  /* 0x000000acfc057227 */ /* 0x000fe200078e00ff */
[----:B------:R-:W-:Y:S02]  /*8580*/  IABS R175, R9 ;  /* 0x0000000900af7213 */ /* 0x000fe40000000000 */
[----:B------:R1:W-:Y:S01]  /*8590*/  STL [R1+0x5d68], R6 ;  /* 0x005d680601007387 */ /* 0x0003e20000100800 */
[----:B------:R-:W-:Y:S01]  /*85a0*/  IMAD.MOV R3, RZ, RZ, -R3 ;  /* 0x000000ffff037224 */ /* 0x000fe200078e0a03 */
[----:B------:R-:W-:Y:S01]  /*85b0*/  IABS R171, R10 ;  /* 0x0000000a00ab7213 */ /* 0x000fe20000000000 */
[----:B------:R-:W-:Y:S01]  /*85c0*/  IMAD.MOV R5, RZ, RZ, -R5 ;  /* 0x000000ffff057224 */ /* 0x000fe200078e0a05 */
[----:B------:R-:W-:Y:S01]  /*85d0*/  IABS R174, R8 ;  /* 0x0000000800ae7213 */ /* 0x000fe20000000000 */
[C---:B------:R-:W-:Y:S01]  /*85e0*/  IMAD R184, R251.reuse, R3, R184 ;  /* 0x00000003fbb87224 */ /* 0x040fe200078e02b8 */
[C---:B--2---:R-:W-:Y:S01]  /*85f0*/  IADD3 R9, R246.reuse, 0x135, RZ ;  /* 0x00000135f6097810 */ /* 0x044fe20007ffe0ff */
[C---:B------:R-:W-:Y:S01]  /*8600*/  IMAD R176, R251.reuse, R0, R176 ;  /* 0x00000000fbb07224 */ /* 0x040fe200078e02b0 */
[----:B------:R-:W-:Y:S01]  /*8610*/  IABS R173, R7 ;  /* 0x0000000700ad7213 */ /* 0x000fe20000000000 */
[----:B------:R2:W-:Y:S01]  /*8620*/  STL [R1+0x5d64], R10 ;  /* 0x005d640a01007387 */ /* 0x0005e20000100800 */
[----:B-1----:R-:W-:Y:S01]  /*8630*/  IADD3 R6, R246, 0x138, RZ ;  /* 0x00000138f6067810 */ /* 0x002fe20007ffe0ff */
        /* <DEDUP_REMOVED lines=9> */
[----:B--2---:R-:W-:Y:S01]  /*86d0*/  IADD3 R10, R246, 0x139, RZ ;  /* 0x00000139f60a7810 */ /* 0x004fe20007ffe0ff */
        /* <DEDUP_REMOVED lines=9> */
[----:B-1----:R-:W-:Y:S01]  /*8770*/  IADD3 R9, R246, 0x13a, RZ ;  /* 0x0000013af6097810 */ /* 0x002fe20007ffe0ff */
[----:B------:R1:W-:Y:S01]  /*8780*/  STL [R1+0x5d80], R10 ;  /* 0x005d800a01007387 */ /* 0x0003e20000100800 */
[----:B------:R-:W-:Y:S01]  /*8790*/  IABS R168, R7 ;  /* 0x0000000700a87213 */ /* 0x000fe20000000000 */
[----:B------:R-:W-:Y:S01]  /*87a0*/  IMAD.HI.U32 R0, R252, R166, RZ ;  /* 0x000000a6fc007227 */ /* 0x000fe200078e00ff */
[C---:B--2---:R-:W-:Y:S01]  /*87b0*/  IADD3 R6, R246.reuse, 0x13d, RZ ;  /* 0x0000013df6067810 */ /* 0x044fe20007ffe0ff */
        /* <DEDUP_REMOVED lines=8> */
[----:B-1----:R-:W-:Y:S01]  /*8840*/  IADD3 R10, R246, 0x13e, RZ ;  /* 0x0000013ef60a7810 */ /* 0x002fe20007ffe0ff */
        /* <DEDUP_REMOVED lines=8> */
[C---:B--2---:R-:W-:Y:S01]  /*88d0*/  IADD3 R9, R246.reuse, 0x13f, RZ ;  /* 0x0000013ff6097810 */ /* 0x044fe20007ffe0ff */
[C---:B------:R-:W-:Y:S01]  /*88e0*/  IMAD R166, R251.reuse, R0, R166 ;  /* 0x00000000fba67224 */ /* 0x040fe200078e02a6 */
[----:B------:R-:W-:Y:S01]  /*88f0*/  IABS R163, R7 ;  /* 0x0000000700a37213 */ /* 0x000fe20000000000 */
[----:B------:R-:W-:Y:S01]  /*8900*/  IMAD.MOV R5, RZ, RZ, -R5 ;  /* 0x000000ffff057224 */ /* 0x000fe200078e0a05 */
[C---:B---3--:R-:W-:Y:S01]  /*8910*/  IADD3 R8, R246.reuse, 0x140, RZ ;  /* 0x00000140f6087810 */ /* 0x048fe20007ffe0ff */
[----:B------:R2:W-:Y:S01]  /*8920*/  STL [R1+0x5d88], R10 ;  /* 0x005d880a01007387 */ /* 0x0005e20000100800 */
[----:B-1----:R-:W-:Y:S01]  /*8930*/  IADD3 R6, R246, 0x142, RZ ;  /* 0x00000142f6067810 */ /* 0x002fe20007ffe0ff */
        /* <DEDUP_REMOVED lines=8> */
[----:B--2---:R-:W-:-:S02]  /*89c0*/  IADD3 R10, R246, 0x143, RZ ;  /* 0x00000143f60a7810 */ /* 0x004fc40007ffe0ff */
        /* <DEDUP_REMOVED lines=576> */
[----:B------:R-:W-:Y:S01]  /*add0*/  IMAD.MOV R4, RZ, RZ, -R4 ;  /* 0x000000ffff047224 */ /* 0x000fe200078e0a04 */
[----:B------:R-:W-:Y:S01]  /*ade0*/  STL [R1+0x5fe4], R7 ;  /* 0x005fe40701007387 */ /* 0x000fe20000100800 */
[C---:B------:R-:W-:Y:S01]  /*adf0*/  IMAD R42, R251.reuse, R5, R42 ;  /* 0x00000005fb2a7224 */ /* 0x040fe200078e022a */
[----:B------:R-:W-:Y:S01]  /*ae00*/  IABS R40, R9 ;  /* 0x0000000900287213 */ /* 0x000fe20000000000 */
[----:B------:R-:W-:Y:S01]  /*ae10*/  IMAD.MOV R2, RZ, RZ, -R2 ;  /* 0x000000ffff027224 */ /* 0x000fe200078e0a02 */
[----:B------:R2:W-:Y:S01]  /*ae20*/  STL [R1+0x5fe8], R6 ;  /* 0x005fe80601007387 */ /* 0x0005e20000100800 */
[----:B------:R-:W-:Y:S01]  /*ae30*/  IMAD.HI.U32 R5, R252, R37, RZ ;  /* 0x00000025fc057227 */ /* 0x000fe200078e00ff */
[----:B------:R-:W-:Y:S02]  /*ae40*/  IABS R36, R10 ;  /* 0x0000000a00247213 */ /* 0x000fe40000000000 */
[----:B------:R-:W-:Y:S01]  /*ae50*/  IABS R39, R8 ;  /* 0x0000000800277213 */ /* 0x000fe20000000000 */
[----:B------:R-:W-:Y:S01]  /*ae60*/  IMAD.MOV R3, RZ, RZ, -R3 ;  /* 0x000000ffff037224 */ /* 0x000fe200078e0a03 */
[----:B-1----:R-:W-:Y:S01]  /*ae70*/  IADD3 R9, R246, 0x1bc, RZ ;  /* 0x000001bcf6097810 */ /* 0x002fe20007ffe0ff */
[C---:B------:R-:W-:Y:S01]  /*ae80*/  IMAD R208, R251.reuse, R4, R208 ;  /* 0x00000004fbd07224 */ /* 0x040fe200078e02d0 */
[----:B------:R-:W-:Y:S01]  /*ae90*/  IABS R38, R7 ;  /* 0x0000000700267213 */ /* 0x000fe20000000000 */
[----:B------:R-:W-:Y:S01]  /*aea0*/  IMAD.HI.U32 R4, R252, R203, RZ ;  /* 0x000000cbfc047227 */ /* 0x000fe200078e00ff */
[C---:B--2---:R-:W-:Y:S01]  /*aeb0*/  IADD3 R6, R246.reuse, 0x1bf, RZ ;  /* 0x000001bff6067810 */ /* 0x044fe20007ffe0ff */
[----:B------:R1:W-:Y:S01]  /*aec0*/  STL [R1+0x5fdc], R10 ;  /* 0x005fdc0a01007387 */ /* 0x0003e20000100800 */
[C---:B------:R-:W-:Y:S01]  /*aed0*/  IADD3 R8, R246.reuse, 0x1bd, RZ ;  /* 0x000001bdf6087810 */ /* 0x040fe20007ffe0ff */
[----:B------:R-:W-:Y:S01]  /*aee0*/  IMAD R205, R251, R2, R205 ;  /* 0x00000002fbcd7224 */ /* 0x000fe200078e02cd */
[----:B------:R-:W-:Y:S01]  /*aef0*/  IADD3 R7, R246, 0x1be, RZ ;  /* 0x000001bef6077810 */ /* 0x000fe20007ffe0ff */
[----:B------:R-:W-:Y:S01]  /*af00*/  IMAD.MOV R5, RZ, RZ, -R5 ;  /* 0x000000ffff057224 */ /* 0x000fe200078e0a05 */
[----:B------:R-:W-:Y:S01]  /*af10*/  IABS R32, R6 ;  /* 0x0000000600207213 */ /* 0x000fe20000000000 */
[----:B------:R-:W-:Y:S01]  /*af20*/  IMAD.HI.U32 R2, R252, R200, RZ ;  /* 0x000000c8fc027227 */ /* 0x000fe200078e00ff */
[----:B------:R2:W-:Y:S01]  /*af30*/  STL [R1+0x5fec], R9 ;  /* 0x005fec0901007387 */ /* 0x0005e20000100800 */
[----:B------:R-:W-:-:S02]  /*af40*/  IADD3 R4, -R4, RZ, RZ ;  /* 0x000000ff04047210 */ /* 0x000fc40007ffe1ff */
[C---:B------:R-:W-:Y:S01]  /*af50*/  IMAD R49, R251.reuse, R3, R49 ;  /* 0x00000003fb317224 */ /* 0x040fe200078e0231 */
[----:B-1----:R-:W-:Y:S01]  /*af60*/  IADD3 R10, R246, 0x1c0, RZ ;  /* 0x000001c0f60a7810 */ /* 0x002fe20007ffe0ff */
[C---:B------:R-:W-:Y:S01]  /*af70*/  IMAD R41, R251.reuse, R0, R41 ;  /* 0x00000000fb297224 */ /* 0x040fe200078e0229 */
[----:B------:R-:W-:Y:S01]  /*af80*/  STL [R1+0x5ff8], R8 ;  /* 0x005ff80801007387 */ /* 0x000fe20000100800 */
[----:B------:R-:W-:Y:S01]  /*af90*/  IMAD.HI.U32 R3, R252, R44, RZ ;  /* 0x0000002cfc037227 */ /* 0x000fe200078e00ff */
[----:B------:R-:W-:Y:S02]  /*afa0*/  IADD3 R2, -R2, RZ, RZ ;  /* 0x000000ff02027210 */ /* 0x000fe40007ffe1ff */
[----:B------:R-:W-:Y:S01]  /*afb0*/  STL [R1+0x5ffc], R7 ;  /* 0x005ffc0701007387 */ /* 0x000fe20000100800 */
[C---:B------:R-:W-:Y:S01]  /*afc0*/  IMAD.HI.U32 R0, R252.reuse, R36, RZ ;  /* 0x00000024fc007227 */ /* 0x040fe200078e00ff */
[----:B------:R-:W-:Y:S02]  /*afd0*/  IABS R35, R9 ;  /* 0x0000000900237213 */ /* 0x000fe40000000000 */
[----:B------:R1:W-:Y:S01]  /*afe0*/  STL [R1+0x6008], R6 ;  /* 0x0060080601007387 */ /* 0x0003e20000100800 */
[----:B------:R-:W-:Y:S01]  /*aff0*/  IMAD R37, R251, R5, R37 ;  /* 0x00000005fb257224 */ /* 0x000fe200078e0225 */
[----:B------:R-:W-:Y:S01]  /*b000*/  IABS R31, R10 ;  /* 0x0000000a001f7213 */ /* 0x000fe20000000000 */
[----:B------:R-:W-:Y:S01]  /*b010*/  IMAD.HI.U32 R5, R252, R32, RZ ;  /* 0x00000020fc057227 */ /* 0x000fe200078e00ff */
[----:B------:R-:W-:Y:S01]  /*b020*/  IADD3 R3, -R3, RZ, RZ ;  /* 0x000000ff03037210 */ /* 0x000fe20007ffe1ff */
[----:B------:R3:W-:Y:S01]  /*b030*/  STL [R1+0x6004], R10 ;  /* 0x0060040a01007387 */ /* 0x0007e20000100800 */
[----:B------:R-:W-:Y:S01]  /*b040*/  IABS R34, R8 ;  /* 0x0000000800227213 */ /* 0x000fe20000000000 */
[----:B------:R-:W-:Y:S01]  /*b050*/  IMAD.MOV R0, RZ, RZ, -R0 ;  /* 0x000000ffff007224 */ /* 0x000fe200078e0a00 */
[C---:B--2---:R-:W-:Y:S01]  /*b060*/  IADD3 R9, R246.reuse, 0x1c1, RZ ;  /* 0x000001c1f6097810 */ /* 0x044fe20007ffe0ff */
[C---:B------:R-:W-:Y:S01]  /*b070*/  IMAD R203, R251.reuse, R4, R203 ;  /* 0x00000004fbcb7224 */ /* 0x040fe200078e02cb */
[----:B-1----:R-:W-:Y:S01]  /*b080*/  IADD3 R6, R246, 0x1c4, RZ ;  /* 0x000001c4f6067810 */ /* 0x002fe20007ffe0ff */
[C---:B------:R-:W-:Y:S01]  /*b090*/  IMAD R36, R251.reuse, R0, R36 ;  /* 0x00000000fb247224 */ /* 0x040fe200078e0224 */
[----:B------:R-:W-:Y:S01]  /*b0a0*/  IABS R33, R7 ;  /* 0x0000000700217213 */ /* 0x000fe20000000000 */
[----:B------:R-:W-:Y:S01]  /*b0b0*/  IMAD.HI.U32 R4, R252, R198, RZ ;  /* 0x000000c6fc047227 */ /* 0x000fe200078e00ff */
[C---:B------:R-:W-:Y:S01]  /*b0c0*/  IADD3 R8, R246.reuse, 0x1c2, RZ ;  /* 0x000001c2f6087810 */ /* 0x040fe20007ffe0ff */
[----:B------:R1:W-:Y:S01]  /*b0d0*/  STL [R1+0x600c], R9 ;  /* 0x00600c0901007387 */ /* 0x0003e20000100800 */
[----:B------:R-:W-:Y:S01]  /*b0e0*/  IADD3 R7, R246, 0x1c3, RZ ;  /* 0x000001c3f6077810 */ /* 0x000fe20007ffe0ff */
[----:B------:R-:W-:Y:S01]  /*b0f0*/  IMAD R200, R251, R2, R200 ;  /* 0x00000002fbc87224 */ /* 0x000fe200078e02c8 */
[----:B------:R-:W-:Y:S01]  /*b100*/  IADD3 R5, -R5, RZ, RZ ;  /* 0x000000ff05057210 */ /* 0x000fe20007ffe1ff */
[----:B------:R-:W-:Y:S01]  /*b110*/  IMAD.HI.U32 R0, R252, R31, RZ ;  /* 0x0000001ffc007227 */ /* 0x000fe200078e00ff */
[----:B------:R-:W-:Y:S01]  /*b120*/  IABS R27, R6 ;  /* 0x00000006001b7213 */ /* 0x000fe20000000000 */
[----:B------:R2:W-:Y:S01]  /*b130*/  STL [R1+0x6014], R8 ;  /* 0x0060140801007387 */ /* 0x0005e20000100800 */
[----:B---3--:R-:W-:Y:S01]  /*b140*/  IADD3 R10, R246, 0x1c5, RZ ;  /* 0x000001c5f60a7810 */ /* 0x008fe20007ffe0ff */
        /* <DEDUP_REMOVED lines=9> */
[----:B------:R-:W-:Y:S01]  /*b1e0*/  IMAD.MOV R4, RZ, RZ, -R4 ;  /* 0x000000ffff047224 */ /* 0x000fe200078e0a04 */
[----:B------:R-:W-:Y:S01]  /*b1f0*/  IABS R28, R7 ;  /* 0x00000007001c7213 */ /* 0x000fe20000000000 */
[----:B------:R-:W-:Y:S01]  /*b200*/  IMAD R32, R251, R5, R32 ;  /* 0x00000005fb207224 */ /* 0x000fe200078e0220 */
[C---:B--2---:R-:W-:Y:S01]  /*b210*/  IADD3 R8, R246.reuse, 0x1c7, RZ ;  /* 0x000001c7f6087810 */ /* 0x044fe20007ffe0ff */
[----:B------:R-:W-:Y:S01]  /*b220*/  IMAD.MOV R0, RZ, RZ, -R0 ;  /* 0x000000ffff007224 */ /* 0x000fe200078e0a00 */
[C---:B---3--:R-:W-:Y:S01]  /*b230*/  IADD3 R7, R246.reuse, 0x1c8, RZ ;  /* 0x000001c8f6077810 */ /* 0x048fe20007ffe0ff */
[----:B------:R-:W-:Y:S01]  /*b240*/  IMAD.MOV R2, RZ, RZ, -R2 ;  /* 0x000000ffff027224 */ /* 0x000fe200078e0a02 */
[----:B----4-:R-:W-:Y:S01]  /*b250*/  IADD3 R6, R246, 0x1c9, RZ ;  /* 0x000001c9f6067810 */ /* 0x010fe20007ffe0ff */
[----:B------:R-:W-:Y:S01]  /*b260*/  IMAD.HI.U32 R5, R252, R27, RZ ;  /* 0x0000001bfc057227 */ /* 0x000fe200078e00ff */
[----:B------:R1:W-:Y:S01]  /*b270*/  STL [R1+0x6020], R10 ;  /* 0x0060200a01007387 */ /* 0x0003e20000100800 */
[----:B------:R-:W-:-:S02]  /*b280*/  IABS R25, R9 ;  /* 0x0000000900197213 */ /* 0x000fc40000000000 */
[----:B------:R-:W-:Y:S01]  /*b290*/  IMAD.MOV R3, RZ, RZ, -R3 ;  /* 0x000000ffff037224 */ /* 0x000fe200078e0a03 */
[----:B------:R-:W-:Y:S01]  /*b2a0*/  IABS R22, R6 ;  /* 0x0000000600167213 */ /* 0x000fe20000000000 */
[C---:B------:R-:W-:Y:S01]  /*b2b0*/  IMAD R198, R251.reuse, R4, R198 ;  /* 0x00000004fbc67224 */ /* 0x040fe200078e02c6 */
[----:B------:R2:W-:Y:S01]  /*b2c0*/  STL [R1+0x602c], R9 ;  /* 0x00602c0901007387 */ /* 0x0005e20000100800 */
[C---:B------:R-:W-:Y:S01]  /*b2d0*/  IMAD R31, R251.reuse, R0, R31 ;  /* 0x00000000fb1f7224 */ /* 0x040fe200078e021f */
[----:B------:R-:W-:Y:S01]  /*b2e0*/  IABS R24, R8 ;  /* 0x0000000800187213 */ /* 0x000fe20000000000 */
[----:B------:R-:W-:Y:S01]  /*b2f0*/  IMAD.HI.U32 R4, R252, R193, RZ ;  /* 0x000000c1fc047227 */ /* 0x000fe200078e00ff */
[----:B------:R3:W-:Y:S01]  /*b300*/  STL [R1+0x6030], R8 ;  /* 0x0060300801007387 */ /* 0x0007e20000100800 */
[----:B-1----:R-:W-:Y:S02]  /*b310*/  IADD3 R10, R246, 0x1ca, RZ ;  /* 0x000001caf60a7810 */ /* 0x002fe40007ffe0ff */
[----:B------:R-:W-:Y:S01]  /*b320*/  IMAD R195, R251, R2, R195 ;  /* 0x00000002fbc37224 */ /* 0x000fe200078e02c3 */
[----:B------:R-:W-:Y:S01]  /*b330*/  STL [R1+0x6044], R7 ;  /* 0x0060440701007387 */ /* 0x000fe20000100800 */
[----:B------:R-:W-:Y:S01]  /*b340*/  IMAD.MOV R5, RZ, RZ, -R5 ;  /* 0x000000ffff057224 */ /* 0x000fe200078e0a05 */
[----:B------:R-:W-:Y:S01]  /*b350*/  IABS R21, R10 ;  /* 0x0000000a00157213 */ /* 0x000fe20000000000 */
[----:B------:R-:W-:Y:S01]  /*b360*/  IMAD.HI.U32 R0, R252, R26, RZ ;  /* 0x0000001afc007227 */ /* 0x000fe200078e00ff */
[----:B------:R1:W-:Y:S01]  /*b370*/  STL [R1+0x6048], R6 ;  /* 0x0060480601007387 */ /* 0x0003e20000100800 */
[----:B--2---:R-:W-:-:S02]  /*b380*/  IADD3 R9, R246, 0x1cb, RZ ;  /* 0x000001cbf6097810 */ /* 0x004fc40007ffe0ff */
[----:B------:R-:W-:Y:S01]  /*b390*/  IMAD.HI.U32 R2, R252, R190, RZ ;  /* 0x000000befc027227 */ /* 0x000fe200078e00ff */
[----:B------:R-:W-:Y:S01]  /*b3a0*/  IADD3 R0, -R0, RZ, RZ ;  /* 0x000000ff00007210 */ /* 0x000fe20007ffe1ff */
[----:B------:R2:W-:Y:S01]  /*b3b0*/  STL [R1+0x6038], R10 ;  /* 0x0060380a01007387 */ /* 0x0005e20000100800 */
[----:B------:R-:W-:Y:S01]  /*b3c0*/  IABS R23, R7 ;  /* 0x0000000700177213 */ /* 0x000fe20000000000 */
[C---:B------:R-:W-:Y:S01]  /*b3d0*/  IMAD R39, R251.reuse, R3, R39 ;  /* 0x00000003fb277224 */ /* 0x040fe200078e0227 */
[----:B---3--:R-:W-:Y:S01]  /*b3e0*/  IADD3 R8, R246, 0x1cc, RZ ;  /* 0x000001ccf6087810 */ /* 0x008fe20007ffe0ff */
[----:B------:R-:W-:Y:S01]  /*b3f0*/  IMAD.HI.U32 R3, R252, R34, RZ ;  /* 0x00000022fc037227 */ /* 0x000fe200078e00ff */
[C---:B-1----:R-:W-:Y:S01]  /*b400*/  IADD3 R6, R246.reuse, 0x1ce, RZ ;  /* 0x000001cef6067810 */ /* 0x042fe20007ffe0ff */
[----:B------:R1:W-:Y:S01]  /*b410*/  STL [R1+0x603c], R9 ;  /* 0x00603c0901007387 */ /* 0x0003e20000100800 */
[C---:B------:R-:W-:Y:S01]  /*b420*/  IADD3 R7, R246.reuse, 0x1cd, RZ ;  /* 0x000001cdf6077810 */ /* 0x040fe20007ffe0ff */
[----:B------:R-:W-:Y:S01]  /*b430*/  IMAD.MOV R4, RZ, RZ, -R4 ;  /* 0x000000ffff047224 */ /* 0x000fe200078e0a04 */
[----:B------:R-:W-:Y:S01]  /*b440*/  IABS R17, R6 ;  /* 0x0000000600117213 */ /* 0x000fe20000000000 */
[----:B------:R-:W-:Y:S01]  /*b450*/  IMAD R27, R251, R5, R27 ;  /* 0x00000005fb1b7224 */ /* 0x000fe200078e021b */
[----:B--2---:R-:W-:Y:S01]  /*b460*/  IADD3 R10, R246, 0x1cf, RZ ;  /* 0x000001cff60a7810 */ /* 0x004fe20007ffe0ff */
[----:B------:R-:W-:Y:S01]  /*b470*/  IMAD.MOV R2, RZ, RZ, -R2 ;  /* 0x000000ffff027224 */ /* 0x000fe200078e0a02 */
[----:B------:R-:W-:Y:S01]  /*b480*/  STL [R1+0x6050], R8 ;  /* 0x0060500801007387 */ /* 0x000fe20000100800 */
[----:B------:R-:W-:Y:S01]  /*b490*/  IMAD.HI.U32 R5, R252, R22, RZ ;  /* 0x00000016fc057227 */ /* 0x000fe200078e00ff */
[----:B------:R-:W-:-:S02]  /*b4a0*/  IABS R16, R10 ;  /* 0x0000000a00107213 */ /* 0x000fc40000000000 */
[----:B------:R-:W-:Y:S01]  /*b4b0*/  STL [R1+0x605c], R7 ;  /* 0x00605c0701007387 */ /* 0x000fe20000100800 */
[----:B------:R-:W-:Y:S01]  /*b4c0*/  IMAD.MOV R3, RZ, RZ, -R3 ;  /* 0x000000ffff037224 */ /* 0x000fe200078e0a03 */
[----:B------:R-:W-:Y:S01]  /*b4d0*/  IABS R20, R9 ;  /* 0x0000000900147213 */ /* 0x000fe20000000000 */
[C---:B------:R-:W-:Y:S01]  /*b4e0*/  IMAD R193, R251.reuse, R4, R193 ;  /* 0x00000004fbc17224 */ /* 0x040fe200078e02c1 */
[----:B------:R2:W-:Y:S01]  /*b4f0*/  STL [R1+0x6064], R6 ;  /* 0x0060640601007387 */ /* 0x0005e20000100800 */
[----:B------:R-:W-:Y:S01]  /*b500*/  IMAD.HI.U32 R4, R252, R188, RZ ;  /* 0x000000bcfc047227 */ /* 0x000fe200078e00ff */
[----:B------:R-:W-:Y:S02]  /*b510*/  IABS R19, R8 ;  /* 0x0000000800137213 */ /* 0x000fe40000000000 */
[----:B-1----:R-:W-:Y:S01]  /*b520*/  IADD3 R9, R246, 0x1d0, RZ ;  /* 0x000001d0f6097810 */ /* 0x002fe20007ffe0ff */
[C---:B------:R-:W-:Y:S01]  /*b530*/  IMAD R190, R251.reuse, R2, R190 ;  /* 0x00000002fbbe7224 */ /* 0x040fe200078e02be */
[----:B------:R-:W-:Y:S01]  /*b540*/  IADD3 R4, -R4, RZ, RZ ;  /* 0x000000ff04047210 */ /* 0x000fe20007ffe1ff */
[----:B------:R-:W-:Y:S01]  /*b550*/  IMAD.MOV R5, RZ, RZ, -R5 ;  /* 0x000000ffff057224 */ /* 0x000fe200078e0a05 */
[----:B------:R-:W-:Y:S01]  /*b560*/  IABS R18, R7 ;  /* 0x0000000700127213 */ /* 0x000fe20000000000 */
[----:B------:R-:W-:Y:S01]  /*b570*/  IMAD.HI.U32 R2, R252, R185, RZ ;  /* 0x000000b9fc027227 */ /* 0x000fe200078e00ff */
[C---:B--2---:R-:W-:Y:S01]  /*b580*/  IADD3 R6, R246.reuse, 0x1d3, RZ ;  /* 0x000001d3f6067810 */ /* 0x044fe20007ffe0ff */
[----:B------:R-:W-:Y:S01]  /*b590*/  STL [R1+0x604c], R10 ;  /* 0x00604c0a01007387 */ /* 0x000fe20000100800 */
[----:B------:R-:W-:Y:S01]  /*b5a0*/  IADD3 R8, R246, 0x1d1, RZ ;  /* 0x000001d1f6087810 */ /* 0x000fe20007ffe0ff */
[C---:B------:R-:W-:Y:S01]  /*b5b0*/  IMAD R34, R251.reuse, R3, R34 ;  /* 0x00000003fb227224 */ /* 0x040fe200078e0222 */
[----:B------:R-:W-:Y:S01]  /*b5c0*/  IADD3 R2, -R2, RZ, RZ ;  /* 0x000000ff02027210 */ /* 0x000fe20007ffe1ff */
[----:B------:R-:W-:Y:S01]  /*b5d0*/  IMAD R26, R251, R0, R26 ;  /* 0x00000000fb1a7224 */ /* 0x000fe200078e021a */
[----:B------:R-:W-:Y:S01]  /*b5e0*/  IABS R12, R6 ;  /* 0x00000006000c7213 */ /* 0x000fe20000000000 */
[----:B------:R-:W-:Y:S01]  /*b5f0*/  IMAD.HI.U32 R3, R252, R29, RZ ;  /* 0x0000001dfc037227 */ /* 0x000fe200078e00ff */
[----:B------:R-:W-:Y:S01]  /*b600*/  IADD3 R7, R246, 0x1d2, RZ ;  /* 0x000001d2f6077810 */ /* 0x000fe20007ffe0ff */
[----:B------:R-:W-:Y:S01]  /*b610*/  STL [R1+0x6068], R9 ;  /* 0x0060680901007387 */ /* 0x000fe20000100800 */
[----:B------:R-:W-:Y:S01]  /*b620*/  IABS R14, R8 ;  /* 0x00000008000e7213 */ /* 0x000fe20000000000 */
[C---:B------:R-:W-:Y:S01]  /*b630*/  IMAD.HI.U32 R0, R252.reuse, R21, RZ ;  /* 0x00000015fc007227 */ /* 0x040fe200078e00ff */
[----:B------:R-:W-:Y:S01]  /*b640*/  IADD3 R3, -R3, RZ, RZ ;  /* 0x000000ff03037210 */ /* 0x000fe20007ffe1ff */
[----:B------:R1:W-:Y:S01]  /*b650*/  STL [R1+0x606c], R8 ;  /* 0x00606c0801007387 */ /* 0x0003e20000100800 */
[----:B------:R-:W-:Y:S01]  /*b660*/  IABS R13, R7 ;  /* 0x00000007000d7213 */ /* 0x000fe20000000000 */
[----:B------:R-:W-:Y:S01]  /*b670*/  IMAD R22, R251, R5, R22 ;  /* 0x00000005fb167224 */ /* 0x000fe200078e0216 */
[----:B------:R-:W-:Y:S01]  /*b680*/  IABS R15, R9 ;  /* 0x00000009000f7213 */ /* 0x000fe20000000000 */
[----:B------:R-:W-:Y:S01]  /*b690*/  IMAD.HI.U32 R5, R252, R17, RZ ;  /* 0x00000011fc057227 */ /* 0x000fe200078e00ff */
[----:B------:R2:W-:Y:S03]  /*b6a0*/  STL [R1+0x6074], R7 ;  /* 0x0060740701007387 */ /* 0x0005e60000100800 */
[----:B------:R-:W-:Y:S01]  /*b6b0*/  IMAD.MOV R0, RZ, RZ, -R0 ;  /* 0x000000ffff007224 */ /* 0x000fe200078e0a00 */
[----:B------:R-:W-:Y:S01]  /*b6c0*/  IADD3 R5, -R5, RZ, RZ ;  /* 0x000000ff05057210 */ /* 0x000fe20007ffe1ff */
[C---:B------:R-:W-:Y:S01]  /*b6d0*/  IMAD R188, R251.reuse, R4, R188 ;  /* 0x00000004fbbc7224 */ /* 0x040fe200078e02bc */
[----:B-1----:R-:W-:Y:S01]  /*b6e0*/  IADD3 R8, R246, 0x1d4, RZ ;  /* 0x000001d4f6087810 */ /* 0x002fe20007ffe0ff */
[----:B------:R-:W-:Y:S01]  /*b6f0*/  IMAD R21, R251, R0, R21 ;  /* 0x00000000fb157224 */ /* 0x000fe200078e0215 */
[----:B------:R1:W-:Y:S01]  /*b700*/  STL [R1+0x6080], R6 ;  /* 0x0060800601007387 */ /* 0x0003e20000100800 */
[----:B------:R-:W-:Y:S01]  /*b710*/  IMAD.HI.U32 R4, R252, R183, RZ ;  /* 0x000000b7fc047227 */ /* 0x000fe200078e00ff */
[----:B--2---:R-:W-:-:S02]  /*b720*/  IADD3 R7, R246, 0x1d5, RZ ;  /* 0x000001d5f6077810 */ /* 0x004fc40007ffe0ff */
[----:B------:R-:W-:Y:S01]  /*b730*/  IABS R11, R8 ;  /* 0x00000008000b7213 */ /* 0x000fe20000000000 */
[C---:B------:R-:W-:Y:S01]  /*b740*/  IMAD R185, R251.reuse, R2, R185 ;  /* 0x00000002fbb97224 */ /* 0x040fe200078e02b9 */
[----:B------:R2:W-:Y:S01]  /*b750*/  STL [R1+0x607c], R8 ;  /* 0x00607c0801007387 */ /* 0x0005e20000100800 */
[----:B------:R-:W-:Y:S01]  /*b760*/  IMAD.HI.U32 R0, R252, R16, RZ ;  /* 0x00000010fc007227 */ /* 0x000fe200078e00ff */
[----:B------:R-:W-:Y:S02]  /*b770*/  IABS R10, R7 ;  /* 0x00000007000a7213 */ /* 0x000fe40000000000 */
[----:B-1----:R-:W-:Y:S01]  /*b780*/  IADD3 R6, R246, 0x1d6, RZ ;  /* 0x000001d6f6067810 */ /* 0x002fe20007ffe0ff */
[C---:B------:R-:W-:Y:S01]  /*b790*/  IMAD.HI.U32 R2, R252.reuse, R180, RZ ;  /* 0x000000b4fc027227 */ /* 0x040fe200078e00ff */
[----:B------:R-:W-:Y:S02]  /*b7a0*/  STL [R1+0x6084], R7 ;  /* 0x0060840701007387 */ /* 0x000fe40000100800 */
[----:B------:R-:W-:Y:S01]  /*b7b0*/  IABS R9, R6 ;  /* 0x0000000600097213 */ /* 0x000fe20000000000 */
[----:B------:R-:W-:Y:S01]  /*b7c0*/  IMAD R29, R251, R3, R29 ;  /* 0x00000003fb1d7224 */ /* 0x000fe200078e021d */
[----:B------:R-:W-:Y:S01]  /*b7d0*/  STL [R1+0x6088], R6 ;  /* 0x0060880601007387 */ /* 0x000fe20000100800 */
[----:B------:R-:W-:-:S04]  /*b7e0*/  IMAD.HI.U32 R3, R252, R24, RZ ;  /* 0x00000018fc037227 */ /* 0x000fc800078e00ff */
[----:B------:R-:W-:Y:S02]  /*b7f0*/  IMAD.MOV R4, RZ, RZ, -R4 ;  /* 0x000000ffff047224 */ /* 0x000fe400078e0a04 */
[----:B------:R-:W-:Y:S02]  /*b800*/  IMAD R17, R251, R5, R17 ;  /* 0x00000005fb117224 */ /* 0x000fe400078e0211 */
[----:B------:R-:W-:Y:S02]  /*b810*/  IMAD.MOV R0, RZ, RZ, -R0 ;  /* 0x000000ffff007224 */ /* 0x000fe400078e0a00 */
[----:B------:R-:W-:Y:S02]  /*b820*/  IMAD.MOV R2, RZ, RZ, -R2 ;  /* 0x000000ffff027224 */ /* 0x000fe400078e0a02 */
[----:B------:R-:W-:-:S04]  /*b830*/  IMAD.HI.U32 R5, R252, R12, RZ ;  /* 0x0000000cfc057227 */ /* 0x000fc800078e00ff */
[----:B------:R-:W-:Y:S02]  /*b840*/  IMAD.MOV R3, RZ, RZ, -R3 ;  /* 0x000000ffff037224 */ /* 0x000fe400078e0a03 */
[C---:B------:R-:W-:Y:S02]  /*b850*/  IMAD R183, R251.reuse, R4, R183 ;  /* 0x00000004fbb77224 */ /* 0x040fe400078e02b7 */
[----:B------:R-:W-:Y:S02]  /*b860*/  IMAD R16, R251, R0, R16 ;  /* 0x00000000fb107224 */ /* 0x000fe400078e0210 */
[----:B------:R-:W-:-:S04]  /*b870*/  IMAD.HI.U32 R4, R252, R178, RZ ;  /* 0x000000b2fc047227 */ /* 0x000fc800078e00ff */
[----:B------:R-:W-:Y:S02]  /*b880*/  IMAD R180, R251, R2, R180 ;  /* 0x00000002fbb47224 */ /* 0x000fe400078e02b4 */
[----:B------:R-:W-:Y:S02]  /*b890*/  IMAD.MOV R0, RZ, RZ, -R5 ;  /* 0x000000ffff007224 */ /* 0x000fe400078e0a05 */
[----:B------:R-:W-:-:S04]  /*b8a0*/  IMAD.HI.U32 R2, R252, R175, RZ ;  /* 0x000000affc027227 */ /* 0x000fc800078e00ff */
[----:B------:R-:W-:Y:S02]  /*b8b0*/  IMAD R24, R251, R3, R24 ;  /* 0x00000003fb187224 */ /* 0x000fe400078e0218 */
[----:B------:R-:W-:-:S04]  /*b8c0*/  IMAD.HI.U32 R3, R252, R19, RZ ;  /* 0x00000013fc037227 */ /* 0x000fc800078e00ff */
[----:B------:R-:W-:Y:S02]  /*b8d0*/  IMAD.MOV R4, RZ, RZ, -R4 ;  /* 0x000000ffff047224 */ /* 0x000fe400078e0a04 */
[C---:B------:R-:W-:Y:S01]  /*b8e0*/  IMAD R12, R251.reuse, R0, R12 ;  /* 0x00000000fb0c7224 */ /* 0x040fe200078e020c */
[----:B------:R-:W-:Y:S01]  /*b8f0*/  IADD3 R0, R246, 0x1d7, RZ ;  /* 0x000001d7f6007810 */ /* 0x000fe20007ffe0ff */
[----:B------:R-:W-:Y:S02]  /*b900*/  IMAD.MOV R2, RZ, RZ, -R2 ;  /* 0x000000ffff027224 */ /* 0x000fe400078e0a02 */
[----:B------:R-:W-:Y:S01]  /*b910*/  IMAD.MOV R3, RZ, RZ, -R3 ;  /* 0x000000ffff037224 */ /* 0x000fe200078e0a03 */
[----:B--2---:R-:W-:Y:S01]  /*b920*/  IABS R8, R0 ;  /* 0x0000000000087213 */ /* 0x004fe20000000000 */
[----:B------:R-:W-:Y:S01]  /*b930*/  IMAD R178, R251, R4, R178 ;  /* 0x00000004fbb27224 */ /* 0x000fe200078e02b2 */
[----:B------:R1:W-:Y:S01]  /*b940*/  STL [R1+0x608c], R0 ;  /* 0x00608c0001007387 */ /* 0x0003e20000100800 */
[----:B------:R-:W-:-:S04]  /*b950*/  IMAD.HI.U32 R4, R252, R173, RZ ;  /* 0x000000adfc047227 */ /* 0x000fc800078e00ff */
[----:B------:R-:W-:Y:S01]  /*b960*/  IMAD R175, R251, R2, R175 ;  /* 0x00000002fbaf7224 */ /* 0x000fe200078e02af */
[----:B------:R-:W-:Y:S01]  /*b970*/  IADD3 R4, -R4, RZ, RZ ;  /* 0x000000ff04047210 */ /* 0x000fe20007ffe1ff */
[----:B------:R-:W-:-:S04]  /*b980*/  IMAD.HI.U32 R2, R252, R170, RZ ;  /* 0x000000aafc027227 */ /* 0x000fc800078e00ff */
[----:B------:R-:W-:Y:S01]  /*b990*/  IMAD R19, R251, R3, R19 ;  /* 0x00000003fb137224 */ /* 0x000fe200078e0213 */
[----:B------:R-:W-:Y:S01]  /*b9a0*/  IADD3 R2, -R2, RZ, RZ ;  /* 0x000000ff02027210 */ /* 0x000fe20007ffe1ff */
[----:B------:R-:W-:-:S04]  /*b9b0*/  IMAD.HI.U32 R3, R252, R13, RZ ;  /* 0x0000000dfc037227 */ /* 0x000fc800078e00ff */
[----:B-1----:R-:W-:-:S04]  /*b9c0*/  IMAD.HI.U32 R0, R252, R11, RZ ;  /* 0x0000000bfc007227 */ /* 0x002fc800078e00ff */
[----:B------:R-:W-:Y:S01]  /*b9d0*/  IMAD.MOV R3, RZ, RZ, -R3 ;  /* 0x000000ffff037224 */ /* 0x000fe200078e0a03 */
[----:B------:R-:W-:Y:S01]  /*b9e0*/  IADD3 R0, -R0, RZ, RZ ;  /* 0x000000ff00007210 */ /* 0x000fe20007ffe1ff */
[C---:B------:R-:W-:Y:S02]  /*b9f0*/  IMAD R173, R251.reuse, R4, R173 ;  /* 0x00000004fbad7224 */ /* 0x040fe400078e02ad */
[C---:B------:R-:W-:Y:S01]  /*ba00*/  IMAD R13, R251.reuse, R3, R13 ;  /* 0x00000003fb0d7224 */ /* 0x040fe200078e020d */
[----:B------:R-:W-:Y:S01]  /*ba10*/  IADD3 R3, R246, 0x1d8, RZ ;  /* 0x000001d8f6037810 */ /* 0x000fe20007ffe0ff */
[C---:B------:R-:W-:Y:S01]  /*ba20*/  IMAD.HI.U32 R4, R252.reuse, R168, RZ ;  /* 0x000000a8fc047227 */ /* 0x040fe200078e00ff */
[----:B------:R-:W1:Y:S02]  /*ba30*/  S2R R211, SR_TID.X ;  /* 0x0000000000d37919 */ /* 0x000e640000002100 */
[----:B------:R-:W-:Y:S01]  /*ba40*/  IABS R7, R3 ;  /* 0x0000000300077213 */ /* 0x000fe20000000000 */
[----:B------:R-:W-:Y:S01]  /*ba50*/  IMAD R170, R251, R2, R170 ;  /* 0x00000002fbaa7224 */ /* 0x000fe200078e02aa */
[----:B------:R-:W-:Y:S01]  /*ba60*/  STL [R1+0x6090], R3 ;  /* 0x0060900301007387 */ /* 0x000fe20000100800 */
[----:B------:R-:W-:-:S04]  /*ba70*/  IMAD.HI.U32 R2, R252, R165, RZ ;  /* 0x000000a5fc027227 */ /* 0x000fc800078e00ff */
[C---:B------:R-:W-:Y:S02]  /*ba80*/  IMAD R11, R251.reuse, R0, R11 ;  /* 0x00000000fb0b7224 */ /* 0x040fe400078e020b */
[----:B------:R-:W-:Y:S02]  /*ba90*/  IMAD.MOV R4, RZ, RZ, -R4 ;  /* 0x000000ffff047224 */ /* 0x000fe400078e0a04 */
[----:B------:R-:W-:Y:S01]  /*baa0*/  IMAD.MOV R2, RZ, RZ, -R2 ;  /* 0x000000ffff027224 */ /* 0x000fe200078e0a02 */
[----:B------:R2:W-:Y:S01]  /*bab0*/  STL [R1+0x6388], R11 ;  /* 0x0063880b01007387 */ /* 0x0005e20000100800 */
[----:B------:R-:W-:Y:S02]  /*bac0*/  IMAD R168, R251, R4, R168 ;  /* 0x00000004fba87224 */ /* 0x000fe400078e02a8 */
[----:B------:R-:W-:-:S04]  /*bad0*/  IMAD.HI.U32 R4, R252, R163, RZ ;  /* 0x000000a3fc047227 */ /* 0x000fc800078e00ff */
[C---:B------:R-:W-:Y:S02]  /*bae0*/  IMAD R165, R251.reuse, R2, R165 ;  /* 0x00000002fba57224 */ /* 0x040fe400078e02a5 */
[----:B------:R-:W-:Y:S01]  /*baf0*/  IMAD.HI.U32 R2, R252, R160, RZ ;  /* 0x000000a0fc027227 */ /* 0x000fe200078e00ff */
[----:B--2---:R-:W2:Y:S03]  /*bb00*/  LDL R11, [R1+0x371c] ;  /* 0x00371c00010b7983 */ /* 0x004ea60000100800 */
[----:B------:R-:W-:Y:S02]  /*bb10*/  IMAD.MOV R4, RZ, RZ, -R4 ;  /* 0x000000ffff047224 */ /* 0x000fe400078e0a04 */
[----:B------:R-:W-:Y:S02]  /*bb20*/  IMAD.MOV R2, RZ, RZ, -R2 ;  /* 0x000000ffff027224 */ /* 0x000fe400078e0a02 */
[----:B------:R-:W-:-:S02]  /*bb30*/  IMAD R163, R251, R4, R163 ;  /* 0x00000004fba37224 */ /* 0x000fc400078e02a3 */
[----:B------:R-:W-:-:S04]  /*bb40*/  IMAD.HI.U32 R4, R252, R158, RZ ;  /* 0x0000009efc047227 */ /* 0x000fc800078e00ff */
[----:B------:R-:W-:Y:S01]  /*bb50*/  IMAD R160, R251, R2, R160 ;  /* 0x00000002fba07224 */ /* 0x000fe200078e02a0 */
[----:B------:R-:W-:Y:S01]  /*bb60*/  IADD3 R4, -R4, RZ, RZ ;  /* 0x000000ff04047210 */ /* 0x000fe20007ffe1ff */
[----:B------:R-:W-:-:S04]  /*bb70*/  IMAD.HI.U32 R2, R252, R155, RZ ;  /* 0x0000009bfc027227 */ /* 0x000fc800078e00ff */
[----:B------:R-:W-:Y:S01]  /*bb80*/  IMAD R158, R251, R4, R158 ;  /* 0x00000004fb9e7224 */ /* 0x000fe200078e029e */
[----:B------:R-:W-:Y:S01]  /*bb90*/  IADD3 R2, -R2, RZ, RZ ;  /* 0x000000ff02027210 */ /* 0x000fe20007ffe1ff */
[----:B------:R-:W-:-:S04]  /*bba0*/  IMAD.HI.U32 R4, R252, R153, RZ ;  /* 0x00000099fc047227 */ /* 0x000fc800078e00ff */
[----:B------:R-:W-:Y:S02]  /*bbb0*/  IMAD R155, R251, R2, R155 ;  /* 0x00000002fb9b7224 */ /* 0x000fe400078e029b */
[----:B------:R-:W-:-:S04]  /*bbc0*/  IMAD.HI.U32 R2, R252, R150, RZ ;  /* 0x00000096fc027227 */ /* 0x000fc800078e00ff */
[----:B------:R-:W-:Y:S02]  /*bbd0*/  IMAD.MOV R4, RZ, RZ, -R4 ;  /* 0x000000ffff047224 */ /* 0x000fe400078e0a04 */
[----:B------:R-:W-:Y:S02]  /*bbe0*/  IMAD.MOV R2, RZ, RZ, -R2 ;  /* 0x000000ffff027224 */ /* 0x000fe400078e0a02 */
[----:B------:R-:W-:Y:S02]  /*bbf0*/  IMAD R153, R251, R4, R153 ;  /* 0x00000004fb997224 */ /* 0x000fe400078e0299 */
[----:B------:R-:W-:-:S04]  /*bc00*/  IMAD.HI.U32 R4, R252, R148, RZ ;  /* 0x00000094fc047227 */ /* 0x000fc800078e00ff */
[----:B------:R-:W-:Y:S02]  /*bc10*/  IMAD R150, R251, R2, R150 ;  /* 0x00000002fb967224 */ /* 0x000fe400078e0296 */
[----:B------:R-:W-:-:S04]  /*bc20*/  IMAD.HI.U32 R2, R252, R145, RZ ;  /* 0x00000091fc027227 */ /* 0x000fc800078e00ff */
[----:B------:R-:W-:Y:S02]  /*bc30*/  IMAD.MOV R4, RZ, RZ, -R4 ;  /* 0x000000ffff047224 */ /* 0x000fe400078e0a04 */
[----:B------:R-:W-:Y:S02]  /*bc40*/  IMAD.MOV R2, RZ, RZ, -R2 ;  /* 0x000000ffff027224 */ /* 0x000fe400078e0a02 */
[----:B------:R-:W-:Y:S02]  /*bc50*/  IMAD R148, R251, R4, R148 ;  /* 0x00000004fb947224 */ /* 0x000fe400078e0294 */
        /* <DEDUP_REMOVED lines=159> */
[----:B------:R-:W-:Y:S01]  /*c650*/  IMAD.HI.U32 R2, R252, R10, RZ ;  /* 0x0000000afc027227 */ /* 0x000fe200078e00ff */
[----:B--2---:R-:W-:-:S03]  /*c660*/  IADD3 R6, R11, 0x1d9, RZ ;  /* 0x000001d90b067810 */ /* 0x004fc60007ffe0ff */
[----:B------:R-:W-:Y:S02]  /*c670*/  IMAD.MOV R2, RZ, RZ, -R2 ;  /* 0x000000ffff027224 */ /* 0x000fe400078e0a02 */
[C---:B------:R-:W-:Y:S02]  /*c680*/  IMAD R14, R251.reuse, R4, R14 ;  /* 0x00000004fb0e7224 */ /* 0x040fe400078e020e */
[----:B------:R-:W-:Y:S02]  /*c690*/  IMAD R10, R251, R2, R10 ;  /* 0x00000002fb0a7224 */ /* 0x000fe400078e020a */
[C---:B------:R-:W-:Y:S01]  /*c6a0*/  IMAD.HI.U32 R2, R252.reuse, R7, RZ ;  /* 0x00000007fc027227 */ /* 0x040fe200078e00ff */
[----:B------:R2:W-:Y:S03]  /*c6b0*/  STL [R1+0x6078], R6 ;  /* 0x0060780601007387 */ /* 0x0005e60000100800 */
[----:B------:R-:W-:Y:S01]  /*c6c0*/  IMAD.HI.U32 R4, R252, R8, RZ ;  /* 0x00000008fc047227 */ /* 0x000fe200078e00ff */
[----:B------:R-:W-:-:S03]  /*c6d0*/  IADD3 R212, R11, 0x1dd, RZ ;  /* 0x000001dd0bd47810 */ /* 0x000fc60007ffe0ff */
[----:B------:R-:W-:Y:S01]  /*c6e0*/  IMAD.HI.U32 R3, R252, R9, RZ ;  /* 0x00000009fc037227 */ /* 0x000fe200078e00ff */
[----:B------:R-:W-:Y:S02]  /*c6f0*/  IADD3 R0, -R4, RZ, RZ ;  /* 0x000000ff04007210 */ /* 0x000fe40007ffe1ff */
[----:B--2---:R-:W-:Y:S01]  /*c700*/  IABS R6, R6 ;  /* 0x0000000600067213 */ /* 0x004fe20000000000 */
[----:B------:R-:W-:Y:S02]  /*c710*/  IMAD.MOV R2, RZ, RZ, -R2 ;  /* 0x000000ffff027224 */ /* 0x000fe400078e0a02 */
[----:B------:R-:W-:Y:S02]  /*c720*/  IMAD.MOV R3, RZ, RZ, -R3 ;  /* 0x000000ffff037224 */ /* 0x000fe400078e0a03 */
[----:B------:R-:W-:Y:S02]  /*c730*/  IMAD R7, R251, R2, R7 ;  /* 0x00000002fb077224 */ /* 0x000fe400078e0207 */
[----:B------:R-:W-:Y:S01]  /*c740*/  IMAD.HI.U32 R2, R252, R6, RZ ;  /* 0x00000006fc027227 */ /* 0x000fe200078e00ff */
[----:B------:R-:W-:-:S02]  /*c750*/  IADD3 R5, R11, 0x1da, RZ ;  /* 0x000001da0b057810 */ /* 0x000fc40007ffe0ff */
[----:B------:R-:W-:Y:S01]  /*c760*/  IABS R246, R212 ;  /* 0x000000d400f67213 */ /* 0x000fe20000000000 */
[----:B------:R-:W-:Y:S01]  /*c770*/  IMAD R8, R251, R0, R8 ;  /* 0x00000000fb087224 */ /* 0x000fe200078e0208 */
[----:B------:R-:W-:Y:S01]  /*c780*/  IADD3 R0, R11, 0x1db, RZ ;  /* 0x000001db0b007810 */ /* 0x000fe20007ffe0ff */
[----:B------:R-:W-:Y:S01]  /*c790*/  IMAD R9, R251, R3, R9 ;  /* 0x00000003fb097224 */ /* 0x000fe200078e0209 */
[----:B------:R-:W-:Y:S01]  /*c7a0*/  IADD3 R3, R11, 0x1dc, RZ ;  /* 0x000001dc0b037810 */ /* 0x000fe20007ffe0ff */
[----:B------:R-:W-:Y:S01]  /*c7b0*/  IMAD.MOV.U32 R230, RZ, RZ, R245 ;  /* 0x000000ffffe67224 */ /* 0x000fe200078e00f5 */
[----:B------:R-:W-:Y:S01]  /*c7c0*/  IADD3 R245, -R2, RZ, RZ ;  /* 0x000000ff02f57210 */ /* 0x000fe20007ffe1ff */
[----:B------:R2:W-:Y:S01]  /*c7d0*/  STL [R1+0x6070], R5 ;  /* 0x0060700501007387 */ /* 0x0005e20000100800 */
[----:B------:R-:W-:Y:S01]  /*c7e0*/  IMAD.MOV.U32 R2, RZ, RZ, R246 ;  /* 0x000000ffff027224 */ /* 0x000fe200078e00f6 */
[----:B-1----:R-:W-:Y:S02]  /*c7f0*/  LOP3.LUT R211, R211, 0x7f, RZ, 0xc0, !PT ;  /* 0x0000007fd3d37812 */ /* 0x002fe400078ec0ff */
[----:B------:R1:W-:Y:S01]  /*c800*/  STL [R1+0x6060], R0 ;  /* 0x0060600001007387 */ /* 0x0003e20000100800 */
[----:B------:R-:W-:-:S03]  /*c810*/  IMAD R6, R251, R245, R6 ;  /* 0x000000f5fb067224 */ /* 0x000fc600078e0206 */
[----:B------:R3:W-:Y:S01]  /*c820*/  STL [R1+0x6058], R3 ;  /* 0x0060580301007387 */ /* 0x0007e20000100800 */
[----:B--2---:R-:W-:Y:S01]  /*c830*/  IABS R5, R5 ;  /* 0x0000000500057213 */ /* 0x004fe20000000000 */
[----:B------:R-:W-:Y:S01]  /*c840*/  IMAD.HI.U32 R245, R252, R2, RZ ;  /* 0x00000002fcf57227 */ /* 0x000fe200078e00ff */
[----:B------:R-:W-:Y:S02]  /*c850*/  IABS R4, R0 ;  /* 0x0000000000047213 */ /* 0x000fe40000000000 */
[----:B------:R-:W-:Y:S01]  /*c860*/  LEA R218, R248, R211, 0x9 ;  /* 0x000000d3f8da7211 */ /* 0x000fe200078e48ff */
[----:B-1----:R-:W-:Y:S01]  /*c870*/  IMAD.HI.U32 R0, R252, R5, RZ ;  /* 0x00000005fc007227 */ /* 0x002fe200078e00ff */
[----:B---3--:R-:W-:-:S03]  /*c880*/  IABS R3, R3 ;  /* 0x0000000300037213 */ /* 0x008fc60000000000 */
[----:B------:R-:W-:Y:S01]  /*c890*/  IMAD.MOV R245, RZ, RZ, -R245 ;  /* 0x000000fffff57224 */ /* 0x000fe200078e0af5 */
[----:B------:R-:W-:Y:S01]  /*c8a0*/  IADD3 R213, R218, 0x180, RZ ;  /* 0x00000180dad57810 */ /* 0x000fe20007ffe0ff */
[----:B------:R-:W-:Y:S02]  /*c8b0*/  IMAD.MOV R0, RZ, RZ, -R0 ;  /* 0x000000ffff007224 */ /* 0x000fe400078e0a00 */
[----:B------:R-:W-:Y:S01]  /*c8c0*/  IMAD.HI.U32 R246, R252, R3, RZ ;  /* 0x00000003fcf67227 */ /* 0x000fe200078e00ff */
[----:B------:R-:W-:-:S03]  /*c8d0*/  IADD3 R223, R218, 0x80, RZ ;  /* 0x00000080dadf7810 */ /* 0x000fc60007ffe0ff */
[----:B------:R-:W-:Y:S01]  /*c8e0*/  IMAD.HI.U32 R247, R252, R4, RZ ;  /* 0x00000004fcf77227 */ /* 0x000fe200078e00ff */
[----:B------:R-:W-:-:S03]  /*c8f0*/  IADD3 R221, R218, 0x100, RZ ;  /* 0x00000100dadd7810 */ /* 0x000fc60007ffe0ff */
[----:B------:R-:W-:Y:S02]  /*c900*/  IMAD.MOV R246, RZ, RZ, -R246 ;  /* 0x000000fffff67224 */ /* 0x000fe400078e0af6 */
[C---:B------:R-:W-:Y:S01]  /*c910*/  IMAD R2, R251.reuse, R245, R2 ;  /* 0x000000f5fb027224 */ /* 0x040fe200078e0202 */
[----:B------:R-:W-:Y:S01]  /*c920*/  IABS R245, R218 ;  /* 0x000000da00f57213 */ /* 0x000fe20000000000 */
[----:B------:R-:W-:Y:S01]  /*c930*/  IMAD R5, R251, R0, R5 ;  /* 0x00000000fb057224 */ /* 0x000fe200078e0205 */
[----:B------:R-:W-:Y:S01]  /*c940*/  IABS R248, R213 ;  /* 0x000000d500f87213 */ /* 0x000fe20000000000 */
[----:B------:R1:W-:Y:S01]  /*c950*/  STL [R1+0x6054], R212 ;  /* 0x006054d401007387 */ /* 0x0003e20000100800 */
[----:B------:R-:W-:Y:S01]  /*c960*/  IADD3 R0, -R247, RZ, RZ ;  /* 0x000000fff7007210 */ /* 0x000fe20007ffe1ff */
[----:B------:R-:W-:Y:S01]  /*c970*/  IMAD R3, R251, R246, R3 ;  /* 0x000000f6fb037224 */ /* 0x000fe200078e0203 */
[----:B------:R-:W-:Y:S01]  /*c980*/  IABS R246, R223 ;  /* 0x000000df00f67213 */ /* 0x000fe20000000000 */
[----:B------:R-:W-:Y:S01]  /*c990*/  IMAD.HI.U32 R250, R230, R245, RZ ;  /* 0x000000f5e6fa7227 */ /* 0x000fe200078e00ff */
[----:B------:R-:W-:-:S02]  /*c9a0*/  IABS R247, R221 ;  /* 0x000000dd00f77213 */ /* 0x000fc40000000000 */
[----:B-1----:R-:W-:Y:S01]  /*c9b0*/  IADD3 R212, R11, 0x1de, RZ ;  /* 0x000001de0bd47810 */ /* 0x002fe20007ffe0ff */
[----:B------:R-:W-:Y:S01]  /*c9c0*/  IMAD.HI.U32 R211, R230, R248, RZ ;  /* 0x000000f8e6d37227 */ /* 0x000fe200078e00ff */
[----:B------:R-:W-:-:S03]  /*c9d0*/  IADD3 R250, -R250, RZ, RZ ;  /* 0x000000fffafa7210 */ /* 0x000fc60007ffe1ff */
[----:B------:R-:W-:Y:S01]  /*c9e0*/  IMAD R4, R251, R0, R4 ;  /* 0x00000000fb047224 */ /* 0x000fe200078e0204 */
[----:B------:R1:W-:Y:S01]  /*c9f0*/  STL [R1+0x6040], R212 ;  /* 0x006040d401007387 */ /* 0x0003e20000100800 */
[----:B------:R-:W-:Y:S01]  /*ca00*/  IABS R0, R212 ;  /* 0x000000d400007213 */ /* 0x000fe20000000000 */
[----:B------:R-:W-:Y:S01]  /*ca10*/  IMAD.HI.U32 R214, R230, R246, RZ ;  /* 0x000000f6e6d67227 */ /* 0x000fe200078e00ff */
[----:B------:R-:W-:-:S03]  /*ca20*/  IADD3 R211, -R211, RZ, RZ ;  /* 0x000000ffd3d37210 */ /* 0x000fc60007ffe1ff */
[----:B------:R-:W-:Y:S02]  /*ca30*/  IMAD.MOV R214, RZ, RZ, -R214 ;  /* 0x000000ffffd67224 */ /* 0x000fe400078e0ad6 */
[----:B-1----:R-:W-:Y:S01]  /*ca40*/  IMAD.HI.U32 R212, R230, R247, RZ ;  /* 0x000000f7e6d47227 */ /* 0x002fe200078e00ff */
[----:B------:R-:W-:-:S03]  /*ca50*/  IABS R230, c[0x0][0x178] ;  /* 0x00005e0000e67a13 */ /* 0x000fc60000000000 */
[----:B------:R-:W-:Y:S01]  /*ca60*/  IMAD.MOV R212, RZ, RZ, -R212 ;  /* 0x000000ffffd47224 */ /* 0x000fe200078e0ad4 */
[C---:B------:R-:W-:Y:S01]  /*ca70*/  IADD3 R217, R11.reuse, 0x1df, RZ ;  /* 0x000001df0bd97810 */ /* 0x040fe20007ffe0ff */
[C---:B------:R-:W-:Y:S01]  /*ca80*/  IMAD R222, R230.reuse, R250, R245 ;  /* 0x000000fae6de7224 */ /* 0x040fe200078e02f5 */
[----:B------:R-:W-:Y:S01]  /*ca90*/  STL [R1+0x3718], R218 ;  /* 0x003718da01007387 */ /* 0x000fe20000100800 */
[C---:B------:R-:W-:Y:S01]  /*caa0*/  IMAD R245, R230.reuse, R211, R248 ;  /* 0x000000d3e6f57224 */ /* 0x040fe200078e02f8 */
[C---:B------:R-:W-:Y:S01]  /*cab0*/  IADD3 R216, R11.reuse, 0x1e0, RZ ;  /* 0x000001e00bd87810 */ /* 0x040fe20007ffe0ff */
[C---:B------:R-:W-:Y:S01]  /*cac0*/  IMAD R220, R230.reuse, R214, R246 ;  /* 0x000000d6e6dc7224 */ /* 0x040fe200078e02f6 */
[C---:B------:R-:W-:Y:S01]  /*cad0*/  IADD3 R211, R11.reuse, 0x1e3, RZ ;  /* 0x000001e30bd37810 */ /* 0x040fe20007ffe0ff */
[----:B------:R-:W-:Y:S01]  /*cae0*/  STL [R1+0x3860], R223 ;  /* 0x003860df01007387 */ /* 0x000fe20000100800 */
[----:B------:R-:W-:Y:S01]  /*caf0*/  IMAD R215, R230, R212, R247 ;  /* 0x000000d4e6d77224 */ /* 0x000fe200078e02f7 */
[----:B------:R-:W-:-:S02]  /*cb00*/  IADD3 R214, R11, 0x1e1, RZ ;  /* 0x000001e10bd67810 */ /* 0x000fc40007ffe0ff */
[----:B------:R-:W-:Y:S01]  /*cb10*/  STL [R1+0x3868], R221 ;  /* 0x003868dd01007387 */ /* 0x000fe20000100800 */
[----:B------:R-:W-:Y:S02]  /*cb20*/  IADD3 R212, R11, 0x1e2, RZ ;  /* 0x000001e20bd47810 */ /* 0x000fe40007ffe0ff */
[----:B------:R-:W-:Y:S01]  /*cb30*/  IABS R250, R211 ;  /* 0x000000d300fa7213 */ /* 0x000fe20000000000 */
[----:B------:R-:W-:Y:S04]  /*cb40*/  STL [R1+0x3864], R213 ;  /* 0x003864d501007387 */ /* 0x000fe80000100800 */
[----:B------:R-:W-:Y:S04]  /*cb50*/  STL [R1+0x6010], R217 ;  /* 0x006010d901007387 */ /* 0x000fe80000100800 */
[----:B------:R-:W-:Y:S04]  /*cb60*/  STL [R1+0x6000], R216 ;  /* 0x006000d801007387 */ /* 0x000fe80000100800 */
[----:B------:R1:W-:Y:S04]  /*cb70*/  STL [R1+0x6018], R214 ;  /* 0x006018d601007387 */ /* 0x0003e80000100800 */
[----:B------:R-:W-:Y:S01]  /*cb80*/  STL [R1+0x6028], R212 ;  /* 0x006028d401007387 */ /* 0x000fe20000100800 */
[----:B------:R-:W-:-:S03]  /*cb90*/  IABS R248, R214 ;  /* 0x000000d600f87213 */ /* 0x000fc60000000000 */
[----:B------:R2:W-:Y:S01]  /*cba0*/  STL [R1+0x6024], R211 ;  /* 0x006024d301007387 */ /* 0x0005e20000100800 */
[----:B------:R-:W-:Y:S01]  /*cbb0*/  IABS R247, R216 ;  /* 0x000000d800f77213 */ /* 0x000fe20000000000 */
[----:B-1----:R-:W-:-:S04]  /*cbc0*/  IMAD.HI.U32 R214, R252, R248, RZ ;  /* 0x000000f8fcd67227 */ /* 0x002fc800078e00ff */
[----:B--2---:R-:W-:-:S05]  /*cbd0*/  IMAD.HI.U32 R211, R252, R250, RZ ;  /* 0x000000fafcd37227 */ /* 0x004fca00078e00ff */
[----:B------:R-:W-:Y:S01]  /*cbe0*/  IADD3 R211, -R211, RZ, RZ ;  /* 0x000000ffd3d37210 */ /* 0x000fe20007ffe1ff */
[----:B------:R-:W-:Y:S01]  /*cbf0*/  IMAD.HI.U32 R216, R252, R247, RZ ;  /* 0x000000f7fcd87227 */ /* 0x000fe200078e00ff */
[----:B------:R-:W-:-:S03]  /*cc00*/  ISETP.GT.U32.AND P1, PT, R230, R220, PT ;  /* 0x000000dce600720c */ /* 0x000fc60003f24070 */
[----:B------:R-:W-:Y:S01]  /*cc10*/  IMAD R250, R251, R211, R250 ;  /* 0x000000d3fbfa7224 */ /* 0x000fe200078e02fa */
[----:B------:R-:W-:Y:S01]  /*cc20*/  IADD3 R211, R11, 0x1e4, RZ ;  /* 0x000001e40bd37810 */ /* 0x000fe20007ffe0ff */
[----:B------:R-:W-:Y:S02]  /*cc30*/  IMAD.MOV R214, RZ, RZ, -R214 ;  /* 0x000000ffffd67224 */ /* 0x000fe400078e0ad6 */
[----:B------:R-:W-:Y:S01]  /*cc40*/  IMAD.MOV R216, RZ, RZ, -R216 ;  /* 0x000000ffffd87224 */ /* 0x000fe200078e0ad8 */
[C---:B------:R-:W-:Y:S01]  /*cc50*/  ISETP.GT.U32.AND P2, PT, R230.reuse, R215, PT ;  /* 0x000000d7e600720c */ /* 0x040fe20003f44070 */
[----:B------:R-:W-:Y:S01]  /*cc60*/  IMAD.MOV.U32 R231, RZ, RZ, R249 ;  /* 0x000000ffffe77224 */ /* 0x000fe200078e00f9 */
[----:B------:R-:W-:Y:S01]  /*cc70*/  ISETP.GT.U32.AND P0, PT, R230, R222, PT ;  /* 0x000000dee600720c */ /* 0x000fe20003f04070 */
[----:B------:R-:W-:Y:S01]  /*cc80*/  IMAD.HI.U32 R249, R252, R0, RZ ;  /* 0x00000000fcf97227 */ /* 0x000fe200078e00ff */
[----:B------:R-:W-:Y:S01]  /*cc90*/  ISETP.GT.U32.AND P3, PT, R230, R245, PT ;  /* 0x000000f5e600720c */ /* 0x000fe20003f64070 */
[----:B------:R1:W-:Y:S02]  /*cca0*/  STL [R1+0x5ff4], R211 ;  /* 0x005ff4d301007387 */ /* 0x0003e40000100800 */
[C---:B------:R-:W-:Y:S01]  /*ccb0*/  IMAD R248, R251.reuse, R214, R248 ;  /* 0x000000d6fbf87224 */ /* 0x040fe200078e02f8 */
[----:B------:R-:W-:Y:S01]  /*ccc0*/  IABS R246, R217 ;  /* 0x000000d900f67213 */ /* 0x000fe20000000000 */
[----:B------:R-:W-:Y:S01]  /*ccd0*/  IMAD R247, R251, R216, R247 ;  /* 0x000000d8fbf77224 */ /* 0x000fe200078e02f7 */
[----:B------:R-:W2:Y:S01]  /*cce0*/  LDL.LU R214, [R1+0x50] ;  /* 0x0000500001d67983 */ /* 0x000ea20000300800 */
[----:B------:R-:W-:-:S03]  /*ccf0*/  IMAD.MOV R249, RZ, RZ, -R249 ;  /* 0x000000fffff97224 */ /* 0x000fc600078e0af9 */
[----:B------:R-:W3:Y:S01]  /*cd00*/  LDL.LU R216, [R1+0x4c] ;  /* 0x00004c0001d87983 */ /* 0x000ee20000300800 */
[----:B------:R-:W-:Y:S01]  /*cd10*/  IMAD R0, R251, R249, R0 ;  /* 0x000000f9fb007224 */ /* 0x000fe200078e0200 */
[----:B------:R-:W-:Y:S01]  /*cd20*/  IABS R249, R212 ;  /* 0x000000d400f97213 */ /* 0x000fe20000000000 */
[----:B------:R-:W-:-:S04]  /*cd30*/  IMAD.HI.U32 R217, R252, R246, RZ ;  /* 0x000000f6fcd97227 */ /* 0x000fc800078e00ff */
[--C-:B------:R-:W-:Y:S02]  /*cd40*/  @!P1 IMAD.IADD R220, R220, 0x1, -R230.reuse ;  /* 0x00000001dcdc9824 */ /* 0x100fe400078e0ae6 */
[----:B------:R-:W-:Y:S01]  /*cd50*/  IMAD.MOV R217, RZ, RZ, -R217 ;  /* 0x000000ffffd97224 */ /* 0x000fe200078e0ad9 */
[-C--:B------:R-:W-:Y:S01]  /*cd60*/  @!P0 IADD3 R222, R222, -R230.reuse, RZ ;  /* 0x800000e6dede8210 */ /* 0x080fe20007ffe0ff */
[----:B------:R-:W-:Y:S01]  /*cd70*/  @!P2 IMAD.IADD R215, R215, 0x1, -R230 ;  /* 0x00000001d7d7a824 */ /* 0x000fe200078e0ae6 */
[----:B------:R-:W-:Y:S01]  /*cd80*/  @!P3 IADD3 R245, R245, -R230, RZ ;  /* 0x800000e6f5f5b210 */ /* 0x000fe20007ffe0ff */
[----:B------:R-:W-:Y:S01]  /*cd90*/  IMAD.HI.U32 R212, R252, R249, RZ ;  /* 0x000000f9fcd47227 */ /* 0x000fe200078e00ff */
[C---:B------:R-:W-:Y:S02]  /*cda0*/  ISETP.GT.U32.AND P1, PT, R230.reuse, R220, PT ;  /* 0x000000dce600720c */ /* 0x040fe40003f24070 */
[C---:B------:R-:W-:Y:S01]  /*cdb0*/  ISETP.GT.U32.AND P0, PT, R230.reuse, R222, PT ;  /* 0x000000dee600720c */ /* 0x040fe20003f04070 */
[C---:B------:R-:W-:Y:S01]  /*cdc0*/  IMAD R246, R251.reuse, R217, R246 ;  /* 0x000000d9fbf67224 */ /* 0x040fe200078e02f6 */
[C---:B------:R-:W-:Y:S01]  /*cdd0*/  ISETP.GT.U32.AND P2, PT, R230.reuse, R215, PT ;  /* 0x000000d7e600720c */ /* 0x040fe20003f44070 */
[----:B------:R-:W-:Y:S01]  /*cde0*/  IMAD.MOV R212, RZ, RZ, -R212 ;  /* 0x000000ffffd47224 */ /* 0x000fe200078e0ad4 */
[----:B------:R-:W-:Y:S01]  /*cdf0*/  ISETP.GT.U32.AND P3, PT, R230, R245, PT ;  /* 0x000000f5e600720c */ /* 0x000fe20003f64070 */
[----:B------:R-:W4:Y:S02]  /*ce00*/  LDL.LU R217, [R1+0x48] ;  /* 0x0000480001d97983 */ /* 0x000f240000300800 */
[----:B------:R-:W-:Y:S01]  /*ce10*/  IMAD R249, R251, R212, R249 ;  /* 0x000000d4fbf97224 */ /* 0x000fe200078e02f9 */
[----:B------:R-:W-:-:S03]  /*ce20*/  IADD3 R212, R11, 0x1e5, RZ ;  /* 0x000001e50bd47810 */ /* 0x000fc60007ffe0ff */
[--C-:B------:R-:W-:Y:S01]  /*ce30*/  @!P1 IMAD.IADD R220, R220, 0x1, -R230.reuse ;  /* 0x00000001dcdc9824 */ /* 0x100fe200078e0ae6 */
[----:B------:R-:W-:Y:S01]  /*ce40*/  ISETP.GE.AND P1, PT, R218, RZ, PT ;  /* 0x000000ffda00720c */ /* 0x000fe20003f26270 */
[----:B------:R-:W-:Y:S01]  /*ce50*/  STL [R1+0x5ff0], R212 ;  /* 0x005ff0d401007387 */ /* 0x000fe20000100800 */
[----:B------:R-:W-:Y:S01]  /*ce60*/  ISETP.GE.AND P4, PT, R221, RZ, PT ;  /* 0x000000ffdd00720c */ /* 0x000fe20003f86270 */
[--C-:B------:R-:W-:Y:S02]  /*ce70*/  @!P0 IMAD.IADD R222, R222, 0x1, -R230.reuse ;  /* 0x00000001dede8824 */ /* 0x100fe400078e0ae6 */
[----:B------:R-:W5:Y:S01]  /*ce80*/  LDL.LU R218, [R1+0x44] ;  /* 0x0000440001da7983 */ /* 0x000f620000300800 */
[----:B------:R-:W-:Y:S01]  /*ce90*/  @!P2 IADD3 R215, R215, -R230, RZ ;  /* 0x800000e6d7d7a210 */ /* 0x000fe20007ffe0ff */
[----:B------:R-:W-:Y:S02]  /*cea0*/  @!P3 IMAD.IADD R245, R245, 0x1, -R230 ;  /* 0x00000001f5f5b824 */ /* 0x000fe400078e0ae6 */
[----:B------:R-:W2:Y:S04]  /*ceb0*/  LDL.LU R219, [R1+0x40] ;  /* 0x0000400001db7983 */ /* 0x000ea80000300800 */
[----:B------:R-:W2:Y:S04]  /*cec0*/  LDL.LU R221, [R1+0x3c] ;  /* 0x00003c0001dd7983 */ /* 0x000ea80000300800 */
[----:B------:R-:W2:Y:S01]  /*ced0*/  LDL R230, [R1+0x589c] ;  /* 0x00589c0001e67983 */ /* 0x000ea20000100800 */
[----:B------:R-:W-:-:S02]  /*cee0*/  ISETP.GE.AND P3, PT, R223, RZ, PT ;  /* 0x000000ffdf00720c */ /* 0x000fc40003f66270 */
[----:B------:R-:W-:Y:S02]  /*cef0*/  ISETP.GE.AND P5, PT, R213, RZ, PT ;  /* 0x000000ffd500720c */ /* 0x000fe40003fa6270 */
[----:B------:R-:W-:Y:S01]  /*cf00*/  ISETP.GT.U32.AND P2, PT, R251, R231, PT ;  /* 0x000000e7fb00720c */ /* 0x000fe20003f44070 */
[----:B------:R-:W-:Y:S01]  /*cf10*/  @!P1 IMAD.MOV R222, RZ, RZ, -R222 ;  /* 0x000000ffffde9224 */ /* 0x000fe200078e0ade */
[----:B------:R-:W-:Y:S01]  /*cf20*/  ISETP.NE.AND P0, PT, RZ, c[0x0][0x178], PT ;  /* 0x00005e00ff007a0c */ /* 0x000fe20003f05270 */
[----:B------:R-:W-:Y:S01]  /*cf30*/  @!P4 IMAD.MOV R215, RZ, RZ, -R215 ;  /* 0x000000ffffd7c224 */ /* 0x000fe200078e0ad7 */
[----:B------:R-:W-:-:S05]  /*cf40*/  LOP3.LUT R213, RZ, c[0x0][0x178], RZ, 0x33, !PT ;  /* 0x00005e00ffd57a12 */ /* 0x000fca00078e33ff */
[----:B------:R-:W-:Y:S02]  /*cf50*/  @!P3 IADD3 R220, -R220, RZ, RZ ;  /* 0x000000ffdcdcb210 */ /* 0x000fe40007ffe1ff */
[----:B------:R-:W-:Y:S01]  /*cf60*/  @!P5 IMAD.MOV R245, RZ, RZ, -R245 ;  /* 0x000000fffff5d224 */ /* 0x000fe200078e0af5 */
[C---:B------:R-:W-:Y:S02]  /*cf70*/  SEL R222, R213.reuse, R222, !P0 ;  /* 0x000000ded5de7207 */ /* 0x040fe40004000000 */
[C---:B------:R-:W-:Y:S02]  /*cf80*/  SEL R220, R213.reuse, R220, !P0 ;  /* 0x000000dcd5dc7207 */ /* 0x040fe40004000000 */
[C---:B------:R-:W-:Y:S02]  /*cf90*/  SEL R215, R213.reuse, R215, !P0 ;  /* 0x000000d7d5d77207 */ /* 0x040fe40004000000 */
[----:B------:R-:W-:Y:S01]  /*cfa0*/  SEL R213, R213, R245, !P0 ;  /* 0x000000f5d5d57207 */ /* 0x000fe20004000000 */
[----:B------:R-:W-:Y:S01]  /*cfb0*/  STL [R1+0x5cc], R222 ;  /* 0x0005ccde01007387 */ /* 0x000fe20000100800 */
[----:B------:R-:W-:-:S03]  /*cfc0*/  @!P2 IMAD.IADD R231, R231, 0x1, -R251 ;  /* 0x00000001e7e7a824 */ /* 0x000fc600078e0afb */
[----:B------:R1:W-:Y:S02]  /*cfd0*/  STL [R1+0x5c8], R220 ;  /* 0x0005c8dc01007387 */ /* 0x0003e40000100800 */
[----:B-1----:R-:W-:Y:S02]  /*cfe0*/  IABS R211, R211 ;  /* 0x000000d300d37213 */ /* 0x002fe40000000000 */
[----:B------:R-:W-:Y:S01]  /*cff0*/  STL [R1+0x5c4], R215 ;  /* 0x0005c4d701007387 */ /* 0x000fe20000100800 */
[----:B------:R-:W-:-:S03]  /*d000*/  ISETP.GT.U32.AND P5, PT, R251, R231, PT ;  /* 0x000000e7fb00720c */ /* 0x000fc60003fa4070 */
[----:B------:R1:W-:Y:S04]  /*d010*/  STL [R1+0x5c0], R213 ;  /* 0x0005c0d501007387 */ /* 0x0003e80000100800 */
[----:B------:R-:W5:Y:S01]  /*d020*/  LDL.LU R220, [R1+0x38] ;  /* 0x0000380001dc7983 */ /* 0x000f620000300800 */
[----:B------:R-:W-:Y:S01]  /*d030*/  IABS R212, R212 ;  /* 0x000000d400d47213 */ /* 0x000fe20000000000 */
[----:B------:R-:W-:Y:S02]  /*d040*/  IMAD.HI.U32 R245, R252, R211, RZ ;  /* 0x000000d3fcf57227 */ /* 0x000fe400078e00ff */
[----:B------:R-:W5:Y:S01]  /*d050*/  LDL.LU R222, [R1+0x34] ;  /* 0x0000340001de7983 */ /* 0x000f620000300800 */
[----:B-1----:R-:W-:Y:S01]  /*d060*/  MOV R213, R212 ;  /* 0x000000d400d57202 */ /* 0x002fe20000000f00 */
[----:B------:R-:W-:-:S02]  /*d070*/  IMAD.MOV R245, RZ, RZ, -R245 ;  /* 0x000000fffff57224 */ /* 0x000fc400078e0af5 */
[----:B------:R-:W5:Y:S04]  /*d080*/  LDL.LU R223, [R1+0x30] ;  /* 0x0000300001df7983 */ /* 0x000f680000300800 */
[----:B------:R-:W5:Y:S01]  /*d090*/  LDL.LU R224, [R1+0x2c] ;  /* 0x00002c0001e07983 */ /* 0x000f620000300800 */
[----:B------:R-:W-:-:S03]  /*d0a0*/  IMAD R245, R251, R245, R211 ;  /* 0x000000f5fbf57224 */ /* 0x000fc600078e02d3 */
[----:B------:R-:W5:Y:S01]  /*d0b0*/  LDL.LU R225, [R1+0x28] ;  /* 0x0000280001e17983 */ /* 0x000f620000300800 */
[----:B------:R-:W-:-:S03]  /*d0c0*/  IMAD.HI.U32 R211, R252, R213, RZ ;  /* 0x000000d5fcd37227 */ /* 0x000fc600078e00ff */
[----:B------:R-:W5:Y:S01]  /*d0d0*/  LDL.LU R226, [R1+0x24] ;  /* 0x0000240001e27983 */ /* 0x000f620000300800 */
[----:B------:R-:W-:-:S03]  /*d0e0*/  @!P5 IMAD.IADD R231, R231, 0x1, -R251 ;  /* 0x00000001e7e7d824 */ /* 0x000fc600078e0afb */
[----:B------:R-:W5:Y:S04]  /*d0f0*/  LDL R227, [R1+0x5898] ;  /* 0x0058980001e37983 */ /* 0x000f680000100800 */
[----:B------:R-:W5:Y:S01]  /*d100*/  LDL R228, [R1+0x58a0] ;  /* 0x0058a00001e47983 */ /* 0x000f620000100800 */
[----:B------:R-:W-:Y:S01]  /*d110*/  IMAD.MOV R212, RZ, RZ, -R211 ;  /* 0x000000ffffd47224 */ /* 0x000fe200078e0ad3 */
[----:B------:R-:W-:Y:S02]  /*d120*/  MOV R211, R231 ;  /* 0x000000e700d37202 */ /* 0x000fe40000000f00 */
[----:B------:R-:W5:Y:S04]  /*d130*/  LDL R229, [R1+0x58a4] ;  /* 0x0058a40001e57983 */ /* 0x000f680000100800 */
[----:B------:R-:W5:Y:S01]  /*d140*/  LDL R231, [R1+0x58a8] ;  /* 0x0058a80001e77983 */ /* 0x000f620000100800 */
[----:B---3--:R-:W-:-:S13]  /*d150*/  ISETP.GT.U32.AND P0, PT, R251, R216, PT ;  /* 0x000000d8fb00720c */ /* 0x008fda0003f04070 */
[----:B------:R-:W-:Y:S01]  /*d160*/  @!P0 IMAD.IADD R216, R216, 0x1, -R251 ;  /* 0x00000001d8d88824 */ /* 0x000fe200078e0afb */
[----:B------:R-:W-:Y:S02]  /*d170*/  ISETP.GE.AND P0, PT, R11, RZ, PT ;  /* 0x000000ff0b00720c */ /* 0x000fe40003f06270 */
[----:B----4-:R-:W-:-:S11]  /*d180*/  ISETP.GT.U32.AND P2, PT, R251, R217, PT ;  /* 0x000000d9fb00720c */ /* 0x010fd60003f44070 */
[----:B------:R-:W-:Y:S02]  /*d190*/  @!P0 IMAD.MOV R211, RZ, RZ, -R211 ;  /* 0x000000ffffd38224 */ /* 0x000fe400078e0ad3 */
[----:B------:R-:W-:Y:S02]  /*d1a0*/  @!P2 IADD3 R217, R217, -R251, RZ ;  /* 0x800000fbd9d9a210 */ /* 0x000fe40007ffe0ff */
[----:B--2---:R-:W-:Y:S02]  /*d1b0*/  ISETP.GE.AND P2, PT, R230, RZ, PT ;  /* 0x000000ffe600720c */ /* 0x004fe40003f46270 */
[----:B------:R-:W2:Y:S04]  /*d1c0*/  LDL R230, [R1+0x58ac] ;  /* 0x0058ac0001e67983 */ /* 0x000ea80000100800 */
[----:B------:R1:W-:Y:S04]  /*d1d0*/  STL [R1+0x5bc], R211 ;  /* 0x0005bcd301007387 */ /* 0x0003e80000100800 */
[----:B------:R-:W3:Y:S01]  /*d1e0*/  LDL R215, [R1+0x58b0] ;  /* 0x0058b00001d77983 */ /* 0x000ee20000100800 */
[----:B------:R-:W-:-:S02]  /*d1f0*/  ISETP.GT.U32.AND P6, PT, R251, R244, PT ;  /* 0x000000f4fb00720c */ /* 0x000fc40003fc4070 */
[C---:B------:R-:W-:Y:S02]  /*d200*/  ISETP.GT.U32.AND P1, PT, R251.reuse, R214, PT ;  /* 0x000000d6fb00720c */ /* 0x040fe40003f24070 */
[----:B-----5:R-:W-:-:S09]  /*d210*/  ISETP.GT.U32.AND P3, PT, R251, R218, PT ;  /* 0x000000dafb00720c */ /* 0x020fd20003f64070 */
[----:B------:R-:W-:Y:S02]  /*d220*/  @!P6 IADD3 R244, R244, -R251, RZ ;  /* 0x800000fbf4f4e210 */ /* 0x000fe40007ffe0ff */
[--C-:B------:R-:W-:Y:S02]  /*d230*/  @!P1 IMAD.IADD R214, R214, 0x1, -R251.reuse ;  /* 0x00000001d6d69824 */ /* 0x100fe400078e0afb */
[C---:B------:R-:W-:Y:S02]  /*d240*/  ISETP.GT.U32.AND P1, PT, R251.reuse, R244, PT ;  /* 0x000000f4fb00720c */ /* 0x040fe40003f24070 */
[C---:B------:R-:W-:Y:S02]  /*d250*/  ISETP.GT.U32.AND P6, PT, R251.reuse, R221, PT ;  /* 0x000000ddfb00720c */ /* 0x040fe40003fc4070 */
[C---:B------:R-:W-:Y:S01]  /*d260*/  ISETP.GT.U32.AND P4, PT, R251.reuse, R219, PT ;  /* 0x000000dbfb00720c */ /* 0x040fe20003f84070 */
[----:B------:R-:W-:Y:S01]  /*d270*/  @!P3 IMAD.IADD R218, R218, 0x1, -R251 ;  /* 0x00000001dadab824 */ /* 0x000fe200078e0afb */
[----:B------:R-:W-:-:S07]  /*d280*/  ISETP.GT.U32.AND P3, PT, R251, R214, PT ;  /* 0x000000d6fb00720c */ /* 0x000fce0003f64070 */
[--C-:B------:R-:W-:Y:S02]  /*d290*/  @!P1 IMAD.IADD R244, R244, 0x1, -R251.reuse ;  /* 0x00000001f4f49824 */ /* 0x100fe400078e0afb */
[----:B------:R-:W-:-:S03]  /*d2a0*/  @!P6 IMAD.IADD R221, R221, 0x1, -R251 ;  /* 0x00000001dddde824 */ /* 0x000fc600078e0afb */
[----:B-1----:R-:W-:Y:S02]  /*d2b0*/  MOV R211, R244 ;  /* 0x000000f400d37202 */ /* 0x002fe40000000f00 */
[----:B------:R-:W-:Y:S02]  /*d2c0*/  ISETP.GT.U32.AND P6, PT, R251, R221, PT ;  /* 0x000000ddfb00720c */ /* 0x000fe40003fc4070 */
[----:B------:R-:W-:Y:S01]  /*d2d0*/  @!P4 IADD3 R219, R219, -R251, RZ ;  /* 0x800000fbdbdbc210 */ /* 0x000fe20007ffe0ff */
[----:B------:R-:W-:Y:S01]  /*d2e0*/  @!P2 IMAD.MOV R211, RZ, RZ, -R211 ;  /* 0x000000ffffd3a224 */ /* 0x000fe200078e0ad3 */
[C---:B------:R-:W-:Y:S02]  /*d2f0*/  ISETP.GT.U32.AND P5, PT, R251.reuse, R216, PT ;  /* 0x000000d8fb00720c */ /* 0x040fe40003fa4070 */
[C---:B------:R-:W-:Y:S02]  /*d300*/  ISETP.GT.U32.AND P4, PT, R251.reuse, R217, PT ;  /* 0x000000d9fb00720c */ /* 0x040fe40003f84070 */
[----:B------:R-:W-:-:S02]  /*d310*/  ISETP.GT.U32.AND P2, PT, R251, R220, PT ;  /* 0x000000dcfb00720c */ /* 0x000fc40003f44070 */
[C---:B------:R-:W-:Y:S01]  /*d320*/  ISETP.GT.U32.AND P1, PT, R251.reuse, R218, PT ;  /* 0x000000dafb00720c */ /* 0x040fe20003f24070 */
[--C-:B------:R-:W-:Y:S01]  /*d330*/  @!P3 IMAD.IADD R214, R214, 0x1, -R251.reuse ;  /* 0x00000001d6d6b824 */ /* 0x100fe200078e0afb */
[----:B------:R-:W-:Y:S01]  /*d340*/  ISETP.GT.U32.AND P3, PT, R251, R222, PT ;  /* 0x000000defb00720c */ /* 0x000fe20003f64070 */
[----:B------:R-:W-:Y:S01]  /*d350*/  @!P6 IMAD.IADD R221, R221, 0x1, -R251 ;  /* 0x00000001dddde824 */ /* 0x000fe200078e0afb */
[----:B------:R-:W-:-:S03]  /*d360*/  ISETP.GE.AND P6, PT, R227, RZ, PT ;  /* 0x000000ffe300720c */ /* 0x000fc60003fc6270 */
[----:B------:R-:W-:Y:S02]  /*d370*/  @!P5 IADD3 R216, R216, -R251, RZ ;  /* 0x800000fbd8d8d210 */ /* 0x000fe40007ffe0ff */
[--C-:B------:R-:W-:Y:S01]  /*d380*/  @!P4 IMAD.IADD R217, R217, 0x1, -R251.reuse ;  /* 0x00000001d9d9c824 */ /* 0x100fe200078e0afb */
[C---:B------:R-:W-:Y:S01]  /*d390*/  ISETP.GT.U32.AND P5, PT, R251.reuse, R223, PT ;  /* 0x000000dffb00720c */ /* 0x040fe20003fa4070 */
[--C-:B------:R-:W-:Y:S01]  /*d3a0*/  @!P2 IMAD.IADD R220, R220, 0x1, -R251.reuse ;  /* 0x00000001dcdca824 */ /* 0x100fe200078e0afb */
[C---:B------:R-:W-:Y:S01]  /*d3b0*/  ISETP.GT.U32.AND P4, PT, R251.reuse, R224, PT ;  /* 0x000000e0fb00720c */ /* 0x040fe20003f84070 */
[----:B------:R-:W-:Y:S01]  /*d3c0*/  @!P1 IMAD.IADD R218, R218, 0x1, -R251 ;  /* 0x00000001dada9824 */ /* 0x000fe200078e0afb */
[----:B------:R-:W-:Y:S02]  /*d3d0*/  ISETP.GE.AND P2, PT, R228, RZ, PT ;  /* 0x000000ffe400720c */ /* 0x000fe40003f46270 */
[C---:B------:R-:W-:Y:S01]  /*d3e0*/  ISETP.GT.U32.AND P1, PT, R251.reuse, R225, PT ;  /* 0x000000e1fb00720c */ /* 0x040fe20003f24070 */
[----:B------:R1:W-:Y:S01]  /*d3f0*/  STL [R1+0x5b8], R211 ;  /* 0x0005b8d301007387 */ /* 0x0003e20000100800 */
[----:B------:R-:W-:-:S03]  /*d400*/  IMAD R244, R251, R212, R213 ;  /* 0x000000d4fbf47224 */ /* 0x000fc600078e02d5 */
[----:B------:R-:W4:Y:S01]  /*d410*/  LDL.LU R227, [R1+0x20] ;  /* 0x0000200001e37983 */ /* 0x000f220000300800 */
[----:B------:R-:W-:Y:S02]  /*d420*/  @!P3 IADD3 R222, R222, -R251, RZ ;  /* 0x800000fbdedeb210 */ /* 0x000fe40007ffe0ff */
[----:B------:R-:W-:Y:S01]  /*d430*/  ISETP.GE.AND P3, PT, R229, RZ, PT ;  /* 0x000000ffe500720c */ /* 0x000fe20003f66270 */
[----:B------:R-:W5:Y:S01]  /*d440*/  LDL.LU R228, [R1+0x1c] ;  /* 0x00001c0001e47983 */ /* 0x000f620000300800 */
[----:B-1----:R-:W-:Y:S01]  /*d450*/  IMAD.MOV.U32 R211, RZ, RZ, R214 ;  /* 0x000000ffffd37224 */ /* 0x002fe200078e00d6 */
[----:B------:R-:W-:Y:S02]  /*d460*/  MOV R212, R216 ;  /* 0x000000d800d47202 */ /* 0x000fe40000000f00 */
[----:B------:R-:W-:Y:S01]  /*d470*/  ISETP.GT.U32.AND P0, PT, R251, R219, PT ;  /* 0x000000dbfb00720c */ /* 0x000fe20003f04070 */
[----:B------:R-:W-:Y:S01]  /*d480*/  @!P6 IMAD.MOV R211, RZ, RZ, -R211 ;  /* 0x000000ffffd3e224 */ /* 0x000fe200078e0ad3 */
[----:B------:R-:W5:Y:S01]  /*d490*/  LDL.LU R229, [R1+0x18] ;  /* 0x0000180001e57983 */ /* 0x000f620000300800 */
[--C-:B------:R-:W-:Y:S01]  /*d4a0*/  @!P5 IMAD.IADD R223, R223, 0x1, -R251.reuse ;  /* 0x00000001dfdfd824 */ /* 0x100fe200078e0afb */
[----:B------:R-:W-:Y:S01]  /*d4b0*/  @!P2 IADD3 R212, -R212, RZ, RZ ;  /* 0x000000ffd4d4a210 */ /* 0x000fe20007ffe1ff */
[----:B------:R-:W-:Y:S01]  /*d4c0*/  @!P4 IMAD.IADD R224, R224, 0x1, -R251 ;  /* 0x00000001e0e0c824 */ /* 0x000fe200078e0afb */
[----:B------:R-:W-:-:S02]  /*d4d0*/  ISETP.GE.AND P4, PT, R231, RZ, PT ;  /* 0x000000ffe700720c */ /* 0x000fc40003f86270 */
[----:B------:R-:W-:-:S05]  /*d4e0*/  @!P1 IADD3 R225, R225, -R251, RZ ;  /* 0x800000fbe1e19210 */ /* 0x000fca0007ffe0ff */
[----:B------:R-:W-:Y:S02]  /*d4f0*/  @!P0 IADD3 R219, R219, -R251, RZ ;  /* 0x800000fbdbdb8210 */ /* 0x000fe40007ffe0ff */
[----:B--2---:R-:W-:Y:S02]  /*d500*/  ISETP.GE.AND P5, PT, R230, RZ, PT ;  /* 0x000000ffe600720c */ /* 0x004fe40003fa6270 */
[----:B------:R-:W2:Y:S04]  /*d510*/  LDL.LU R230, [R1+0x14] ;  /* 0x0000140001e67983 */ /* 0x000ea80000300800 */
[----:B------:R-:W2:Y:S01]  /*d520*/  LDL.LU R231, [R1+0x10] ;  /* 0x0000100001e77983 */ /* 0x000ea20000300800 */
[----:B---3--:R-:W-:-:S03]  /*d530*/  ISETP.GE.AND P1, PT, R215, RZ, PT ;  /* 0x000000ffd700720c */ /* 0x008fc60003f26270 */
[----:B------:R1:W-:Y:S04]  /*d540*/  STL [R1+0x5b4], R211 ;  /* 0x0005b4d301007387 */ /* 0x0003e80000100800 */
[----:B------:R-:W3:Y:S04]  /*d550*/  LDL R215, [R1+0x58b4] ;  /* 0x0058b40001d77983 */ /* 0x000ee80000100800 */
[----:B------:R1:W-:Y:S02]  /*d560*/  STL [R1+0x5b0], R212 ;  /* 0x0005b0d401007387 */ /* 0x0003e40000100800 */
[----:B-1----:R-:W-:-:S02]  /*d570*/  IMAD.MOV.U32 R211, RZ, RZ, R217 ;  /* 0x000000ffffd37224 */ /* 0x002fc400078e00d9 */
[----:B------:R-:W3:Y:S02]  /*d580*/  LDL R216, [R1+0x58bc] ;  /* 0x0058bc0001d87983 */ /* 0x000ee40000100800 */
[----:B------:R-:W-:Y:S02]  /*d590*/  @!P3 IMAD.MOV R211, RZ, RZ, -R211 ;  /* 0x000000ffffd3b224 */ /* 0x000fe400078e0ad3 */
[----:B------:R-:W3:Y:S01]  /*d5a0*/  LDL R217, [R1+0x58b8] ;  /* 0x0058b80001d97983 */ /* 0x000ee20000100800 */
[----:B------:R-:W-:-:S03]  /*d5b0*/  IMAD.MOV.U32 R212, RZ, RZ, R218 ;  /* 0x000000ffffd47224 */ /* 0x000fc600078e00da */
[----:B------:R1:W-:Y:S01]  /*d5c0*/  STL [R1+0x5ac], R211 ;  /* 0x0005acd301007387 */ /* 0x0003e20000100800 */
[----:B------:R-:W-:-:S03]  /*d5d0*/  @!P5 IMAD.MOV R212, RZ, RZ, -R212 ;  /* 0x000000ffffd4d224 */ /* 0x000fc600078e0ad4 */
[----:B------:R-:W3:Y:S01]  /*d5e0*/  LDL R218, [R1+0x58c0] ;  /* 0x0058c00001da7983 */ /* 0x000ee20000100800 */
[----:B-1----:R-:W-:-:S03]  /*d5f0*/  MOV R211, R219 ;  /* 0x000000db00d37202 */ /* 0x002fc60000000f00 */
[----:B------:R-:W3:Y:S04]  /*d600*/  LDL R219, [R1+0x58c4] ;  /* 0x0058c40001db7983 */ /* 0x000ee80000100800 */
[----:B------:R1:W-:Y:S02]  /*d610*/  STL [R1+0x5a8], R212 ;  /* 0x0005a8d401007387 */ /* 0x0003e40000100800 */
[----:B-1----:R-:W-:Y:S02]  /*d620*/  IMAD.MOV.U32 R212, RZ, RZ, R221 ;  /* 0x000000ffffd47224 */ /* 0x002fe400078e00dd */
[----:B------:R-:W3:Y:S01]  /*d630*/  LDL R221, [R1+0x58cc] ;  /* 0x0058cc0001dd7983 */ /* 0x000ee20000100800 */
[C---:B------:R-:W-:Y:S02]  /*d640*/  ISETP.GT.U32.AND P0, PT, R251.reuse, R226, PT ;  /* 0x000000e2fb00720c */ /* 0x040fe40003f04070 */
[----:B------:R-:W-:-:S02]  /*d650*/  ISETP.GT.U32.AND P2, PT, R251, R222, PT ;  /* 0x000000defb00720c */ /* 0x000fc40003f44070 */
[C---:B------:R-:W-:Y:S01]  /*d660*/  ISETP.GT.U32.AND P3, PT, R251.reuse, R223, PT ;  /* 0x000000dffb00720c */ /* 0x040fe20003f64070 */
[----:B------:R-:W-:Y:S01]  /*d670*/  @!P1 IMAD.MOV R212, RZ, RZ, -R212 ;  /* 0x000000ffffd49224 */ /* 0x000fe200078e0ad4 */
[----:B------:R-:W-:-:S07]  /*d680*/  ISETP.GT.U32.AND P6, PT, R251, R224, PT ;  /* 0x000000e0fb00720c */ /* 0x000fce0003fc4070 */
[----:B------:R-:W-:Y:S01]  /*d690*/  @!P0 IMAD.IADD R226, R226, 0x1, -R251 ;  /* 0x00000001e2e28824 */ /* 0x000fe200078e0afb */
[----:B------:R-:W-:-:S04]  /*d6a0*/  ISETP.GT.U32.AND P0, PT, R251, R220, PT ;  /* 0x000000dcfb00720c */ /* 0x000fc80003f04070 */
[C---:B------:R-:W-:Y:S02]  /*d6b0*/  ISETP.GT.U32.AND P5, PT, R251.reuse, R226, PT ;  /* 0x000000e2fb00720c */ /* 0x040fe40003fa4070 */
[----:B----4-:R-:W-:Y:S01]  /*d6c0*/  ISETP.GT.U32.AND P1, PT, R251, R227, PT ;  /* 0x000000e3fb00720c */ /* 0x010fe20003f24070 */
[----:B------:R-:W-:Y:S01]  /*d6d0*/  @!P3 IMAD.IADD R223, R223, 0x1, -R251 ;  /* 0x00000001dfdfb824 */ /* 0x000fe200078e0afb */
[----:B------:R-:W-:Y:S02]  /*d6e0*/  @!P2 IADD3 R222, R222, -R251, RZ ;  /* 0x800000fbdedea210 */ /* 0x000fe40007ffe0ff */
[----:B------:R-:W-:-:S03]  /*d6f0*/  @!P4 IADD3 R211, -R211, RZ, RZ ;  /* 0x000000ffd3d3c210 */ /* 0x000fc60007ffe1ff */
[--C-:B------:R-:W-:Y:S01]  /*d700*/  @!P0 IMAD.IADD R220, R220, 0x1, -R251.reuse ;  /* 0x00000001dcdc8824 */ /* 0x100fe200078e0afb */
[C---:B-----5:R-:W-:Y:S02]  /*d710*/  ISETP.GT.U32.AND P0, PT, R251.reuse, R228, PT ;  /* 0x000000e4fb00720c */ /* 0x060fe40003f04070 */
[----:B------:R-:W-:Y:S01]  /*d720*/  ISETP.GT.U32.AND P2, PT, R251, R229, PT ;  /* 0x000000e5fb00720c */ /* 0x000fe20003f44070 */
[--C-:B------:R-:W-:Y:S02]  /*d730*/  @!P5 IMAD.IADD R226, R226, 0x1, -R251.reuse ;  /* 0x00000001e2e2d824 */ /* 0x100fe400078e0afb */
[--C-:B------:R-:W-:Y:S02]  /*d740*/  @!P6 IMAD.IADD R224, R224, 0x1, -R251.reuse ;  /* 0x00000001e0e0e824 */ /* 0x100fe400078e0afb */
[----:B------:R-:W-:Y:S01]  /*d750*/  @!P1 IMAD.IADD R227, R227, 0x1, -R251 ;  /* 0x00000001e3e39824 */ /* 0x000fe200078e0afb */
[----:B------:R1:W-:Y:S01]  /*d760*/  STL [R1+0x5a4], R211 ;  /* 0x0005a4d301007387 */ /* 0x0003e20000100800 */
[----:B------:R-:W-:Y:S01]  /*d770*/  IMAD.MOV.U32 R213, RZ, RZ, R220 ;  /* 0x000000ffffd57224 */ /* 0x000fe200078e00dc */
[----:B------:R-:W-:-:S02]  /*d780*/  ISETP.GT.U32.AND P4, PT, R251, R225, PT ;  /* 0x000000e1fb00720c */ /* 0x000fc40003f84070 */
[----:B-1----:R-:W-:-:S03]  /*d790*/  IADD3 R211, R11, 0x1e6, RZ ;  /* 0x000001e60bd37810 */ /* 0x002fc60007ffe0ff */
[----:B------:R-:W-:Y:S01]  /*d7a0*/  @!P2 IMAD.IADD R229, R229, 0x1, -R251 ;  /* 0x00000001e5e5a824 */ /* 0x000fe200078e0afb */
[----:B------:R-:W-:Y:S01]  /*d7b0*/  @!P0 IADD3 R228, R228, -R251, RZ ;  /* 0x800000fbe4e48210 */ /* 0x000fe20007ffe0ff */
[----:B------:R-:W-:Y:S04]  /*d7c0*/  STL [R1+0x5fd4], R211 ;  /* 0x005fd4d301007387 */ /* 0x000fe80000100800 */
[----:B------:R1:W-:Y:S04]  /*d7d0*/  STL [R1+0x5a0], R212 ;  /* 0x0005a0d401007387 */ /* 0x0003e80000100800 */
[----:B------:R-:W4:Y:S01]  /*d7e0*/  LDL.LU R214, [R1+0x94] ;  /* 0x0000940001d67983 */ /* 0x000f220000300800 */
[----:B-1----:R-:W-:-:S02]  /*d7f0*/  MOV R212, R222 ;  /* 0x000000de00d47202 */ /* 0x002fc40000000f00 */
[----:B------:R-:W-:Y:S02]  /*d800*/  @!P4 IADD3 R225, R225, -R251, RZ ;  /* 0x800000fbe1e1c210 */ /* 0x000fe40007ffe0ff */
[C---:B--2---:R-:W-:Y:S02]  /*d810*/  ISETP.GT.U32.AND P3, PT, R251.reuse, R230, PT ;  /* 0x000000e6fb00720c */ /* 0x044fe40003f64070 */
[----:B------:R-:W-:Y:S02]  /*d820*/  ISETP.GT.U32.AND P6, PT, R251, R231, PT ;  /* 0x000000e7fb00720c */ /* 0x000fe40003fc4070 */
[----:B---3--:R-:W-:Y:S02]  /*d830*/  ISETP.GE.AND P5, PT, R215, RZ, PT ;  /* 0x000000ffd700720c */ /* 0x008fe40003fa6270 */
[----:B------:R-:W-:-:S07]  /*d840*/  ISETP.GE.AND P1, PT, R216, RZ, PT ;  /* 0x000000ffd800720c */ /* 0x000fce0003f26270 */
[----:B------:R-:W-:Y:S01]  /*d850*/  @!P3 IMAD.IADD R230, R230, 0x1, -R251 ;  /* 0x00000001e6e6b824 */ /* 0x000fe200078e0afb */
[----:B------:R-:W2:Y:S01]  /*d860*/  LDL.LU R216, [R1+0x90] ;  /* 0x0000900001d87983 */ /* 0x000ea20000300800 */
[----:B------:R-:W-:Y:S02]  /*d870*/  ISETP.GE.AND P0, PT, R217, RZ, PT ;  /* 0x000000ffd900720c */ /* 0x000fe40003f06270 */
[----:B------:R-:W-:Y:S01]  /*d880*/  @!P5 IMAD.MOV R213, RZ, RZ, -R213 ;  /* 0x000000ffffd5d224 */ /* 0x000fe200078e0ad5 */
[----:B------:R-:W-:Y:S02]  /*d890*/  @!P6 IADD3 R231, R231, -R251, RZ ;  /* 0x800000fbe7e7e210 */ /* 0x000fe40007ffe0ff */
[----:B------:R-:W-:Y:S02]  /*d8a0*/  ISETP.GE.AND P2, PT, R218, RZ, PT ;  /* 0x000000ffda00720c */ /* 0x000fe40003f46270 */
[----:B------:R-:W-:Y:S02]  /*d8b0*/  @!P1 IADD3 R212, -R212, RZ, RZ ;  /* 0x000000ffd4d49210 */ /* 0x000fe40007ffe1ff */
[----:B------:R-:W-:-:S02]  /*d8c0*/  ISETP.GE.AND P3, PT, R219, RZ, PT ;  /* 0x000000ffdb00720c */ /* 0x000fc40003f66270 */
[----:B------:R-:W3:Y:S04]  /*d8d0*/  LDL R219, [R1+0x58c8] ;  /* 0x0058c80001db7983 */ /* 0x000ee80000100800 */
[----:B------:R-:W5:Y:S04]  /*d8e0*/  LDL.LU R217, [R1+0x8c] ;  /* 0x00008c0001d97983 */ /* 0x000f680000300800 */
[----:B------:R-:W4:Y:S04]  /*d8f0*/  LDL.LU R218, [R1+0x88] ;  /* 0x0000880001da7983 */ /* 0x000f280000300800 */
[----:B------:R-:W4:Y:S01]  /*d900*/  LDL.LU R220, [R1+0x84] ;  /* 0x0000840001dc7983 */ /* 0x000f220000300800 */
[----:B------:R-:W-:-:S03]  /*d910*/  ISETP.GE.AND P6, PT, R221, RZ, PT ;  /* 0x000000ffdd00720c */ /* 0x000fc60003fc6270 */
[----:B------:R-:W4:Y:S04]  /*d920*/  LDL.LU R221, [R1+0x80] ;  /* 0x0000800001dd7983 */ /* 0x000f280000300800 */
[----:B------:R1:W-:Y:S04]  /*d930*/  STL [R1+0x59c], R213 ;  /* 0x00059cd501007387 */ /* 0x0003e80000100800 */
[----:B------:R-:W4:Y:S04]  /*d940*/  LDL R222, [R1+0x58d0] ;  /* 0x0058d00001de7983 */ /* 0x000f280000100800 */
[----:B------:R1:W-:Y:S02]  /*d950*/  STL [R1+0x598], R212 ;  /* 0x000598d401007387 */ /* 0x0003e40000100800 */
[----:B-1----:R-:W-:-:S02]  /*d960*/  IMAD.MOV.U32 R213, RZ, RZ, R223 ;  /* 0x000000ffffd57224 */ /* 0x002fc400078e00df */
[----:B------:R-:W4:Y:S02]  /*d970*/  LDL R223, [R1+0x58d4] ;  /* 0x0058d40001df7983 */ /* 0x000f240000100800 */
[----:B------:R-:W-:Y:S02]  /*d980*/  @!P0 IMAD.MOV R213, RZ, RZ, -R213 ;  /* 0x000000ffffd58224 */ /* 0x000fe400078e0ad5 */
[----:B------:R-:W-:Y:S02]  /*d990*/  IMAD.MOV.U32 R212, RZ, RZ, R224 ;  /* 0x000000ffffd47224 */ /* 0x000fe400078e00e0 */
[----:B------:R-:W4:Y:S02]  /*d9a0*/  LDL R224, [R1+0x58dc] ;  /* 0x0058dc0001e07983 */ /* 0x000f240000100800 */
[----:B------:R-:W-:Y:S02]  /*d9b0*/  @!P2 IMAD.MOV R212, RZ, RZ, -R212 ;  /* 0x000000ffffd4a224 */ /* 0x000fe400078e0ad4 */
[----:B------:R1:W-:Y:S04]  /*d9c0*/  STL [R1+0x594], R213 ;  /* 0x000594d501007387 */ /* 0x0003e80000100800 */
[----:B------:R1:W-:Y:S02]  /*d9d0*/  STL [R1+0x590], R212 ;  /* 0x000590d401007387 */ /* 0x0003e40000100800 */
[----:B-1----:R-:W-:-:S02]  /*d9e0*/  MOV R213, R225 ;  /* 0x000000e100d57202 */ /* 0x002fc40000000f00 */
[----:B------:R-:W4:Y:S01]  /*d9f0*/  LDL R225, [R1+0x58d8] ;  /* 0x0058d80001e17983 */ /* 0x000f220000100800 */
[----:B------:R-:W-:-:S03]  /*da00*/  IMAD.MOV.U32 R212, RZ, RZ, R226 ;  /* 0x000000ffffd47224 */ /* 0x000fc600078e00e2 */
[----:B------:R-:W4:Y:S01]  /*da10*/  LDL R226, [R1+0x58e0] ;  /* 0x0058e00001e27983 */ /* 0x000f220000100800 */
[C---:B------:R-:W-:Y:S02]  /*da20*/  ISETP.GT.U32.AND P4, PT, R251.reuse, R243, PT ;  /* 0x000000f3fb00720c */ /* 0x040fe40003f84070 */
[C---:B------:R-:W-:Y:S02]  /*da30*/  ISETP.GT.U32.AND P1, PT, R251.reuse, R228, PT ;  /* 0x000000e4fb00720c */ /* 0x040fe40003f24070 */
[C---:B------:R-:W-:Y:S02]  /*da40*/  ISETP.GT.U32.AND P0, PT, R251.reuse, R229, PT ;  /* 0x000000e5fb00720c */ /* 0x040fe40003f04070 */
[----:B------:R-:W-:Y:S02]  /*da50*/  ISETP.GT.U32.AND P2, PT, R251, R230, PT ;  /* 0x000000e6fb00720c */ /* 0x000fe40003f44070 */
[----:B------:R-:W-:Y:S02]  /*da60*/  @!P3 IADD3 R213, -R213, RZ, RZ ;  /* 0x000000ffd5d5b210 */ /* 0x000fe40007ffe1ff */
[----:B------:R-:W-:-:S03]  /*da70*/  ISETP.GT.U32.AND P3, PT, R251, R231, PT ;  /* 0x000000e7fb00720c */ /* 0x000fc60003f64070 */
[--C-:B------:R-:W-:Y:S01]  /*da80*/  @!P4 IMAD.IADD R243, R243, 0x1, -R251.reuse ;  /* 0x00000001f3f3c824 */ /* 0x100fe200078e0afb */
[C---:B------:R-:W-:Y:S02]  /*da90*/  ISETP.GT.U32.AND P4, PT, R251.reuse, R227, PT ;  /* 0x000000e3fb00720c */ /* 0x040fe40003f84070 */
[----:B------:R-:W-:Y:S02]  /*daa0*/  @!P1 IADD3 R228, R228, -R251, RZ ;  /* 0x800000fbe4e49210 */ /* 0x000fe40007ffe0ff */
[----:B------:R-:W-:Y:S01]  /*dab0*/  ISETP.GT.U32.AND P5, PT, R251, R243, PT ;  /* 0x000000f3fb00720c */ /* 0x000fe20003fa4070 */
[--C-:B------:R-:W-:Y:S02]  /*dac0*/  @!P0 IMAD.IADD R229, R229, 0x1, -R251.reuse ;  /* 0x00000001e5e58824 */ /* 0x100fe400078e0afb */
[----:B------:R-:W-:Y:S01]  /*dad0*/  @!P2 IMAD.IADD R230, R230, 0x1, -R251 ;  /* 0x00000001e6e6a824 */ /* 0x000fe200078e0afb */
[----:B------:R-:W-:Y:S02]  /*dae0*/  IABS R211, R211 ;  /* 0x000000d300d37213 */ /* 0x000fe40000000000 */
[----:B------:R-:W-:-:S03]  /*daf0*/  @!P3 IADD3 R231, R231, -R251, RZ ;  /* 0x800000fbe7e7b210 */ /* 0x000fc60007ffe0ff */
[--C-:B------:R-:W-:Y:S02]  /*db00*/  @!P4 IMAD.IADD R227, R227, 0x1, -R251.reuse ;  /* 0x00000001e3e3c824 */ /* 0x100fe400078e0afb */
[----:B------:R-:W-:Y:S01]  /*db10*/  @!P6 IMAD.MOV R212, RZ, RZ, -R212 ;  /* 0x000000ffffd4e224 */ /* 0x000fe200078e0ad4 */
[----:B------:R1:W-:Y:S01]  /*db20*/  STL [R1+0x58c], R213 ;  /* 0x00058cd501007387 */ /* 0x0003e20000100800 */
[----:B------:R-:W-:Y:S02]  /*db30*/  @!P5 IMAD.IADD R243, R243, 0x1, -R251 ;  /* 0x00000001f3f3d824 */ /* 0x000fe400078e0afb */
[----:B------:R-:W-:Y:S01]  /*db40*/  IMAD.MOV.U32 R215, RZ, RZ, R227 ;  /* 0x000000ffffd77224 */ /* 0x000fe200078e00e3 */
[----:B------:R1:W-:Y:S02]  /*db50*/  STL [R1+0x588], R212 ;  /* 0x000588d401007387 */ /* 0x0003e40000100800 */
[----:B-1----:R-:W-:-:S05]  /*db60*/  MOV R213, R211 ;  /* 0x000000d300d57202 */ /* 0x002fca0000000f00 */
[----:B------:R-:W-:-:S05]  /*db70*/  IMAD.HI.U32 R211, R252, R213, RZ ;  /* 0x000000d5fcd37227 */ /* 0x000fca00078e00ff */
[----:B------:R-:W-:Y:S01]  /*db80*/  IADD3 R212, -R211, RZ, RZ ;  /* 0x000000ffd3d47210 */ /* 0x000fe20007ffe1ff */
[----:B------:R-:W-:Y:S01]  /*db90*/  IMAD.MOV.U32 R211, RZ, RZ, R228 ;  /* 0x000000ffffd37224 */ /* 0x000fe200078e00e4 */
[----:B--2---:R-:W-:Y:S02]  /*dba0*/  ISETP.GT.U32.AND P1, PT, R251, R216, PT ;  /* 0x000000d8fb00720c */ /* 0x004fe40003f24070 */
[----:B---3--:R-:W-:Y:S02]  /*dbb0*/  ISETP.GE.AND P4, PT, R219, RZ, PT ;  /* 0x000000ffdb00720c */ /* 0x008fe40003f86270 */
[C---:B-----5:R-:W-:Y:S02]  /*dbc0*/  ISETP.GT.U32.AND P0, PT, R251.reuse, R217, PT ;  /* 0x000000d9fb00720c */ /* 0x060fe40003f04070 */
[C---:B----4-:R-:W-:Y:S02]  /*dbd0*/  ISETP.GT.U32.AND P2, PT, R251.reuse, R218, PT ;  /* 0x000000dafb00720c */ /* 0x050fe40003f44070 */
[----:B------:R-:W-:-:S05]  /*dbe0*/  ISETP.GT.U32.AND P3, PT, R251, R220, PT ;  /* 0x000000dcfb00720c */ /* 0x000fca0003f64070 */
[--C-:B------:R-:W-:Y:S01]  /*dbf0*/  @!P1 IMAD.IADD R216, R216, 0x1, -R251.reuse ;  /* 0x00000001d8d89824 */ /* 0x100fe200078e0afb */
[----:B------:R-:W2:Y:S01]  /*dc00*/  LDL.LU R219, [R1+0x7c] ;  /* 0x00007c0001db7983 */ /* 0x000ea20000300800 */
[----:B------:R-:W-:Y:S02]  /*dc10*/  @!P4 IADD3 R215, -R215, RZ, RZ ;  /* 0x000000ffd7d7c210 */ /* 0x000fe40007ffe1ff */
[--C-:B------:R-:W-:Y:S01]  /*dc20*/  @!P0 IMAD.IADD R217, R217, 0x1, -R251.reuse ;  /* 0x00000001d9d98824 */ /* 0x100fe200078e0afb */
[----:B------:R-:W-:Y:S02]  /*dc30*/  ISETP.GE.AND P5, PT, R222, RZ, PT ;  /* 0x000000ffde00720c */ /* 0x000fe40003fa6270 */
[----:B------:R-:W3:Y:S01]  /*dc40*/  LDL.LU R222, [R1+0x78] ;  /* 0x0000780001de7983 */ /* 0x000ee20000300800 */
[----:B------:R-:W-:Y:S02]  /*dc50*/  @!P2 IADD3 R218, R218, -R251, RZ ;  /* 0x800000fbdadaa210 */ /* 0x000fe40007ffe0ff */
[----:B------:R-:W-:Y:S01]  /*dc60*/  ISETP.GE.AND P1, PT, R223, RZ, PT ;  /* 0x000000ffdf00720c */ /* 0x000fe20003f26270 */
[----:B------:R-:W-:Y:S01]  /*dc70*/  @!P3 IMAD.IADD R220, R220, 0x1, -R251 ;  /* 0x00000001dcdcb824 */ /* 0x000fe200078e0afb */
[----:B------:R-:W4:Y:S01]  /*dc80*/  LDL.LU R223, [R1+0x74] ;  /* 0x0000740001df7983 */ /* 0x000f220000300800 */
[----:B------:R-:W-:-:S03]  /*dc90*/  ISETP.GE.AND P0, PT, R224, RZ, PT ;  /* 0x000000ffe000720c */ /* 0x000fc60003f06270 */
[----:B------:R-:W5:Y:S02]  /*dca0*/  LDL.LU R224, [R1+0x70] ;  /* 0x0000700001e07983 */ /* 0x000f640000300800 */
[----:B------:R-:W-:Y:S01]  /*dcb0*/  @!P5 IMAD.MOV R211, RZ, RZ, -R211 ;  /* 0x000000ffffd3d224 */ /* 0x000fe200078e0ad3 */
[----:B------:R-:W-:Y:S02]  /*dcc0*/  ISETP.GE.AND P2, PT, R225, RZ, PT ;  /* 0x000000ffe100720c */ /* 0x000fe40003f46270 */
[----:B------:R-:W5:Y:S01]  /*dcd0*/  LDL.LU R225, [R1+0x6c] ;  /* 0x00006c0001e17983 */ /* 0x000f620000300800 */
[----:B------:R-:W-:-:S03]  /*dce0*/  ISETP.GE.AND P3, PT, R226, RZ, PT ;  /* 0x000000ffe200720c */ /* 0x000fc60003f66270 */
[----:B------:R-:W5:Y:S04]  /*dcf0*/  LDL.LU R226, [R1+0x68] ;  /* 0x0000680001e27983 */ /* 0x000f680000300800 */
[----:B------:R1:W-:Y:S04]  /*dd00*/  STL [R1+0x584], R215 ;  /* 0x000584d701007387 */ /* 0x0003e80000100800 */
[----:B------:R-:W5:Y:S04]  /*dd10*/  LDL R227, [R1+0x58e4] ;  /* 0x0058e40001e37983 */ /* 0x000f680000100800 */
[----:B------:R-:W5:Y:S01]  /*dd20*/  LDL R228, [R1+0x58ec] ;  /* 0x0058ec0001e47983 */ /* 0x000f620000100800 */
[----:B-1----:R-:W-:-:S04]  /*dd30*/  IMAD.MOV.U32 R215, RZ, RZ, R229 ;  /* 0x000000ffffd77224 */ /* 0x002fc800078e00e5 */
[----:B------:R-:W-:Y:S01]  /*dd40*/  @!P1 IMAD.MOV R215, RZ, RZ, -R215 ;  /* 0x000000ffffd79224 */ /* 0x000fe200078e0ad7 */
[----:B------:R1:W-:Y:S04]  /*dd50*/  STL [R1+0x580], R211 ;  /* 0x000580d301007387 */ /* 0x0003e80000100800 */
[----:B------:R-:W5:Y:S04]  /*dd60*/  LDL R229, [R1+0x58e8] ;  /* 0x0058e80001e57983 */ /* 0x000f680000100800 */
[----:B------:R1:W-:Y:S02]  /*dd70*/  STL [R1+0x57c], R215 ;  /* 0x00057cd701007387 */ /* 0x0003e40000100800 */
[----:B-1----:R-:W-:-:S02]  /*dd80*/  MOV R211, R230 ;  /* 0x000000e600d37202 */ /* 0x002fc40000000f00 */
[----:B------:R-:W5:Y:S02]  /*dd90*/  LDL R230, [R1+0x58f0] ;  /* 0x0058f00001e67983 */ /* 0x000f640000100800 */
[----:B------:R-:W-:Y:S01]  /*dda0*/  @!P0 IADD3 R211, -R211, RZ, RZ ;  /* 0x000000ffd3d38210 */ /* 0x000fe20007ffe1ff */
[----:B------:R-:W-:Y:S02]  /*ddb0*/  IMAD.MOV.U32 R215, RZ, RZ, R231 ;  /* 0x000000ffffd77224 */ /* 0x000fe400078e00e7 */
[----:B------:R-:W5:Y:S02]  /*ddc0*/  LDL R231, [R1+0x58f4] ;  /* 0x0058f40001e77983 */ /* 0x000f640000100800 */
[----:B------:R-:W-:Y:S02]  /*ddd0*/  @!P2 IMAD.MOV R215, RZ, RZ, -R215 ;  /* 0x000000ffffd7a224 */ /* 0x000fe400078e0ad7 */
[----:B------:R-:W-:Y:S04]  /*dde0*/  STL [R1+0x578], R211 ;  /* 0x000578d301007387 */ /* 0x000fe80000100800 */
[----:B------:R1:W-:Y:S04]  /*ddf0*/  STL [R1+0x574], R215 ;  /* 0x000574d701007387 */ /* 0x0003e80000100800 */
[----:B-1----:R-:W5:Y:S01]  /*de00*/  LDL R215, [R1+0x58fc] ;  /* 0x0058fc0001d77983 */ /* 0x002f620000100800 */
[----:B------:R-:W-:-:S13]  /*de10*/  ISETP.GT.U32.AND P6, PT, R251, R214, PT ;  /* 0x000000d6fb00720c */ /* 0x000fda0003fc4070 */
[----:B------:R-:W-:Y:S01]  /*de20*/  @!P6 IMAD.IADD R214, R214, 0x1, -R251 ;  /* 0x00000001d6d6e824 */ /* 0x000fe200078e0afb */
[----:B------:R-:W-:Y:S01]  /*de30*/  ISETP.GT.U32.AND P6, PT, R251, R221, PT ;  /* 0x000000ddfb00720c */ /* 0x000fe20003fc4070 */
[----:B------:R-:W-:-:S03]  /*de40*/  IMAD.MOV.U32 R211, RZ, RZ, R243 ;  /* 0x000000ffffd37224 */ /* 0x000fc600078e00f3 */
[C---:B------:R-:W-:Y:S02]  /*de50*/  ISETP.GT.U32.AND P4, PT, R251.reuse, R214, PT ;  /* 0x000000d6fb00720c */ /* 0x040fe40003f84070 */
[----:B------:R-:W-:-:S07]  /*de60*/  ISETP.GT.U32.AND P5, PT, R251, R216, PT ;  /* 0x000000d8fb00720c */ /* 0x000fce0003fa4070 */
[--C-:B------:R-:W-:Y:S01]  /*de70*/  @!P6 IMAD.IADD R221, R221, 0x1, -R251.reuse ;  /* 0x00000001dddde824 */ /* 0x100fe200078e0afb */
[----:B------:R-:W-:Y:S02]  /*de80*/  @!P3 IADD3 R211, -R211, RZ, RZ ;  /* 0x000000ffd3d3b210 */ /* 0x000fe40007ffe1ff */
[C---:B------:R-:W-:Y:S02]  /*de90*/  ISETP.GT.U32.AND P1, PT, R251.reuse, R217, PT ;  /* 0x000000d9fb00720c */ /* 0x040fe40003f24070 */
[C---:B------:R-:W-:Y:S02]  /*dea0*/  ISETP.GT.U32.AND P6, PT, R251.reuse, R221, PT ;  /* 0x000000ddfb00720c */ /* 0x040fe40003fc4070 */
[----:B------:R-:W-:Y:S01]  /*deb0*/  ISETP.GT.U32.AND P0, PT, R251, R218, PT ;  /* 0x000000dafb00720c */ /* 0x000fe20003f04070 */
[--C-:B------:R-:W-:Y:S02]  /*dec0*/  @!P4 IMAD.IADD R214, R214, 0x1, -R251.reuse ;  /* 0x00000001d6d6c824 */ /* 0x100fe400078e0afb */
[----:B------:R-:W-:Y:S01]  /*ded0*/  @!P5 IMAD.IADD R216, R216, 0x1, -R251 ;  /* 0x00000001d8d8d824 */ /* 0x000fe200078e0afb */
[----:B------:R1:W-:Y:S05]  /*dee0*/  STL [R1+0x570], R211 ;  /* 0x000570d301007387 */ /* 0x0003ea0000100800 */
[----:B------:R-:W-:-:S02]  /*def0*/  @!P1 IADD3 R217, R217, -R251, RZ ;  /* 0x800000fbd9d99210 */ /* 0x000fc40007ffe0ff */
[----:B------:R-:W-:Y:S02]  /*df00*/  @!P6 IADD3 R221, R221, -R251, RZ ;  /* 0x800000fbdddde210 */ /* 0x000fe40007ffe0ff */
[----:B------:R-:W-:Y:S01]  /*df10*/  @!P0 IMAD.IADD R218, R218, 0x1, -R251 ;  /* 0x00000001dada8824 */ /* 0x000fe200078e0afb */
[----:B-1----:R-:W-:Y:S01]  /*df20*/  MOV R211, R214 ;  /* 0x000000d600d37202 */ /* 0x002fe20000000f00 */
[C---:B------:R-:W-:Y:S01]  /*df30*/  IMAD R243, R251.reuse, R212, R213 ;  /* 0x000000d4fbf37224 */ /* 0x040fe200078e02d5 */
[----:B------:R-:W-:Y:S01]  /*df40*/  ISETP.GT.U32.AND P2, PT, R251, R220, PT ;  /* 0x000000dcfb00720c */ /* 0x000fe20003f44070 */
[----:B------:R-:W-:-:S12]  /*df50*/  IMAD.MOV.U32 R212, RZ, RZ, R216 ;  /* 0x000000ffffd47224 */ /* 0x000fd800078e00d8 */
[----:B------:R-:W-:Y:S01]  /*df60*/  @!P2 IMAD.IADD R220, R220, 0x1, -R251 ;  /* 0x00000001dcdca824 */ /* 0x000fe200078e0afb */
[C---:B--2---:R-:W-:Y:S02]  /*df70*/  ISETP.GT.U32.AND P3, PT, R251.reuse, R219, PT ;  /* 0x000000dbfb00720c */ /* 0x044fe40003f64070 */
[----:B---3--:R-:W-:-:S11]  /*df80*/  ISETP.GT.U32.AND P4, PT, R251, R222, PT ;  /* 0x000000defb00720c */ /* 0x008fd60003f84070 */
[--C-:B------:R-:W-:Y:S01]  /*df90*/  @!P3 IMAD.IADD R219, R219, 0x1, -R251.reuse ;  /* 0x00000001dbdbb824 */ /* 0x100fe200078e0afb */
[C---:B----4-:R-:W-:Y:S02]  /*dfa0*/  ISETP.GT.U32.AND P5, PT, R251.reuse, R223, PT ;  /* 0x000000dffb00720c */ /* 0x050fe40003fa4070 */
[----:B-----5:R-:W-:Y:S01]  /*dfb0*/  ISETP.GT.U32.AND P1, PT, R251, R224, PT ;  /* 0x000000e0fb00720c */ /* 0x020fe20003f24070 */
[----:B------:R-:W-:-:S10]  /*dfc0*/  @!P4 IMAD.IADD R222, R222, 0x1, -R251 ;  /* 0x00000001dedec824 */ /* 0x000fd400078e0afb */
[----:B------:R-:W-:Y:S02]  /*dfd0*/  @!P5 IADD3 R223, R223, -R251, RZ ;  /* 0x800000fbdfdfd210 */ /* 0x000fe40007ffe0ff */
[----:B------:R-:W-:Y:S02]  /*dfe0*/  ISETP.GT.U32.AND P0, PT, R251, R225, PT ;  /* 0x000000e1fb00720c */ /* 0x000fe40003f04070 */
[----:B------:R-:W-:Y:S02]  /*dff0*/  ISETP.GE.AND P6, PT, R227, RZ, PT ;  /* 0x000000ffe300720c */ /* 0x000fe40003fc6270 */
[----:B------:R-:W2:Y:S01]  /*e000*/  LDL.LU R227, [R1+0x64] ;  /* 0x0000640001e37983 */ /* 0x000ea20000300800 */
[----:B------:R-:W-:Y:S01]  /*e010*/  ISETP.GE.AND P3, PT, R228, RZ, PT ;  /* 0x000000ffe400720c */ /* 0x000fe20003f66270 */
[--C-:B------:R-:W-:Y:S02]  /*e020*/  @!P1 IMAD.IADD R224, R224, 0x1, -R251.reuse ;  /* 0x00000001e0e09824 */ /* 0x100fe400078e0afb */
[----:B------:R-:W3:Y:S05]  /*e030*/  LDL.LU R228, [R1+0x60] ;  /* 0x0000600001e47983 */ /* 0x000eea0000300800 */
[----:B------:R-:W-:-:S02]  /*e040*/  @!P0 IMAD.IADD R225, R225, 0x1, -R251 ;  /* 0x00000001e1e18824 */ /* 0x000fc400078e0afb */
[----:B------:R-:W-:Y:S02]  /*e050*/  @!P6 IADD3 R211, -R211, RZ, RZ ;  /* 0x000000ffd3d3e210 */ /* 0x000fe40007ffe1ff */
[----:B------:R-:W-:Y:S02]  /*e060*/  ISETP.GE.AND P4, PT, R229, RZ, PT ;  /* 0x000000ffe500720c */ /* 0x000fe40003f86270 */
[----:B------:R-:W4:Y:S01]  /*e070*/  LDL.LU R229, [R1+0x5c] ;  /* 0x00005c0001e57983 */ /* 0x000f220000300800 */
[----:B------:R-:W-:Y:S01]  /*e080*/  @!P3 IMAD.MOV R212, RZ, RZ, -R212 ;  /* 0x000000ffffd4b224 */ /* 0x000fe200078e0ad4 */
[----:B------:R-:W-:Y:S02]  /*e090*/  ISETP.GE.AND P5, PT, R230, RZ, PT ;  /* 0x000000ffe600720c */ /* 0x000fe40003fa6270 */
[----:B------:R-:W5:Y:S01]  /*e0a0*/  LDL.LU R230, [R1+0x58] ;  /* 0x0000580001e67983 */ /* 0x000f620000300800 */
[----:B------:R-:W-:-:S03]  /*e0b0*/  ISETP.GE.AND P1, PT, R231, RZ, PT ;  /* 0x000000ffe700720c */ /* 0x000fc60003f26270 */
[----:B------:R-:W5:Y:S04]  /*e0c0*/  LDL.LU R231, [R1+0x54] ;  /* 0x0000540001e77983 */ /* 0x000f680000300800 */
[----:B------:R1:W-:Y:S02]  /*e0d0*/  STL [R1+0x56c], R211 ;  /* 0x00056cd301007387 */ /* 0x0003e40000100800 */
[----:B-1----:R-:W-:Y:S01]  /*e0e0*/  IMAD.MOV.U32 R211, RZ, RZ, R217 ;  /* 0x000000ffffd37224 */ /* 0x002fe200078e00d9 */
[----:B------:R-:W-:Y:S02]  /*e0f0*/  ISETP.GE.AND P0, PT, R215, RZ, PT ;  /* 0x000000ffd700720c */ /* 0x000fe40003f06270 */
[----:B------:R-:W5:Y:S04]  /*e100*/  LDL R215, [R1+0x58f8] ;  /* 0x0058f80001d77983 */ /* 0x000f680000100800 */
[----:B------:R1:W-:Y:S01]  /*e110*/  STL [R1+0x568], R212 ;  /* 0x000568d401007387 */ /* 0x0003e20000100800 */
[----:B------:R-:W-:-:S03]  /*e120*/  @!P4 IMAD.MOV R211, RZ, RZ, -R211 ;  /* 0x000000ffffd3c224 */ /* 0x000fc600078e0ad3 */
[----:B------:R-:W5:Y:S04]  /*e130*/  LDL R216, [R1+0x5900] ;  /* 0x0059000001d87983 */ /* 0x000f680000100800 */
[----:B------:R-:W5:Y:S01]  /*e140*/  LDL R217, [R1+0x5904] ;  /* 0x0059040001d97983 */ /* 0x000f620000100800 */
[----:B-1----:R-:W-:-:S03]  /*e150*/  MOV R212, R218 ;  /* 0x000000da00d47202 */ /* 0x002fc60000000f00 */
[----:B------:R1:W-:Y:S01]  /*e160*/  STL [R1+0x564], R211 ;  /* 0x000564d301007387 */ /* 0x0003e20000100800 */
[----:B------:R-:W-:-:S03]  /*e170*/  @!P5 IADD3 R212, -R212, RZ, RZ ;  /* 0x000000ffd4d4d210 */ /* 0x000fc60007ffe1ff */
[----:B------:R-:W5:Y:S01]  /*e180*/  LDL R218, [R1+0x590c] ;  /* 0x00590c0001da7983 */ /* 0x000f620000100800 */
[----:B-1----:R-:W-:-:S03]  /*e190*/  IMAD.MOV.U32 R211, RZ, RZ, R220 ;  /* 0x000000ffffd37224 */ /* 0x002fc600078e00dc */
[----:B------:R-:W5:Y:S04]  /*e1a0*/  LDL R220, [R1+0x5908] ;  /* 0x0059080001dc7983 */ /* 0x000f680000100800 */
[----:B------:R1:W-:Y:S02]  /*e1b0*/  STL [R1+0x560], R212 ;  /* 0x000560d401007387 */ /* 0x0003e40000100800 */
[----:B-1----:R-:W-:Y:S02]  /*e1c0*/  IMAD.MOV.U32 R212, RZ, RZ, R221 ;  /* 0x000000ffffd47224 */ /* 0x002fe400078e00dd */
[----:B------:R-:W5:Y:S01]  /*e1d0*/  LDL R221, [R1+0x5910] ;  /* 0x0059100001dd7983 */ /* 0x000f620000100800 */
[C---:B------:R-:W-:Y:S02]  /*e1e0*/  ISETP.GT.U32.AND P2, PT, R251.reuse, R226, PT ;  /* 0x000000e2fb00720c */ /* 0x040fe40003f44070 */
[----:B------:R-:W-:-:S02]  /*e1f0*/  ISETP.GT.U32.AND P3, PT, R251, R222, PT ;  /* 0x000000defb00720c */ /* 0x000fc40003f64070 */
[----:B------:R-:W-:Y:S02]  /*e200*/  ISETP.GT.U32.AND P4, PT, R251, R223, PT ;  /* 0x000000dffb00720c */ /* 0x000fe40003f84070 */
[----:B------:R-:W-:-:S07]  /*e210*/  @!P0 IADD3 R212, -R212, RZ, RZ ;  /* 0x000000ffd4d48210 */ /* 0x000fce0007ffe1ff */
[--C-:B------:R-:W-:Y:S01]  /*e220*/  @!P2 IMAD.IADD R226, R226, 0x1, -R251.reuse ;  /* 0x00000001e2e2a824 */ /* 0x100fe200078e0afb */
[C---:B------:R-:W-:Y:S02]  /*e230*/  ISETP.GT.U32.AND P2, PT, R251.reuse, R219, PT ;  /* 0x000000dbfb00720c */ /* 0x040fe40003f44070 */
[C---:B------:R-:W-:Y:S02]  /*e240*/  ISETP.GT.U32.AND P6, PT, R251.reuse, R224, PT ;  /* 0x000000e0fb00720c */ /* 0x040fe40003fc4070 */
[----:B------:R-:W-:Y:S01]  /*e250*/  ISETP.GT.U32.AND P5, PT, R251, R226, PT ;  /* 0x000000e2fb00720c */ /* 0x000fe20003fa4070 */
[----:B------:R-:W-:Y:S01]  /*e260*/  @!P3 IMAD.IADD R222, R222, 0x1, -R251 ;  /* 0x00000001dedeb824 */ /* 0x000fe200078e0afb */
[----:B------:R-:W-:Y:S01]  /*e270*/  @!P4 IADD3 R223, R223, -R251, RZ ;  /* 0x800000fbdfdfc210 */ /* 0x000fe20007ffe0ff */
[----:B------:R-:W-:-:S06]  /*e280*/  @!P1 IMAD.MOV R211, RZ, RZ, -R211 ;  /* 0x000000ffffd39224 */ /* 0x000fcc00078e0ad3 */
[--C-:B------:R-:W-:Y:S02]  /*e290*/  @!P2 IMAD.IADD R219, R219, 0x1, -R251.reuse ;  /* 0x00000001dbdba824 */ /* 0x100fe400078e0afb */
[----:B------:R-:W-:Y:S02]  /*e2a0*/  @!P6 IMAD.IADD R224, R224, 0x1, -R251 ;  /* 0x00000001e0e0e824 */ /* 0x000fe400078e0afb */
[----:B------:R-:W-:Y:S01]  /*e2b0*/  @!P5 IADD3 R226, R226, -R251, RZ ;  /* 0x800000fbe2e2d210 */ /* 0x000fe20007ffe0ff */
[----:B------:R1:W-:Y:S01]  /*e2c0*/  STL [R1+0x55c], R211 ;  /* 0x00055cd301007387 */ /* 0x0003e20000100800 */
[----:B------:R-:W-:Y:S02]  /*e2d0*/  MOV R213, R219 ;  /* 0x000000db00d57202 */ /* 0x000fe40000000f00 */
[----:B-1----:R-:W-:Y:S02]  /*e2e0*/  IADD3 R211, R11, 0x1e7, RZ ;  /* 0x000001e70bd37810 */ /* 0x002fe40007ffe0ff */
[----:B------:R-:W-:-:S03]  /*e2f0*/  ISETP.GT.U32.AND P1, PT, R251, R225, PT ;  /* 0x000000e1fb00720c */ /* 0x000fc60003f24070 */
[----:B------:R-:W-:Y:S04]  /*e300*/  STL [R1+0x5fbc], R211 ;  /* 0x005fbcd301007387 */ /* 0x000fe80000100800 */
[----:B------:R1:W-:Y:S04]  /*e310*/  STL [R1+0x558], R212 ;  /* 0x000558d401007387 */ /* 0x0003e80000100800 */
[----:B------:R-:W5:Y:S01]  /*e320*/  LDL.LU R214, [R1+0xd8] ;  /* 0x0000d80001d67983 */ /* 0x000f620000300800 */
[----:B-1----:R-:W-:Y:S02]  /*e330*/  IMAD.MOV.U32 R212, RZ, RZ, R222 ;  /* 0x000000ffffd47224 */ /* 0x002fe400078e00de */
[----:B------:R-:W-:Y:S01]  /*e340*/  @!P1 IMAD.IADD R225, R225, 0x1, -R251 ;  /* 0x00000001e1e19824 */ /* 0x000fe200078e0afb */
[----:B--2---:R-:W-:-:S02]  /*e350*/  ISETP.GT.U32.AND P0, PT, R251, R227, PT ;  /* 0x000000e3fb00720c */ /* 0x004fc40003f04070 */
[C---:B---3--:R-:W-:Y:S02]  /*e360*/  ISETP.GT.U32.AND P2, PT, R251.reuse, R228, PT ;  /* 0x000000e4fb00720c */ /* 0x048fe40003f44070 */
[----:B----4-:R-:W-:-:S09]  /*e370*/  ISETP.GT.U32.AND P3, PT, R251, R229, PT ;  /* 0x000000e5fb00720c */ /* 0x010fd20003f64070 */
[--C-:B------:R-:W-:Y:S01]  /*e380*/  @!P0 IMAD.IADD R227, R227, 0x1, -R251.reuse ;  /* 0x00000001e3e38824 */ /* 0x100fe200078e0afb */
[C---:B-----5:R-:W-:Y:S02]  /*e390*/  ISETP.GT.U32.AND P4, PT, R251.reuse, R230, PT ;  /* 0x000000e6fb00720c */ /* 0x060fe40003f84070 */
[----:B------:R-:W-:Y:S01]  /*e3a0*/  ISETP.GT.U32.AND P6, PT, R251, R231, PT ;  /* 0x000000e7fb00720c */ /* 0x000fe20003fc4070 */
[----:B------:R-:W-:Y:S01]  /*e3b0*/  @!P2 IMAD.IADD R228, R228, 0x1, -R251 ;  /* 0x00000001e4e4a824 */ /* 0x000fe200078e0afb */
[----:B------:R-:W-:-:S09]  /*e3c0*/  @!P3 IADD3 R229, R229, -R251, RZ ;  /* 0x800000fbe5e5b210 */ /* 0x000fd20007ffe0ff */
[----:B------:R-:W-:Y:S01]  /*e3d0*/  @!P4 IMAD.IADD R230, R230, 0x1, -R251 ;  /* 0x00000001e6e6c824 */ /* 0x000fe200078e0afb */
[----:B------:R-:W-:Y:S02]  /*e3e0*/  ISETP.GE.AND P5, PT, R215, RZ, PT ;  /* 0x000000ffd700720c */ /* 0x000fe40003fa6270 */
[----:B------:R-:W-:Y:S02]  /*e3f0*/  ISETP.GE.AND P0, PT, R216, RZ, PT ;  /* 0x000000ffd800720c */ /* 0x000fe40003f06270 */
[----:B------:R-:W2:Y:S01]  /*e400*/  LDL.LU R216, [R1+0xd4] ;  /* 0x0000d40001d87983 */ /* 0x000ea20000300800 */
[----:B------:R-:W-:-:S08]  /*e410*/  ISETP.GE.AND P2, PT, R217, RZ, PT ;  /* 0x000000ffd900720c */ /* 0x000fd00003f46270 */
[----:B------:R-:W-:Y:S01]  /*e420*/  @!P5 IADD3 R213, -R213, RZ, RZ ;  /* 0x000000ffd5d5d210 */ /* 0x000fe20007ffe1ff */
[----:B------:R-:W-:Y:S01]  /*e430*/  @!P6 IMAD.IADD R231, R231, 0x1, -R251 ;  /* 0x00000001e7e7e824 */ /* 0x000fe200078e0afb */
[----:B------:R-:W-:Y:S01]  /*e440*/  ISETP.GE.AND P3, PT, R218, RZ, PT ;  /* 0x000000ffda00720c */ /* 0x000fe20003f66270 */
[----:B------:R-:W-:Y:S01]  /*e450*/  @!P0 IMAD.MOV R212, RZ, RZ, -R212 ;  /* 0x000000ffffd48224 */ /* 0x000fe200078e0ad4 */
[----:B------:R-:W-:Y:S02]  /*e460*/  ISETP.GE.AND P4, PT, R220, RZ, PT ;  /* 0x000000ffdc00720c */ /* 0x000fe40003f86270 */
[----:B------:R-:W3:Y:S04]  /*e470*/  LDL R220, [R1+0x5914] ;  /* 0x0059140001dc7983 */ /* 0x000ee80000100800 */
[----:B------:R-:W4:Y:S04]  /*e480*/  LDL.LU R217, [R1+0xd0] ;  /* 0x0000d00001d97983 */ /* 0x000f280000300800 */
[----:B------:R-:W5:Y:S04]  /*e490*/  LDL.LU R218, [R1+0xcc] ;  /* 0x0000cc0001da7983 */ /* 0x000f680000300800 */
[----:B------:R-:W5:Y:S01]  /*e4a0*/  LDL.LU R219, [R1+0xc8] ;  /* 0x0000c80001db7983 */ /* 0x000f620000300800 */
[----:B------:R-:W-:-:S03]  /*e4b0*/  ISETP.GE.AND P6, PT, R221, RZ, PT ;  /* 0x000000ffdd00720c */ /* 0x000fc60003fc6270 */
[----:B------:R-:W5:Y:S04]  /*e4c0*/  LDL.LU R221, [R1+0xc4] ;  /* 0x0000c40001dd7983 */ /* 0x000f680000300800 */
[----:B------:R1:W-:Y:S04]  /*e4d0*/  STL [R1+0x554], R213 ;  /* 0x000554d501007387 */ /* 0x0003e80000100800 */
[----:B------:R-:W5:Y:S04]  /*e4e0*/  LDL R222, [R1+0x591c] ;  /* 0x00591c0001de7983 */ /* 0x000f680000100800 */
[----:B------:R1:W-:Y:S02]  /*e4f0*/  STL [R1+0x550], R212 ;  /* 0x000550d401007387 */ /* 0x0003e40000100800 */
[----:B-1----:R-:W-:-:S02]  /*e500*/  IMAD.MOV.U32 R213, RZ, RZ, R223 ;  /* 0x000000ffffd57224 */ /* 0x002fc400078e00df */
[----:B------:R-:W5:Y:S02]  /*e510*/  LDL R223, [R1+0x5918] ;  /* 0x0059180001df7983 */ /* 0x000f640000100800 */
[----:B------:R-:W-:Y:S01]  /*e520*/  @!P2 IMAD.MOV R213, RZ, RZ, -R213 ;  /* 0x000000ffffd5a224 */ /* 0x000fe200078e0ad5 */
[----:B------:R-:W-:Y:S02]  /*e530*/  MOV R212, R224 ;  /* 0x000000e000d47202 */ /* 0x000fe40000000f00 */
[----:B------:R-:W5:Y:S02]  /*e540*/  LDL R224, [R1+0x5920] ;  /* 0x0059200001e07983 */ /* 0x000f640000100800 */
[----:B------:R-:W-:Y:S02]  /*e550*/  @!P3 IADD3 R212, -R212, RZ, RZ ;  /* 0x000000ffd4d4b210 */ /* 0x000fe40007ffe1ff */
[----:B------:R1:W-:Y:S04]  /*e560*/  STL [R1+0x54c], R213 ;  /* 0x00054cd501007387 */ /* 0x0003e80000100800 */
[----:B------:R1:W-:Y:S02]  /*e570*/  STL [R1+0x548], R212 ;  /* 0x000548d401007387 */ /* 0x0003e40000100800 */
[----:B-1----:R-:W-:-:S02]  /*e580*/  IMAD.MOV.U32 R213, RZ, RZ, R225 ;  /* 0x000000ffffd57224 */ /* 0x002fc400078e00e1 */
[----:B------:R-:W5:Y:S01]  /*e590*/  LDL R225, [R1+0x5924] ;  /* 0x0059240001e17983 */ /* 0x000f620000100800 */
[----:B------:R-:W-:-:S03]  /*e5a0*/  IMAD.MOV.U32 R212, RZ, RZ, R226 ;  /* 0x000000ffffd47224 */ /* 0x000fc600078e00e2 */
[----:B------:R-:W5:Y:S01]  /*e5b0*/  LDL R226, [R1+0x592c] ;  /* 0x00592c0001e27983 */ /* 0x000f620000100800 */
[C---:B------:R-:W-:Y:S02]  /*e5c0*/  ISETP.GT.U32.AND P1, PT, R251.reuse, R242, PT ;  /* 0x000000f2fb00720c */ /* 0x040fe40003f24070 */
[C---:B------:R-:W-:Y:S01]  /*e5d0*/  ISETP.GT.U32.AND P0, PT, R251.reuse, R228, PT ;  /* 0x000000e4fb00720c */ /* 0x040fe20003f04070 */
[----:B------:R-:W-:Y:S01]  /*e5e0*/  @!P4 IMAD.MOV R213, RZ, RZ, -R213 ;  /* 0x000000ffffd5c224 */ /* 0x000fe200078e0ad5 */
[C---:B------:R-:W-:Y:S02]  /*e5f0*/  ISETP.GT.U32.AND P2, PT, R251.reuse, R229, PT ;  /* 0x000000e5fb00720c */ /* 0x040fe40003f44070 */
[C---:B------:R-:W-:Y:S02]  /*e600*/  ISETP.GT.U32.AND P3, PT, R251.reuse, R230, PT ;  /* 0x000000e6fb00720c */ /* 0x040fe40003f64070 */
[----:B------:R-:W-:-:S05]  /*e610*/  ISETP.GT.U32.AND P4, PT, R251, R231, PT ;  /* 0x000000e7fb00720c */ /* 0x000fca0003f84070 */
[--C-:B------:R-:W-:Y:S01]  /*e620*/  @!P1 IMAD.IADD R242, R242, 0x1, -R251.reuse ;  /* 0x00000001f2f29824 */ /* 0x100fe200078e0afb */
[----:B------:R-:W-:Y:S01]  /*e630*/  ISETP.GT.U32.AND P1, PT, R251, R227, PT ;  /* 0x000000e3fb00720c */ /* 0x000fe20003f24070 */
[----:B------:R-:W-:-:S03]  /*e640*/  @!P0 IMAD.IADD R228, R228, 0x1, -R251 ;  /* 0x00000001e4e48824 */ /* 0x000fc600078e0afb */
[----:B------:R-:W-:Y:S01]  /*e650*/  ISETP.GT.U32.AND P5, PT, R251, R242, PT ;  /* 0x000000f2fb00720c */ /* 0x000fe20003fa4070 */
[--C-:B------:R-:W-:Y:S01]  /*e660*/  @!P3 IMAD.IADD R230, R230, 0x1, -R251.reuse ;  /* 0x00000001e6e6b824 */ /* 0x100fe200078e0afb */
[----:B------:R-:W-:Y:S01]  /*e670*/  @!P2 IADD3 R229, R229, -R251, RZ ;  /* 0x800000fbe5e5a210 */ /* 0x000fe20007ffe0ff */
[----:B------:R-:W-:Y:S01]  /*e680*/  @!P4 IMAD.IADD R231, R231, 0x1, -R251 ;  /* 0x00000001e7e7c824 */ /* 0x000fe200078e0afb */
[----:B------:R-:W-:-:S05]  /*e690*/  @!P6 IADD3 R212, -R212, RZ, RZ ;  /* 0x000000ffd4d4e210 */ /* 0x000fca0007ffe1ff */
[----:B------:R-:W-:Y:S01]  /*e6a0*/  @!P1 IMAD.IADD R227, R227, 0x1, -R251 ;  /* 0x00000001e3e39824 */ /* 0x000fe200078e0afb */
[----:B------:R-:W-:Y:S01]  /*e6b0*/  IABS R211, R211 ;  /* 0x000000d300d37213 */ /* 0x000fe20000000000 */
[----:B------:R1:W-:Y:S02]  /*e6c0*/  STL [R1+0x544], R213 ;  /* 0x000544d501007387 */ /* 0x0003e40000100800 */
[----:B------:R-:W-:Y:S01]  /*e6d0*/  @!P5 IADD3 R242, R242, -R251, RZ ;  /* 0x800000fbf2f2d210 */ /* 0x000fe20007ffe0ff */
[----:B------:R-:W-:Y:S01]  /*e6e0*/  IMAD.MOV.U32 R215, RZ, RZ, R227 ;  /* 0x000000ffffd77224 */ /* 0x000fe200078e00e3 */
[----:B------:R1:W-:Y:S02]  /*e6f0*/  STL [R1+0x540], R212 ;  /* 0x000540d401007387 */ /* 0x0003e40000100800 */
[----:B-1----:R-:W-:-:S04]  /*e700*/  IMAD.MOV.U32 R213, RZ, RZ, R211 ;  /* 0x000000ffffd57224 */ /* 0x002fc800078e00d3 */
[----:B------:R-:W-:-:S04]  /*e710*/  IMAD.HI.U32 R211, R252, R213, RZ ;  /* 0x000000d5fcd37227 */ /* 0x000fc800078e00ff */
[----:B------:R-:W-:Y:S02]  /*e720*/  IMAD.MOV R212, RZ, RZ, -R211 ;  /* 0x000000ffffd47224 */ /* 0x000fe400078e0ad3 */
[----:B------:R-:W-:Y:S01]  /*e730*/  IMAD.MOV.U32 R211, RZ, RZ, R228 ;  /* 0x000000ffffd37224 */ /* 0x000fe200078e00e4 */
[C---:B--2---:R-:W-:Y:S02]  /*e740*/  ISETP.GT.U32.AND P0, PT, R251.reuse, R216, PT ;  /* 0x000000d8fb00720c */ /* 0x044fe40003f04070 */
[----:B---3--:R-:W-:Y:S02]  /*e750*/  ISETP.GE.AND P1, PT, R220, RZ, PT ;  /* 0x000000ffdc00720c */ /* 0x008fe40003f26270 */
[C---:B----4-:R-:W-:Y:S01]  /*e760*/  ISETP.GT.U32.AND P2, PT, R251.reuse, R217, PT ;  /* 0x000000d9fb00720c */ /* 0x050fe20003f44070 */
[----:B------:R-:W2:Y:S01]  /*e770*/  LDL.LU R220, [R1+0xc0] ;  /* 0x0000c00001dc7983 */ /* 0x000ea20000300800 */
[C---:B-----5:R-:W-:Y:S02]  /*e780*/  ISETP.GT.U32.AND P3, PT, R251.reuse, R218, PT ;  /* 0x000000dafb00720c */ /* 0x060fe40003f64070 */
[----:B------:R-:W-:-:S05]  /*e790*/  ISETP.GT.U32.AND P4, PT, R251, R219, PT ;  /* 0x000000dbfb00720c */ /* 0x000fca0003f84070 */
[-C--:B------:R-:W-:Y:S02]  /*e7a0*/  @!P0 IADD3 R216, R216, -R251.reuse, RZ ;  /* 0x800000fbd8d88210 */ /* 0x080fe40007ffe0ff */
[----:B------:R-:W-:Y:S02]  /*e7b0*/  @!P1 IMAD.MOV R215, RZ, RZ, -R215 ;  /* 0x000000ffffd79224 */ /* 0x000fe400078e0ad7 */
[--C-:B------:R-:W-:Y:S01]  /*e7c0*/  @!P2 IMAD.IADD R217, R217, 0x1, -R251.reuse ;  /* 0x00000001d9d9a824 */ /* 0x100fe200078e0afb */
[----:B------:R-:W-:Y:S01]  /*e7d0*/  ISETP.GE.AND P5, PT, R222, RZ, PT ;  /* 0x000000ffde00720c */ /* 0x000fe20003fa6270 */
[----:B------:R-:W-:Y:S01]  /*e7e0*/  @!P3 IMAD.IADD R218, R218, 0x1, -R251 ;  /* 0x00000001dadab824 */ /* 0x000fe200078e0afb */
[----:B------:R-:W3:Y:S01]  /*e7f0*/  LDL.LU R222, [R1+0xbc] ;  /* 0x0000bc0001de7983 */ /* 0x000ee20000300800 */
[----:B------:R-:W-:Y:S02]  /*e800*/  @!P4 IADD3 R219, R219, -R251, RZ ;  /* 0x800000fbdbdbc210 */ /* 0x000fe40007ffe0ff */
[----:B------:R-:W-:-:S02]  /*e810*/  ISETP.GE.AND P0, PT, R223, RZ, PT ;  /* 0x000000ffdf00720c */ /* 0x000fc40003f06270 */
        /* <DEDUP_REMOVED lines=11> */
[----:B-1----:R-:W-:-:S04]  /*e8d0*/  MOV R215, R229 ;  /* 0x000000e500d77202 */ /* 0x002fc80000000f00 */
[----:B------:R-:W-:Y:S01]  /*e8e0*/  @!P0 IADD3 R215, -R215, RZ, RZ ;  /* 0x000000ffd7d78210 */ /* 0x000fe20007ffe1ff */
[----:B------:R1:W-:Y:S04]  /*e8f0*/  STL [R1+0x538], R211 ;  /* 0x000538d301007387 */ /* 0x0003e80000100800 */
[----:B------:R-:W5:Y:S04]  /*e900*/  LDL R229, [R1+0x5934] ;  /* 0x0059340001e57983 */ /* 0x000f680000100800 */
[----:B------:R1:W-:Y:S02]  /*e910*/  STL [R1+0x534], R215 ;  /* 0x000534d701007387 */ /* 0x0003e40000100800 */
[----:B-1----:R-:W-:-:S02]  /*e920*/  IMAD.MOV.U32 R211, RZ, RZ, R230 ;  /* 0x000000ffffd37224 */ /* 0x002fc400078e00e6 */
[----:B------:R-:W5:Y:S02]  /*e930*/  LDL R230, [R1+0x593c] ;  /* 0x00593c0001e67983 */ /* 0x000f640000100800 */
[----:B------:R-:W-:Y:S02]  /*e940*/  @!P2 IMAD.MOV R211, RZ, RZ, -R211 ;  /* 0x000000ffffd3a224 */ /* 0x000fe400078e0ad3 */
        /* <DEDUP_REMOVED lines=8> */
[C---:B------:R-:W-:Y:S02]  /*e9d0*/  ISETP.GT.U32.AND P6, PT, R251.reuse, R221, PT ;  /* 0x000000ddfb00720c */ /* 0x040fe40003fc4070 */
[----:B------:R-:W-:Y:S02]  /*e9e0*/  MOV R211, R242 ;  /* 0x000000f200d37202 */ /* 0x000fe40000000f00 */
[C---:B------:R-:W-:Y:S02]  /*e9f0*/  ISETP.GT.U32.AND P1, PT, R251.reuse, R214, PT ;  /* 0x000000d6fb00720c */ /* 0x040fe40003f24070 */
[----:B------:R-:W-:Y:S01]  /*ea00*/  ISETP.GT.U32.AND P5, PT, R251, R216, PT ;  /* 0x000000d8fb00720c */ /* 0x000fe20003fa4070 */
[----:B------:R-:W-:-:S06]  /*ea10*/  @!P4 IMAD.MOV R211, RZ, RZ, -R211 ;  /* 0x000000ffffd3c224 */ /* 0x000fcc00078e0ad3 */
[----:B------:R-:W-:Y:S02]  /*ea20*/  @!P6 IADD3 R221, R221, -R251, RZ ;  /* 0x800000fbdddde210 */ /* 0x000fe40007ffe0ff */
[C---:B------:R-:W-:Y:S02]  /*ea30*/  ISETP.GT.U32.AND P0, PT, R251.reuse, R217, PT ;  /* 0x000000d9fb00720c */ /* 0x040fe40003f04070 */
[C---:B------:R-:W-:Y:S02]  /*ea40*/  ISETP.GT.U32.AND P6, PT, R251.reuse, R221, PT ;  /* 0x000000ddfb00720c */ /* 0x040fe40003fc4070 */
[----:B------:R-:W-:Y:S02]  /*ea50*/  ISETP.GT.U32.AND P2, PT, R251, R218, PT ;  /* 0x000000dafb00720c */ /* 0x000fe40003f44070 */
[----:B------:R-:W-:Y:S01]  /*ea60*/  @!P1 IADD3 R214, R214, -R251, RZ ;  /* 0x800000fbd6d69210 */ /* 0x000fe20007ffe0ff */
[--C-:B------:R-:W-:Y:S01]  /*ea70*/  @!P5 IMAD.IADD R216, R216, 0x1, -R251.reuse ;  /* 0x00000001d8d8d824 */ /* 0x100fe200078e0afb */
[----:B------:R1:W-:Y:S05]  /*ea80*/  STL [R1+0x528], R211 ;  /* 0x000528d301007387 */ /* 0x0003ea0000100800 */
[----:B------:R-:W-:-:S02]  /*ea90*/  @!P0 IMAD.IADD R217, R217, 0x1, -R251 ;  /* 0x00000001d9d98824 */ /* 0x000fc400078e0afb */
[----:B------:R-:W-:Y:S02]  /*eaa0*/  @!P6 IMAD.IADD R221, R221, 0x1, -R251 ;  /* 0x00000001dddde824 */ /* 0x000fe400078e0afb */
[----:B------:R-:W-:Y:S01]  /*eab0*/  @!P2 IADD3 R218, R218, -R251, RZ ;  /* 0x800000fbdadaa210 */ /* 0x000fe20007ffe0ff */
[----:B-1----:R-:W-:Y:S02]  /*eac0*/  IMAD.MOV.U32 R211, RZ, RZ, R214 ;  /* 0x000000ffffd37224 */ /* 0x002fe400078e00d6 */
[C---:B------:R-:W-:Y:S01]  /*ead0*/  IMAD R242, R251.reuse, R212, R213 ;  /* 0x000000d4fbf27224 */ /* 0x040fe200078e02d5 */
[----:B------:R-:W-:Y:S01]  /*eae0*/  ISETP.GT.U32.AND P3, PT, R251, R219, PT ;  /* 0x000000dbfb00720c */ /* 0x000fe20003f64070 */
[----:B------:R-:W-:-:S12]  /*eaf0*/  IMAD.MOV.U32 R212, RZ, RZ, R216 ;  /* 0x000000ffffd47224 */ /* 0x000fd800078e00d8 */
[----:B------:R-:W-:Y:S01]  /*eb00*/  @!P3 IMAD.IADD R219, R219, 0x1, -R251 ;  /* 0x00000001dbdbb824 */ /* 0x000fe200078e0afb */
[----:B--2---:R-:W-:-:S13]  /*eb10*/  ISETP.GT.U32.AND P4, PT, R251, R220, PT ;  /* 0x000000dcfb00720c */ /* 0x004fda0003f84070 */
[----:B------:R-:W-:Y:S02]  /*eb20*/  @!P4 IADD3 R220, R220, -R251, RZ ;  /* 0x800000fbdcdcc210 */ /* 0x000fe40007ffe0ff */
[C---:B---3--:R-:W-:Y:S02]  /*eb30*/  ISETP.GT.U32.AND P1, PT, R251.reuse, R222, PT ;  /* 0x000000defb00720c */ /* 0x048fe40003f24070 */
[C---:B----4-:R-:W-:Y:S02]  /*eb40*/  ISETP.GT.U32.AND P5, PT, R251.reuse, R223, PT ;  /* 0x000000dffb00720c */ /* 0x050fe40003fa4070 */
[----:B-----5:R-:W-:-:S09]  /*eb50*/  ISETP.GT.U32.AND P0, PT, R251, R224, PT ;  /* 0x000000e0fb00720c */ /* 0x020fd20003f04070 */
[--C-:B------:R-:W-:Y:S02]  /*eb60*/  @!P1 IMAD.IADD R222, R222, 0x1, -R251.reuse ;  /* 0x00000001dede9824 */ /* 0x100fe400078e0afb */
[----:B------:R-:W-:Y:S01]  /*eb70*/  @!P5 IMAD.IADD R223, R223, 0x1, -R251 ;  /* 0x00000001dfdfd824 */ /* 0x000fe200078e0afb */
[----:B------:R-:W-:Y:S02]  /*eb80*/  ISETP.GT.U32.AND P2, PT, R251, R225, PT ;  /* 0x000000e1fb00720c */ /* 0x000fe40003f44070 */
[----:B------:R-:W-:Y:S02]  /*eb90*/  ISETP.GE.AND P6, PT, R227, RZ, PT ;  /* 0x000000ffe300720c */ /* 0x000fe40003fc6270 */
[----:B------:R-:W2:Y:S01]  /*eba0*/  LDL.LU R227, [R1+0xa8] ;  /* 0x0000a80001e37983 */ /* 0x000ea20000300800 */
[----:B------:R-:W-:-:S03]  /*ebb0*/  ISETP.GE.AND P4, PT, R228, RZ, PT ;  /* 0x000000ffe400720c */ /* 0x000fc60003f86270 */
[----:B------:R-:W3:Y:S01]  /*ebc0*/  LDL.LU R228, [R1+0xa4] ;  /* 0x0000a40001e47983 */ /* 0x000ee20000300800 */
[----:B------:R-:W-:-:S04]  /*ebd0*/  @!P0 IADD3 R224, R224, -R251, RZ ;  /* 0x800000fbe0e08210 */ /* 0x000fc80007ffe0ff */
[----:B------:R-:W-:Y:S02]  /*ebe0*/  @!P2 IMAD.IADD R225, R225, 0x1, -R251 ;  /* 0x00000001e1e1a824 */ /* 0x000fe400078e0afb */
[----:B------:R-:W-:Y:S01]  /*ebf0*/  @!P6 IMAD.MOV R211, RZ, RZ, -R211 ;  /* 0x000000ffffd3e224 */ /* 0x000fe200078e0ad3 */
        /* <DEDUP_REMOVED lines=8> */
[----:B-1----:R-:W-:Y:S02]  /*ec80*/  MOV R211, R217 ;  /* 0x000000d900d37202 */ /* 0x002fe40000000f00 */
[----:B------:R-:W-:Y:S02]  /*ec90*/  ISETP.GE.AND P2, PT, R215, RZ, PT ;  /* 0x000000ffd700720c */ /* 0x000fe40003f46270 */
[----:B------:R-:W5:Y:S04]  /*eca0*/  LDL R215, [R1+0x5944] ;  /* 0x0059440001d77983 */ /* 0x000f680000100800 */
[----:B------:R1:W-:Y:S01]  /*ecb0*/  STL [R1+0x520], R212 ;  /* 0x000520d401007387 */ /* 0x0003e20000100800 */
[----:B------:R-:W-:-:S03]  /*ecc0*/  @!P1 IADD3 R211, -R211, RZ, RZ ;  /* 0x000000ffd3d39210 */ /* 0x000fc60007ffe1ff */
[----:B------:R-:W5:Y:S04]  /*ecd0*/  LDL R216, [R1+0x594c] ;  /* 0x00594c0001d87983 */ /* 0x000f680000100800 */
[----:B------:R-:W5:Y:S01]  /*ece0*/  LDL R217, [R1+0x5948] ;  /* 0x0059480001d97983 */ /* 0x000f620000100800 */
[----:B-1----:R-:W-:-:S03]  /*ecf0*/  IMAD.MOV.U32 R212, RZ, RZ, R218 ;  /* 0x000000ffffd47224 */ /* 0x002fc600078e00da */
[----:B------:R1:W-:Y:S01]  /*ed00*/  STL [R1+0x51c], R211 ;  /* 0x00051cd301007387 */ /* 0x0003e20000100800 */
[----:B------:R-:W-:-:S03]  /*ed10*/  @!P5 IMAD.MOV R212, RZ, RZ, -R212 ;  /* 0x000000ffffd4d224 */ /* 0x000fc600078e0ad4 */
[----:B------:R-:W5:Y:S01]  /*ed20*/  LDL R218, [R1+0x5950] ;  /* 0x0059500001da7983 */ /* 0x000f620000100800 */
[----:B-1----:R-:W-:-:S03]  /*ed30*/  IMAD.MOV.U32 R211, RZ, RZ, R219 ;  /* 0x000000ffffd37224 */ /* 0x002fc600078e00db */
[----:B------:R-:W5:Y:S04]  /*ed40*/  LDL R219, [R1+0x5954] ;  /* 0x0059540001db7983 */ /* 0x000f680000100800 */
[----:B------:R1:W-:Y:S02]  /*ed50*/  STL [R1+0x518], R212 ;  /* 0x000518d401007387 */ /* 0x0003e40000100800 */
[----:B-1----:R-:W-:Y:S02]  /*ed60*/  MOV R212, R221 ;  /* 0x000000dd00d47202 */ /* 0x002fe40000000f00 */
[----:B------:R-:W5:Y:S01]  /*ed70*/  LDL R221, [R1+0x595c] ;  /* 0x00595c0001dd7983 */ /* 0x000f620000100800 */
[C---:B------:R-:W-:Y:S02]  /*ed80*/  ISETP.GT.U32.AND P3, PT, R251.reuse, R226, PT ;  /* 0x000000e2fb00720c */ /* 0x040fe40003f64070 */
[----:B------:R-:W-:-:S02]  /*ed90*/  ISETP.GT.U32.AND P4, PT, R251, R222, PT ;  /* 0x000000defb00720c */ /* 0x000fc40003f84070 */
[C---:B------:R-:W-:Y:S01]  /*eda0*/  ISETP.GT.U32.AND P1, PT, R251.reuse, R223, PT ;  /* 0x000000dffb00720c */ /* 0x040fe20003f24070 */
[----:B------:R-:W-:Y:S01]  /*edb0*/  @!P2 IMAD.MOV R212, RZ, RZ, -R212 ;  /* 0x000000ffffd4a224 */ /* 0x000fe200078e0ad4 */
[----:B------:R-:W-:-:S07]  /*edc0*/  ISETP.GT.U32.AND P6, PT, R251, R224, PT ;  /* 0x000000e0fb00720c */ /* 0x000fce0003fc4070 */
[-C--:B------:R-:W-:Y:S02]  /*edd0*/  @!P3 IADD3 R226, R226, -R251.reuse, RZ ;  /* 0x800000fbe2e2b210 */ /* 0x080fe40007ffe0ff */
[C---:B------:R-:W-:Y:S02]  /*ede0*/  ISETP.GT.U32.AND P3, PT, R251.reuse, R220, PT ;  /* 0x000000dcfb00720c */ /* 0x040fe40003f64070 */
[----:B------:R-:W-:Y:S01]  /*edf0*/  ISETP.GT.U32.AND P5, PT, R251, R226, PT ;  /* 0x000000e2fb00720c */ /* 0x000fe20003fa4070 */
[--C-:B------:R-:W-:Y:S02]  /*ee00*/  @!P4 IMAD.IADD R222, R222, 0x1, -R251.reuse ;  /* 0x00000001dedec824 */ /* 0x100fe400078e0afb */
[----:B------:R-:W-:Y:S02]  /*ee10*/  @!P1 IMAD.IADD R223, R223, 0x1, -R251 ;  /* 0x00000001dfdf9824 */ /* 0x000fe400078e0afb */
[----:B------:R-:W-:Y:S01]  /*ee20*/  @!P0 IMAD.MOV R211, RZ, RZ, -R211 ;  /* 0x000000ffffd38224 */ /* 0x000fe200078e0ad3 */
[----:B------:R-:W-:-:S05]  /*ee30*/  @!P6 IADD3 R224, R224, -R251, RZ ;  /* 0x800000fbe0e0e210 */ /* 0x000fca0007ffe0ff */
[----:B------:R-:W-:Y:S02]  /*ee40*/  @!P3 IADD3 R220, R220, -R251, RZ ;  /* 0x800000fbdcdcb210 */ /* 0x000fe40007ffe0ff */
[----:B------:R-:W-:Y:S01]  /*ee50*/  @!P5 IMAD.IADD R226, R226, 0x1, -R251 ;  /* 0x00000001e2e2d824 */ /* 0x000fe200078e0afb */
[----:B------:R1:W-:Y:S02]  /*ee60*/  STL [R1+0x514], R211 ;  /* 0x000514d301007387 */ /* 0x0003e40000100800 */
[----:B------:R-:W-:Y:S01]  /*ee70*/  IMAD.MOV.U32 R213, RZ, RZ, R220 ;  /* 0x000000ffffd57224 */ /* 0x000fe200078e00dc */
        /* <DEDUP_REMOVED lines=10> */
[----:B------:R-:W-:Y:S02]  /*ef20*/  @!P2 IADD3 R227, R227, -R251, RZ ;  /* 0x800000fbe3e3a210 */ /* 0x000fe40007ffe0ff */
[C---:B-----5:R-:W-:Y:S02]  /*ef30*/  ISETP.GT.U32.AND P1, PT, R251.reuse, R230, PT ;  /* 0x000000e6fb00720c */ /* 0x060fe40003f24070 */
[----:B------:R-:W-:Y:S01]  /*ef40*/  ISETP.GT.U32.AND P6, PT, R251, R231, PT ;  /* 0x000000e7fb00720c */ /* 0x000fe20003fc4070 */
[--C-:B------:R-:W-:Y:S02]  /*ef50*/  @!P3 IMAD.IADD R228, R228, 0x1, -R251.reuse ;  /* 0x00000001e4e4b824 */ /* 0x100fe400078e0afb */
[----:B------:R-:W-:-:S08]  /*ef60*/  @!P4 IMAD.IADD R229, R229, 0x1, -R251 ;  /* 0x00000001e5e5c824 */ /* 0x000fd000078e0afb */
[----:B------:R-:W-:Y:S02]  /*ef70*/  @!P1 IADD3 R230, R230, -R251, RZ ;  /* 0x800000fbe6e69210 */ /* 0x000fe40007ffe0ff */
[----:B------:R-:W-:Y:S02]  /*ef80*/  ISETP.GE.AND P5, PT, R215, RZ, PT ;  /* 0x000000ffd700720c */ /* 0x000fe40003fa6270 */
[----:B------:R-:W-:Y:S02]  /*ef90*/  ISETP.GE.AND P2, PT, R216, RZ, PT ;  /* 0x000000ffd800720c */ /* 0x000fe40003f46270 */
[----:B------:R-:W2:Y:S01]  /*efa0*/  LDL.LU R216, [R1+0x118] ;  /* 0x0001180001d87983 */ /* 0x000ea20000300800 */
[----:B------:R-:W-:-:S08]  /*efb0*/  ISETP.GE.AND P3, PT, R217, RZ, PT ;  /* 0x000000ffd900720c */ /* 0x000fd00003f66270 */
[----:B------:R-:W-:Y:S02]  /*efc0*/  @!P5 IMAD.MOV R213, RZ, RZ, -R213 ;  /* 0x000000ffffd5d224 */ /* 0x000fe400078e0ad5 */
        /* <DEDUP_REMOVED lines=19> */
[----:B------:R1:W-:Y:S04]  /*f100*/  STL [R1+0x504], R213 ;  /* 0x000504d501007387 */ /* 0x0003e80000100800 */
[----:B------:R1:W-:Y:S02]  /*f110*/  STL [R1+0x500], R212 ;  /* 0x000500d401007387 */ /* 0x0003e40000100800 */
[----:B-1----:R-:W-:-:S02]  /*f120*/  IMAD.MOV.U32 R213, RZ, RZ, R225 ;  /* 0x000000ffffd57224 */ /* 0x002fc400078e00e1 */
[----:B------:R-:W5:Y:S01]  /*f130*/  LDL R225, [R1+0x5968] ;  /* 0x0059680001e17983 */ /* 0x000f620000100800 */
[----:B------:R-:W-:-:S03]  /*f140*/  MOV R212, R226 ;  /* 0x000000e200d47202 */ /* 0x000fc60000000f00 */
[----:B------:R-:W5:Y:S01]  /*f150*/  LDL R226, [R1+0x5970] ;  /* 0x0059700001e27983 */ /* 0x000f620000100800 */
[C---:B------:R-:W-:Y:S02]  /*f160*/  ISETP.GT.U32.AND P0, PT, R251.reuse, R241, PT ;  /* 0x000000f1fb00720c */ /* 0x040fe40003f04070 */
[C---:B------:R-:W-:Y:S01]  /*f170*/  ISETP.GT.U32.AND P2, PT, R251.reuse, R228, PT ;  /* 0x000000e4fb00720c */ /* 0x040fe20003f44070 */
[----:B------:R-:W-:Y:S01]  /*f180*/  @!P1 IMAD.MOV R213, RZ, RZ, -R213 ;  /* 0x000000ffffd59224 */ /* 0x000fe200078e0ad5 */
[C---:B------:R-:W-:Y:S02]  /*f190*/  ISETP.GT.U32.AND P3, PT, R251.reuse, R229, PT ;  /* 0x000000e5fb00720c */ /* 0x040fe40003f64070 */
[C---:B------:R-:W-:Y:S02]  /*f1a0*/  ISETP.GT.U32.AND P4, PT, R251.reuse, R230, PT ;  /* 0x000000e6fb00720c */ /* 0x040fe40003f84070 */
[----:B------:R-:W-:-:S05]  /*f1b0*/  ISETP.GT.U32.AND P1, PT, R251, R231, PT ;  /* 0x000000e7fb00720c */ /* 0x000fca0003f24070 */
[----:B------:R-:W-:Y:S02]  /*f1c0*/  @!P0 IADD3 R241, R241, -R251, RZ ;  /* 0x800000fbf1f18210 */ /* 0x000fe40007ffe0ff */
[C---:B------:R-:W-:Y:S01]  /*f1d0*/  ISETP.GT.U32.AND P0, PT, R251.reuse, R227, PT ;  /* 0x000000e3fb00720c */ /* 0x040fe20003f04070 */
[--C-:B------:R-:W-:Y:S01]  /*f1e0*/  @!P2 IMAD.IADD R228, R228, 0x1, -R251.reuse ;  /* 0x00000001e4e4a824 */ /* 0x100fe200078e0afb */
[----:B------:R-:W-:Y:S01]  /*f1f0*/  ISETP.GT.U32.AND P5, PT, R251, R241, PT ;  /* 0x000000f1fb00720c */ /* 0x000fe20003fa4070 */
[--C-:B------:R-:W-:Y:S01]  /*f200*/  @!P3 IMAD.IADD R229, R229, 0x1, -R251.reuse ;  /* 0x00000001e5e5b824 */ /* 0x100fe200078e0afb */
[----:B------:R-:W-:Y:S02]  /*f210*/  @!P4 IADD3 R230, R230, -R251, RZ ;  /* 0x800000fbe6e6c210 */ /* 0x000fe40007ffe0ff */
[----:B------:R-:W-:Y:S01]  /*f220*/  @!P1 IMAD.IADD R231, R231, 0x1, -R251 ;  /* 0x00000001e7e79824 */ /* 0x000fe200078e0afb */
[----:B------:R-:W-:Y:S01]  /*f230*/  IABS R211, R211 ;  /* 0x000000d300d37213 */ /* 0x000fe20000000000 */
[----:B------:R-:W-:-:S05]  /*f240*/  @!P6 IMAD.MOV R212, RZ, RZ, -R212 ;  /* 0x000000ffffd4e224 */ /* 0x000fca00078e0ad4 */
[----:B------:R-:W-:Y:S01]  /*f250*/  @!P0 IADD3 R227, R227, -R251, RZ ;  /* 0x800000fbe3e38210 */ /* 0x000fe20007ffe0ff */
[----:B------:R1:W-:Y:S01]  /*f260*/  STL [R1+0x4fc], R213 ;  /* 0x0004fcd501007387 */ /* 0x0003e20000100800 */
[----:B------:R-:W-:Y:S02]  /*f270*/  @!P5 IMAD.IADD R241, R241, 0x1, -R251 ;  /* 0x00000001f1f1d824 */ /* 0x000fe400078e0afb */
[----:B------:R-:W-:Y:S01]  /*f280*/  MOV R215, R227 ;  /* 0x000000e300d77202 */ /* 0x000fe20000000f00 */
[----:B------:R1:W-:Y:S02]  /*f290*/  STL [R1+0x4f8], R212 ;  /* 0x0004f8d401007387 */ /* 0x0003e40000100800 */
[----:B-1----:R-:W-:-:S04]  /*f2a0*/  IMAD.MOV.U32 R213, RZ, RZ, R211 ;  /* 0x000000ffffd57224 */ /* 0x002fc800078e00d3 */
[----:B------:R-:W-:-:S04]  /*f2b0*/  IMAD.HI.U32 R211, R252, R213, RZ ;  /* 0x000000d5fcd37227 */ /* 0x000fc800078e00ff */
[----:B------:R-:W-:Y:S01]  /*f2c0*/  IMAD.MOV R212, RZ, RZ, -R211 ;  /* 0x000000ffffd47224 */ /* 0x000fe200078e0ad3 */
[----:B------:R-:W-:Y:S02]  /*f2d0*/  MOV R211, R228 ;  /* 0x000000e400d37202 */ /* 0x000fe40000000f00 */
[----:B--2---:R-:W-:Y:S02]  /*f2e0*/  ISETP.GT.U32.AND P2, PT, R251, R216, PT ;  /* 0x000000d8fb00720c */ /* 0x004fe40003f44070 */
[----:B---3--:R-:W-:Y:S02]  /*f2f0*/  ISETP.GE.AND P0, PT, R219, RZ, PT ;  /* 0x000000ffdb00720c */ /* 0x008fe40003f06270 */
[C---:B----4-:R-:W-:Y:S02]  /*f300*/  ISETP.GT.U32.AND P3, PT, R251.reuse, R217, PT ;  /* 0x000000d9fb00720c */ /* 0x050fe40003f64070 */
[C---:B-----5:R-:W-:Y:S02]  /*f310*/  ISETP.GT.U32.AND P4, PT, R251.reuse, R218, PT ;  /* 0x000000dafb00720c */ /* 0x060fe40003f84070 */
[----:B------:R-:W-:-:S05]  /*f320*/  ISETP.GT.U32.AND P1, PT, R251, R220, PT ;  /* 0x000000dcfb00720c */ /* 0x000fca0003f24070 */
[----:B------:R-:W-:Y:S01]  /*f330*/  @!P2 IMAD.IADD R216, R216, 0x1, -R251 ;  /* 0x00000001d8d8a824 */ /* 0x000fe200078e0afb */
[----:B------:R-:W2:Y:S01]  /*f340*/  LDL.LU R219, [R1+0x104] ;  /* 0x0001040001db7983 */ /* 0x000ea20000300800 */
[----:B------:R-:W-:Y:S02]  /*f350*/  @!P0 IMAD.MOV R215, RZ, RZ, -R215 ;  /* 0x000000ffffd78224 */ /* 0x000fe400078e0ad7 */
[----:B------:R-:W-:Y:S02]  /*f360*/  @!P3 IADD3 R217, R217, -R251, RZ ;  /* 0x800000fbd9d9b210 */ /* 0x000fe40007ffe0ff */
[----:B------:R-:W-:Y:S01]  /*f370*/  ISETP.GE.AND P5, PT, R222, RZ, PT ;  /* 0x000000ffde00720c */ /* 0x000fe20003fa6270 */
[--C-:B------:R-:W-:Y:S01]  /*f380*/  @!P4 IMAD.IADD R218, R218, 0x1, -R251.reuse ;  /* 0x00000001dadac824 */ /* 0x100fe200078e0afb */
[----:B------:R-:W3:Y:S01]  /*f390*/  LDL.LU R222, [R1+0x100] ;  /* 0x0001000001de7983 */ /* 0x000ee20000300800 */
[----:B------:R-:W-:Y:S01]  /*f3a0*/  @!P1 IMAD.IADD R220, R220, 0x1, -R251 ;  /* 0x00000001dcdc9824 */ /* 0x000fe200078e0afb */
[----:B------:R-:W-:-:S02]  /*f3b0*/  ISETP.GE.AND P2, PT, R223, RZ, PT ;  /* 0x000000ffdf00720c */ /* 0x000fc40003f46270 */
[----:B------:R-:W4:Y:S01]  /*f3c0*/  LDL.LU R223, [R1+0xfc] ;  /* 0x0000fc0001df7983 */ /* 0x000f220000300800 */
[----:B------:R-:W-:-:S03]  /*f3d0*/  ISETP.GE.AND P3, PT, R224, RZ, PT ;  /* 0x000000ffe000720c */ /* 0x000fc60003f66270 */
[----:B------:R-:W5:Y:S03]  /*f3e0*/  LDL.LU R224, [R1+0xf8] ;  /* 0x0000f80001e07983 */ /* 0x000f660000300800 */
[----:B------:R-:W-:Y:S02]  /*f3f0*/  @!P5 IADD3 R211, -R211, RZ, RZ ;  /* 0x000000ffd3d3d210 */ /* 0x000fe40007ffe1ff */
        /* <DEDUP_REMOVED lines=18> */
[----:B------:R-:W-:Y:S04]  /*f520*/  STL [R1+0x4e8], R211 ;  /* 0x0004e8d301007387 */ /* 0x000fe80000100800 */
[----:B------:R1:W-:Y:S04]  /*f530*/  STL [R1+0x4e4], R215 ;  /* 0x0004e4d701007387 */ /* 0x0003e80000100800 */
[----:B-1----:R-:W5:Y:S01]  /*f540*/  LDL R215, [R1+0x598c] ;  /* 0x00598c0001d77983 */ /* 0x002f620000100800 */
[----:B------:R-:W-:-:S13]  /*f550*/  ISETP.GT.U32.AND P6, PT, R251, R214, PT ;  /* 0x000000d6fb00720c */ /* 0x000fda0003fc4070 */
[----:B------:R-:W-:Y:S02]  /*f560*/  @!P6 IADD3 R214, R214, -R251, RZ ;  /* 0x800000fbd6d6e210 */ /* 0x000fe40007ffe0ff */
[C---:B------:R-:W-:Y:S01]  /*f570*/  ISETP.GT.U32.AND P6, PT, R251.reuse, R221, PT ;  /* 0x000000ddfb00720c */ /* 0x040fe20003fc4070 */
[----:B------:R-:W-:Y:S01]  /*f580*/  IMAD.MOV.U32 R211, RZ, RZ, R241 ;  /* 0x000000ffffd37224 */ /* 0x000fe200078e00f1 */
[C---:B------:R-:W-:Y:S02]  /*f590*/  ISETP.GT.U32.AND P0, PT, R251.reuse, R214, PT ;  /* 0x000000d6fb00720c */ /* 0x040fe40003f04070 */
[C---:B------:R-:W-:Y:S01]  /*f5a0*/  ISETP.GT.U32.AND P5, PT, R251.reuse, R216, PT ;  /* 0x000000d8fb00720c */ /* 0x040fe20003fa4070 */
[----:B------:R-:W-:Y:S01]  /*f5b0*/  @!P1 IMAD.MOV R211, RZ, RZ, -R211 ;  /* 0x000000ffffd39224 */ /* 0x000fe200078e0ad3 */
[----:B------:R-:W-:-:S07]  /*f5c0*/  ISETP.GT.U32.AND P2, PT, R251, R217, PT ;  /* 0x000000d9fb00720c */ /* 0x000fce0003f44070 */
[----:B------:R-:W-:Y:S01]  /*f5d0*/  @!P6 IMAD.IADD R221, R221, 0x1, -R251 ;  /* 0x00000001dddde824 */ /* 0x000fe200078e0afb */
[----:B------:R-:W-:-:S04]  /*f5e0*/  ISETP.GT.U32.AND P3, PT, R251, R218, PT ;  /* 0x000000dafb00720c */ /* 0x000fc80003f64070 */
[----:B------:R-:W-:Y:S01]  /*f5f0*/  ISETP.GT.U32.AND P6, PT, R251, R221, PT ;  /* 0x000000ddfb00720c */ /* 0x000fe20003fc4070 */
[--C-:B------:R-:W-:Y:S01]  /*f600*/  @!P0 IMAD.IADD R214, R214, 0x1, -R251.reuse ;  /* 0x00000001d6d68824 */ /* 0x100fe200078e0afb */
[----:B------:R-:W-:Y:S01]  /*f610*/  @!P5 IADD3 R216, R216, -R251, RZ ;  /* 0x800000fbd8d8d210 */ /* 0x000fe20007ffe0ff */
[--C-:B------:R-:W-:Y:S01]  /*f620*/  @!P2 IMAD.IADD R217, R217, 0x1, -R251.reuse ;  /* 0x00000001d9d9a824 */ /* 0x100fe200078e0afb */
[----:B------:R1:W-:Y:S05]  /*f630*/  STL [R1+0x4e0], R211 ;  /* 0x0004e0d301007387 */ /* 0x0003ea0000100800 */
[----:B------:R-:W-:-:S04]  /*f640*/  @!P3 IMAD.IADD R218, R218, 0x1, -R251 ;  /* 0x00000001dadab824 */ /* 0x000fc800078e0afb */
[----:B------:R-:W-:Y:S02]  /*f650*/  @!P6 IMAD.IADD R221, R221, 0x1, -R251 ;  /* 0x00000001dddde824 */ /* 0x000fe400078e0afb */
[----:B-1----:R-:W-:Y:S02]  /*f660*/  IMAD.MOV.U32 R211, RZ, RZ, R214 ;  /* 0x000000ffffd37224 */ /* 0x002fe400078e00d6 */
[C---:B------:R-:W-:Y:S01]  /*f670*/  IMAD R241, R251.reuse, R212, R213 ;  /* 0x000000d4fbf17224 */ /* 0x040fe200078e02d5 */
[----:B------:R-:W-:Y:S02]  /*f680*/  MOV R212, R216 ;  /* 0x000000d800d47202 */ /* 0x000fe40000000f00 */
[----:B------:R-:W-:-:S13]  /*f690*/  ISETP.GT.U32.AND P4, PT, R251, R220, PT ;  /* 0x000000dcfb00720c */ /* 0x000fda0003f84070 */
[----:B------:R-:W-:Y:S02]  /*f6a0*/  @!P4 IADD3 R220, R220, -R251, RZ ;  /* 0x800000fbdcdcc210 */ /* 0x000fe40007ffe0ff */
[C---:B--2---:R-:W-:Y:S02]  /*f6b0*/  ISETP.GT.U32.AND P1, PT, R251.reuse, R219, PT ;  /* 0x000000dbfb00720c */ /* 0x044fe40003f24070 */
[----:B---3--:R-:W-:-:S11]  /*f6c0*/  ISETP.GT.U32.AND P0, PT, R251, R222, PT ;  /* 0x000000defb00720c */ /* 0x008fd60003f04070 */
[----:B------:R-:W-:Y:S01]  /*f6d0*/  @!P1 IMAD.IADD R219, R219, 0x1, -R251 ;  /* 0x00000001dbdb9824 */ /* 0x000fe200078e0afb */
[C---:B----4-:R-:W-:Y:S02]  /*f6e0*/  ISETP.GT.U32.AND P5, PT, R251.reuse, R223, PT ;  /* 0x000000dffb00720c */ /* 0x050fe40003fa4070 */
[----:B-----5:R-:W-:Y:S02]  /*f6f0*/  ISETP.GT.U32.AND P2, PT, R251, R224, PT ;  /* 0x000000e0fb00720c */ /* 0x020fe40003f44070 */
[----:B------:R-:W-:-:S09]  /*f700*/  @!P0 IADD3 R222, R222, -R251, RZ ;  /* 0x800000fbdede8210 */ /* 0x000fd20007ffe0ff */
[--C-:B------:R-:W-:Y:S01]  /*f710*/  @!P5 IMAD.IADD R223, R223, 0x1, -R251.reuse ;  /* 0x00000001dfdfd824 */ /* 0x100fe200078e0afb */
[----:B------:R-:W-:Y:S02]  /*f720*/  ISETP.GT.U32.AND P3, PT, R251, R225, PT ;  /* 0x000000e1fb00720c */ /* 0x000fe40003f64070 */
[----:B------:R-:W-:Y:S02]  /*f730*/  ISETP.GE.AND P6, PT, R227, RZ, PT ;  /* 0x000000ffe300720c */ /* 0x000fe40003fc6270 */
[----:B------:R-:W2:Y:S01]  /*f740*/  LDL.LU R227, [R1+0xec] ;  /* 0x0000ec0001e37983 */ /* 0x000ea20000300800 */
[----:B------:R-:W-:Y:S01]  /*f750*/  ISETP.GE.AND P1, PT, R228, RZ, PT ;  /* 0x000000ffe400720c */ /* 0x000fe20003f26270 */
[----:B------:R-:W-:Y:S02]  /*f760*/  @!P2 IMAD.IADD R224, R224, 0x1, -R251 ;  /* 0x00000001e0e0a824 */ /* 0x000fe400078e0afb */
[----:B------:R-:W3:Y:S05]  /*f770*/  LDL.LU R228, [R1+0xe8] ;  /* 0x0000e80001e47983 */ /* 0x000eea0000300800 */
[----:B------:R-:W-:-:S02]  /*f780*/  @!P3 IADD3 R225, R225, -R251, RZ ;  /* 0x800000fbe1e1b210 */ /* 0x000fc40007ffe0ff */
[----:B------:R-:W-:Y:S01]  /*f790*/  @!P6 IMAD.MOV R211, RZ, RZ, -R211 ;  /* 0x000000ffffd3e224 */ /* 0x000fe200078e0ad3 */
[----:B------:R-:W-:Y:S02]  /*f7a0*/  ISETP.GE.AND P0, PT, R229, RZ, PT ;  /* 0x000000ffe500720c */ /* 0x000fe40003f06270 */
[----:B------:R-:W4:Y:S01]  /*f7b0*/  LDL.LU R229, [R1+0xe4] ;  /* 0x0000e40001e57983 */ /* 0x000f220000300800 */
[----:B------:R-:W-:Y:S02]  /*f7c0*/  @!P1 IADD3 R212, -R212, RZ, RZ ;  /* 0x000000ffd4d49210 */ /* 0x000fe40007ffe1ff */
        /* <DEDUP_REMOVED lines=12> */
[----:B-1----:R-:W-:-:S03]  /*f890*/  IMAD.MOV.U32 R212, RZ, RZ, R218 ;  /* 0x000000ffffd47224 */ /* 0x002fc600078e00da */
[----:B------:R1:W-:Y:S01]  /*f8a0*/  STL [R1+0x4d4], R211 ;  /* 0x0004d4d301007387 */ /* 0x0003e20000100800 */
[----:B------:R-:W-:-:S03]  /*f8b0*/  @!P5 IMAD.MOV R212, RZ, RZ, -R212 ;  /* 0x000000ffffd4d224 */ /* 0x000fc600078e0ad4 */
[----:B------:R-:W5:Y:S01]  /*f8c0*/  LDL R218, [R1+0x599c] ;  /* 0x00599c0001da7983 */ /* 0x000f620000100800 */
[----:B-1----:R-:W-:-:S03]  /*f8d0*/  MOV R211, R220 ;  /* 0x000000dc00d37202 */ /* 0x002fc60000000f00 */
[----:B------:R-:W5:Y:S04]  /*f8e0*/  LDL R220, [R1+0x5998] ;  /* 0x0059980001dc7983 */ /* 0x000f680000100800 */
[----:B------:R1:W-:Y:S02]  /*f8f0*/  STL [R1+0x4d0], R212 ;  /* 0x0004d0d401007387 */ /* 0x0003e40000100800 */
[----:B-1----:R-:W-:Y:S02]  /*f900*/  IMAD.MOV.U32 R212, RZ, RZ, R221 ;  /* 0x000000ffffd47224 */ /* 0x002fe400078e00dd */
[----:B------:R-:W5:Y:S01]  /*f910*/  LDL R221, [R1+0x59a0] ;  /* 0x0059a00001dd7983 */ /* 0x000f620000100800 */
[C---:B------:R-:W-:Y:S02]  /*f920*/  ISETP.GT.U32.AND P4, PT, R251.reuse, R226, PT ;  /* 0x000000e2fb00720c */ /* 0x040fe40003f84070 */
[----:B------:R-:W-:-:S02]  /*f930*/  ISETP.GT.U32.AND P1, PT, R251, R222, PT ;  /* 0x000000defb00720c */ /* 0x000fc40003f24070 */
[C---:B------:R-:W-:Y:S01]  /*f940*/  ISETP.GT.U32.AND P0, PT, R251.reuse, R223, PT ;  /* 0x000000dffb00720c */ /* 0x040fe20003f04070 */
[----:B------:R-:W-:Y:S01]  /*f950*/  @!P3 IMAD.MOV R212, RZ, RZ, -R212 ;  /* 0x000000ffffd4b224 */ /* 0x000fe200078e0ad4 */
[----:B------:R-:W-:-:S07]  /*f960*/  ISETP.GT.U32.AND P6, PT, R251, R224, PT ;  /* 0x000000e0fb00720c */ /* 0x000fce0003fc4070 */
[----:B------:R-:W-:Y:S01]  /*f970*/  @!P4 IMAD.IADD R226, R226, 0x1, -R251 ;  /* 0x00000001e2e2c824 */ /* 0x000fe200078e0afb */
[----:B------:R-:W-:-:S04]  /*f980*/  ISETP.GT.U32.AND P4, PT, R251, R219, PT ;  /* 0x000000dbfb00720c */ /* 0x000fc80003f84070 */
[----:B------:R-:W-:Y:S01]  /*f990*/  ISETP.GT.U32.AND P5, PT, R251, R226, PT ;  /* 0x000000e2fb00720c */ /* 0x000fe20003fa4070 */
[----:B------:R-:W-:Y:S01]  /*f9a0*/  @!P0 IMAD.IADD R223, R223, 0x1, -R251 ;  /* 0x00000001dfdf8824 */ /* 0x000fe200078e0afb */
[----:B------:R-:W-:Y:S02]  /*f9b0*/  @!P1 IADD3 R222, R222, -R251, RZ ;  /* 0x800000fbdede9210 */ /* 0x000fe40007ffe0ff */
[----:B------:R-:W-:-:S05]  /*f9c0*/  @!P2 IADD3 R211, -R211, RZ, RZ ;  /* 0x000000ffd3d3a210 */ /* 0x000fca0007ffe1ff */
[--C-:B------:R-:W-:Y:S02]  /*f9d0*/  @!P4 IMAD.IADD R219, R219, 0x1, -R251.reuse ;  /* 0x00000001dbdbc824 */ /* 0x100fe400078e0afb */
[--C-:B------:R-:W-:Y:S02]  /*f9e0*/  @!P6 IMAD.IADD R224, R224, 0x1, -R251.reuse ;  /* 0x00000001e0e0e824 */ /* 0x100fe400078e0afb */
[----:B------:R-:W-:Y:S01]  /*f9f0*/  @!P5 IMAD.IADD R226, R226, 0x1, -R251 ;  /* 0x00000001e2e2d824 */ /* 0x000fe200078e0afb */
[----:B------:R1:W-:Y:S01]  /*fa00*/  STL [R1+0x4cc], R211 ;  /* 0x0004ccd301007387 */ /* 0x0003e20000100800 */
[----:B------:R-:W-:Y:S01]  /*fa10*/  IMAD.MOV.U32 R213, RZ, RZ, R219 ;  /* 0x000000ffffd57224 */ /* 0x000fe200078e00db */
[----:B------:R-:W-:Y:S02]  /*fa20*/  ISETP.GT.U32.AND P2, PT, R251, R225, PT ;  /* 0x000000e1fb00720c */ /* 0x000fe40003f44070 */
[----:B-1----:R-:W-:-:S05]  /*fa30*/  IADD3 R211, R11, 0x1e9, RZ ;  /* 0x000001e90bd37810 */ /* 0x002fca0007ffe0ff */
[----:B------:R-:W-:Y:S04]  /*fa40*/  STL [R1+0x5f90], R211 ;  /* 0x005f90d301007387 */ /* 0x000fe80000100800 */
[----:B------:R1:W-:Y:S04]  /*fa50*/  STL [R1+0x4c8], R212 ;  /* 0x0004c8d401007387 */ /* 0x0003e80000100800 */
[----:B------:R-:W5:Y:S01]  /*fa60*/  LDL.LU R214, [R1+0x160] ;  /* 0x0001600001d67983 */ /* 0x000f620000300800 */
[----:B-1----:R-:W-:Y:S02]  /*fa70*/  MOV R212, R222 ;  /* 0x000000de00d47202 */ /* 0x002fe40000000f00 */
[----:B------:R-:W-:-:S02]  /*fa80*/  @!P2 IADD3 R225, R225, -R251, RZ ;  /* 0x800000fbe1e1a210 */ /* 0x000fc40007ffe0ff */
[C---:B--2---:R-:W-:Y:S02]  /*fa90*/  ISETP.GT.U32.AND P3, PT, R251.reuse, R227, PT ;  /* 0x000000e3fb00720c */ /* 0x044fe40003f64070 */
        /* <DEDUP_REMOVED lines=12> */
[----:B------:R-:W-:Y:S01]  /*fb60*/  @!P5 IMAD.MOV R213, RZ, RZ, -R213 ;  /* 0x000000ffffd5d224 */ /* 0x000fe200078e0ad5 */
[----:B------:R-:W-:Y:S02]  /*fb70*/  @!P6 IADD3 R231, R231, -R251, RZ ;  /* 0x800000fbe7e7e210 */ /* 0x000fe40007ffe0ff */
[----:B------:R-:W-:Y:S02]  /*fb80*/  ISETP.GE.AND P1, PT, R218, RZ, PT ;  /* 0x000000ffda00720c */ /* 0x000fe40003f26270 */
[----:B------:R-:W-:Y:S02]  /*fb90*/  @!P3 IADD3 R212, -R212, RZ, RZ ;  /* 0x000000ffd4d4b210 */ /* 0x000fe40007ffe1ff */
        /* <DEDUP_REMOVED lines=16> */
[----:B------:R1:W-:Y:S04]  /*fca0*/  STL [R1+0x4bc], R213 ;  /* 0x0004bcd501007387 */ /* 0x0003e80000100800 */
[----:B------:R1:W-:Y:S02]  /*fcb0*/  STL [R1+0x4b8], R212 ;  /* 0x0004b8d401007387 */ /* 0x0003e40000100800 */
[----:B-1----:R-:W-:-:S02]  /*fcc0*/  MOV R213, R225 ;  /* 0x000000e100d57202 */ /* 0x002fc40000000f00 */
[----:B------:R-:W5:Y:S01]  /*fcd0*/  LDL R225, [R1+0x59b4] ;  /* 0x0059b40001e17983 */ /* 0x000f620000100800 */
[----:B------:R-:W-:-:S03]  /*fce0*/  IMAD.MOV.U32 R212, RZ, RZ, R226 ;  /* 0x000000ffffd47224 */ /* 0x000fc600078e00e2 */
[----:B------:R-:W5:Y:S01]  /*fcf0*/  LDL R226, [R1+0x59bc] ;  /* 0x0059bc0001e27983 */ /* 0x000f620000100800 */
        /* <DEDUP_REMOVED lines=24> */
[C---:B--2---:R-:W-:Y:S02]  /*fe80*/  ISETP.GT.U32.AND P3, PT, R251.reuse, R216, PT ;  /* 0x000000d8fb00720c */ /* 0x044fe40003f64070 */
[----:B---3--:R-:W-:Y:S02]  /*fe90*/  ISETP.GE.AND P2, PT, R220, RZ, PT ;  /* 0x000000ffdc00720c */ /* 0x008fe40003f46270 */
[C---:B----4-:R-:W-:Y:S02]  /*fea0*/  ISETP.GT.U32.AND P4, PT, R251.reuse, R217, PT ;  /* 0x000000d9fb00720c */ /* 0x050fe40003f84070 */
[C---:B-----5:R-:W-:Y:S02]  /*feb0*/  ISETP.GT.U32.AND P1, PT, R251.reuse, R218, PT ;  /* 0x000000dafb00720c */ /* 0x060fe40003f24070 */
        /* <DEDUP_REMOVED lines=182> */
[----:B--2---:R-:W-:Y:S02]  /*10a20*/  ISETP.GT.U32.AND P4, PT, R251, R216, PT ;  /* 0x000000d8fb00720c */ /* 0x004fe40003f84070 */
        /* <DEDUP_REMOVED lines=104> */
[----:B------:R-:W-:Y:S02]  /*110b0*/  @!P0 IADD3 R226, R226, -R251, RZ ;  /* 0x800000fbe2e28210 */ /* 0x000fe40007ffe0ff */
        /* <DEDUP_REMOVED lines=10> */
[----:B-1----:R-:W-:-:S05]  /*11160*/  IADD3 R211, R11, 0x1eb, RZ ;  /* 0x000001eb0bd37810 */ /* 0x002fca0007ffe0ff */
[----:B------:R-:W-:Y:S04]  /*11170*/  STL [R1+0x5f4c], R211 ;  /* 0x005f4cd301007387 */ /* 0x000fe80000100800 */
[----:B------:R1:W-:Y:S04]  /*11180*/  STL [R1+0x438], R212 ;  /* 0x000438d401007387 */ /* 0x0003e80000100800 */
[----:B------:R-:W5:Y:S01]  /*11190*/  LDL.LU R214, [R1+0x1e8] ;  /* 0x0001e80001d67983 */ /* 0x000f620000300800 */
[----:B-1----:R-:W-:Y:S01]  /*111a0*/  IMAD.MOV.U32 R212, RZ, RZ, R222 ;  /* 0x000000ffffd47224 */ /* 0x002fe200078e00de */
[----:B------:R-:W-:-:S13]  /*111b0*/  ISETP.GT.U32.AND P4, PT, R251, R225, PT ;  /* 0x000000e1fb00720c */ /* 0x000fda0003f84070 */
[----:B------:R-:W-:Y:S01]  /*111c0*/  @!P4 IMAD.IADD R225, R225, 0x1, -R251 ;  /* 0x00000001e1e1c824 */ /* 0x000fe200078e0afb */
[C---:B--2---:R-:W-:Y:S02]  /*111d0*/  ISETP.GT.U32.AND P1, PT, R251.reuse, R227, PT ;  /* 0x000000e3fb00720c */ /* 0x044fe40003f24070 */
        /* <DEDUP_REMOVED lines=41> */
[----:B------:R-:W-:Y:S01]  /*11470*/  ISETP.GT.U32.AND P0, PT, R251, R229, PT ;  /* 0x000000e5fb00720c */ /* 0x000fe20003f04070 */
[----:B------:R-:W-:-:S06]  /*11480*/  @!P3 IMAD.MOV R213, RZ, RZ, -R213 ;  /* 0x000000ffffd5b224 */ /* 0x000fcc00078e0ad5 */
[----:B------:R-:W-:Y:S02]  /*11490*/  @!P4 IADD3 R238, R238, -R251, RZ ;  /* 0x800000fbeeeec210 */ /* 0x000fe40007ffe0ff */
[C---:B------:R-:W-:Y:S02]  /*114a0*/  ISETP.GT.U32.AND P4, PT, R251.reuse, R227, PT ;  /* 0x000000e3fb00720c */ /* 0x040fe40003f84070 */
[C---:B------:R-:W-:Y:S01]  /*114b0*/  ISETP.GT.U32.AND P3, PT, R251.reuse, R231, PT ;  /* 0x000000e7fb00720c */ /* 0x040fe20003f64070 */
[--C-:B------:R-:W-:Y:S01]  /*114c0*/  @!P1 IMAD.IADD R228, R228, 0x1, -R251.reuse ;  /* 0x00000001e4e49824 */ /* 0x100fe200078e0afb */
[----:B------:R-:W-:Y:S01]  /*114d0*/  ISETP.GT.U32.AND P5, PT, R251, R238, PT ;  /* 0x000000eefb00720c */ /* 0x000fe20003fa4070 */
[----:B------:R-:W-:Y:S01]  /*114e0*/  @!P0 IMAD.IADD R229, R229, 0x1, -R251 ;  /* 0x00000001e5e58824 */ /* 0x000fe200078e0afb */
[----:B------:R-:W-:Y:S01]  /*114f0*/  @!P2 IADD3 R230, R230, -R251, RZ ;  /* 0x800000fbe6e6a210 */ /* 0x000fe20007ffe0ff */
[----:B------:R-:W-:Y:S01]  /*11500*/  @!P6 IMAD.MOV R212, RZ, RZ, -R212 ;  /* 0x000000ffffd4e224 */ /* 0x000fe200078e0ad4 */
[----:B------:R-:W-:-:S05]  /*11510*/  IABS R211, R211 ;  /* 0x000000d300d37213 */ /* 0x000fca0000000000 */
[----:B------:R-:W-:Y:S02]  /*11520*/  @!P4 IADD3 R227, R227, -R251, RZ ;  /* 0x800000fbe3e3c210 */ /* 0x000fe40007ffe0ff */
[--C-:B------:R-:W-:Y:S01]  /*11530*/  @!P3 IMAD.IADD R231, R231, 0x1, -R251.reuse ;  /* 0x00000001e7e7b824 */ /* 0x100fe200078e0afb */
[----:B------:R1:W-:Y:S01]  /*11540*/  STL [R1+0x424], R213 ;  /* 0x000424d501007387 */ /* 0x0003e20000100800 */
[----:B------:R-:W-:Y:S01]  /*11550*/  @!P5 IMAD.IADD R238, R238, 0x1, -R251 ;  /* 0x00000001eeeed824 */ /* 0x000fe200078e0afb */
[----:B------:R-:W-:Y:S02]  /*11560*/  MOV R215, R227 ;  /* 0x000000e300d77202 */ /* 0x000fe40000000f00 */
[----:B------:R1:W-:Y:S02]  /*11570*/  STL [R1+0x420], R212 ;  /* 0x000420d401007387 */ /* 0x0003e40000100800 */
[----:B-1----:R-:W-:-:S04]  /*11580*/  IMAD.MOV.U32 R213, RZ, RZ, R211 ;  /* 0x000000ffffd57224 */ /* 0x002fc800078e00d3 */
[----:B------:R-:W-:-:S04]  /*11590*/  IMAD.HI.U32 R211, R252, R213, RZ ;  /* 0x000000d5fcd37227 */ /* 0x000fc800078e00ff */
[----:B------:R-:W-:Y:S01]  /*115a0*/  IMAD.MOV R212, RZ, RZ, -R211 ;  /* 0x000000ffffd47224 */ /* 0x000fe200078e0ad3 */
[----:B------:R-:W-:Y:S02]  /*115b0*/  MOV R211, R228 ;  /* 0x000000e400d37202 */ /* 0x000fe40000000f00 */
[C---:B--2---:R-:W-:Y:S02]  /*115c0*/  ISETP.GT.U32.AND P1, PT, R251.reuse, R216, PT ;  /* 0x000000d8fb00720c */ /* 0x044fe40003f24070 */
[----:B---3--:R-:W-:Y:S02]  /*115d0*/  ISETP.GE.AND P4, PT, R220, RZ, PT ;  /* 0x000000ffdc00720c */ /* 0x008fe40003f86270 */
[C---:B----4-:R-:W-:Y:S02]  /*115e0*/  ISETP.GT.U32.AND P0, PT, R251.reuse, R217, PT ;  /* 0x000000d9fb00720c */ /* 0x050fe40003f04070 */
[----:B-----5:R-:W-:-:S07]  /*115f0*/  ISETP.GT.U32.AND P2, PT, R251, R218, PT ;  /* 0x000000dafb00720c */ /* 0x020fce0003f44070 */
[----:B------:R-:W-:Y:S01]  /*11600*/  @!P1 IMAD.IADD R216, R216, 0x1, -R251 ;  /* 0x00000001d8d89824 */ /* 0x000fe200078e0afb */
[----:B------:R-:W2:Y:S01]  /*11610*/  LDL.LU R220, [R1+0x1d0] ;  /* 0x0001d00001dc7983 */ /* 0x000ea20000300800 */
[----:B------:R-:W-:Y:S01]  /*11620*/  ISETP.GT.U32.AND P3, PT, R251, R219, PT ;  /* 0x000000dbfb00720c */ /* 0x000fe20003f64070 */
[----:B------:R-:W-:Y:S01]  /*11630*/  @!P4 IMAD.MOV R215, RZ, RZ, -R215 ;  /* 0x000000ffffd7c224 */ /* 0x000fe200078e0ad7 */
[----:B------:R-:W-:Y:S02]  /*11640*/  @!P0 IADD3 R217, R217, -R251, RZ ;  /* 0x800000fbd9d98210 */ /* 0x000fe40007ffe0ff */
[----:B------:R-:W-:Y:S01]  /*11650*/  ISETP.GE.AND P5, PT, R222, RZ, PT ;  /* 0x000000ffde00720c */ /* 0x000fe20003fa6270 */
[----:B------:R-:W-:Y:S01]  /*11660*/  @!P2 IMAD.IADD R218, R218, 0x1, -R251 ;  /* 0x00000001dadaa824 */ /* 0x000fe200078e0afb */
[----:B------:R-:W3:Y:S01]  /*11670*/  LDL.LU R222, [R1+0x1cc] ;  /* 0x0001cc0001de7983 */ /* 0x000ee20000300800 */
[----:B------:R-:W-:-:S03]  /*11680*/  ISETP.GE.AND P1, PT, R223, RZ, PT ;  /* 0x000000ffdf00720c */ /* 0x000fc60003f26270 */
[----:B------:R-:W4:Y:S03]  /*11690*/  LDL.LU R223, [R1+0x1c8] ;  /* 0x0001c80001df7983 */ /* 0x000f260000300800 */
[----:B------:R-:W-:Y:S01]  /*116a0*/  @!P3 IMAD.IADD R219, R219, 0x1, -R251 ;  /* 0x00000001dbdbb824 */ /* 0x000fe200078e0afb */
[----:B------:R-:W-:-:S03]  /*116b0*/  ISETP.GE.AND P0, PT, R224, RZ, PT ;  /* 0x000000ffe000720c */ /* 0x000fc60003f06270 */
[----:B------:R-:W-:Y:S02]  /*116c0*/  @!P5 IADD3 R211, -R211, RZ, RZ ;  /* 0x000000ffd3d3d210 */ /* 0x000fe40007ffe1ff */
[----:B------:R-:W-:Y:S02]  /*116d0*/  ISETP.GE.AND P2, PT, R226, RZ, PT ;  /* 0x000000ffe200720c */ /* 0x000fe40003f46270 */
[----:B------:R-:W5:Y:S04]  /*116e0*/  LDL.LU R226, [R1+0x1c4] ;  /* 0x0001c40001e27983 */ /* 0x000f680000300800 */
        /* <DEDUP_REMOVED lines=45> */
[----:B----4-:R-:W-:Y:S02]  /*119c0*/  ISETP.GT.U32.AND P5, PT, R251, R223, PT ;  /* 0x000000dffb00720c */ /* 0x010fe40003fa4070 */
[----:B------:R-:W-:-:S11]  /*119d0*/  @!P4 IADD3 R222, R222, -R251, RZ ;  /* 0x800000fbdedec210 */ /* 0x000fd60007ffe0ff */
[--C-:B------:R-:W-:Y:S01]  /*119e0*/  @!P5 IMAD.IADD R223, R223, 0x1, -R251.reuse ;  /* 0x00000001dfdfd824 */ /* 0x100fe200078e0afb */
[C---:B-----5:R-:W-:Y:S02]  /*119f0*/  ISETP.GT.U32.AND P1, PT, R251.reuse, R226, PT ;  /* 0x000000e2fb00720c */ /* 0x060fe40003f24070 */
[----:B------:R-:W-:Y:S02]  /*11a00*/  ISETP.GT.U32.AND P0, PT, R251, R224, PT ;  /* 0x000000e0fb00720c */ /* 0x000fe40003f04070 */
[----:B------:R-:W-:Y:S02]  /*11a10*/  ISETP.GE.AND P6, PT, R225, RZ, PT ;  /* 0x000000ffe100720c */ /* 0x000fe40003fc6270 */
[----:B------:R-:W-:Y:S02]  /*11a20*/  ISETP.GE.AND P3, PT, R228, RZ, PT ;  /* 0x000000ffe400720c */ /* 0x000fe40003f66270 */
[----:B------:R-:W2:Y:S05]  /*11a30*/  LDL.LU R228, [R1+0x1b8] ;  /* 0x0001b80001e47983 */ /* 0x000eaa0000300800 */
[----:B------:R-:W-:Y:S01]  /*11a40*/  @!P1 IMAD.IADD R226, R226, 0x1, -R251 ;  /* 0x00000001e2e29824 */ /* 0x000fe200078e0afb */
[----:B------:R-:W3:Y:S03]  /*11a50*/  LDL.LU R225, [R1+0x1b4] ;  /* 0x0001b40001e17983 */ /* 0x000ee60000300800 */
[----:B------:R-:W-:Y:S01]  /*11a60*/  @!P6 IMAD.MOV R211, RZ, RZ, -R211 ;  /* 0x000000ffffd3e224 */ /* 0x000fe200078e0ad3 */
[----:B------:R-:W-:-:S02]  /*11a70*/  ISETP.GE.AND P4, PT, R229, RZ, PT ;  /* 0x000000ffe500720c */ /* 0x000fc40003f86270 */
[----:B------:R-:W4:Y:S01]  /*11a80*/  LDL.LU R229, [R1+0x1b0] ;  /* 0x0001b00001e57983 */ /* 0x000f220000300800 */
[----:B------:R-:W-:Y:S02]  /*11a90*/  @!P3 IADD3 R212, -R212, RZ, RZ ;  /* 0x000000ffd4d4b210 */ /* 0x000fe40007ffe1ff */
[----:B------:R-:W-:Y:S02]  /*11aa0*/  @!P0 IADD3 R224, R224, -R251, RZ ;  /* 0x800000fbe0e08210 */ /* 0x000fe40007ffe0ff */
        /* <DEDUP_REMOVED lines=37> */
[----:B-1----:R-:W-:-:S05]  /*11d00*/  IADD3 R211, R11, 0x1ec, RZ ;  /* 0x000001ec0bd37810 */ /* 0x002fca0007ffe0ff */
[----:B------:R-:W-:Y:S04]  /*11d10*/  STL [R1+0x5f30], R211 ;  /* 0x005f30d301007387 */ /* 0x000fe80000100800 */
[----:B------:R1:W-:Y:S04]  /*11d20*/  STL [R1+0x3f0], R212 ;  /* 0x0003f0d401007387 */ /* 0x0003e80000100800 */
[----:B------:R-:W5:Y:S01]  /*11d30*/  LDL.LU R214, [R1+0x22c] ;  /* 0x00022c0001d67983 */ /* 0x000f620000300800 */
[----:B-1----:R-:W-:Y:S02]  /*11d40*/  MOV R212, R222 ;  /* 0x000000de00d47202 */ /* 0x002fe40000000f00 */
[----:B------:R-:W-:-:S13]  /*11d50*/  ISETP.GT.U32.AND P1, PT, R251, R224, PT ;  /* 0x000000e0fb00720c */ /* 0x000fda0003f24070 */
[----:B------:R-:W-:Y:S02]  /*11d60*/  @!P1 IADD3 R224, R224, -R251, RZ ;  /* 0x800000fbe0e09210 */ /* 0x000fe40007ffe0ff */
        /* <DEDUP_REMOVED lines=34> */
[----:B------:R1:W-:Y:S02]  /*11f90*/  STL [R1+0x3e0], R212 ;  /* 0x0003e0d401007387 */ /* 0x0003e40000100800 */
[----:B-1----:R-:W-:-:S02]  /*11fa0*/  IMAD.MOV.U32 R212, RZ, RZ, R227 ;  /* 0x000000ffffd47224 */ /* 0x002fc400078e00e3 */
[----:B------:R-:W5:Y:S01]  /*11fb0*/  LDL R227, [R1+0x5a88] ;  /* 0x005a880001e37983 */ /* 0x000f620000100800 */
[----:B------:R-:W-:-:S03]  /*11fc0*/  MOV R213, R224 ;  /* 0x000000e000d57202 */ /* 0x000fc60000000f00 */
[----:B------:R-:W5:Y:S01]  /*11fd0*/  LDL R224, [R1+0x5a94] ;  /* 0x005a940001e07983 */ /* 0x000f620000100800 */
[C---:B------:R-:W-:Y:S02]  /*11fe0*/  ISETP.GT.U32.AND P1, PT, R251.reuse, R237, PT ;  /* 0x000000edfb00720c */ /* 0x040fe40003f24070 */
[C---:B------:R-:W-:Y:S02]  /*11ff0*/  ISETP.GT.U32.AND P0, PT, R251.reuse, R225, PT ;  /* 0x000000e1fb00720c */ /* 0x040fe40003f04070 */
[C---:B------:R-:W-:Y:S02]  /*12000*/  ISETP.GT.U32.AND P2, PT, R251.reuse, R229, PT ;  /* 0x000000e5fb00720c */ /* 0x040fe40003f44070 */
[----:B------:R-:W-:-:S07]  /*12010*/  ISETP.GT.U32.AND P3, PT, R251, R230, PT ;  /* 0x000000e6fb00720c */ /* 0x000fce0003f64070 */
[--C-:B------:R-:W-:Y:S01]  /*12020*/  @!P1 IMAD.IADD R237, R237, 0x1, -R251.reuse ;  /* 0x00000001eded9824 */ /* 0x100fe200078e0afb */
[----:B------:R-:W-:Y:S02]  /*12030*/  ISETP.GT.U32.AND P1, PT, R251, R228, PT ;  /* 0x000000e4fb00720c */ /* 0x000fe40003f24070 */
[----:B------:R-:W-:Y:S02]  /*12040*/  @!P4 IADD3 R213, -R213, RZ, RZ ;  /* 0x000000ffd5d5c210 */ /* 0x000fe40007ffe1ff */
[C---:B------:R-:W-:Y:S02]  /*12050*/  ISETP.GT.U32.AND P4, PT, R251.reuse, R231, PT ;  /* 0x000000e7fb00720c */ /* 0x040fe40003f84070 */
[----:B------:R-:W-:Y:S02]  /*12060*/  ISETP.GT.U32.AND P5, PT, R251, R237, PT ;  /* 0x000000edfb00720c */ /* 0x000fe40003fa4070 */
[----:B------:R-:W-:Y:S01]  /*12070*/  @!P0 IADD3 R225, R225, -R251, RZ ;  /* 0x800000fbe1e18210 */ /* 0x000fe20007ffe0ff */
[----:B------:R-:W-:-:S02]  /*12080*/  @!P2 IMAD.IADD R229, R229, 0x1, -R251 ;  /* 0x00000001e5e5a824 */ /* 0x000fc400078e0afb */
[--C-:B------:R-:W-:Y:S02]  /*12090*/  @!P3 IMAD.IADD R230, R230, 0x1, -R251.reuse ;  /* 0x00000001e6e6b824 */ /* 0x100fe400078e0afb */
[--C-:B------:R-:W-:Y:S01]  /*120a0*/  @!P1 IMAD.IADD R228, R228, 0x1, -R251.reuse ;  /* 0x00000001e4e49824 */ /* 0x100fe200078e0afb */
[----:B------:R-:W-:Y:S01]  /*120b0*/  IABS R211, R211 ;  /* 0x000000d300d37213 */ /* 0x000fe20000000000 */
[----:B------:R-:W-:Y:S01]  /*120c0*/  @!P6 IMAD.MOV R212, RZ, RZ, -R212 ;  /* 0x000000ffffd4e224 */ /* 0x000fe200078e0ad4 */
[----:B------:R1:W-:Y:S01]  /*120d0*/  STL [R1+0xf8], R213 ;  /* 0x0000f8d501007387 */ /* 0x0003e20000100800 */
[----:B------:R-:W-:Y:S01]  /*120e0*/  @!P4 IADD3 R231, R231, -R251, RZ ;  /* 0x800000fbe7e7c210 */ /* 0x000fe20007ffe0ff */
[----:B------:R-:W-:Y:S02]  /*120f0*/  IMAD.MOV.U32 R215, RZ, RZ, R228 ;  /* 0x000000ffffd77224 */ /* 0x000fe400078e00e4 */
[----:B------:R-:W-:Y:S01]  /*12100*/  @!P5 IMAD.IADD R237, R237, 0x1, -R251 ;  /* 0x00000001ededd824 */ /* 0x000fe200078e0afb */
[----:B------:R1:W-:Y:S02]  /*12110*/  STL [R1+0x3dc], R212 ;  /* 0x0003dcd401007387 */ /* 0x0003e40000100800 */
[----:B-1----:R-:W-:-:S05]  /*12120*/  MOV R213, R211 ;  /* 0x000000d300d57202 */ /* 0x002fca0000000f00 */
[----:B------:R-:W-:-:S05]  /*12130*/  IMAD.HI.U32 R211, R252, R213, RZ ;  /* 0x000000d5fcd37227 */ /* 0x000fca00078e00ff */
[----:B------:R-:W-:Y:S01]  /*12140*/  IADD3 R212, -R211, RZ, RZ ;  /* 0x000000ffd3d47210 */ /* 0x000fe20007ffe1ff */
[----:B------:R-:W-:Y:S01]  /*12150*/  IMAD.MOV.U32 R211, RZ, RZ, R225 ;  /* 0x000000ffffd37224 */ /* 0x000fe200078e00e1 */
[----:B--2---:R-:W-:Y:S02]  /*12160*/  ISETP.GT.U32.AND P0, PT, R251, R216, PT ;  /* 0x000000d8fb00720c */ /* 0x004fe40003f04070 */
[----:B---3--:R-:W-:Y:S02]  /*12170*/  ISETP.GE.AND P1, PT, R219, RZ, PT ;  /* 0x000000ffdb00720c */ /* 0x008fe40003f26270 */
[C---:B----4-:R-:W-:Y:S02]  /*12180*/  ISETP.GT.U32.AND P2, PT, R251.reuse, R217, PT ;  /* 0x000000d9fb00720c */ /* 0x050fe40003f44070 */
[----:B-----5:R-:W-:-:S07]  /*12190*/  ISETP.GT.U32.AND P3, PT, R251, R218, PT ;  /* 0x000000dafb00720c */ /* 0x020fce0003f64070 */
[--C-:B------:R-:W-:Y:S01]  /*121a0*/  @!P0 IMAD.IADD R216, R216, 0x1, -R251.reuse ;  /* 0x00000001d8d88824 */ /* 0x100fe200078e0afb */
[----:B------:R-:W2:Y:S01]  /*121b0*/  LDL.LU R219, [R1+0x214] ;  /* 0x0002140001db7983 */ /* 0x000ea20000300800 */
[----:B------:R-:W-:Y:S02]  /*121c0*/  ISETP.GT.U32.AND P4, PT, R251, R220, PT ;  /* 0x000000dcfb00720c */ /* 0x000fe40003f84070 */
[----:B------:R-:W-:Y:S01]  /*121d0*/  @!P1 IADD3 R215, -R215, RZ, RZ ;  /* 0x000000ffd7d79210 */ /* 0x000fe20007ffe1ff */
[----:B------:R-:W-:Y:S01]  /*121e0*/  @!P2 IMAD.IADD R217, R217, 0x1, -R251 ;  /* 0x00000001d9d9a824 */ /* 0x000fe200078e0afb */
[----:B------:R-:W-:Y:S02]  /*121f0*/  ISETP.GE.AND P5, PT, R222, RZ, PT ;  /* 0x000000ffde00720c */ /* 0x000fe40003fa6270 */
[----:B------:R-:W3:Y:S01]  /*12200*/  LDL.LU R222, [R1+0x210] ;  /* 0x0002100001de7983 */ /* 0x000ee20000300800 */
[----:B------:R-:W-:Y:S02]  /*12210*/  @!P3 IADD3 R218, R218, -R251, RZ ;  /* 0x800000fbdadab210 */ /* 0x000fe40007ffe0ff */
[----:B------:R-:W-:-:S04]  /*12220*/  ISETP.GE.AND P0, PT, R223, RZ, PT ;  /* 0x000000ffdf00720c */ /* 0x000fc80003f06270 */
[----:B------:R-:W-:Y:S01]  /*12230*/  @!P4 IMAD.IADD R220, R220, 0x1, -R251 ;  /* 0x00000001dcdcc824 */ /* 0x000fe200078e0afb */
[----:B------:R-:W-:Y:S02]  /*12240*/  ISETP.GE.AND P2, PT, R226, RZ, PT ;  /* 0x000000ffe200720c */ /* 0x000fe40003f46270 */
[----:B------:R-:W4:Y:S01]  /*12250*/  LDL.LU R226, [R1+0x20c] ;  /* 0x00020c0001e27983 */ /* 0x000f220000300800 */
[----:B------:R-:W-:Y:S01]  /*12260*/  @!P5 IMAD.MOV R211, RZ, RZ, -R211 ;  /* 0x000000ffffd3d224 */ /* 0x000fe200078e0ad3 */
        /* <DEDUP_REMOVED lines=24> */
[----:B------:R-:W-:-:S04]  /*123f0*/  ISETP.GT.U32.AND P6, PT, R251, R221, PT ;  /* 0x000000ddfb00720c */ /* 0x000fc80003fc4070 */
[C---:B------:R-:W-:Y:S01]  /*12400*/  ISETP.GT.U32.AND P1, PT, R251.reuse, R214, PT ;  /* 0x000000d6fb00720c */ /* 0x040fe20003f24070 */
[----:B------:R-:W-:Y:S01]  /*12410*/  IMAD.MOV.U32 R211, RZ, RZ, R237 ;  /* 0x000000ffffd37224 */ /* 0x000fe200078e00ed */
[----:B------:R-:W-:-:S07]  /*12420*/  ISETP.GT.U32.AND P5, PT, R251, R216, PT ;  /* 0x000000d8fb00720c */ /* 0x000fce0003fa4070 */
[--C-:B------:R-:W-:Y:S01]  /*12430*/  @!P6 IMAD.IADD R221, R221, 0x1, -R251.reuse ;  /* 0x00000001dddde824 */ /* 0x100fe200078e0afb */
[----:B------:R-:W-:Y:S02]  /*12440*/  @!P4 IADD3 R211, -R211, RZ, RZ ;  /* 0x000000ffd3d3c210 */ /* 0x000fe40007ffe1ff */
[C---:B------:R-:W-:Y:S02]  /*12450*/  ISETP.GT.U32.AND P0, PT, R251.reuse, R217, PT ;  /* 0x000000d9fb00720c */ /* 0x040fe40003f04070 */
[C---:B------:R-:W-:Y:S01]  /*12460*/  ISETP.GT.U32.AND P6, PT, R251.reuse, R221, PT ;  /* 0x000000ddfb00720c */ /* 0x040fe20003fc4070 */
[--C-:B------:R-:W-:Y:S01]  /*12470*/  @!P1 IMAD.IADD R214, R214, 0x1, -R251.reuse ;  /* 0x00000001d6d69824 */ /* 0x100fe200078e0afb */
[----:B------:R-:W-:Y:S01]  /*12480*/  ISETP.GT.U32.AND P2, PT, R251, R218, PT ;  /* 0x000000dafb00720c */ /* 0x000fe20003f44070 */
[----:B------:R-:W-:Y:S01]  /*12490*/  @!P5 IMAD.IADD R216, R216, 0x1, -R251 ;  /* 0x00000001d8d8d824 */ /* 0x000fe200078e0afb */
[----:B------:R1:W-:Y:S07]  /*124a0*/  STL [R1+0x3c4], R211 ;  /* 0x0003c4d301007387 */ /* 0x0003ee0000100800 */
        /* <DEDUP_REMOVED lines=11> */
[C---:B----4-:R-:W-:Y:S01]  /*12560*/  ISETP.GT.U32.AND P5, PT, R251.reuse, R226, PT ;  /* 0x000000e2fb00720c */ /* 0x050fe20003fa4070 */
[----:B------:R-:W-:Y:S01]  /*12570*/  @!P1 IMAD.IADD R222, R222, 0x1, -R251 ;  /* 0x00000001dede9824 */ /* 0x000fe200078e0afb */
[C---:B-----5:R-:W-:Y:S02]  /*12580*/  ISETP.GT.U32.AND P0, PT, R251.reuse, R227, PT ;  /* 0x000000e3fb00720c */ /* 0x060fe40003f04070 */
[----:B------:R-:W-:Y:S02]  /*12590*/  ISETP.GT.U32.AND P2, PT, R251, R223, PT ;  /* 0x000000dffb00720c */ /* 0x000fe40003f44070 */
[----:B------:R-:W-:Y:S02]  /*125a0*/  ISETP.GE.AND P6, PT, R224, RZ, PT ;  /* 0x000000ffe000720c */ /* 0x000fe40003fc6270 */
[----:B------:R-:W-:-:S07]  /*125b0*/  ISETP.GE.AND P4, PT, R225, RZ, PT ;  /* 0x000000ffe100720c */ /* 0x000fce0003f86270 */
[----:B------:R-:W-:Y:S01]  /*125c0*/  @!P0 IMAD.IADD R227, R227, 0x1, -R251 ;  /* 0x00000001e3e38824 */ /* 0x000fe200078e0afb */
[----:B------:R-:W-:Y:S02]  /*125d0*/  @!P5 IADD3 R226, R226, -R251, RZ ;  /* 0x800000fbe2e2d210 */ /* 0x000fe40007ffe0ff */
[----:B------:R-:W-:Y:S02]  /*125e0*/  ISETP.GE.AND P1, PT, R229, RZ, PT ;  /* 0x000000ffe500720c */ /* 0x000fe40003f26270 */
[----:B------:R-:W2:Y:S01]  /*125f0*/  LDL.LU R229, [R1+0x1fc] ;  /* 0x0001fc0001e57983 */ /* 0x000ea20000300800 */
[----:B------:R-:W-:Y:S01]  /*12600*/  @!P6 IADD3 R211, -R211, RZ, RZ ;  /* 0x000000ffd3d3e210 */ /* 0x000fe20007ffe1ff */
[----:B------:R-:W-:Y:S02]  /*12610*/  @!P4 IMAD.MOV R212, RZ, RZ, -R212 ;  /* 0x000000ffffd4c224 */ /* 0x000fe400078e0ad4 */
[----:B------:R-:W3:Y:S01]  /*12620*/  LDL.LU R224, [R1+0x1f8] ;  /* 0x0001f80001e07983 */ /* 0x000ee20000300800 */
[----:B------:R-:W-:-:S03]  /*12630*/  ISETP.GE.AND P5, PT, R230, RZ, PT ;  /* 0x000000ffe600720c */ /* 0x000fc60003fa6270 */
[----:B------:R-:W4:Y:S01]  /*12640*/  LDL.LU R225, [R1+0x1f4] ;  /* 0x0001f40001e17983 */ /* 0x000f220000300800 */
[----:B------:R-:W-:-:S03]  /*12650*/  @!P2 IMAD.IADD R223, R223, 0x1, -R251 ;  /* 0x00000001dfdfa824 */ /* 0x000fc600078e0afb */
        /* <DEDUP_REMOVED lines=45> */
[C---:B----4-:R-:W-:Y:S02]  /*12930*/  ISETP.GT.U32.AND P4, PT, R251.reuse, R225, PT ;  /* 0x000000e1fb00720c */ /* 0x050fe40003f84070 */
[----:B-----5:R-:W-:-:S07]  /*12940*/  ISETP.GT.U32.AND P1, PT, R251, R230, PT ;  /* 0x000000e6fb00720c */ /* 0x020fce0003f24070 */
[--C-:B------:R-:W-:Y:S01]  /*12950*/  @!P2 IMAD.IADD R229, R229, 0x1, -R251.reuse ;  /* 0x00000001e5e5a824 */ /* 0x100fe200078e0afb */
[----:B------:R-:W-:Y:S01]  /*12960*/  ISETP.GT.U32.AND P6, PT, R251, R231, PT ;  /* 0x000000e7fb00720c */ /* 0x000fe20003fc4070 */
[--C-:B------:R-:W-:Y:S02]  /*12970*/  @!P3 IMAD.IADD R224, R224, 0x1, -R251.reuse ;  /* 0x00000001e0e0b824 */ /* 0x100fe400078e0afb */
[----:B------:R-:W-:Y:S02]  /*12980*/  @!P4 IADD3 R225, R225, -R251, RZ ;  /* 0x800000fbe1e1c210 */ /* 0x000fe40007ffe0ff */
[----:B------:R-:W-:Y:S02]  /*12990*/  ISETP.GE.AND P5, PT, R215, RZ, PT ;  /* 0x000000ffd700720c */ /* 0x000fe40003fa6270 */
[----:B------:R-:W-:Y:S01]  /*129a0*/  ISETP.GE.AND P2, PT, R216, RZ, PT ;  /* 0x000000ffd800720c */ /* 0x000fe20003f46270 */
[----:B------:R-:W-:Y:S01]  /*129b0*/  @!P1 IMAD.IADD R230, R230, 0x1, -R251 ;  /* 0x00000001e6e69824 */ /* 0x000fe200078e0afb */
        /* <DEDUP_REMOVED lines=23> */
[----:B------:R1:W-:Y:S02]  /*12b30*/  STL [R1+0x21c], R212 ;  /* 0x00021cd401007387 */ /* 0x0003e40000100800 */
[----:B-1----:R-:W-:-:S02]  /*12b40*/  IMAD.MOV.U32 R212, RZ, RZ, R228 ;  /* 0x000000ffffd47224 */ /* 0x002fc400078e00e4 */
        /* <DEDUP_REMOVED lines=8> */
[--C-:B------:R-:W-:Y:S01]  /*12bd0*/  @!P0 IMAD.IADD R236, R236, 0x1, -R251.reuse ;  /* 0x00000001ecec8824 */ /* 0x100fe200078e0afb */
[C---:B------:R-:W-:Y:S02]  /*12be0*/  ISETP.GT.U32.AND P0, PT, R251.reuse, R229, PT ;  /* 0x000000e5fb00720c */ /* 0x040fe40003f04070 */
[C---:B------:R-:W-:Y:S02]  /*12bf0*/  ISETP.GT.U32.AND P1, PT, R251.reuse, R231, PT ;  /* 0x000000e7fb00720c */ /* 0x040fe40003f24070 */
[----:B------:R-:W-:Y:S01]  /*12c00*/  ISETP.GT.U32.AND P5, PT, R251, R236, PT ;  /* 0x000000ecfb00720c */ /* 0x000fe20003fa4070 */
[--C-:B------:R-:W-:Y:S01]  /*12c10*/  @!P2 IMAD.IADD R224, R224, 0x1, -R251.reuse ;  /* 0x00000001e0e0a824 */ /* 0x100fe200078e0afb */
[----:B------:R-:W-:Y:S01]  /*12c20*/  @!P3 IADD3 R225, R225, -R251, RZ ;  /* 0x800000fbe1e1b210 */ /* 0x000fe20007ffe0ff */
[----:B------:R-:W-:Y:S01]  /*12c30*/  @!P4 IMAD.IADD R230, R230, 0x1, -R251 ;  /* 0x00000001e6e6c824 */ /* 0x000fe200078e0afb */
[----:B------:R-:W-:-:S05]  /*12c40*/  IABS R211, R211 ;  /* 0x000000d300d37213 */ /* 0x000fca0000000000 */
[--C-:B------:R-:W-:Y:S01]  /*12c50*/  @!P0 IMAD.IADD R229, R229, 0x1, -R251.reuse ;  /* 0x00000001e5e58824 */ /* 0x100fe200078e0afb */
[----:B------:R-:W-:Y:S01]  /*12c60*/  @!P6 IADD3 R212, -R212, RZ, RZ ;  /* 0x000000ffd4d4e210 */ /* 0x000fe20007ffe1ff */
[----:B------:R-:W-:Y:S01]  /*12c70*/  @!P1 IMAD.IADD R231, R231, 0x1, -R251 ;  /* 0x00000001e7e79824 */ /* 0x000fe200078e0afb */
[----:B------:R1:W-:Y:S01]  /*12c80*/  STL [R1+0x218], R213 ;  /* 0x000218d501007387 */ /* 0x0003e20000100800 */
[----:B------:R-:W-:Y:S01]  /*12c90*/  @!P5 IADD3 R236, R236, -R251, RZ ;  /* 0x800000fbececd210 */ /* 0x000fe20007ffe0ff */
[----:B------:R-:W-:Y:S02]  /*12ca0*/  IMAD.MOV.U32 R215, RZ, RZ, R229 ;  /* 0x000000ffffd77224 */ /* 0x000fe400078e00e5 */
        /* <DEDUP_REMOVED lines=11> */
[----:B------:R-:W-:Y:S02]  /*12d60*/  @!P2 IADD3 R216, R216, -R251, RZ ;  /* 0x800000fbd8d8a210 */ /* 0x000fe40007ffe0ff */
[----:B------:R-:W-:Y:S02]  /*12d70*/  @!P0 IMAD.MOV R215, RZ, RZ, -R215 ;  /* 0x000000ffffd78224 */ /* 0x000fe400078e0ad7 */
[--C-:B------:R-:W-:Y:S01]  /*12d80*/  @!P3 IMAD.IADD R217, R217, 0x1, -R251.reuse ;  /* 0x00000001d9d9b824 */ /* 0x100fe200078e0afb */
[----:B------:R-:W-:Y:S01]  /*12d90*/  ISETP.GE.AND P5, PT, R222, RZ, PT ;  /* 0x000000ffde00720c */ /* 0x000fe20003fa6270 */
[----:B------:R-:W-:Y:S01]  /*12da0*/  @!P4 IMAD.IADD R218, R218, 0x1, -R251 ;  /* 0x00000001dadac824 */ /* 0x000fe200078e0afb */
[----:B------:R-:W-:Y:S02]  /*12db0*/  ISETP.GE.AND P2, PT, R226, RZ, PT ;  /* 0x000000ffe200720c */ /* 0x000fe40003f46270 */
[----:B------:R-:W3:Y:S01]  /*12dc0*/  LDL.LU R226, [R1+0x254] ;  /* 0x0002540001e27983 */ /* 0x000ee20000300800 */
[----:B------:R-:W-:-:S03]  /*12dd0*/  ISETP.GE.AND P3, PT, R227, RZ, PT ;  /* 0x000000ffe300720c */ /* 0x000fc60003f66270 */
[----:B------:R-:W4:Y:S01]  /*12de0*/  LDL.LU R227, [R1+0x250] ;  /* 0x0002500001e37983 */ /* 0x000f220000300800 */
[----:B------:R-:W-:-:S04]  /*12df0*/  @!P1 IADD3 R219, R219, -R251, RZ ;  /* 0x800000fbdbdb9210 */ /* 0x000fc80007ffe0ff */
        /* <DEDUP_REMOVED lines=9> */
[----:B-1----:R-:W-:-:S03]  /*12e90*/  MOV R215, R225 ;  /* 0x000000e100d77202 */ /* 0x002fc60000000f00 */
[----:B------:R1:W-:Y:S01]  /*12ea0*/  STL [R1+0x20c], R211 ;  /* 0x00020cd301007387 */ /* 0x0003e20000100800 */
[----:B------:R-:W-:Y:S01]  /*12eb0*/  @!P2 IADD3 R215, -R215, RZ, RZ ;  /* 0x000000ffd7d7a210 */ /* 0x000fe20007ffe1ff */
[----:B-1----:R-:W-:Y:S02]  /*12ec0*/  IMAD.MOV.U32 R211, RZ, RZ, R230 ;  /* 0x000000ffffd37224 */ /* 0x002fe400078e00e6 */
[----:B------:R-:W5:Y:S04]  /*12ed0*/  LDL R230, [R1+0x5ae0] ;  /* 0x005ae00001e67983 */ /* 0x000f680000100800 */
[----:B------:R1:W-:Y:S01]  /*12ee0*/  STL [R1+0x208], R215 ;  /* 0x000208d701007387 */ /* 0x0003e20000100800 */
[----:B------:R-:W-:-:S03]  /*12ef0*/  @!P3 IMAD.MOV R211, RZ, RZ, -R211 ;  /* 0x000000ffffd3b224 */ /* 0x000fc600078e0ad3 */
[----:B------:R-:W5:Y:S01]  /*12f00*/  LDL R225, [R1+0x5ae8] ;  /* 0x005ae80001e17983 */ /* 0x000f620000100800 */
[----:B-1----:R-:W-:-:S03]  /*12f10*/  IMAD.MOV.U32 R215, RZ, RZ, R231 ;  /* 0x000000ffffd77224 */ /* 0x002fc600078e00e7 */
[----:B------:R-:W5:Y:S01]  /*12f20*/  LDL R231, [R1+0x5aec] ;  /* 0x005aec0001e77983 */ /* 0x000f620000100800 */
[----:B------:R-:W-:-:S03]  /*12f30*/  @!P4 IMAD.MOV R215, RZ, RZ, -R215 ;  /* 0x000000ffffd7c224 */ /* 0x000fc600078e0ad7 */
[----:B------:R-:W-:Y:S04]  /*12f40*/  STL [R1+0x204], R211 ;  /* 0x000204d301007387 */ /* 0x000fe80000100800 */
[----:B------:R1:W-:Y:S04]  /*12f50*/  STL [R1+0x3c], R215 ;  /* 0x00003cd701007387 */ /* 0x0003e80000100800 */
[----:B-1----:R-:W5:Y:S01]  /*12f60*/  LDL R215, [R1+0x5af0] ;  /* 0x005af00001d77983 */ /* 0x002f620000100800 */
[----:B------:R-:W-:-:S13]  /*12f70*/  ISETP.GT.U32.AND P6, PT, R251, R214, PT ;  /* 0x000000d6fb00720c */ /* 0x000fda0003fc4070 */
[----:B------:R-:W-:Y:S01]  /*12f80*/  @!P6 IMAD.IADD R214, R214, 0x1, -R251 ;  /* 0x00000001d6d6e824 */ /* 0x000fe200078e0afb */
[----:B------:R-:W-:-:S04]  /*12f90*/  ISETP.GT.U32.AND P6, PT, R251, R221, PT ;  /* 0x000000ddfb00720c */ /* 0x000fc80003fc4070 */
[C---:B------:R-:W-:Y:S02]  /*12fa0*/  ISETP.GT.U32.AND P0, PT, R251.reuse, R214, PT ;  /* 0x000000d6fb00720c */ /* 0x040fe40003f04070 */
[----:B------:R-:W-:Y:S02]  /*12fb0*/  MOV R211, R236 ;  /* 0x000000ec00d37202 */ /* 0x000fe40000000f00 */
[----:B------:R-:W-:-:S05]  /*12fc0*/  ISETP.GT.U32.AND P5, PT, R251, R216, PT ;  /* 0x000000d8fb00720c */ /* 0x000fca0003fa4070 */
[----:B------:R-:W-:Y:S01]  /*12fd0*/  @!P6 IADD3 R221, R221, -R251, RZ ;  /* 0x800000fbdddde210 */ /* 0x000fe20007ffe0ff */
[----:B------:R-:W-:Y:S01]  /*12fe0*/  @!P1 IMAD.MOV R211, RZ, RZ, -R211 ;  /* 0x000000ffffd39224 */ /* 0x000fe200078e0ad3 */
        /* <DEDUP_REMOVED lines=10> */
[C---:B------:R-:W-:Y:S02]  /*13090*/  IMAD R236, R251.reuse, R212, R213 ;  /* 0x000000d4fbec7224 */ /* 0x040fe400078e02d5 */
[----:B------:R-:W-:Y:S01]  /*130a0*/  IMAD.MOV.U32 R212, RZ, RZ, R216 ;  /* 0x000000ffffd47224 */ /* 0x000fe200078e00d8 */
[----:B------:R-:W-:-:S13]  /*130b0*/  ISETP.GT.U32.AND P4, PT, R251, R219, PT ;  /* 0x000000dbfb00720c */ /* 0x000fda0003f84070 */
[----:B------:R-:W-:Y:S01]  /*130c0*/  @!P4 IMAD.IADD R219, R219, 0x1, -R251 ;  /* 0x00000001dbdbc824 */ /* 0x000fe200078e0afb */
[----:B--2---:R-:W-:-:S13]  /*130d0*/  ISETP.GT.U32.AND P1, PT, R251, R220, PT ;  /* 0x000000dcfb00720c */ /* 0x004fda0003f24070 */
[----:B------:R-:W-:Y:S02]  /*130e0*/  @!P1 IADD3 R220, R220, -R251, RZ ;  /* 0x800000fbdcdc9210 */ /* 0x000fe40007ffe0ff */
[C---:B---3--:R-:W-:Y:S02]  /*130f0*/  ISETP.GT.U32.AND P0, PT, R251.reuse, R226, PT ;  /* 0x000000e2fb00720c */ /* 0x048fe40003f04070 */
[----:B----4-:R-:W-:-:S11]  /*13100*/  ISETP.GT.U32.AND P5, PT, R251, R227, PT ;  /* 0x000000e3fb00720c */ /* 0x010fd60003fa4070 */
[--C-:B------:R-:W-:Y:S01]  /*13110*/  @!P0 IMAD.IADD R226, R226, 0x1, -R251.reuse ;  /* 0x00000001e2e28824 */ /* 0x100fe200078e0afb */
[C---:B-----5:R-:W-:Y:S02]  /*13120*/  ISETP.GT.U32.AND P2, PT, R251.reuse, R228, PT ;  /* 0x000000e4fb00720c */ /* 0x060fe40003f44070 */
[----:B------:R-:W-:Y:S02]  /*13130*/  ISETP.GT.U32.AND P3, PT, R251, R222, PT ;  /* 0x000000defb00720c */ /* 0x000fe40003f64070 */
[----:B------:R-:W-:Y:S02]  /*13140*/  ISETP.GE.AND P6, PT, R223, RZ, PT ;  /* 0x000000ffdf00720c */ /* 0x000fe40003fc6270 */
[----:B------:R-:W-:Y:S01]  /*13150*/  ISETP.GE.AND P1, PT, R224, RZ, PT ;  /* 0x000000ffe000720c */ /* 0x000fe20003f26270 */
[----:B------:R-:W-:-:S06]  /*13160*/  @!P5 IMAD.IADD R227, R227, 0x1, -R251 ;  /* 0x00000001e3e3d824 */ /* 0x000fcc00078e0afb */
[----:B------:R-:W-:Y:S02]  /*13170*/  @!P2 IADD3 R228, R228, -R251, RZ ;  /* 0x800000fbe4e4a210 */ /* 0x000fe40007ffe0ff */
[----:B------:R-:W-:Y:S02]  /*13180*/  @!P3 IMAD.IADD R222, R222, 0x1, -R251 ;  /* 0x00000001dedeb824 */ /* 0x000fe400078e0afb */
[----:B------:R-:W-:Y:S01]  /*13190*/  @!P6 IMAD.MOV R211, RZ, RZ, -R211 ;  /* 0x000000ffffd3e224 */ /* 0x000fe200078e0ad3 */
[----:B------:R-:W-:Y:S02]  /*131a0*/  ISETP.GE.AND P0, PT, R230, RZ, PT ;  /* 0x000000ffe600720c */ /* 0x000fe40003f06270 */
[----:B------:R-:W2:Y:S01]  /*131b0*/  LDL.LU R230, [R1+0x240] ;  /* 0x0002400001e67983 */ /* 0x000ea20000300800 */
[----:B------:R-:W-:-:S03]  /*131c0*/  @!P1 IMAD.MOV R212, RZ, RZ, -R212 ;  /* 0x000000ffffd49224 */ /* 0x000fc600078e0ad4 */
[----:B------:R-:W3:Y:S01]  /*131d0*/  LDL.LU R223, [R1+0x23c] ;  /* 0x00023c0001df7983 */ /* 0x000ee20000300800 */
[----:B------:R-:W-:-:S03]  /*131e0*/  ISETP.GE.AND P2, PT, R225, RZ, PT ;  /* 0x000000ffe100720c */ /* 0x000fc60003f46270 */
[----:B------:R-:W4:Y:S01]  /*131f0*/  LDL.LU R224, [R1+0x238] ;  /* 0x0002380001e07983 */ /* 0x000f220000300800 */
[----:B------:R-:W-:-:S03]  /*13200*/  ISETP.GE.AND P5, PT, R231, RZ, PT ;  /* 0x000000ffe700720c */ /* 0x000fc60003fa6270 */
[----:B------:R-:W5:Y:S04]  /*13210*/  LDL.LU R231, [R1+0x234] ;  /* 0x0002340001e77983 */ /* 0x000f680000300800 */
[----:B------:R-:W5:Y:S04]  /*13220*/  LDL.LU R225, [R1+0x230] ;  /* 0x0002300001e17983 */ /* 0x000f680000300800 */
[----:B------:R1:W-:Y:S01]  /*13230*/  STL [R1+0x1f8], R211 ;  /* 0x0001f8d301007387 */ /* 0x0003e20000100800 */
[----:B------:R-:W-:-:S03]  /*13240*/  ISETP.GE.AND P3, PT, R215, RZ, PT ;  /* 0x000000ffd700720c */ /* 0x000fc60003f66270 */
[----:B------:R-:W5:Y:S01]  /*13250*/  LDL R215, [R1+0x5b04] ;  /* 0x005b040001d77983 */ /* 0x000f620000100800 */
[----:B-1----:R-:W-:-:S03]  /*13260*/  MOV R211, R217 ;  /* 0x000000d900d37202 */ /* 0x002fc60000000f00 */
[----:B------:R1:W-:Y:S04]  /*13270*/  STL [R1+0x1f4], R212 ;  /* 0x0001f4d401007387 */ /* 0x0003e80000100800 */
[----:B------:R-:W5:Y:S01]  /*13280*/  LDL R216, [R1+0x5af8] ;  /* 0x005af80001d87983 */ /* 0x000f620000100800 */
[----:B------:R-:W-:-:S03]  /*13290*/  @!P0 IADD3 R211, -R211, RZ, RZ ;  /* 0x000000ffd3d38210 */ /* 0x000fc60007ffe1ff */
        /* <DEDUP_REMOVED lines=11> */
[C---:B------:R-:W-:Y:S01]  /*13350*/  ISETP.GT.U32.AND P1, PT, R251.reuse, R226, PT ;  /* 0x000000e2fb00720c */ /* 0x040fe20003f24070 */
[----:B------:R-:W-:Y:S01]  /*13360*/  @!P3 IMAD.MOV R212, RZ, RZ, -R212 ;  /* 0x000000ffffd4b224 */ /* 0x000fe200078e0ad4 */
[----:B------:R-:W-:-:S09]  /*13370*/  ISETP.GT.U32.AND P0, PT, R251, R227, PT ;  /* 0x000000e3fb00720c */ /* 0x000fd20003f04070 */
[----:B------:R-:W-:Y:S02]  /*13380*/  @!P4 IADD3 R229, R229, -R251, RZ ;  /* 0x800000fbe5e5c210 */ /* 0x000fe40007ffe0ff */
[C---:B------:R-:W-:Y:S02]  /*13390*/  ISETP.GT.U32.AND P4, PT, R251.reuse, R220, PT ;  /* 0x000000dcfb00720c */ /* 0x040fe40003f84070 */
[C---:B------:R-:W-:Y:S02]  /*133a0*/  ISETP.GT.U32.AND P5, PT, R251.reuse, R229, PT ;  /* 0x000000e5fb00720c */ /* 0x040fe40003fa4070 */
[----:B------:R-:W-:Y:S01]  /*133b0*/  ISETP.GT.U32.AND P6, PT, R251, R228, PT ;  /* 0x000000e4fb00720c */ /* 0x000fe20003fc4070 */
[----:B------:R-:W-:Y:S02]  /*133c0*/  @!P1 IMAD.IADD R226, R226, 0x1, -R251 ;  /* 0x00000001e2e29824 */ /* 0x000fe400078e0afb */
[----:B------:R-:W-:Y:S02]  /*133d0*/  @!P2 IMAD.MOV R211, RZ, RZ, -R211 ;  /* 0x000000ffffd3a224 */ /* 0x000fe400078e0ad3 */
[----:B------:R-:W-:-:S04]  /*133e0*/  @!P0 IMAD.IADD R227, R227, 0x1, -R251 ;  /* 0x00000001e3e38824 */ /* 0x000fc800078e0afb */
[-C--:B------:R-:W-:Y:S02]  /*133f0*/  @!P4 IADD3 R220, R220, -R251.reuse, RZ ;  /* 0x800000fbdcdcc210 */ /* 0x080fe40007ffe0ff */
[----:B------:R-:W-:Y:S01]  /*13400*/  @!P5 IMAD.IADD R229, R229, 0x1, -R251 ;  /* 0x00000001e5e5d824 */ /* 0x000fe200078e0afb */
[----:B------:R1:W-:Y:S01]  /*13410*/  STL [R1+0x1e8], R211 ;  /* 0x0001e8d301007387 */ /* 0x0003e20000100800 */
[----:B------:R-:W-:Y:S01]  /*13420*/  @!P6 IADD3 R228, R228, -R251, RZ ;  /* 0x800000fbe4e4e210 */ /* 0x000fe20007ffe0ff */
[----:B------:R-:W-:Y:S01]  /*13430*/  IMAD.MOV.U32 R213, RZ, RZ, R220 ;  /* 0x000000ffffd57224 */ /* 0x000fe200078e00dc */
[----:B-1----:R-:W-:-:S05]  /*13440*/  IADD3 R211, R11, 0x1ee, RZ ;  /* 0x000001ee0bd37810 */ /* 0x002fca0007ffe0ff */
[----:B------:R-:W-:Y:S04]  /*13450*/  STL [R1+0x5f00], R211 ;  /* 0x005f00d301007387 */ /* 0x000fe80000100800 */
[----:B------:R1:W-:Y:S01]  /*13460*/  STL [R1+0x1e4], R212 ;  /* 0x0001e4d401007387 */ /* 0x0003e20000100800 */
[----:B------:R-:W-:-:S03]  /*13470*/  ISETP.GT.U32.AND P2, PT, R251, R222, PT ;  /* 0x000000defb00720c */ /* 0x000fc60003f44070 */
[----:B------:R-:W5:Y:S01]  /*13480*/  LDL.LU R214, [R1+0x2b4] ;  /* 0x0002b40001d67983 */ /* 0x000f620000300800 */
[----:B-1----:R-:W-:-:S09]  /*13490*/  IMAD.MOV.U32 R212, RZ, RZ, R226 ;  /* 0x000000ffffd47224 */ /* 0x002fd200078e00e2 */
        /* <DEDUP_REMOVED lines=8> */
[----:B------:R-:W-:Y:S01]  /*13520*/  @!P1 IMAD.IADD R224, R224, 0x1, -R251 ;  /* 0x00000001e0e09824 */ /* 0x000fe200078e0afb */
[----:B------:R-:W-:Y:S02]  /*13530*/  ISETP.GE.AND P5, PT, R215, RZ, PT ;  /* 0x000000ffd700720c */ /* 0x000fe40003fa6270 */
[----:B------:R-:W-:-:S02]  /*13540*/  ISETP.GE.AND P3, PT, R216, RZ, PT ;  /* 0x000000ffd800720c */ /* 0x000fc40003f66270 */
[----:B------:R-:W2:Y:S01]  /*13550*/  LDL.LU R216, [R1+0x2b0] ;  /* 0x0002b00001d87983 */ /* 0x000ea20000300800 */
[----:B------:R-:W-:-:S08]  /*13560*/  ISETP.GE.AND P4, PT, R217, RZ, PT ;  /* 0x000000ffd900720c */ /* 0x000fd00003f86270 */
[----:B------:R-:W-:Y:S01]  /*13570*/  @!P5 IMAD.MOV R213, RZ, RZ, -R213 ;  /* 0x000000ffffd5d224 */ /* 0x000fe200078e0ad5 */
[----:B------:R-:W-:Y:S01]  /*13580*/  @!P0 IADD3 R231, R231, -R251, RZ ;  /* 0x800000fbe7e78210 */ /* 0x000fe20007ffe0ff */
[----:B------:R-:W-:Y:S01]  /*13590*/  @!P6 IMAD.IADD R225, R225, 0x1, -R251 ;  /* 0x00000001e1e1e824 */ /* 0x000fe200078e0afb */
[----:B------:R-:W-:Y:S02]  /*135a0*/  ISETP.GE.AND P1, PT, R218, RZ, PT ;  /* 0x000000ffda00720c */ /* 0x000fe40003f26270 */
[----:B------:R-:W3:Y:S01]  /*135b0*/  LDL R218, [R1+0x5b00] ;  /* 0x005b000001da7983 */ /* 0x000ee20000100800 */
[----:B------:R-:W-:-:S03]  /*135c0*/  @!P3 IMAD.MOV R212, RZ, RZ, -R212 ;  /* 0x000000ffffd4b224 */ /* 0x000fc600078e0ad4 */
[----:B------:R-:W4:Y:S01]  /*135d0*/  LDL.LU R217, [R1+0x2ac] ;  /* 0x0002ac0001d97983 */ /* 0x000f220000300800 */
[----:B------:R-:W-:-:S03]  /*135e0*/  ISETP.GE.AND P0, PT, R219, RZ, PT ;  /* 0x000000ffdb00720c */ /* 0x000fc60003f06270 */
[----:B------:R-:W5:Y:S04]  /*135f0*/  LDL.LU R219, [R1+0x2a8] ;  /* 0x0002a80001db7983 */ /* 0x000f680000300800 */
[----:B------:R-:W5:Y:S04]  /*13600*/  LDL.LU R220, [R1+0x2a4] ;  /* 0x0002a40001dc7983 */ /* 0x000f680000300800 */
[----:B------:R-:W5:Y:S04]  /*13610*/  LDL.LU R226, [R1+0x2a0] ;  /* 0x0002a00001e27983 */ /* 0x000f680000300800 */
[----:B------:R1:W-:Y:S01]  /*13620*/  STL [R1+0x30], R213 ;  /* 0x000030d501007387 */ /* 0x0003e20000100800 */
[----:B------:R-:W-:-:S03]  /*13630*/  ISETP.GE.AND P6, PT, R221, RZ, PT ;  /* 0x000000ffdd00720c */ /* 0x000fc60003fc6270 */
[----:B------:R-:W5:Y:S04]  /*13640*/  LDL R221, [R1+0x5b08] ;  /* 0x005b080001dd7983 */ /* 0x000f680000100800 */
[----:B------:R1:W-:Y:S02]  /*13650*/  STL [R1+0x1e0], R212 ;  /* 0x0001e0d401007387 */ /* 0x0003e40000100800 */
[----:B-1----:R-:W-:Y:S02]  /*13660*/  MOV R213, R227 ;  /* 0x000000e300d57202 */ /* 0x002fe40000000f00 */
[----:B------:R-:W5:Y:S02]  /*13670*/  LDL R227, [R1+0x5b18] ;  /* 0x005b180001e37983 */ /* 0x000f640000100800 */
[----:B------:R-:W-:Y:S01]  /*13680*/  @!P4 IADD3 R213, -R213, RZ, RZ ;  /* 0x000000ffd5d5c210 */ /* 0x000fe20007ffe1ff */
[----:B------:R-:W-:-:S02]  /*13690*/  IMAD.MOV.U32 R212, RZ, RZ, R228 ;  /* 0x000000ffffd47224 */ /* 0x000fc400078e00e4 */
        /* <DEDUP_REMOVED lines=15> */
[C---:B------:R-:W-:Y:S02]  /*13790*/  ISETP.GT.U32.AND P2, PT, R251.reuse, R230, PT ;  /* 0x000000e6fb00720c */ /* 0x040fe40003f44070 */
[----:B------:R-:W-:Y:S01]  /*137a0*/  ISETP.GT.U32.AND P5, PT, R251, R235, PT ;  /* 0x000000ebfb00720c */ /* 0x000fe20003fa4070 */
[--C-:B------:R-:W-:Y:S01]  /*137b0*/  @!P3 IMAD.IADD R223, R223, 0x1, -R251.reuse ;  /* 0x00000001dfdfb824 */ /* 0x100fe200078e0afb */
[----:B------:R-:W-:Y:S01]  /*137c0*/  @!P1 IADD3 R231, R231, -R251, RZ ;  /* 0x800000fbe7e79210 */ /* 0x000fe20007ffe0ff */
[--C-:B------:R-:W-:Y:S02]  /*137d0*/  @!P4 IMAD.IADD R224, R224, 0x1, -R251.reuse ;  /* 0x00000001e0e0c824 */ /* 0x100fe400078e0afb */
[----:B------:R-:W-:Y:S01]  /*137e0*/  @!P0 IMAD.IADD R225, R225, 0x1, -R251 ;  /* 0x00000001e1e18824 */ /* 0x000fe200078e0afb */
[----:B------:R-:W-:Y:S01]  /*137f0*/  IABS R211, R211 ;  /* 0x000000d300d37213 */ /* 0x000fe20000000000 */
[----:B------:R-:W-:-:S04]  /*13800*/  @!P6 IMAD.MOV R212, RZ, RZ, -R212 ;  /* 0x000000ffffd4e224 */ /* 0x000fc800078e0ad4 */
        /* <DEDUP_REMOVED lines=12> */
[C---:B-----5:R-:W-:Y:S02]  /*138d0*/  ISETP.GT.U32.AND P1, PT, R251.reuse, R219, PT ;  /* 0x000000dbfb00720c */ /* 0x060fe40003f24070 */
[----:B------:R-:W-:-:S05]  /*138e0*/  ISETP.GT.U32.AND P0, PT, R251, R220, PT ;  /* 0x000000dcfb00720c */ /* 0x000fca0003f04070 */
[----:B------:R-:W-:Y:S02]  /*138f0*/  @!P3 IMAD.IADD R216, R216, 0x1, -R251 ;  /* 0x00000001d8d8b824 */ /* 0x000fe400078e0afb */
[----:B------:R-:W-:Y:S02]  /*13900*/  @!P2 IMAD.MOV R215, RZ, RZ, -R215 ;  /* 0x000000ffffd7a224 */ /* 0x000fe400078e0ad7 */
[----:B------:R-:W-:Y:S02]  /*13910*/  @!P4 IADD3 R217, R217, -R251, RZ ;  /* 0x800000fbd9d9c210 */ /* 0x000fe40007ffe0ff */
[----:B------:R-:W-:Y:S02]  /*13920*/  ISETP.GE.AND P5, PT, R221, RZ, PT ;  /* 0x000000ffdd00720c */ /* 0x000fe40003fa6270 */
[----:B------:R-:W2:Y:S01]  /*13930*/  LDL.LU R221, [R1+0x29c] ;  /* 0x00029c0001dd7983 */ /* 0x000ea20000300800 */
[--C-:B------:R-:W-:Y:S01]  /*13940*/  @!P1 IMAD.IADD R219, R219, 0x1, -R251.reuse ;  /* 0x00000001dbdb9824 */ /* 0x100fe200078e0afb */
[----:B------:R-:W-:Y:S01]  /*13950*/  ISETP.GE.AND P3, PT, R227, RZ, PT ;  /* 0x000000ffe300720c */ /* 0x000fe20003f66270 */
[----:B------:R-:W-:Y:S01]  /*13960*/  @!P0 IMAD.IADD R220, R220, 0x1, -R251 ;  /* 0x00000001dcdc8824 */ /* 0x000fe200078e0afb */
[----:B------:R-:W3:Y:S01]  /*13970*/  LDL.LU R227, [R1+0x298] ;  /* 0x0002980001e37983 */ /* 0x000ee20000300800 */
[----:B------:R-:W-:-:S03]  /*13980*/  ISETP.GE.AND P4, PT, R228, RZ, PT ;  /* 0x000000ffe400720c */ /* 0x000fc60003f86270 */
[----:B------:R-:W4:Y:S03]  /*13990*/  LDL.LU R228, [R1+0x294] ;  /* 0x0002940001e47983 */ /* 0x000f260000300800 */
[----:B------:R-:W-:Y:S02]  /*139a0*/  @!P5 IADD3 R211, -R211, RZ, RZ ;  /* 0x000000ffd3d3d210 */ /* 0x000fe40007ffe1ff */
[----:B------:R-:W-:Y:S02]  /*139b0*/  ISETP.GE.AND P0, PT, R222, RZ, PT ;  /* 0x000000ffde00720c */ /* 0x000fe40003f06270 */
[----:B------:R-:W-:Y:S02]  /*139c0*/  ISETP.GE.AND P1, PT, R229, RZ, PT ;  /* 0x000000ffe500720c */ /* 0x000fe40003f26270 */
[----:B------:R-:W5:Y:S04]  /*139d0*/  LDL.LU R229, [R1+0x290] ;  /* 0x0002900001e57983 */ /* 0x000f680000300800 */
[----:B------:R-:W5:Y:S04]  /*139e0*/  LDL.LU R222, [R1+0x28c] ;  /* 0x00028c0001de7983 */ /* 0x000f680000300800 */
[----:B------:R-:W5:Y:S04]  /*139f0*/  LDL.LU R230, [R1+0x288] ;  /* 0x0002880001e67983 */ /* 0x000f680000300800 */
[----:B------:R1:W-:Y:S04]  /*13a00*/  STL [R1+0x1cc], R215 ;  /* 0x0001ccd701007387 */ /* 0x0003e80000100800 */
[----:B------:R-:W5:Y:S04]  /*13a10*/  LDL R218, [R1+0x5b24] ;  /* 0x005b240001da7983 */ /* 0x000f680000100800 */
[----:B------:R-:W5:Y:S01]  /*13a20*/  LDL R223, [R1+0x5b2c] ;  /* 0x005b2c0001df7983 */ /* 0x000f620000100800 */
[----:B-1----:R-:W-:-:S03]  /*13a30*/  IMAD.MOV.U32 R215, RZ, RZ, R224 ;  /* 0x000000ffffd77224 */ /* 0x002fc600078e00e0 */
[----:B------:R1:W-:Y:S01]  /*13a40*/  STL [R1+0x1c8], R211 ;  /* 0x0001c8d301007387 */ /* 0x0003e20000100800 */
[----:B------:R-:W-:Y:S02]  /*13a50*/  @!P3 IMAD.MOV R215, RZ, RZ, -R215 ;  /* 0x000000ffffd7b224 */ /* 0x000fe400078e0ad7 */
[----:B-1----:R-:W-:Y:S02]  /*13a60*/  IMAD.MOV.U32 R211, RZ, RZ, R231 ;  /* 0x000000ffffd37224 */ /* 0x002fe400078e00e7 */
[----:B------:R-:W5:Y:S04]  /*13a70*/  LDL R231, [R1+0x5b28] ;  /* 0x005b280001e77983 */ /* 0x000f680000100800 */
[----:B------:R1:W-:Y:S01]  /*13a80*/  STL [R1+0x28], R215 ;  /* 0x000028d701007387 */ /* 0x0003e20000100800 */
[----:B------:R-:W-:-:S03]  /*13a90*/  @!P4 IMAD.MOV R211, RZ, RZ, -R211 ;  /* 0x000000ffffd3c224 */ /* 0x000fc600078e0ad3 */
[----:B------:R-:W5:Y:S01]  /*13aa0*/  LDL R224, [R1+0x5b34] ;  /* 0x005b340001e07983 */ /* 0x000f620000100800 */
[----:B-1----:R-:W-:-:S03]  /*13ab0*/  MOV R215, R225 ;  /* 0x000000e100d77202 */ /* 0x002fc60000000f00 */
[----:B------:R-:W5:Y:S01]  /*13ac0*/  LDL R225, [R1+0x5b30] ;  /* 0x005b300001e17983 */ /* 0x000f620000100800 */
[----:B------:R-:W-:-:S03]  /*13ad0*/  @!P1 IADD3 R215, -R215, RZ, RZ ;  /* 0x000000ffd7d79210 */ /* 0x000fc60007ffe1ff */
[----:B------:R-:W-:Y:S04]  /*13ae0*/  STL [R1+0x1c4], R211 ;  /* 0x0001c4d301007387 */ /* 0x000fe80000100800 */
[----:B------:R1:W-:Y:S04]  /*13af0*/  STL [R1+0x1c0], R215 ;  /* 0x0001c0d701007387 */ /* 0x0003e80000100800 */
[----:B-1----:R-:W5:Y:S01]  /*13b00*/  LDL R215, [R1+0x5b3c] ;  /* 0x005b3c0001d77983 */ /* 0x002f620000100800 */
[----:B------:R-:W-:-:S13]  /*13b10*/  ISETP.GT.U32.AND P6, PT, R251, R214, PT ;  /* 0x000000d6fb00720c */ /* 0x000fda0003fc4070 */
[----:B------:R-:W-:Y:S02]  /*13b20*/  @!P6 IADD3 R214, R214, -R251, RZ ;  /* 0x800000fbd6d6e210 */ /* 0x000fe40007ffe0ff */
[C---:B------:R-:W-:Y:S02]  /*13b30*/  ISETP.GT.U32.AND P6, PT, R251.reuse, R226, PT ;  /* 0x000000e2fb00720c */ /* 0x040fe40003fc4070 */
[C---:B------:R-:W-:Y:S01]  /*13b40*/  ISETP.GT.U32.AND P2, PT, R251.reuse, R214, PT ;  /* 0x000000d6fb00720c */ /* 0x040fe20003f44070 */
[----:B------:R-:W-:Y:S01]  /*13b50*/  IMAD.MOV.U32 R211, RZ, RZ, R235 ;  /* 0x000000ffffd37224 */ /* 0x000fe200078e00eb */
[C---:B------:R-:W-:Y:S02]  /*13b60*/  ISETP.GT.U32.AND P5, PT, R251.reuse, R216, PT ;  /* 0x000000d8fb00720c */ /* 0x040fe40003fa4070 */
[----:B------:R-:W-:Y:S01]  /*13b70*/  ISETP.GT.U32.AND P3, PT, R251, R217, PT ;  /* 0x000000d9fb00720c */ /* 0x000fe20003f64070 */
[----:B------:R-:W-:-:S06]  /*13b80*/  @!P0 IMAD.MOV R211, RZ, RZ, -R211 ;  /* 0x000000ffffd38224 */ /* 0x000fcc00078e0ad3 */
        /* <DEDUP_REMOVED lines=18> */
[----:B------:R-:W-:Y:S02]  /*13cb0*/  @!P2 IADD3 R227, R227, -R251, RZ ;  /* 0x800000fbe3e3a210 */ /* 0x000fe40007ffe0ff */
[C---:B-----5:R-:W-:Y:S02]  /*13cc0*/  ISETP.GT.U32.AND P3, PT, R251.reuse, R229, PT ;  /* 0x000000e5fb00720c */ /* 0x060fe40003f64070 */
[----:B------:R-:W-:Y:S02]  /*13cd0*/  ISETP.GT.U32.AND P4, PT, R251, R222, PT ;  /* 0x000000defb00720c */ /* 0x000fe40003f84070 */
[----:B------:R-:W-:Y:S02]  /*13ce0*/  ISETP.GE.AND P6, PT, R218, RZ, PT ;  /* 0x000000ffda00720c */ /* 0x000fe40003fc6270 */
[----:B------:R-:W-:-:S03]  /*13cf0*/  ISETP.GE.AND P0, PT, R223, RZ, PT ;  /* 0x000000ffdf00720c */ /* 0x000fc60003f06270 */
[----:B------:R-:W-:-:S04]  /*13d00*/  @!P5 IMAD.IADD R228, R228, 0x1, -R251 ;  /* 0x00000001e4e4d824 */ /* 0x000fc800078e0afb */
[----:B------:R-:W-:Y:S02]  /*13d10*/  @!P3 IMAD.IADD R229, R229, 0x1, -R251 ;  /* 0x00000001e5e5b824 */ /* 0x000fe400078e0afb */
[----:B------:R-:W-:Y:S02]  /*13d20*/  @!P4 IADD3 R222, R222, -R251, RZ ;  /* 0x800000fbdedec210 */ /* 0x000fe40007ffe0ff */
[----:B------:R-:W-:Y:S01]  /*13d30*/  @!P6 IMAD.MOV R211, RZ, RZ, -R211 ;  /* 0x000000ffffd3e224 */ /* 0x000fe200078e0ad3 */
[----:B------:R-:W-:Y:S02]  /*13d40*/  ISETP.GE.AND P2, PT, R231, RZ, PT ;  /* 0x000000ffe700720c */ /* 0x000fe40003f46270 */
[----:B------:R-:W2:Y:S01]  /*13d50*/  LDL.LU R231, [R1+0x284] ;  /* 0x0002840001e77983 */ /* 0x000ea20000300800 */
[----:B------:R-:W-:-:S03]  /*13d60*/  @!P0 IADD3 R212, -R212, RZ, RZ ;  /* 0x000000ffd4d48210 */ /* 0x000fc60007ffe1ff */
[----:B------:R-:W3:Y:S01]  /*13d70*/  LDL.LU R218, [R1+0x280] ;  /* 0x0002800001da7983 */ /* 0x000ee20000300800 */
[----:B------:R-:W-:-:S03]  /*13d80*/  ISETP.GE.AND P5, PT, R224, RZ, PT ;  /* 0x000000ffe000720c */ /* 0x000fc60003fa6270 */
[----:B------:R-:W4:Y:S04]  /*13d90*/  LDL.LU R223, [R1+0x27c] ;  /* 0x00027c0001df7983 */ /* 0x000f280000300800 */
[----:B------:R-:W5:Y:S01]  /*13da0*/  LDL.LU R224, [R1+0x278] ;  /* 0x0002780001e07983 */ /* 0x000f620000300800 */
[----:B------:R-:W-:-:S03]  /*13db0*/  ISETP.GE.AND P3, PT, R225, RZ, PT ;  /* 0x000000ffe100720c */ /* 0x000fc60003f66270 */
[----:B------:R-:W5:Y:S04]  /*13dc0*/  LDL.LU R225, [R1+0x274] ;  /* 0x0002740001e17983 */ /* 0x000f680000300800 */
[----:B------:R1:W-:Y:S01]  /*13dd0*/  STL [R1+0x1b8], R211 ;  /* 0x0001b8d301007387 */ /* 0x0003e20000100800 */
[----:B------:R-:W-:-:S03]  /*13de0*/  ISETP.GE.AND P4, PT, R215, RZ, PT ;  /* 0x000000ffd700720c */ /* 0x000fc60003f86270 */
[----:B------:R-:W5:Y:S01]  /*13df0*/  LDL R215, [R1+0x5b38] ;  /* 0x005b380001d77983 */ /* 0x000f620000100800 */
[----:B-1----:R-:W-:-:S03]  /*13e00*/  IMAD.MOV.U32 R211, RZ, RZ, R217 ;  /* 0x000000ffffd37224 */ /* 0x002fc600078e00d9 */
[----:B------:R1:W-:Y:S04]  /*13e10*/  STL [R1+0x1b4], R212 ;  /* 0x0001b4d401007387 */ /* 0x0003e80000100800 */
[----:B------:R-:W5:Y:S01]  /*13e20*/  LDL R216, [R1+0x5b40] ;  /* 0x005b400001d87983 */ /* 0x000f620000100800 */
[----:B------:R-:W-:-:S03]  /*13e30*/  @!P2 IMAD.MOV R211, RZ, RZ, -R211 ;  /* 0x000000ffffd3a224 */ /* 0x000fc600078e0ad3 */
        /* <DEDUP_REMOVED lines=11> */
[C---:B------:R-:W-:Y:S01]  /*13ef0*/  ISETP.GT.U32.AND P0, PT, R251.reuse, R227, PT ;  /* 0x000000e3fb00720c */ /* 0x040fe20003f04070 */
[----:B------:R-:W-:Y:S01]  /*13f00*/  @!P4 IMAD.MOV R212, RZ, RZ, -R212 ;  /* 0x000000ffffd4c224 */ /* 0x000fe200078e0ad4 */
[----:B------:R-:W-:-:S09]  /*13f10*/  ISETP.GT.U32.AND P2, PT, R251, R228, PT ;  /* 0x000000e4fb00720c */ /* 0x000fd20003f44070 */
[----:B------:R-:W-:Y:S01]  /*13f20*/  @!P1 IMAD.IADD R230, R230, 0x1, -R251 ;  /* 0x00000001e6e69824 */ /* 0x000fe200078e0afb */
[----:B------:R-:W-:-:S04]  /*13f30*/  ISETP.GT.U32.AND P1, PT, R251, R221, PT ;  /* 0x000000ddfb00720c */ /* 0x000fc80003f24070 */
[C---:B------:R-:W-:Y:S02]  /*13f40*/  ISETP.GT.U32.AND P5, PT, R251.reuse, R230, PT ;  /* 0x000000e6fb00720c */ /* 0x040fe40003fa4070 */
[----:B------:R-:W-:Y:S02]  /*13f50*/  ISETP.GT.U32.AND P6, PT, R251, R229, PT ;  /* 0x000000e5fb00720c */ /* 0x000fe40003fc4070 */
[----:B------:R-:W-:Y:S01]  /*13f60*/  @!P0 IADD3 R227, R227, -R251, RZ ;  /* 0x800000fbe3e38210 */ /* 0x000fe20007ffe0ff */
[----:B------:R-:W-:Y:S01]  /*13f70*/  @!P2 IMAD.IADD R228, R228, 0x1, -R251 ;  /* 0x00000001e4e4a824 */ /* 0x000fe200078e0afb */
[----:B------:R-:W-:-:S03]  /*13f80*/  @!P3 IADD3 R211, -R211, RZ, RZ ;  /* 0x000000ffd3d3b210 */ /* 0x000fc60007ffe1ff */
[----:B------:R-:W-:-:S04]  /*13f90*/  @!P1 IMAD.IADD R221, R221, 0x1, -R251 ;  /* 0x00000001dddd9824 */ /* 0x000fc800078e0afb */
[--C-:B------:R-:W-:Y:S01]  /*13fa0*/  @!P5 IMAD.IADD R230, R230, 0x1, -R251.reuse ;  /* 0x00000001e6e6d824 */ /* 0x100fe200078e0afb */
[----:B------:R1:W-:Y:S01]  /*13fb0*/  STL [R1+0x24], R211 ;  /* 0x000024d301007387 */ /* 0x0003e20000100800 */
[----:B------:R-:W-:Y:S02]  /*13fc0*/  @!P6 IMAD.IADD R229, R229, 0x1, -R251 ;  /* 0x00000001e5e5e824 */ /* 0x000fe400078e0afb */
[----:B------:R-:W-:Y:S01]  /*13fd0*/  IMAD.MOV.U32 R213, RZ, RZ, R221 ;  /* 0x000000ffffd57224 */ /* 0x000fe200078e00dd */
[----:B-1----:R-:W-:-:S05]  /*13fe0*/  IADD3 R211, R11, 0x1ef, RZ ;  /* 0x000001ef0bd37810 */ /* 0x002fca0007ffe0ff */
[----:B------:R-:W-:Y:S04]  /*13ff0*/  STL [R1+0x5ee8], R211 ;  /* 0x005ee8d301007387 */ /* 0x000fe80000100800 */
[----:B------:R1:W-:Y:S01]  /*14000*/  STL [R1+0x1a8], R212 ;  /* 0x0001a8d401007387 */ /* 0x0003e20000100800 */
[----:B------:R-:W-:-:S03]  /*14010*/  ISETP.GT.U32.AND P3, PT, R251, R222, PT ;  /* 0x000000defb00720c */ /* 0x000fc60003f64070 */
[----:B------:R-:W5:Y:S01]  /*14020*/  LDL.LU R214, [R1+0x2f8] ;  /* 0x0002f80001d67983 */ /* 0x000f620000300800 */
[----:B-1----:R-:W-:-:S09]  /*14030*/  MOV R212, R227 ;  /* 0x000000e300d47202 */ /* 0x002fd20000000f00 */
[----:B------:R-:W-:Y:S02]  /*14040*/  @!P3 IADD3 R222, R222, -R251, RZ ;  /* 0x800000fbdedeb210 */ /* 0x000fe40007ffe0ff */
[C---:B--2---:R-:W-:Y:S02]  /*14050*/  ISETP.GT.U32.AND P4, PT, R251.reuse, R231, PT ;  /* 0x000000e7fb00720c */ /* 0x044fe40003f84070 */
[C---:B---3--:R-:W-:Y:S02]  /*14060*/  ISETP.GT.U32.AND P1, PT, R251.reuse, R218, PT ;  /* 0x000000dafb00720c */ /* 0x048fe40003f24070 */
[C---:B----4-:R-:W-:Y:S02]  /*14070*/  ISETP.GT.U32.AND P0, PT, R251.reuse, R223, PT ;  /* 0x000000dffb00720c */ /* 0x050fe40003f04070 */
[----:B-----5:R-:W-:-:S07]  /*14080*/  ISETP.GT.U32.AND P2, PT, R251, R224, PT ;  /* 0x000000e0fb00720c */ /* 0x020fce0003f44070 */
[--C-:B------:R-:W-:Y:S01]  /*14090*/  @!P4 IMAD.IADD R231, R231, 0x1, -R251.reuse ;  /* 0x00000001e7e7c824 */ /* 0x100fe200078e0afb */
[----:B------:R-:W-:Y:S02]  /*140a0*/  ISETP.GT.U32.AND P6, PT, R251, R225, PT ;  /* 0x000000e1fb00720c */ /* 0x000fe40003fc4070 */
[----:B------:R-:W-:Y:S01]  /*140b0*/  @!P1 IADD3 R218, R218, -R251, RZ ;  /* 0x800000fbdada9210 */ /* 0x000fe20007ffe0ff */
[--C-:B------:R-:W-:Y:S01]  /*140c0*/  @!P0 IMAD.IADD R223, R223, 0x1, -R251.reuse ;  /* 0x00000001dfdf8824 */ /* 0x100fe200078e0afb */
[----:B------:R-:W-:Y:S02]  /*140d0*/  ISETP.GE.AND P5, PT, R215, RZ, PT ;  /* 0x000000ffd700720c */ /* 0x000fe40003fa6270 */
[----:B------:R-:W-:Y:S01]  /*140e0*/  ISETP.GE.AND P4, PT, R216, RZ, PT ;  /* 0x000000ffd800720c */ /* 0x000fe20003f86270 */
[----:B------:R-:W-:Y:S01]  /*140f0*/  @!P2 IMAD.IADD R224, R224, 0x1, -R251 ;  /* 0x00000001e0e0a824 */ /* 0x000fe200078e0afb */
[----:B------:R-:W-:-:S09]  /*14100*/  ISETP.GE.AND P1, PT, R217, RZ, PT ;  /* 0x000000ffd900720c */ /* 0x000fd20003f26270 */
[----:B------:R-:W-:Y:S01]  /*14110*/  @!P5 IMAD.MOV R213, RZ, RZ, -R213 ;  /* 0x000000ffffd5d224 */ /* 0x000fe200078e0ad5 */
[----:B------:R-:W2:Y:S04]  /*14120*/  LDL.LU R217, [R1+0x2f4] ;  /* 0x0002f40001d97983 */ /* 0x000ea80000300800 */
[----:B------:R-:W3:Y:S01]  /*14130*/  LDL R216, [R1+0x5b5c] ;  /* 0x005b5c0001d87983 */ /* 0x000ee20000100800 */
[----:B------:R-:W-:-:S03]  /*14140*/  ISETP.GE.AND P0, PT, R219, RZ, PT ;  /* 0x000000ffdb00720c */ /* 0x000fc60003f06270 */
[----:B------:R-:W4:Y:S01]  /*14150*/  LDL.LU R219, [R1+0x2f0] ;  /* 0x0002f00001db7983 */ /* 0x000f220000300800 */
[----:B------:R-:W-:Y:S02]  /*14160*/  @!P4 IADD3 R212, -R212, RZ, RZ ;  /* 0x000000ffd4d4c210 */ /* 0x000fe40007ffe1ff */
[----:B------:R-:W-:Y:S02]  /*14170*/  @!P6 IADD3 R225, R225, -R251, RZ ;  /* 0x800000fbe1e1e210 */ /* 0x000fe40007ffe0ff */
[----:B------:R-:W-:Y:S02]  /*14180*/  ISETP.GE.AND P2, PT, R220, RZ, PT ;  /* 0x000000ffdc00720c */ /* 0x000fe40003f46270 */
[----:B------:R-:W5:Y:S04]  /*14190*/  LDL.LU R220, [R1+0x2ec] ;  /* 0x0002ec0001dc7983 */ /* 0x000f680000300800 */
[----:B------:R-:W5:Y:S04]  /*141a0*/  LDL.LU R221, [R1+0x2e8] ;  /* 0x0002e80001dd7983 */ /* 0x000f680000300800 */
[----:B------:R-:W5:Y:S04]  /*141b0*/  LDL.LU R227, [R1+0x2e4] ;  /* 0x0002e40001e37983 */ /* 0x000f680000300800 */
[----:B------:R1:W-:Y:S01]  /*141c0*/  STL [R1+0x1a4], R213 ;  /* 0x0001a4d501007387 */ /* 0x0003e20000100800 */
[----:B------:R-:W-:-:S03]  /*141d0*/  ISETP.GE.AND P6, PT, R226, RZ, PT ;  /* 0x000000ffe200720c */ /* 0x000fc60003fc6270 */
[----:B------:R-:W5:Y:S04]  /*141e0*/  LDL R226, [R1+0x5b60] ;  /* 0x005b600001e27983 */ /* 0x000f680000100800 */
[----:B------:R1:W-:Y:S02]  /*141f0*/  STL [R1+0x1a0], R212 ;  /* 0x0001a0d401007387 */ /* 0x0003e40000100800 */
[----:B-1----:R-:W-:Y:S02]  /*14200*/  IMAD.MOV.U32 R213, RZ, RZ, R228 ;  /* 0x000000ffffd57224 */ /* 0x002fe400078e00e4 */
[----:B------:R-:W5:Y:S02]  /*14210*/  LDL R228, [R1+0x5b50] ;  /* 0x005b500001e47983 */ /* 0x000f640000100800 */
[----:B------:R-:W-:-:S02]  /*14220*/  @!P1 IMAD.MOV R213, RZ, RZ, -R213 ;  /* 0x000000ffffd59224 */ /* 0x000fc400078e0ad5 */
        /* <DEDUP_REMOVED lines=23> */
[--C-:B------:R-:W-:Y:S01]  /*143a0*/  @!P3 IMAD.IADD R231, R231, 0x1, -R251.reuse ;  /* 0x00000001e7e7b824 */ /* 0x100fe200078e0afb */
[----:B------:R1:W-:Y:S01]  /*143b0*/  STL [R1+0x194], R213 ;  /* 0x000194d501007387 */ /* 0x0003e20000100800 */
[----:B------:R-:W-:Y:S02]  /*143c0*/  @!P6 IMAD.MOV R212, RZ, RZ, -R212 ;  /* 0x000000ffffd4e224 */ /* 0x000fe400078e0ad4 */
        /* <DEDUP_REMOVED lines=12> */
[--C-:B------:R-:W-:Y:S02]  /*14490*/  @!P4 IMAD.IADD R217, R217, 0x1, -R251.reuse ;  /* 0x00000001d9d9c824 */ /* 0x100fe400078e0afb */
[----:B------:R-:W-:Y:S02]  /*144a0*/  @!P3 IADD3 R215, -R215, RZ, RZ ;  /* 0x000000ffd7d7b210 */ /* 0x000fe40007ffe1ff */
[--C-:B------:R-:W-:Y:S01]  /*144b0*/  @!P1 IMAD.IADD R219, R219, 0x1, -R251.reuse ;  /* 0x00000001dbdb9824 */ /* 0x100fe200078e0afb */
[----:B------:R-:W-:Y:S02]  /*144c0*/  ISETP.GE.AND P5, PT, R226, RZ, PT ;  /* 0x000000ffe200720c */ /* 0x000fe40003fa6270 */
[----:B------:R-:W2:Y:S01]  /*144d0*/  LDL.LU R226, [R1+0x2e0] ;  /* 0x0002e00001e27983 */ /* 0x000ea20000300800 */
[----:B------:R-:W-:Y:S01]  /*144e0*/  @!P0 IADD3 R220, R220, -R251, RZ ;  /* 0x800000fbdcdc8210 */ /* 0x000fe20007ffe0ff */
[----:B------:R-:W-:Y:S01]  /*144f0*/  @!P2 IMAD.IADD R221, R221, 0x1, -R251 ;  /* 0x00000001dddda824 */ /* 0x000fe200078e0afb */
[----:B------:R-:W-:-:S02]  /*14500*/  ISETP.GE.AND P4, PT, R228, RZ, PT ;  /* 0x000000ffe400720c */ /* 0x000fc40003f86270 */
[----:B------:R-:W3:Y:S01]  /*14510*/  LDL.LU R228, [R1+0x2dc] ;  /* 0x0002dc0001e47983 */ /* 0x000ee20000300800 */
[----:B------:R-:W-:-:S03]  /*14520*/  ISETP.GE.AND P1, PT, R229, RZ, PT ;  /* 0x000000ffe500720c */ /* 0x000fc60003f26270 */
[----:B------:R-:W4:Y:S02]  /*14530*/  LDL.LU R229, [R1+0x2d8] ;  /* 0x0002d80001e57983 */ /* 0x000f240000300800 */
[----:B------:R-:W-:Y:S01]  /*14540*/  @!P5 IMAD.MOV R211, RZ, RZ, -R211 ;  /* 0x000000ffffd3d224 */ /* 0x000fe200078e0ad3 */
        /* <DEDUP_REMOVED lines=10> */
[----:B------:R-:W-:Y:S01]  /*145f0*/  @!P4 IMAD.MOV R215, RZ, RZ, -R215 ;  /* 0x000000ffffd7c224 */ /* 0x000fe200078e0ad7 */
[----:B-1----:R-:W-:Y:S02]  /*14600*/  MOV R211, R224 ;  /* 0x000000e000d37202 */ /* 0x002fe40000000f00 */
[----:B------:R-:W5:Y:S04]  /*14610*/  LDL R224, [R1+0x5b74] ;  /* 0x005b740001e07983 */ /* 0x000f680000100800 */
[----:B------:R1:W-:Y:S01]  /*14620*/  STL [R1+0x188], R215 ;  /* 0x000188d701007387 */ /* 0x0003e20000100800 */
[----:B------:R-:W-:-:S03]  /*14630*/  @!P1 IADD3 R211, -R211, RZ, RZ ;  /* 0x000000ffd3d39210 */ /* 0x000fc60007ffe1ff */
        /* <DEDUP_REMOVED lines=25> */
[C---:B------:R-:W-:Y:S02]  /*147d0*/  IMAD R234, R251.reuse, R212, R213 ;  /* 0x000000d4fbea7224 */ /* 0x040fe400078e02d5 */
[----:B------:R-:W-:Y:S01]  /*147e0*/  IMAD.MOV.U32 R212, RZ, RZ, R217 ;  /* 0x000000ffffd47224 */ /* 0x000fe200078e00d9 */
[----:B------:R-:W-:-:S13]  /*147f0*/  ISETP.GT.U32.AND P0, PT, R251, R221, PT ;  /* 0x000000ddfb00720c */ /* 0x000fda0003f04070 */
        /* <DEDUP_REMOVED lines=10> */
[--C-:B------:R-:W-:Y:S01]  /*148a0*/  @!P4 IMAD.IADD R230, R230, 0x1, -R251.reuse ;  /* 0x00000001e6e6c824 */ /* 0x100fe200078e0afb */
[----:B------:R-:W-:Y:S01]  /*148b0*/  @!P5 IADD3 R229, R229, -R251, RZ ;  /* 0x800000fbe5e5d210 */ /* 0x000fe20007ffe0ff */
[----:B------:R-:W-:Y:S02]  /*148c0*/  @!P1 IMAD.IADD R222, R222, 0x1, -R251 ;  /* 0x00000001dede9824 */ /* 0x000fe400078e0afb */
[----:B------:R-:W-:Y:S02]  /*148d0*/  @!P6 IADD3 R211, -R211, RZ, RZ ;  /* 0x000000ffd3d3e210 */ /* 0x000fe40007ffe1ff */
[----:B------:R-:W-:Y:S02]  /*148e0*/  ISETP.GE.AND P3, PT, R224, RZ, PT ;  /* 0x000000ffe000720c */ /* 0x000fe40003f66270 */
[----:B------:R-:W2:Y:S01]  /*148f0*/  LDL.LU R224, [R1+0x2c8] ;  /* 0x0002c80001e07983 */ /* 0x000ea20000300800 */
[----:B------:R-:W-:-:S03]  /*14900*/  @!P2 IMAD.MOV R212, RZ, RZ, -R212 ;  /* 0x000000ffffd4a224 */ /* 0x000fc600078e0ad4 */
        /* <DEDUP_REMOVED lines=27> */
[----:B------:R-:W-:Y:S01]  /*14ac0*/  @!P0 IMAD.IADD R231, R231, 0x1, -R251 ;  /* 0x00000001e7e78824 */ /* 0x000fe200078e0afb */
[----:B------:R-:W-:-:S04]  /*14ad0*/  ISETP.GT.U32.AND P0, PT, R251, R226, PT ;  /* 0x000000e2fb00720c */ /* 0x000fc80003f04070 */
[C---:B------:R-:W-:Y:S02]  /*14ae0*/  ISETP.GT.U32.AND P5, PT, R251.reuse, R231, PT ;  /* 0x000000e7fb00720c */ /* 0x040fe40003fa4070 */
[----:B------:R-:W-:Y:S01]  /*14af0*/  ISETP.GT.U32.AND P6, PT, R251, R230, PT ;  /* 0x000000e6fb00720c */ /* 0x000fe20003fc4070 */
[----:B------:R-:W-:Y:S01]  /*14b00*/  @!P2 IMAD.IADD R228, R228, 0x1, -R251 ;  /* 0x00000001e4e4a824 */ /* 0x000fe200078e0afb */
[----:B------:R-:W-:Y:S01]  /*14b10*/  @!P3 IADD3 R229, R229, -R251, RZ ;  /* 0x800000fbe5e5b210 */ /* 0x000fe20007ffe0ff */
[----:B------:R-:W-:-:S04]  /*14b20*/  @!P4 IMAD.MOV R211, RZ, RZ, -R211 ;  /* 0x000000ffffd3c224 */ /* 0x000fc800078e0ad3 */
[----:B------:R-:W-:-:S04]  /*14b30*/  @!P0 IMAD.IADD R226, R226, 0x1, -R251 ;  /* 0x00000001e2e28824 */ /* 0x000fc800078e0afb */
[----:B------:R-:W-:Y:S01]  /*14b40*/  @!P5 IADD3 R231, R231, -R251, RZ ;  /* 0x800000fbe7e7d210 */ /* 0x000fe20007ffe0ff */
[----:B------:R1:W-:Y:S01]  /*14b50*/  STL [R1+0x16c], R211 ;  /* 0x00016cd301007387 */ /* 0x0003e20000100800 */
[----:B------:R-:W-:Y:S01]  /*14b60*/  @!P6 IMAD.IADD R230, R230, 0x1, -R251 ;  /* 0x00000001e6e6e824 */ /* 0x000fe200078e0afb */
[----:B------:R-:W-:Y:S02]  /*14b70*/  MOV R213, R226 ;  /* 0x000000e200d57202 */ /* 0x000fe40000000f00 */
[----:B-1----:R-:W-:-:S05]  /*14b80*/  IADD3 R211, R11, 0x1f0, RZ ;  /* 0x000001f00bd37810 */ /* 0x002fca0007ffe0ff */
[----:B------:R-:W-:Y:S04]  /*14b90*/  STL [R1+0x5ed0], R211 ;  /* 0x005ed0d301007387 */ /* 0x000fe80000100800 */
[----:B------:R1:W-:Y:S01]  /*14ba0*/  STL [R1+0x168], R212 ;  /* 0x000168d401007387 */ /* 0x0003e20000100800 */
[----:B------:R-:W-:Y:S01]  /*14bb0*/  ISETP.GT.U32.AND P4, PT, R251, R222, PT ;  /* 0x000000defb00720c */ /* 0x000fe20003f84070 */
[----:B-1----:R-:W-:-:S12]  /*14bc0*/  IMAD.MOV.U32 R212, RZ, RZ, R228 ;  /* 0x000000ffffd47224 */ /* 0x002fd800078e00e4 */
        /* <DEDUP_REMOVED lines=10> */
[----:B------:R-:W-:Y:S02]  /*14c70*/  ISETP.GE.AND P1, PT, R217, RZ, PT ;  /* 0x000000ffd900720c */ /* 0x000fe40003f26270 */
[----:B------:R-:W2:Y:S01]  /*14c80*/  LDL.LU R217, [R1+0x33c] ;  /* 0x00033c0001d97983 */ /* 0x000ea20000300800 */
[----:B------:R-:W-:Y:S01]  /*14c90*/  ISETP.GE.AND P0, PT, R219, RZ, PT ;  /* 0x000000ffdb00720c */ /* 0x000fe20003f06270 */
[----:B------:R-:W-:-:S02]  /*14ca0*/  @!P3 IMAD.IADD R223, R223, 0x1, -R251 ;  /* 0x00000001dfdfb824 */ /* 0x000fc400078e0afb */
[----:B------:R-:W3:Y:S05]  /*14cb0*/  LDL.LU R219, [R1+0x338] ;  /* 0x0003380001db7983 */ /* 0x000eea0000300800 */
[----:B------:R-:W-:Y:S01]  /*14cc0*/  @!P5 IADD3 R213, -R213, RZ, RZ ;  /* 0x000000ffd5d5d210 */ /* 0x000fe20007ffe1ff */
[----:B------:R-:W4:Y:S01]  /*14cd0*/  LDL R215, [R1+0x5b94] ;  /* 0x005b940001d77983 */ /* 0x000f220000100800 */
[----:B------:R-:W-:Y:S01]  /*14ce0*/  ISETP.GE.AND P2, PT, R220, RZ, PT ;  /* 0x000000ffdc00720c */ /* 0x000fe20003f46270 */
[----:B------:R-:W-:Y:S02]  /*14cf0*/  @!P1 IMAD.MOV R212, RZ, RZ, -R212 ;  /* 0x000000ffffd49224 */ /* 0x000fe400078e0ad4 */
[----:B------:R-:W5:Y:S01]  /*14d00*/  LDL.LU R220, [R1+0x334] ;  /* 0x0003340001dc7983 */ /* 0x000f620000300800 */
[----:B------:R-:W-:Y:S01]  /*14d10*/  @!P6 IMAD.IADD R225, R225, 0x1, -R251 ;  /* 0x00000001e1e1e824 */ /* 0x000fe200078e0afb */
[----:B------:R-:W-:-:S02]  /*14d20*/  ISETP.GE.AND P3, PT, R221, RZ, PT ;  /* 0x000000ffdd00720c */ /* 0x000fc40003f66270 */
[----:B------:R-:W2:Y:S04]  /*14d30*/  LDL.LU R221, [R1+0x330] ;  /* 0x0003300001dd7983 */ /* 0x000ea80000300800 */
[----:B------:R-:W2:Y:S04]  /*14d40*/  LDL.LU R226, [R1+0x32c] ;  /* 0x00032c0001e27983 */ /* 0x000ea80000300800 */
[----:B------:R-:W2:Y:S04]  /*14d50*/  LDL.LU R228, [R1+0x328] ;  /* 0x0003280001e47983 */ /* 0x000ea80000300800 */
[----:B------:R1:W-:Y:S01]  /*14d60*/  STL [R1+0x164], R213 ;  /* 0x000164d501007387 */ /* 0x0003e20000100800 */
[----:B------:R-:W-:-:S03]  /*14d70*/  ISETP.GE.AND P6, PT, R227, RZ, PT ;  /* 0x000000ffe300720c */ /* 0x000fc60003fc6270 */
[----:B------:R-:W2:Y:S04]  /*14d80*/  LDL R227, [R1+0x5b9c] ;  /* 0x005b9c0001e37983 */ /* 0x000ea80000100800 */
[----:B------:R1:W-:Y:S02]  /*14d90*/  STL [R1+0x160], R212 ;  /* 0x000160d401007387 */ /* 0x0003e40000100800 */
[----:B-1----:R-:W-:Y:S02]  /*14da0*/  IMAD.MOV.U32 R213, RZ, RZ, R229 ;  /* 0x000000ffffd57224 */ /* 0x002fe400078e00e5 */
[----:B------:R-:W2:Y:S02]  /*14db0*/  LDL R229, [R1+0x5bac] ;  /* 0x005bac0001e57983 */ /* 0x000ea40000100800 */
[----:B------:R-:W-:Y:S01]  /*14dc0*/  @!P0 IMAD.MOV R213, RZ, RZ, -R213 ;  /* 0x000000ffffd58224 */ /* 0x000fe200078e0ad5 */
[----:B------:R-:W-:-:S02]  /*14dd0*/  MOV R212, R230 ;  /* 0x000000e600d47202 */ /* 0x000fc40000000f00 */
[----:B------:R-:W2:Y:S02]  /*14de0*/  LDL R230, [R1+0x5bb0] ;  /* 0x005bb00001e67983 */ /* 0x000ea40000100800 */
[----:B------:R-:W-:Y:S02]  /*14df0*/  @!P2 IADD3 R212, -R212, RZ, RZ ;  /* 0x000000ffd4d4a210 */ /* 0x000fe40007ffe1ff */
[----:B------:R1:W-:Y:S04]  /*14e00*/  STL [R1+0x15c], R213 ;  /* 0x00015cd501007387 */ /* 0x0003e80000100800 */
[----:B------:R1:W-:Y:S02]  /*14e10*/  STL [R1+0x158], R212 ;  /* 0x000158d401007387 */ /* 0x0003e40000100800 */
[----:B-1----:R-:W-:-:S02]  /*14e20*/  IMAD.MOV.U32 R213, RZ, RZ, R222 ;  /* 0x000000ffffd57224 */ /* 0x002fc400078e00de */
[----:B------:R-:W2:Y:S01]  /*14e30*/  LDL R222, [R1+0x5ba8] ;  /* 0x005ba80001de7983 */ /* 0x000ea20000100800 */
[----:B------:R-:W-:-:S03]  /*14e40*/  IMAD.MOV.U32 R212, RZ, RZ, R231 ;  /* 0x000000ffffd47224 */ /* 0x000fc600078e00e7 */
[----:B------:R-:W2:Y:S01]  /*14e50*/  LDL R231, [R1+0x5ba0] ;  /* 0x005ba00001e77983 */ /* 0x000ea20000100800 */
[C---:B------:R-:W-:Y:S02]  /*14e60*/  ISETP.GT.U32.AND P4, PT, R251.reuse, R233, PT ;  /* 0x000000e9fb00720c */ /* 0x040fe40003f84070 */
[C---:B------:R-:W-:Y:S01]  /*14e70*/  ISETP.GT.U32.AND P1, PT, R251.reuse, R216, PT ;  /* 0x000000d8fb00720c */ /* 0x040fe20003f24070 */
[----:B------:R-:W-:Y:S01]  /*14e80*/  @!P3 IMAD.MOV R213, RZ, RZ, -R213 ;  /* 0x000000ffffd5b224 */ /* 0x000fe200078e0ad5 */
[C---:B------:R-:W-:Y:S02]  /*14e90*/  ISETP.GT.U32.AND P2, PT, R251.reuse, R223, PT ;  /* 0x000000dffb00720c */ /* 0x040fe40003f44070 */
[C---:B------:R-:W-:Y:S02]  /*14ea0*/  ISETP.GT.U32.AND P0, PT, R251.reuse, R218, PT ;  /* 0x000000dafb00720c */ /* 0x040fe40003f04070 */
[----:B------:R-:W-:-:S05]  /*14eb0*/  ISETP.GT.U32.AND P3, PT, R251, R225, PT ;  /* 0x000000e1fb00720c */ /* 0x000fca0003f64070 */
[----:B------:R-:W-:Y:S01]  /*14ec0*/  @!P4 IMAD.IADD R233, R233, 0x1, -R251 ;  /* 0x00000001e9e9c824 */ /* 0x000fe200078e0afb */
[----:B------:R-:W-:-:S04]  /*14ed0*/  ISETP.GT.U32.AND P4, PT, R251, R224, PT ;  /* 0x000000e0fb00720c */ /* 0x000fc80003f84070 */
[----:B------:R-:W-:Y:S01]  /*14ee0*/  ISETP.GT.U32.AND P5, PT, R251, R233, PT ;  /* 0x000000e9fb00720c */ /* 0x000fe20003fa4070 */
[--C-:B------:R-:W-:Y:S01]  /*14ef0*/  @!P1 IMAD.IADD R216, R216, 0x1, -R251.reuse ;  /* 0x00000001d8d89824 */ /* 0x100fe200078e0afb */
[----:B------:R-:W-:Y:S01]  /*14f00*/  @!P0 IADD3 R218, R218, -R251, RZ ;  /* 0x800000fbdada8210 */ /* 0x000fe20007ffe0ff */
[--C-:B------:R-:W-:Y:S01]  /*14f10*/  @!P2 IMAD.IADD R223, R223, 0x1, -R251.reuse ;  /* 0x00000001dfdfa824 */ /* 0x100fe200078e0afb */
[----:B------:R-:W-:Y:S01]  /*14f20*/  IABS R211, R211 ;  /* 0x000000d300d37213 */ /* 0x000fe20000000000 */
[----:B------:R-:W-:Y:S01]  /*14f30*/  @!P3 IMAD.IADD R225, R225, 0x1, -R251 ;  /* 0x00000001e1e1b824 */ /* 0x000fe200078e0afb */
[----:B------:R-:W-:-:S03]  /*14f40*/  @!P6 IADD3 R212, -R212, RZ, RZ ;  /* 0x000000ffd4d4e210 */ /* 0x000fc60007ffe1ff */
[----:B------:R-:W-:Y:S01]  /*14f50*/  @!P4 IMAD.IADD R224, R224, 0x1, -R251 ;  /* 0x00000001e0e0c824 */ /* 0x000fe200078e0afb */
[----:B------:R1:W-:Y:S03]  /*14f60*/  STL [R1+0x14], R213 ;  /* 0x000014d501007387 */ /* 0x0003e60000100800 */
[----:B------:R-:W-:Y:S01]  /*14f70*/  @!P5 IADD3 R233, R233, -R251, RZ ;  /* 0x800000fbe9e9d210 */ /* 0x000fe20007ffe0ff */
[----:B------:R1:W-:Y:S01]  /*14f80*/  STL [R1+0x154], R212 ;  /* 0x000154d401007387 */ /* 0x0003e20000100800 */
[----:B------:R-:W-:Y:S02]  /*14f90*/  IMAD.MOV.U32 R214, RZ, RZ, R224 ;  /* 0x000000ffffd67224 */ /* 0x000fe400078e00e0 */
[----:B-1----:R-:W-:-:S04]  /*14fa0*/  IMAD.MOV.U32 R213, RZ, RZ, R211 ;  /* 0x000000ffffd57224 */ /* 0x002fc800078e00d3 */
[----:B------:R-:W-:-:S04]  /*14fb0*/  IMAD.HI.U32 R211, R252, R213, RZ ;  /* 0x000000d5fcd37227 */ /* 0x000fc800078e00ff */
[----:B------:R-:W-:Y:S02]  /*14fc0*/  IMAD.MOV R212, RZ, RZ, -R211 ;  /* 0x000000ffffd47224 */ /* 0x000fe400078e0ad3 */
[----:B------:R-:W-:Y:S01]  /*14fd0*/  IMAD.MOV.U32 R211, RZ, RZ, R216 ;  /* 0x000000ffffd37224 */ /* 0x000fe200078e00d8 */
[----:B------:R-:W-:Y:S01]  /*14fe0*/  MOV R216, R218 ;  /* 0x000000da00d87202 */ /* 0x000fe20000000f00 */
[----:B------:R-:W-:Y:S01]  /*14ff0*/  IMAD.MOV.U32 R218, RZ, RZ, R225 ;  /* 0x000000ffffda7224 */ /* 0x000fe200078e00e1 */
[----:B---3--:R-:W-:Y:S02]  /*15000*/  ISETP.GT.U32.AND P1, PT, R251, R219, PT ;  /* 0x000000dbfb00720c */ /* 0x008fe40003f24070 */
[----:B----4-:R-:W-:Y:S02]  /*15010*/  ISETP.GE.AND P4, PT, R215, RZ, PT ;  /* 0x000000ffd700720c */ /* 0x010fe40003f86270 */
[C---:B-----5:R-:W-:Y:S02]  /*15020*/  ISETP.GT.U32.AND P0, PT, R251.reuse, R220, PT ;  /* 0x000000dcfb00720c */ /* 0x060fe40003f04070 */
[----:B--2---:R-:W-:-:S02]  /*15030*/  ISETP.GT.U32.AND P2, PT, R251, R221, PT ;  /* 0x000000ddfb00720c */ /* 0x004fc40003f44070 */
[----:B------:R-:W-:-:S05]  /*15040*/  ISETP.GT.U32.AND P3, PT, R251, R226, PT ;  /* 0x000000e2fb00720c */ /* 0x000fca0003f64070 */
[----:B------:R-:W-:-:S04]  /*15050*/  @!P1 IADD3 R219, R219, -R251, RZ ;  /* 0x800000fbdbdb9210 */ /* 0x000fc80007ffe0ff */
[--C-:B------:R-:W-:Y:S02]  /*15060*/  @!P0 IMAD.IADD R220, R220, 0x1, -R251.reuse ;  /* 0x00000001dcdc8824 */ /* 0x100fe400078e0afb */
[----:B------:R-:W-:Y:S01]  /*15070*/  @!P4 IMAD.MOV R214, RZ, RZ, -R214 ;  /* 0x000000ffffd6c224 */ /* 0x000fe200078e0ad6 */
[----:B------:R-:W-:Y:S02]  /*15080*/  ISETP.GE.AND P5, PT, R227, RZ, PT ;  /* 0x000000ffe300720c */ /* 0x000fe40003fa6270 */
[----:B------:R-:W2:Y:S01]  /*15090*/  LDL.LU R227, [R1+0x324] ;  /* 0x0003240001e37983 */ /* 0x000ea20000300800 */
[----:B------:R-:W-:Y:S01]  /*150a0*/  @!P2 IMAD.IADD R221, R221, 0x1, -R251 ;  /* 0x00000001dddda824 */ /* 0x000fe200078e0afb */
[----:B------:R-:W-:Y:S02]  /*150b0*/  @!P3 IADD3 R226, R226, -R251, RZ ;  /* 0x800000fbe2e2b210 */ /* 0x000fe40007ffe0ff */
[----:B------:R-:W-:Y:S02]  /*150c0*/  ISETP.GE.AND P1, PT, R229, RZ, PT ;  /* 0x000000ffe500720c */ /* 0x000fe40003f26270 */
[----:B------:R-:W3:Y:S01]  /*150d0*/  LDL.LU R229, [R1+0x320] ;  /* 0x0003200001e57983 */ /* 0x000ee20000300800 */
[----:B------:R-:W-:-:S04]  /*150e0*/  ISETP.GE.AND P0, PT, R230, RZ, PT ;  /* 0x000000ffe600720c */ /* 0x000fc80003f06270 */
[----:B------:R-:W-:Y:S01]  /*150f0*/  @!P5 IMAD.MOV R211, RZ, RZ, -R211 ;  /* 0x000000ffffd3d224 */ /* 0x000fe200078e0ad3 */
[----:B------:R-:W-:Y:S02]  /*15100*/  ISETP.GE.AND P3, PT, R222, RZ, PT ;  /* 0x000000ffde00720c */ /* 0x000fe40003f66270 */
[----:B------:R-:W-:Y:S02]  /*15110*/  ISETP.GE.AND P2, PT, R231, RZ, PT ;  /* 0x000000ffe700720c */ /* 0x000fe40003f46270 */
[----:B------:R-:W4:Y:S04]  /*15120*/  LDL.LU R231, [R1+0x31c] ;  /* 0x00031c0001e77983 */ /* 0x000f280000300800 */
[----:B------:R-:W5:Y:S04]  /*15130*/  LDL.LU R230, [R1+0x318] ;  /* 0x0003180001e67983 */ /* 0x000f680000300800 */
[----:B------:R-:W5:Y:S04]  /*15140*/  LDL.LU R222, [R1+0x314] ;  /* 0x0003140001de7983 */ /* 0x000f680000300800 */
[----:B------:R-:W5:Y:S04]  /*15150*/  LDL.LU R224, [R1+0x310] ;  /* 0x0003100001e07983 */ /* 0x000f680000300800 */
[----:B------:R1:W-:Y:S04]  /*15160*/  STL [R1+0x150], R214 ;  /* 0x000150d601007387 */ /* 0x0003e80000100800 */
[----:B------:R-:W5:Y:S04]  /*15170*/  LDL R215, [R1+0x5bc0] ;  /* 0x005bc00001d77983 */ /* 0x000f680000100800 */
[----:B-1----:R-:W5:Y:S04]  /*15180*/  LDL R214, [R1+0x5bb8] ;  /* 0x005bb80001d67983 */ /* 0x002f680000100800 */
[----:B------:R1:W-:Y:S01]  /*15190*/  STL [R1+0x14c], R211 ;  /* 0x00014cd301007387 */ /* 0x0003e20000100800 */
[----:B------:R-:W-:Y:S01]  /*151a0*/  @!P1 IADD3 R216, -R216, RZ, RZ ;  /* 0x000000ffd8d89210 */ /* 0x000fe20007ffe1ff */
[----:B------:R-:W-:-:S02]  /*151b0*/  @!P2 IMAD.MOV R218, RZ, RZ, -R218 ;  /* 0x000000ffffdaa224 */ /* 0x000fc400078e0ada */
[----:B------:R-:W5:Y:S01]  /*151c0*/  LDL R225, [R1+0x5bb4] ;  /* 0x005bb40001e17983 */ /* 0x000f620000100800 */
[----:B-1----:R-:W-:-:S03]  /*151d0*/  IMAD.MOV.U32 R211, RZ, RZ, R223 ;  /* 0x000000ffffd37224 */ /* 0x002fc600078e00df */
[----:B------:R-:W5:Y:S01]  /*151e0*/  LDL R223, [R1+0x5bbc] ;  /* 0x005bbc0001df7983 */ /* 0x000f620000100800 */
[----:B------:R-:W-:-:S03]  /*151f0*/  @!P0 IMAD.MOV R211, RZ, RZ, -R211 ;  /* 0x000000ffffd38224 */ /* 0x000fc600078e0ad3 */
[----:B------:R1:W-:Y:S04]  /*15200*/  STL [R1+0x148], R216 ;  /* 0x000148d801007387 */ /* 0x0003e80000100800 */
[----:B-1----:R-:W5:Y:S04]  /*15210*/  LDL R216, [R1+0x5bc4] ;  /* 0x005bc40001d87983 */ /* 0x002f680000100800 */
        /* <DEDUP_REMOVED lines=15> */
[----:B------:R-:W-:-:S06]  /*15310*/  @!P5 IMAD.IADD R219, R219, 0x1, -R251 ;  /* 0x00000001dbdbd824 */ /* 0x000fcc00078e0afb */
[--C-:B------:R-:W-:Y:S02]  /*15320*/  @!P1 IMAD.IADD R220, R220, 0x1, -R251.reuse ;  /* 0x00000001dcdc9824 */ /* 0x100fe400078e0afb */
[----:B------:R-:W-:Y:S02]  /*15330*/  @!P6 IMAD.IADD R228, R228, 0x1, -R251 ;  /* 0x00000001e4e4e824 */ /* 0x000fe400078e0afb */
[----:B------:R-:W-:Y:S01]  /*15340*/  @!P0 IADD3 R221, R221, -R251, RZ ;  /* 0x800000fbdddd8210 */ /* 0x000fe20007ffe0ff */
[----:B------:R1:W-:Y:S01]  /*15350*/  STL [R1+0x13c], R211 ;  /* 0x00013cd301007387 */ /* 0x0003e20000100800 */
[C---:B------:R-:W-:Y:S01]  /*15360*/  IMAD R233, R251.reuse, R212, R213 ;  /* 0x000000d4fbe97224 */ /* 0x040fe200078e02d5 */
[----:B------:R-:W-:Y:S01]  /*15370*/  ISETP.GT.U32.AND P2, PT, R251, R226, PT ;  /* 0x000000e2fb00720c */ /* 0x000fe20003f44070 */
[----:B------:R-:W-:Y:S02]  /*15380*/  IMAD.MOV.U32 R212, RZ, RZ, R219 ;  /* 0x000000ffffd47224 */ /* 0x000fe400078e00db */
[----:B-1----:R-:W-:-:S10]  /*15390*/  IMAD.MOV.U32 R211, RZ, RZ, R217 ;  /* 0x000000ffffd37224 */ /* 0x002fd400078e00d9 */
[----:B------:R-:W-:Y:S01]  /*153a0*/  @!P2 IMAD.IADD R226, R226, 0x1, -R251 ;  /* 0x00000001e2e2a824 */ /* 0x000fe200078e0afb */
[C---:B--2---:R-:W-:Y:S02]  /*153b0*/  ISETP.GT.U32.AND P3, PT, R251.reuse, R227, PT ;  /* 0x000000e3fb00720c */ /* 0x044fe40003f64070 */
[----:B---3--:R-:W-:-:S11]  /*153c0*/  ISETP.GT.U32.AND P4, PT, R251, R229, PT ;  /* 0x000000e5fb00720c */ /* 0x008fd60003f84070 */
[----:B------:R-:W-:Y:S02]  /*153d0*/  @!P3 IADD3 R227, R227, -R251, RZ ;  /* 0x800000fbe3e3b210 */ /* 0x000fe40007ffe0ff */
[----:B------:R-:W-:Y:S01]  /*153e0*/  @!P4 IMAD.IADD R229, R229, 0x1, -R251 ;  /* 0x00000001e5e5c824 */ /* 0x000fe200078e0afb */
[C---:B----4-:R-:W-:Y:S02]  /*153f0*/  ISETP.GT.U32.AND P5, PT, R251.reuse, R231, PT ;  /* 0x000000e7fb00720c */ /* 0x050fe40003fa4070 */
[C---:B-----5:R-:W-:Y:S02]  /*15400*/  ISETP.GT.U32.AND P1, PT, R251.reuse, R230, PT ;  /* 0x000000e6fb00720c */ /* 0x060fe40003f24070 */
[----:B------:R-:W-:Y:S02]  /*15410*/  ISETP.GT.U32.AND P0, PT, R251, R222, PT ;  /* 0x000000defb00720c */ /* 0x000fe40003f04070 */
[----:B------:R-:W-:Y:S02]  /*15420*/  ISETP.GE.AND P3, PT, R215, RZ, PT ;  /* 0x000000ffd700720c */ /* 0x000fe40003f66270 */
[----:B------:R-:W-:-:S05]  /*15430*/  ISETP.GE.AND P6, PT, R214, RZ, PT ;  /* 0x000000ffd600720c */ /* 0x000fca0003fc6270 */
[--C-:B------:R-:W-:Y:S02]  /*15440*/  @!P5 IMAD.IADD R231, R231, 0x1, -R251.reuse ;  /* 0x00000001e7e7d824 */ /* 0x100fe400078e0afb */
[----:B------:R-:W-:Y:S02]  /*15450*/  @!P1 IADD3 R230, R230, -R251, RZ ;  /* 0x800000fbe6e69210 */ /* 0x000fe40007ffe0ff */
[----:B------:R-:W-:Y:S01]  /*15460*/  @!P0 IMAD.IADD R222, R222, 0x1, -R251 ;  /* 0x00000001dede8824 */ /* 0x000fe200078e0afb */
[----:B------:R-:W-:Y:S02]  /*15470*/  ISETP.GE.AND P5, PT, R225, RZ, PT ;  /* 0x000000ffe100720c */ /* 0x000fe40003fa6270 */
[----:B------:R-:W-:Y:S02]  /*15480*/  ISETP.GE.AND P4, PT, R223, RZ, PT ;  /* 0x000000ffdf00720c */ /* 0x000fe40003f86270 */
[----:B------:R-:W2:Y:S01]  /*15490*/  LDL.LU R223, [R1+0x30c] ;  /* 0x00030c0001df7983 */ /* 0x000ea20000300800 */
[----:B------:R-:W-:-:S03]  /*154a0*/  @!P6 IMAD.MOV R211, RZ, RZ, -R211 ;  /* 0x000000ffffd3e224 */ /* 0x000fc600078e0ad3 */
[----:B------:R-:W3:Y:S01]  /*154b0*/  LDL.LU R214, [R1+0x308] ;  /* 0x0003080001d67983 */ /* 0x000ee20000300800 */
[----:B------:R-:W-:-:S03]  /*154c0*/  @!P3 IMAD.MOV R212, RZ, RZ, -R212 ;  /* 0x000000ffffd4b224 */ /* 0x000fc600078e0ad4 */
[----:B------:R-:W4:Y:S04]  /*154d0*/  LDL.LU R215, [R1+0x304] ;  /* 0x0003040001d77983 */ /* 0x000f280000300800 */
[----:B------:R-:W5:Y:S01]  /*154e0*/  LDL.LU R225, [R1+0x300] ;  /* 0x0003000001e17983 */ /* 0x000f620000300800 */
[----:B------:R-:W-:-:S03]  /*154f0*/  ISETP.GE.AND P1, PT, R216, RZ, PT ;  /* 0x000000ffd800720c */ /* 0x000fc60003f26270 */
[----:B------:R-:W5:Y:S04]  /*15500*/  LDL.LU R216, [R1+0x2fc] ;  /* 0x0002fc0001d87983 */ /* 0x000f680000300800 */
[----:B------:R1:W-:Y:S01]  /*15510*/  STL [R1+0x10], R211 ;  /* 0x000010d301007387 */ /* 0x0003e20000100800 */
[----:B------:R-:W-:-:S03]  /*15520*/  ISETP.GE.AND P0, PT, R218, RZ, PT ;  /* 0x000000ffda00720c */ /* 0x000fc60003f06270 */
[----:B------:R-:W5:Y:S01]  /*15530*/  LDL R218, [R1+0x5bc8] ;  /* 0x005bc80001da7983 */ /* 0x000f620000100800 */
[----:B-1----:R-:W-:-:S03]  /*15540*/  MOV R211, R220 ;  /* 0x000000dc00d37202 */ /* 0x002fc60000000f00 */
        /* <DEDUP_REMOVED lines=21> */
[----:B------:R-:W-:Y:S02]  /*156a0*/  @!P3 IMAD.IADD R229, R229, 0x1, -R251 ;  /* 0x00000001e5e5b824 */ /* 0x000fe400078e0afb */
[----:B------:R-:W-:Y:S02]  /*156b0*/  @!P1 IMAD.MOV R211, RZ, RZ, -R211 ;  /* 0x000000ffffd39224 */ /* 0x000fe400078e0ad3 */
[----:B------:R-:W-:Y:S01]  /*156c0*/  @!P4 IMAD.IADD R231, R231, 0x1, -R251 ;  /* 0x00000001e7e7c824 */ /* 0x000fe200078e0afb */
[----:B------:R-:W-:-:S05]  /*156d0*/  @!P6 IADD3 R230, R230, -R251, RZ ;  /* 0x800000fbe6e6e210 */ /* 0x000fca0007ffe0ff */
[----:B------:R-:W-:Y:S02]  /*156e0*/  @!P2 IADD3 R227, R227, -R251, RZ ;  /* 0x800000fbe3e3a210 */ /* 0x000fe40007ffe0ff */
[----:B------:R-:W-:Y:S01]  /*156f0*/  @!P5 IMAD.IADD R224, R224, 0x1, -R251 ;  /* 0x00000001e0e0d824 */ /* 0x000fe200078e0afb */
[----:B------:R1:W-:Y:S02]  /*15700*/  STL [R1+0x12c], R211 ;  /* 0x00012cd301007387 */ /* 0x0003e40000100800 */
[----:B------:R-:W-:Y:S01]  /*15710*/  IMAD.MOV.U32 R213, RZ, RZ, R227 ;  /* 0x000000ffffd57224 */ /* 0x000fe200078e00e3 */
[----:B-1----:R-:W-:-:S05]  /*15720*/  IADD3 R211, R11, 0x1f1, RZ ;  /* 0x000001f10bd37810 */ /* 0x002fca0007ffe0ff */
[----:B------:R-:W-:Y:S01]  /*15730*/  STL [R1+0x5eb8], R211 ;  /* 0x005eb8d301007387 */ /* 0x000fe20000100800 */
[----:B------:R-:W-:-:S03]  /*15740*/  ISETP.GT.U32.AND P1, PT, R251, R222, PT ;  /* 0x000000defb00720c */ /* 0x000fc60003f24070 */
[----:B------:R1:W-:Y:S04]  /*15750*/  STL [R1+0x128], R212 ;  /* 0x000128d401007387 */ /* 0x0003e80000100800 */
[----:B------:R-:W5:Y:S01]  /*15760*/  LDL.LU R217, [R1+0x380] ;  /* 0x0003800001d97983 */ /* 0x000f620000300800 */
[----:B-1----:R-:W-:-:S05]  /*15770*/  IMAD.MOV.U32 R212, RZ, RZ, R229 ;  /* 0x000000ffffd47224 */ /* 0x002fca00078e00e5 */
[----:B------:R-:W-:Y:S01]  /*15780*/  @!P1 IMAD.IADD R222, R222, 0x1, -R251 ;  /* 0x00000001dede9824 */ /* 0x000fe200078e0afb */
[C---:B--2---:R-:W-:Y:S02]  /*15790*/  ISETP.GT.U32.AND P0, PT, R251.reuse, R223, PT ;  /* 0x000000dffb00720c */ /* 0x044fe40003f04070 */
[C---:B---3--:R-:W-:Y:S02]  /*157a0*/  ISETP.GT.U32.AND P2, PT, R251.reuse, R214, PT ;  /* 0x000000d6fb00720c */ /* 0x048fe40003f44070 */
[C---:B----4-:R-:W-:Y:S02]  /*157b0*/  ISETP.GT.U32.AND P3, PT, R251.reuse, R215, PT ;  /* 0x000000d7fb00720c */ /* 0x050fe40003f64070 */
[----:B-----5:R-:W-:-:S07]  /*157c0*/  ISETP.GT.U32.AND P4, PT, R251, R225, PT ;  /* 0x000000e1fb00720c */ /* 0x020fce0003f84070 */
[-C--:B------:R-:W-:Y:S02]  /*157d0*/  @!P0 IADD3 R223, R223, -R251.reuse, RZ ;  /* 0x800000fbdfdf8210 */ /* 0x080fe40007ffe0ff */
[----:B------:R-:W-:Y:S01]  /*157e0*/  ISETP.GT.U32.AND P6, PT, R251, R216, PT ;  /* 0x000000d8fb00720c */ /* 0x000fe20003fc4070 */
[--C-:B------:R-:W-:Y:S02]  /*157f0*/  @!P2 IMAD.IADD R214, R214, 0x1, -R251.reuse ;  /* 0x00000001d6d6a824 */ /* 0x100fe400078e0afb */
[----:B------:R-:W-:Y:S01]  /*15800*/  @!P3 IMAD.IADD R215, R215, 0x1, -R251 ;  /* 0x00000001d7d7b824 */ /* 0x000fe200078e0afb */
[----:B------:R-:W-:Y:S02]  /*15810*/  ISETP.GE.AND P5, PT, R218, RZ, PT ;  /* 0x000000ffda00720c */ /* 0x000fe40003fa6270 */
[----:B------:R-:W-:Y:S02]  /*15820*/  ISETP.GE.AND P0, PT, R219, RZ, PT ;  /* 0x000000ffdb00720c */ /* 0x000fe40003f06270 */
[----:B------:R-:W-:-:S02]  /*15830*/  @!P4 IADD3 R225, R225, -R251, RZ ;  /* 0x800000fbe1e1c210 */ /* 0x000fc40007ffe0ff */
[----:B------:R-:W-:-:S07]  /*15840*/  ISETP.GE.AND P2, PT, R220, RZ, PT ;  /* 0x000000ffdc00720c */ /* 0x000fce0003f46270 */
[----:B------:R-:W-:Y:S01]  /*15850*/  @!P5 IMAD.MOV R213, RZ, RZ, -R213 ;  /* 0x000000ffffd5d224 */ /* 0x000fe200078e0ad5 */
[----:B------:R-:W2:Y:S01]  /*15860*/  LDL.LU R220, [R1+0x37c] ;  /* 0x00037c0001dc7983 */ /* 0x000ea20000300800 */
[----:B------:R-:W-:Y:S01]  /*15870*/  @!P6 IMAD.IADD R216, R216, 0x1, -R251 ;  /* 0x00000001d8d8e824 */ /* 0x000fe200078e0afb */
[----:B------:R-:W-:Y:S02]  /*15880*/  ISETP.GE.AND P3, PT, R221, RZ, PT ;  /* 0x000000ffdd00720c */ /* 0x000fe40003f66270 */
[----:B------:R-:W3:Y:S01]  /*15890*/  LDL R221, [R1+0x5bf4] ;  /* 0x005bf40001dd7983 */ /* 0x000ee20000100800 */
[----:B------:R-:W-:Y:S01]  /*158a0*/  @!P0 IMAD.MOV R212, RZ, RZ, -R212 ;  /* 0x000000ffffd48224 */ /* 0x000fe200078e0ad4 */
[----:B------:R-:W-:Y:S02]  /*158b0*/  ISETP.GE.AND P4, PT, R226, RZ, PT ;  /* 0x000000ffe200720c */ /* 0x000fe40003f86270 */
[----:B------:R-:W4:Y:S04]  /*158c0*/  LDL.LU R226, [R1+0x378] ;  /* 0x0003780001e27983 */ /* 0x000f280000300800 */
[----:B------:R-:W5:Y:S01]  /*158d0*/  LDL.LU R227, [R1+0x374] ;  /* 0x0003740001e37983 */ /* 0x000f620000300800 */
[----:B------:R-:W-:-:S03]  /*158e0*/  ISETP.GE.AND P6, PT, R228, RZ, PT ;  /* 0x000000ffe400720c */ /* 0x000fc60003fc6270 */
[----:B------:R-:W5:Y:S04]  /*158f0*/  LDL.LU R228, [R1+0x370] ;  /* 0x0003700001e47983 */ /* 0x000f680000300800 */
[----:B------:R-:W5:Y:S04]  /*15900*/  LDL.LU R218, [R1+0x36c] ;  /* 0x00036c0001da7983 */ /* 0x000f680000300800 */
[----:B------:R1:W-:Y:S02]  /*15910*/  STL [R1+0x124], R213 ;  /* 0x000124d501007387 */ /* 0x0003e40000100800 */
[----:B-1----:R-:W-:-:S02]  /*15920*/  MOV R213, R231 ;  /* 0x000000e700d57202 */ /* 0x002fc40000000f00 */
[----:B------:R-:W5:Y:S04]  /*15930*/  LDL R231, [R1+0x5be8] ;  /* 0x005be80001e77983 */ /* 0x000f680000100800 */
[----:B------:R1:W-:Y:S01]  /*15940*/  STL [R1+0x120], R212 ;  /* 0x000120d401007387 */ /* 0x0003e20000100800 */
[----:B------:R-:W-:-:S03]  /*15950*/  @!P2 IADD3 R213, -R213, RZ, RZ ;  /* 0x000000ffd5d5a210 */ /* 0x000fc60007ffe1ff */
[----:B------:R-:W5:Y:S01]  /*15960*/  LDL R229, [R1+0x5be4] ;  /* 0x005be40001e57983 */ /* 0x000f620000100800 */
[----:B-1----:R-:W-:-:S03]  /*15970*/  IMAD.MOV.U32 R212, RZ, RZ, R230 ;  /* 0x000000ffffd47224 */ /* 0x002fc600078e00e6 */
[----:B------:R-:W5:Y:S01]  /*15980*/  LDL R230, [R1+0x5bec] ;  /* 0x005bec0001e67983 */ /* 0x000f620000100800 */
[----:B------:R-:W-:-:S03]  /*15990*/  @!P3 IMAD.MOV R212, RZ, RZ, -R212 ;  /* 0x000000ffffd4b224 */ /* 0x000fc600078e0ad4 */
[----:B------:R1:W-:Y:S04]  /*159a0*/  STL [R1+0x8], R213 ;  /* 0x000008d501007387 */ /* 0x0003e80000100800 */
[----:B------:R1:W-:Y:S02]  /*159b0*/  STL [R1+0x11c], R212 ;  /* 0x00011cd401007387 */ /* 0x0003e40000100800 */
[----:B-1----:R-:W-:Y:S02]  /*159c0*/  IMAD.MOV.U32 R213, RZ, RZ, R222 ;  /* 0x000000ffffd57224 */ /* 0x002fe400078e00de */
[----:B------:R-:W5:Y:S01]  /*159d0*/  LDL R222, [R1+0x5bfc] ;  /* 0x005bfc0001de7983 */ /* 0x000f620000100800 */
[----:B------:R-:W-:-:S03]  /*159e0*/  MOV R212, R224 ;  /* 0x000000e000d47202 */ /* 0x000fc60000000f00 */
[----:B------:R-:W5:Y:S01]  /*159f0*/  LDL R224, [R1+0x5c00] ;  /* 0x005c000001e07983 */ /* 0x000f620000100800 */
[C---:B------:R-:W-:Y:S02]  /*15a00*/  ISETP.GT.U32.AND P1, PT, R251.reuse, R232, PT ;  /* 0x000000e8fb00720c */ /* 0x040fe40003f24070 */
[C---:B------:R-:W-:Y:S02]  /*15a10*/  ISETP.GT.U32.AND P0, PT, R251.reuse, R214, PT ;  /* 0x000000d6fb00720c */ /* 0x040fe40003f04070 */
[C---:B------:R-:W-:Y:S01]  /*15a20*/  ISETP.GT.U32.AND P2, PT, R251.reuse, R215, PT ;  /* 0x000000d7fb00720c */ /* 0x040fe20003f44070 */
[----:B------:R-:W-:Y:S01]  /*15a30*/  @!P4 IMAD.MOV R213, RZ, RZ, -R213 ;  /* 0x000000ffffd5c224 */ /* 0x000fe200078e0ad5 */
[C---:B------:R-:W-:Y:S02]  /*15a40*/  ISETP.GT.U32.AND P3, PT, R251.reuse, R225, PT ;  /* 0x000000e1fb00720c */ /* 0x040fe40003f64070 */
[----:B------:R-:W-:-:S05]  /*15a50*/  ISETP.GT.U32.AND P4, PT, R251, R216, PT ;  /* 0x000000d8fb00720c */ /* 0x000fca0003f84070 */
[----:B------:R-:W-:Y:S02]  /*15a60*/  @!P1 IADD3 R232, R232, -R251, RZ ;  /* 0x800000fbe8e89210 */ /* 0x000fe40007ffe0ff */
[C---:B------:R-:W-:Y:S02]  /*15a70*/  ISETP.GT.U32.AND P1, PT, R251.reuse, R223, PT ;  /* 0x000000dffb00720c */ /* 0x040fe40003f24070 */
[----:B------:R-:W-:Y:S01]  /*15a80*/  ISETP.GT.U32.AND P5, PT, R251, R232, PT ;  /* 0x000000e8fb00720c */ /* 0x000fe20003fa4070 */
[--C-:B------:R-:W-:Y:S02]  /*15a90*/  @!P0 IMAD.IADD R214, R214, 0x1, -R251.reuse ;  /* 0x00000001d6d68824 */ /* 0x100fe400078e0afb */
[--C-:B------:R-:W-:Y:S01]  /*15aa0*/  @!P2 IMAD.IADD R215, R215, 0x1, -R251.reuse ;  /* 0x00000001d7d7a824 */ /* 0x100fe200078e0afb */
[----:B------:R-:W-:Y:S01]  /*15ab0*/  @!P3 IADD3 R225, R225, -R251, RZ ;  /* 0x800000fbe1e1b210 */ /* 0x000fe20007ffe0ff */
[----:B------:R-:W-:Y:S01]  /*15ac0*/  @!P4 IMAD.IADD R216, R216, 0x1, -R251 ;  /* 0x00000001d8d8c824 */ /* 0x000fe200078e0afb */
[----:B------:R-:W-:-:S05]  /*15ad0*/  IABS R211, R211 ;  /* 0x000000d300d37213 */ /* 0x000fca0000000000 */
[----:B------:R-:W-:Y:S01]  /*15ae0*/  @!P1 IADD3 R223, R223, -R251, RZ ;  /* 0x800000fbdfdf9210 */ /* 0x000fe20007ffe0ff */
[----:B------:R-:W-:Y:S02]  /*15af0*/  @!P6 IMAD.MOV R212, RZ, RZ, -R212 ;  /* 0x000000ffffd4e224 */ /* 0x000fe400078e0ad4 */
[----:B------:R-:W-:Y:S01]  /*15b00*/  @!P5 IMAD.IADD R232, R232, 0x1, -R251 ;  /* 0x00000001e8e8d824 */ /* 0x000fe200078e0afb */
[----:B------:R-:W-:Y:S04]  /*15b10*/  STL [R1+0x118], R213 ;  /* 0x000118d501007387 */ /* 0x000fe80000100800 */
[----:B------:R1:W-:Y:S01]  /*15b20*/  STL [R1+0x114], R212 ;  /* 0x000114d401007387 */ /* 0x0003e20000100800 */
[----:B--2---:R-:W-:Y:S02]  /*15b30*/  ISETP.GT.U32.AND P0, PT, R251, R220, PT ;  /* 0x000000dcfb00720c */ /* 0x004fe40003f04070 */
[----:B---3--:R-:W-:-:S02]  /*15b40*/  ISETP.GE.AND P1, PT, R221, RZ, PT ;  /* 0x000000ffdd00720c */ /* 0x008fc40003f26270 */
[C---:B----4-:R-:W-:Y:S02]  /*15b50*/  ISETP.GT.U32.AND P2, PT, R251.reuse, R226, PT ;  /* 0x000000e2fb00720c */ /* 0x050fe40003f44070 */
[----:B-----5:R-:W-:-:S07]  /*15b60*/  ISETP.GT.U32.AND P3, PT, R251, R227, PT ;  /* 0x000000e3fb00720c */ /* 0x020fce0003f64070 */
[----:B------:R-:W-:Y:S01]  /*15b70*/  @!P0 IMAD.IADD R220, R220, 0x1, -R251 ;  /* 0x00000001dcdc8824 */ /* 0x000fe200078e0afb */
[----:B------:R-:W-:-:S03]  /*15b80*/  ISETP.GT.U32.AND P4, PT, R251, R228, PT ;  /* 0x000000e4fb00720c */ /* 0x000fc60003f84070 */
[----:B------:R-:W-:Y:S02]  /*15b90*/  @!P2 IADD3 R226, R226, -R251, RZ ;  /* 0x800000fbe2e2a210 */ /* 0x000fe40007ffe0ff */
[----:B------:R-:W-:Y:S01]  /*15ba0*/  @!P3 IMAD.IADD R227, R227, 0x1, -R251 ;  /* 0x00000001e3e3b824 */ /* 0x000fe200078e0afb */
[----:B------:R-:W-:Y:S01]  /*15bb0*/  ISETP.GE.AND P5, PT, R231, RZ, PT ;  /* 0x000000ffe700720c */ /* 0x000fe20003fa6270 */
[----:B------:R-:W-:Y:S01]  /*15bc0*/  IMAD.MOV.U32 R231, RZ, RZ, R211 ;  /* 0x000000ffffe77224 */ /* 0x000fe200078e00d3 */
[----:B------:R-:W-:-:S03]  /*15bd0*/  MOV R211, R223 ;  /* 0x000000df00d37202 */ /* 0x000fc60000000f00 */
[----:B-1----:R-:W-:Y:S01]  /*15be0*/  IMAD.HI.U32 R212, R252, R231, RZ ;  /* 0x000000e7fcd47227 */ /* 0x002fe200078e00ff */
[----:B------:R-:W-:Y:S02]  /*15bf0*/  ISETP.GE.AND P0, PT, R229, RZ, PT ;  /* 0x000000ffe500720c */ /* 0x000fe40003f06270 */
[----:B------:R-:W2:Y:S01]  /*15c00*/  LDL.LU R229, [R1+0x368] ;  /* 0x0003680001e57983 */ /* 0x000ea20000300800 */
[----:B------:R-:W-:Y:S02]  /*15c10*/  @!P1 IMAD.MOV R211, RZ, RZ, -R211 ;  /* 0x000000ffffd39224 */ /* 0x000fe400078e0ad3 */
[----:B------:R-:W-:Y:S01]  /*15c20*/  @!P4 IMAD.IADD R228, R228, 0x1, -R251 ;  /* 0x00000001e4e4c824 */ /* 0x000fe200078e0afb */
[----:B------:R-:W-:Y:S02]  /*15c30*/  ISETP.GE.AND P2, PT, R230, RZ, PT ;  /* 0x000000ffe600720c */ /* 0x000fe40003f46270 */
[----:B------:R-:W3:Y:S01]  /*15c40*/  LDL.LU R230, [R1+0x364] ;  /* 0x0003640001e67983 */ /* 0x000ee20000300800 */
[----:B------:R-:W-:Y:S01]  /*15c50*/  IMAD.MOV R219, RZ, RZ, -R212 ;  /* 0x000000ffffdb7224 */ /* 0x000fe200078e0ad4 */
[----:B------:R-:W-:-:S02]  /*15c60*/  MOV R212, R214 ;  /* 0x000000d600d47202 */ /* 0x000fc40000000f00 */
[----:B------:R-:W4:Y:S02]  /*15c70*/  LDL.LU R221, [R1+0x360] ;  /* 0x0003600001dd7983 */ /* 0x000f240000300800 */
[----:B------:R-:W-:Y:S02]  /*15c80*/  @!P5 IADD3 R212, -R212, RZ, RZ ;  /* 0x000000ffd4d4d210 */ /* 0x000fe40007ffe1ff */
[----:B------:R-:W-:Y:S02]  /*15c90*/  ISETP.GE.AND P3, PT, R222, RZ, PT ;  /* 0x000000ffde00720c */ /* 0x000fe40003f66270 */
[----:B------:R-:W5:Y:S01]  /*15ca0*/  LDL.LU R222, [R1+0x35c] ;  /* 0x00035c0001de7983 */ /* 0x000f620000300800 */
[----:B------:R-:W-:-:S03]  /*15cb0*/  ISETP.GE.AND P4, PT, R224, RZ, PT ;  /* 0x000000ffe000720c */ /* 0x000fc60003f86270 */
        /* <DEDUP_REMOVED lines=16> */
[----:B------:R1:W-:Y:S04]  /*15dc0*/  STL [R1+0x104], R212 ;  /* 0x000104d401007387 */ /* 0x0003e80000100800 */
[----:B------:R1:W-:Y:S02]  /*15dd0*/  STL [R1+0x100], R211 ;  /* 0x000100d301007387 */ /* 0x0003e40000100800 */
[----:B-1----:R-:W-:Y:S02]  /*15de0*/  IMAD.MOV.U32 R212, RZ, RZ, R232 ;  /* 0x000000ffffd47224 */ /* 0x002fe400078e00e8 */
[C---:B------:R-:W-:Y:S01]  /*15df0*/  IMAD R232, R251.reuse, R219, R231 ;  /* 0x000000dbfbe87224 */ /* 0x040fe200078e02e7 */
[----:B------:R-:W5:Y:S04]  /*15e00*/  LDL.LU R211, [R1+0x63dc] ;  /* 0x0063dc0001d37983 */ /* 0x000f680000300800 */
[----:B------:R-:W5:Y:S04]  /*15e10*/  LDL.LU R231, [R1+0x63d8] ;  /* 0x0063d80001e77983 */ /* 0x000f680000300800 */
[----:B------:R-:W5:Y:S01]  /*15e20*/  LDL R219, [R1+0x5c04] ;  /* 0x005c040001db7983 */ /* 0x000f620000100800 */
[----:B------:R-:W-:-:S13]  /*15e30*/  ISETP.GT.U32.AND P6, PT, R251, R217, PT ;  /* 0x000000d9fb00720c */ /* 0x000fda0003fc4070 */
[----:B------:R-:W-:Y:S02]  /*15e40*/  @!P6 IADD3 R217, R217, -R251, RZ ;  /* 0x800000fbd9d9e210 */ /* 0x000fe40007ffe0ff */
[C---:B------:R-:W-:Y:S02]  /*15e50*/  ISETP.GT.U32.AND P6, PT, R251.reuse, R218, PT ;  /* 0x000000dafb00720c */ /* 0x040fe40003fc4070 */
[C---:B------:R-:W-:Y:S02]  /*15e60*/  ISETP.GT.U32.AND P1, PT, R251.reuse, R217, PT ;  /* 0x000000d9fb00720c */ /* 0x040fe40003f24070 */
[C---:B------:R-:W-:Y:S02]  /*15e70*/  ISETP.GT.U32.AND P0, PT, R251.reuse, R226, PT ;  /* 0x000000e2fb00720c */ /* 0x040fe40003f04070 */
[----:B------:R-:W-:-:S07]  /*15e80*/  ISETP.GT.U32.AND P5, PT, R251, R220, PT ;  /* 0x000000dcfb00720c */ /* 0x000fce0003fa4070 */
[----:B------:R-:W-:Y:S02]  /*15e90*/  @!P6 IMAD.IADD R218, R218, 0x1, -R251 ;  /* 0x00000001dadae824 */ /* 0x000fe400078e0afb */
[----:B------:R-:W-:-:S03]  /*15ea0*/  @!P4 IMAD.MOV R212, RZ, RZ, -R212 ;  /* 0x000000ffffd4c224 */ /* 0x000fc600078e0ad4 */
[C---:B------:R-:W-:Y:S02]  /*15eb0*/  ISETP.GT.U32.AND P6, PT, R251.reuse, R218, PT ;  /* 0x000000dafb00720c */ /* 0x040fe40003fc4070 */
[----:B------:R-:W-:Y:S01]  /*15ec0*/  ISETP.GT.U32.AND P2, PT, R251, R227, PT ;  /* 0x000000e3fb00720c */ /* 0x000fe20003f44070 */
[--C-:B------:R-:W-:Y:S02]  /*15ed0*/  @!P1 IMAD.IADD R217, R217, 0x1, -R251.reuse ;  /* 0x00000001d9d99824 */ /* 0x100fe400078e0afb */
[----:B------:R-:W-:Y:S01]  /*15ee0*/  @!P0 IMAD.IADD R226, R226, 0x1, -R251 ;  /* 0x00000001e2e28824 */ /* 0x000fe200078e0afb */
[----:B------:R-:W-:-:S07]  /*15ef0*/  @!P5 IADD3 R220, R220, -R251, RZ ;  /* 0x800000fbdcdcd210 */ /* 0x000fce0007ffe0ff */
[--C-:B------:R-:W-:Y:S02]  /*15f00*/  @!P6 IMAD.IADD R218, R218, 0x1, -R251.reuse ;  /* 0x00000001dadae824 */ /* 0x100fe400078e0afb */
[----:B------:R-:W-:Y:S01]  /*15f10*/  @!P2 IMAD.IADD R227, R227, 0x1, -R251 ;  /* 0x00000001e3e3a824 */ /* 0x000fe200078e0afb */
[----:B------:R1:W-:Y:S01]  /*15f20*/  STL [R1+0xfc], R212 ;  /* 0x0000fcd401007387 */ /* 0x0003e20000100800 */
[----:B------:R-:W-:-:S13]  /*15f30*/  ISETP.GT.U32.AND P3, PT, R251, R228, PT ;  /* 0x000000e4fb00720c */ /* 0x000fda0003f64070 */
[----:B------:R-:W-:Y:S02]  /*15f40*/  @!P3 IADD3 R228, R228, -R251, RZ ;  /* 0x800000fbe4e4b210 */ /* 0x000fe40007ffe0ff */
[C---:B--2---:R-:W-:Y:S02]  /*15f50*/  ISETP.GT.U32.AND P4, PT, R251.reuse, R229, PT ;  /* 0x000000e5fb00720c */ /* 0x044fe40003f84070 */
[C---:B---3--:R-:W-:Y:S02]  /*15f60*/  ISETP.GT.U32.AND P1, PT, R251.reuse, R230, PT ;  /* 0x000000e6fb00720c */ /* 0x048fe40003f24070 */
[----:B----4-:R-:W-:-:S09]  /*15f70*/  ISETP.GT.U32.AND P5, PT, R251, R221, PT ;  /* 0x000000ddfb00720c */ /* 0x010fd20003fa4070 */
[----:B------:R-:W-:Y:S01]  /*15f80*/  @!P4 IMAD.IADD R229, R229, 0x1, -R251 ;  /* 0x00000001e5e5c824 */ /* 0x000fe200078e0afb */
[C---:B-----5:R-:W-:Y:S02]  /*15f90*/  ISETP.GT.U32.AND P0, PT, R251.reuse, R222, PT ;  /* 0x000000defb00720c */ /* 0x060fe40003f04070 */
[----:B------:R-:W-:Y:S02]  /*15fa0*/  ISETP.GT.U32.AND P2, PT, R251, R224, PT ;  /* 0x000000e0fb00720c */ /* 0x000fe40003f44070 */
[----:B------:R-:W-:Y:S02]  /*15fb0*/  @!P1 IADD3 R230, R230, -R251, RZ ;  /* 0x800000fbe6e69210 */ /* 0x000fe40007ffe0ff */
[----:B------:R-:W-:Y:S02]  /*15fc0*/  ISETP.GE.AND P6, PT, R213, RZ, PT ;  /* 0x000000ffd500720c */ /* 0x000fe40003fc6270 */
[----:B------:R-:W-:-:S05]  /*15fd0*/  ISETP.GE.AND P4, PT, R214, RZ, PT ;  /* 0x000000ffd600720c */ /* 0x000fca0003f86270 */
[--C-:B------:R-:W-:Y:S02]  /*15fe0*/  @!P0 IMAD.IADD R222, R222, 0x1, -R251.reuse ;  /* 0x00000001dede8824 */ /* 0x100fe400078e0afb */
[----:B------:R-:W-:Y:S01]  /*15ff0*/  @!P5 IMAD.IADD R221, R221, 0x1, -R251 ;  /* 0x00000001ddddd824 */ /* 0x000fe200078e0afb */
[----:B------:R-:W-:-:S03]  /*16000*/  @!P2 IADD3 R224, R224, -R251, RZ ;  /* 0x800000fbe0e0a210 */ /* 0x000fc60007ffe0ff */
[----:B------:R-:W-:Y:S02]  /*16010*/  @!P6 IADD3 R217, -R217, RZ, RZ ;  /* 0x000000ffd9d9e210 */ /* 0x000fe40007ffe1ff */
[----:B------:R-:W-:Y:S02]  /*16020*/  ISETP.GE.AND P1, PT, R225, RZ, PT ;  /* 0x000000ffe100720c */ /* 0x000fe40003f26270 */
[----:B------:R-:W2:Y:S04]  /*16030*/  LDL.LU R225, [R1+0x350] ;  /* 0x0003500001e17983 */ /* 0x000ea80000300800 */
[----:B-1----:R-:W3:Y:S01]  /*16040*/  LDL.LU R212, [R1+0x34c] ;  /* 0x00034c0001d47983 */ /* 0x002ee20000300800 */
[----:B------:R-:W-:-:S03]  /*16050*/  ISETP.GE.AND P5, PT, R215, RZ, PT ;  /* 0x000000ffd700720c */ /* 0x000fc60003fa6270 */
[----:B------:R-:W4:Y:S04]  /*16060*/  LDL.LU R213, [R1+0x348] ;  /* 0x0003480001d57983 */ /* 0x000f280000300800 */
[----:B------:R-:W5:Y:S01]  /*16070*/  LDL.LU R214, [R1+0x344] ;  /* 0x0003440001d67983 */ /* 0x000f620000300800 */
[----:B------:R-:W-:Y:S01]  /*16080*/  ISETP.GE.AND P0, PT, R216, RZ, PT ;  /* 0x000000ffd800720c */ /* 0x000fe20003f06270 */
[----:B------:R-:W-:Y:S02]  /*16090*/  IMAD.MOV.U32 R216, RZ, RZ, R220 ;  /* 0x000000ffffd87224 */ /* 0x000fe400078e00dc */
[----:B------:R-:W5:Y:S02]  /*160a0*/  LDL.LU R215, [R1+0x340] ;  /* 0x0003400001d77983 */ /* 0x000f640000300800 */
[----:B------:R-:W-:-:S02]  /*160b0*/  @!P4 IMAD.MOV R216, RZ, RZ, -R216 ;  /* 0x000000ffffd8c224 */ /* 0x000fc400078e0ad8 */
[----:B------:R1:W-:Y:S02]  /*160c0*/  STL [R1+0xf4], R217 ;  /* 0x0000f4d901007387 */ /* 0x0003e40000100800 */
[----:B-1----:R-:W-:-:S04]  /*160d0*/  IMAD.MOV.U32 R217, RZ, RZ, R226 ;  /* 0x000000ffffd97224 */ /* 0x002fc800078e00e2 */
[----:B------:R-:W-:Y:S01]  /*160e0*/  @!P1 IMAD.MOV R217, RZ, RZ, -R217 ;  /* 0x000000ffffd99224 */ /* 0x000fe200078e0ad9 */
[----:B------:R-:W-:Y:S02]  /*160f0*/  ISETP.GE.AND P2, PT, R219, RZ, PT ;  /* 0x000000ffdb00720c */ /* 0x000fe40003f46270 */
[----:B------:R-:W5:Y:S04]  /*16100*/  LDL R219, [R1+0x5c14] ;  /* 0x005c140001db7983 */ /* 0x000f680000100800 */
[----:B------:R1:W-:Y:S04]  /*16110*/  STL [R1+0xf0], R216 ;  /* 0x0000f0d801007387 */ /* 0x0003e80000100800 */
        /* <DEDUP_REMOVED lines=13> */
[C---:B------:R-:W-:Y:S02]  /*161f0*/  ISETP.GT.U32.AND P4, PT, R251.reuse, R230, PT ;  /* 0x000000e6fb00720c */ /* 0x040fe40003f84070 */
[----:B------:R-:W-:-:S07]  /*16200*/  ISETP.GT.U32.AND P1, PT, R251, R221, PT ;  /* 0x000000ddfb00720c */ /* 0x000fce0003f24070 */
[--C-:B------:R-:W-:Y:S01]  /*16210*/  @!P3 IMAD.IADD R223, R223, 0x1, -R251.reuse ;  /* 0x00000001dfdfb824 */ /* 0x100fe200078e0afb */
[C---:B------:R-:W-:Y:S02]  /*16220*/  ISETP.GT.U32.AND P3, PT, R251.reuse, R229, PT ;  /* 0x000000e5fb00720c */ /* 0x040fe40003f64070 */
[----:B------:R-:W-:Y:S02]  /*16230*/  @!P2 IADD3 R216, -R216, RZ, RZ ;  /* 0x000000ffd8d8a210 */ /* 0x000fe40007ffe1ff */
[----:B------:R-:W-:Y:S01]  /*16240*/  ISETP.GT.U32.AND P5, PT, R251, R223, PT ;  /* 0x000000dffb00720c */ /* 0x000fe20003fa4070 */
[--C-:B------:R-:W-:Y:S02]  /*16250*/  @!P6 IMAD.IADD R222, R222, 0x1, -R251.reuse ;  /* 0x00000001dedee824 */ /* 0x100fe400078e0afb */
[----:B------:R-:W-:Y:S01]  /*16260*/  @!P4 IMAD.IADD R230, R230, 0x1, -R251 ;  /* 0x00000001e6e6c824 */ /* 0x000fe200078e0afb */
[----:B------:R-:W-:Y:S01]  /*16270*/  @!P1 IADD3 R221, R221, -R251, RZ ;  /* 0x800000fbdddd9210 */ /* 0x000fe20007ffe0ff */
[----:B------:R-:W-:-:S04]  /*16280*/  @!P0 IMAD.MOV R217, RZ, RZ, -R217 ;  /* 0x000000ffffd98224 */ /* 0x000fc800078e0ad9 */
[----:B------:R-:W-:Y:S01]  /*16290*/  @!P3 IMAD.IADD R229, R229, 0x1, -R251 ;  /* 0x00000001e5e5b824 */ /* 0x000fe200078e0afb */
[----:B------:R1:W-:Y:S03]  /*162a0*/  STL [R1+0xe4], R217 ;  /* 0x0000e4d901007387 */ /* 0x0003e60000100800 */
[----:B------:R-:W-:Y:S02]  /*162b0*/  @!P5 IADD3 R223, R223, -R251, RZ ;  /* 0x800000fbdfdfd210 */ /* 0x000fe40007ffe0ff */
[----:B-1----:R-:W-:Y:S02]  /*162c0*/  IADD3 R217, R11, 0x1f2, RZ ;  /* 0x000001f20bd97810 */ /* 0x002fe40007ffe0ff */
[----:B------:R-:W-:-:S03]  /*162d0*/  ISETP.GT.U32.AND P0, PT, R251, R224, PT ;  /* 0x000000e0fb00720c */ /* 0x000fc60003f04070 */
[----:B------:R-:W-:Y:S04]  /*162e0*/  STL [R1+0x5e9c], R217 ;  /* 0x005e9cd901007387 */ /* 0x000fe80000100800 */
[----:B------:R1:W-:Y:S06]  /*162f0*/  STL [R1+0xe0], R216 ;  /* 0x0000e0d801007387 */ /* 0x0003ec0000100800 */
[----:B------:R-:W-:Y:S01]  /*16300*/  @!P0 IMAD.IADD R224, R224, 0x1, -R251 ;  /* 0x00000001e0e08824 */ /* 0x000fe200078e0afb */
[----:B--2---:R-:W-:-:S02]  /*16310*/  ISETP.GT.U32.AND P2, PT, R251, R225, PT ;  /* 0x000000e1fb00720c */ /* 0x004fc40003f44070 */
[C---:B---3--:R-:W-:Y:S02]  /*16320*/  ISETP.GT.U32.AND P3, PT, R251.reuse, R212, PT ;  /* 0x000000d4fb00720c */ /* 0x048fe40003f64070 */
[C---:B----4-:R-:W-:Y:S02]  /*16330*/  ISETP.GT.U32.AND P4, PT, R251.reuse, R213, PT ;  /* 0x000000d5fb00720c */ /* 0x050fe40003f84070 */
[C---:B-----5:R-:W-:Y:S02]  /*16340*/  ISETP.GT.U32.AND P1, PT, R251.reuse, R214, PT ;  /* 0x000000d6fb00720c */ /* 0x060fe40003f24070 */
[----:B------:R-:W-:-:S05]  /*16350*/  ISETP.GT.U32.AND P6, PT, R251, R215, PT ;  /* 0x000000d7fb00720c */ /* 0x000fca0003fc4070 */
[--C-:B------:R-:W-:Y:S02]  /*16360*/  @!P2 IMAD.IADD R225, R225, 0x1, -R251.reuse ;  /* 0x00000001e1e1a824 */ /* 0x100fe400078e0afb */
[--C-:B------:R-:W-:Y:S02]  /*16370*/  @!P3 IMAD.IADD R212, R212, 0x1, -R251.reuse ;  /* 0x00000001d4d4b824 */ /* 0x100fe400078e0afb */
[----:B------:R-:W-:Y:S02]  /*16380*/  @!P4 IADD3 R213, R213, -R251, RZ ;  /* 0x800000fbd5d5c210 */ /* 0x000fe40007ffe0ff */
[--C-:B------:R-:W-:Y:S02]  /*16390*/  @!P1 IMAD.IADD R214, R214, 0x1, -R251.reuse ;  /* 0x00000001d6d69824 */ /* 0x100fe400078e0afb */
[----:B------:R-:W-:Y:S01]  /*163a0*/  @!P6 IMAD.IADD R215, R215, 0x1, -R251 ;  /* 0x00000001d7d7e824 */ /* 0x000fe200078e0afb */
[----:B------:R-:W-:Y:S02]  /*163b0*/  ISETP.GE.AND P5, PT, R219, RZ, PT ;  /* 0x000000ffdb00720c */ /* 0x000fe40003fa6270 */
[----:B------:R-:W-:-:S02]  /*163c0*/  ISETP.GE.AND P2, PT, R220, RZ, PT ;  /* 0x000000ffdc00720c */ /* 0x000fc40003f46270 */
[----:B------:R-:W-:Y:S02]  /*163d0*/  MOV R220, R229 ;  /* 0x000000e500dc7202 */ /* 0x000fe40000000f00 */
[----:B------:R-:W-:Y:S02]  /*163e0*/  ISETP.GE.AND P3, PT, R226, RZ, PT ;  /* 0x000000ffe200720c */ /* 0x000fe40003f66270 */
[----:B------:R-:W2:Y:S05]  /*163f0*/  LDL.LU R226, [R1+0x3b4] ;  /* 0x0003b40001e27983 */ /* 0x000eaa0000300800 */
[----:B------:R-:W-:Y:S02]  /*16400*/  @!P5 IADD3 R220, -R220, RZ, RZ ;  /* 0x000000ffdcdcd210 */ /* 0x000fe40007ffe1ff */
[----:B------:R-:W-:-:S02]  /*16410*/  ISETP.GE.AND P4, PT, R227, RZ, PT ;  /* 0x000000ffe300720c */ /* 0x000fc40003f86270 */
[----:B------:R-:W3:Y:S04]  /*16420*/  LDL.LU R227, [R1+0x3b0] ;  /* 0x0003b00001e37983 */ /* 0x000ee80000300800 */
[----:B------:R-:W4:Y:S01]  /*16430*/  LDL R219, [R1+0x5c28] ;  /* 0x005c280001db7983 */ /* 0x000f220000100800 */
[----:B------:R-:W-:-:S03]  /*16440*/  ISETP.GE.AND P1, PT, R228, RZ, PT ;  /* 0x000000ffe400720c */ /* 0x000fc60003f26270 */
[----:B------:R-:W5:Y:S04]  /*16450*/  LDL.LU R228, [R1+0x3ac] ;  /* 0x0003ac0001e47983 */ /* 0x000f680000300800 */
[----:B------:R-:W4:Y:S04]  /*16460*/  LDL.LU R229, [R1+0x3a8] ;  /* 0x0003a80001e57983 */ /* 0x000f280000300800 */
[----:B-1----:R-:W4:Y:S01]  /*16470*/  LDL.LU R216, [R1+0x3a4] ;  /* 0x0003a40001d87983 */ /* 0x002f220000300800 */
[----:B------:R-:W-:Y:S01]  /*16480*/  ISETP.GE.AND P6, PT, R218, RZ, PT ;  /* 0x000000ffda00720c */ /* 0x000fe20003fc6270 */
[----:B------:R-:W-:-:S02]  /*16490*/  IMAD.MOV.U32 R218, RZ, RZ, R230 ;  /* 0x000000ffffda7224 */ /* 0x000fc400078e00e6 */
[----:B------:R-:W4:Y:S02]  /*164a0*/  LDL.LU R230, [R1+0x3a0] ;  /* 0x0003a00001e67983 */ /* 0x000f240000300800 */
[----:B------:R-:W-:Y:S02]  /*164b0*/  @!P2 IMAD.MOV R218, RZ, RZ, -R218 ;  /* 0x000000ffffdaa224 */ /* 0x000fe400078e0ada */
[----:B------:R1:W-:Y:S01]  /*164c0*/  STL [R1+0xdc], R220 ;  /* 0x0000dcdc01007387 */ /* 0x0003e20000100800 */
[----:B------:R-:W-:-:S03]  /*164d0*/  @!P3 IADD3 R221, -R221, RZ, RZ ;  /* 0x000000ffddddb210 */ /* 0x000fc60007ffe1ff */
[----:B-1----:R-:W4:Y:S04]  /*164e0*/  LDL R220, [R1+0x5c30] ;  /* 0x005c300001dc7983 */ /* 0x002f280000100800 */
[----:B------:R1:W-:Y:S01]  /*164f0*/  STL [R1+0xd8], R218 ;  /* 0x0000d8da01007387 */ /* 0x0003e20000100800 */
[----:B------:R-:W-:Y:S01]  /*16500*/  @!P1 IADD3 R224, -R224, RZ, RZ ;  /* 0x000000ffe0e09210 */ /* 0x000fe20007ffe1ff */
[----:B-1----:R-:W-:Y:S02]  /*16510*/  IMAD.MOV.U32 R218, RZ, RZ, R222 ;  /* 0x000000ffffda7224 */ /* 0x002fe400078e00de */
[----:B------:R1:W-:Y:S02]  /*16520*/  STL [R1+0xd4], R221 ;  /* 0x0000d4dd01007387 */ /* 0x0003e40000100800 */
[----:B------:R-:W-:-:S02]  /*16530*/  @!P4 IMAD.MOV R218, RZ, RZ, -R218 ;  /* 0x000000ffffdac224 */ /* 0x000fc400078e0ada */
[----:B------:R-:W4:Y:S04]  /*16540*/  LDL R222, [R1+0x5c38] ;  /* 0x005c380001de7983 */ /* 0x000f280000100800 */
[----:B-1----:R-:W4:Y:S04]  /*16550*/  LDL R221, [R1+0x5c44] ;  /* 0x005c440001dd7983 */ /* 0x002f280000100800 */
[----:B------:R1:W-:Y:S02]  /*16560*/  STL [R1+0xd0], R218 ;  /* 0x0000d0da01007387 */ /* 0x0003e40000100800 */
[----:B-1----:R-:W-:-:S02]  /*16570*/  IMAD.MOV.U32 R218, RZ, RZ, R223 ;  /* 0x000000ffffda7224 */ /* 0x002fc400078e00df */
[----:B------:R-:W4:Y:S04]  /*16580*/  LDL R223, [R1+0x5c34] ;  /* 0x005c340001df7983 */ /* 0x000f280000100800 */
[----:B------:R1:W-:Y:S04]  /*16590*/  STL [R1+0xcc], R224 ;  /* 0x0000cce001007387 */ /* 0x0003e80000100800 */
[----:B-1----:R-:W4:Y:S01]  /*165a0*/  LDL R224, [R1+0x5c3c] ;  /* 0x005c3c0001e07983 */ /* 0x002f220000100800 */
[C---:B------:R-:W-:Y:S02]  /*165b0*/  ISETP.GT.U32.AND P0, PT, R251.reuse, R231, PT ;  /* 0x000000e7fb00720c */ /* 0x040fe40003f04070 */
[----:B------:R-:W-:-:S02]  /*165c0*/  ISETP.GT.U32.AND P2, PT, R251, R212, PT ;  /* 0x000000d4fb00720c */ /* 0x000fc40003f44070 */
[C---:B------:R-:W-:Y:S02]  /*165d0*/  ISETP.GT.U32.AND P3, PT, R251.reuse, R213, PT ;  /* 0x000000d5fb00720c */ /* 0x040fe40003f64070 */
[C---:B------:R-:W-:Y:S02]  /*165e0*/  ISETP.GT.U32.AND P4, PT, R251.reuse, R214, PT ;  /* 0x000000d6fb00720c */ /* 0x040fe40003f84070 */
[----:B------:R-:W-:Y:S01]  /*165f0*/  ISETP.GT.U32.AND P1, PT, R251, R215, PT ;  /* 0x000000d7fb00720c */ /* 0x000fe20003f24070 */
[----:B------:R-:W-:-:S04]  /*16600*/  @!P6 IMAD.MOV R218, RZ, RZ, -R218 ;  /* 0x000000ffffdae224 */ /* 0x000fc800078e0ada */
[--C-:B------:R-:W-:Y:S01]  /*16610*/  @!P0 IMAD.IADD R231, R231, 0x1, -R251.reuse ;  /* 0x00000001e7e78824 */ /* 0x100fe200078e0afb */
[----:B------:R-:W-:Y:S02]  /*16620*/  ISETP.GT.U32.AND P0, PT, R251, R225, PT ;  /* 0x000000e1fb00720c */ /* 0x000fe40003f04070 */
[----:B------:R-:W-:Y:S01]  /*16630*/  @!P2 IADD3 R212, R212, -R251, RZ ;  /* 0x800000fbd4d4a210 */ /* 0x000fe20007ffe0ff */
[--C-:B------:R-:W-:Y:S01]  /*16640*/  @!P3 IMAD.IADD R213, R213, 0x1, -R251.reuse ;  /* 0x00000001d5d5b824 */ /* 0x100fe200078e0afb */
[----:B------:R-:W-:Y:S01]  /*16650*/  ISETP.GT.U32.AND P5, PT, R251, R231, PT ;  /* 0x000000e7fb00720c */ /* 0x000fe20003fa4070 */
[--C-:B------:R-:W-:Y:S02]  /*16660*/  @!P4 IMAD.IADD R214, R214, 0x1, -R251.reuse ;  /* 0x00000001d6d6c824 */ /* 0x100fe400078e0afb */
[----:B------:R-:W-:Y:S02]  /*16670*/  @!P1 IADD3 R215, R215, -R251, RZ ;  /* 0x800000fbd7d79210 */ /* 0x000fe40007ffe0ff */
[----:B------:R-:W-:Y:S01]  /*16680*/  IABS R217, R217 ;  /* 0x000000d900d97213 */ /* 0x000fe20000000000 */
[----:B------:R1:W-:Y:S03]  /*16690*/  STL [R1+0xc8], R218 ;  /* 0x0000c8da01007387 */ /* 0x0003e60000100800 */
[----:B------:R-:W-:-:S04]  /*166a0*/  @!P0 IMAD.IADD R225, R225, 0x1, -R251 ;  /* 0x00000001e1e18824 */ /* 0x000fc800078e0afb */
[----:B------:R-:W-:Y:S01]  /*166b0*/  @!P5 IMAD.IADD R231, R231, 0x1, -R251 ;  /* 0x00000001e7e7d824 */ /* 0x000fe200078e0afb */
[----:B-1----:R-:W-:Y:S02]  /*166c0*/  MOV R218, R217 ;  /* 0x000000d900da7202 */ /* 0x002fe40000000f00 */
[C---:B--2---:R-:W-:Y:S02]  /*166d0*/  ISETP.GT.U32.AND P6, PT, R251.reuse, R226, PT ;  /* 0x000000e2fb00720c */ /* 0x044fe40003fc4070 */
[C---:B---3--:R-:W-:Y:S02]  /*166e0*/  ISETP.GT.U32.AND P2, PT, R251.reuse, R227, PT ;  /* 0x000000e3fb00720c */ /* 0x048fe40003f44070 */
[C---:B-----5:R-:W-:Y:S02]  /*166f0*/  ISETP.GT.U32.AND P3, PT, R251.reuse, R228, PT ;  /* 0x000000e4fb00720c */ /* 0x060fe40003f64070 */
[----:B----4-:R-:W-:-:S07]  /*16700*/  ISETP.GT.U32.AND P4, PT, R251, R229, PT ;  /* 0x000000e5fb00720c */ /* 0x010fce0003f84070 */
[--C-:B------:R-:W-:Y:S01]  /*16710*/  @!P6 IMAD.IADD R226, R226, 0x1, -R251.reuse ;  /* 0x00000001e2e2e824 */ /* 0x100fe200078e0afb */
[----:B------:R-:W-:Y:S01]  /*16720*/  ISETP.GT.U32.AND P1, PT, R251, R216, PT ;  /* 0x000000d8fb00720c */ /* 0x000fe20003f24070 */
[--C-:B------:R-:W-:Y:S01]  /*16730*/  @!P2 IMAD.IADD R227, R227, 0x1, -R251.reuse ;  /* 0x00000001e3e3a824 */ /* 0x100fe200078e0afb */
[----:B------:R-:W-:Y:S01]  /*16740*/  ISETP.GT.U32.AND P6, PT, R251, R230, PT ;  /* 0x000000e6fb00720c */ /* 0x000fe20003fc4070 */
[----:B------:R-:W-:Y:S02]  /*16750*/  @!P3 IMAD.IADD R228, R228, 0x1, -R251 ;  /* 0x00000001e4e4b824 */ /* 0x000fe400078e0afb */
[----:B------:R-:W-:-:S08]  /*16760*/  @!P4 IADD3 R229, R229, -R251, RZ ;  /* 0x800000fbe5e5c210 */ /* 0x000fd00007ffe0ff */
[----:B------:R-:W-:Y:S01]  /*16770*/  @!P1 IMAD.IADD R216, R216, 0x1, -R251 ;  /* 0x00000001d8d89824 */ /* 0x000fe200078e0afb */
[----:B------:R-:W-:Y:S01]  /*16780*/  ISETP.GE.AND P5, PT, R220, RZ, PT ;  /* 0x000000ffdc00720c */ /* 0x000fe20003fa6270 */
[----:B------:R-:W-:Y:S02]  /*16790*/  IMAD.MOV.U32 R220, RZ, RZ, R225 ;  /* 0x000000ffffdc7224 */ /* 0x000fe400078e00e1 */
[----:B------:R-:W-:Y:S01]  /*167a0*/  @!P6 IMAD.IADD R230, R230, 0x1, -R251 ;  /* 0x00000001e6e6e824 */ /* 0x000fe200078e0afb */
[----:B------:R-:W-:Y:S02]  /*167b0*/  ISETP.GE.AND P3, PT, R222, RZ, PT ;  /* 0x000000ffde00720c */ /* 0x000fe40003f66270 */
[----:B------:R-:W-:Y:S02]  /*167c0*/  ISETP.GE.AND P2, PT, R221, RZ, PT ;  /* 0x000000ffdd00720c */ /* 0x000fe40003f46270 */
[----:B------:R-:W2:Y:S04]  /*167d0*/  LDL.LU R221, [R1+0x39c] ;  /* 0x00039c0001dd7983 */ /* 0x000ea80000300800 */
[----:B------:R-:W3:Y:S01]  /*167e0*/  LDL.LU R222, [R1+0x398] ;  /* 0x0003980001de7983 */ /* 0x000ee20000300800 */
[----:B------:R-:W-:-:S03]  /*167f0*/  ISETP.GE.AND P4, PT, R223, RZ, PT ;  /* 0x000000ffdf00720c */ /* 0x000fc60003f86270 */
[----:B------:R-:W4:Y:S04]  /*16800*/  LDL.LU R223, [R1+0x394] ;  /* 0x0003940001df7983 */ /* 0x000f280000300800 */
[----:B------:R-:W5:Y:S01]  /*16810*/  LDL.LU R217, [R1+0x390] ;  /* 0x0003900001d97983 */ /* 0x000f620000300800 */
[----:B------:R-:W-:-:S03]  /*16820*/  ISETP.GE.AND P1, PT, R224, RZ, PT ;  /* 0x000000ffe000720c */ /* 0x000fc60003f26270 */
[----:B------:R-:W2:Y:S04]  /*16830*/  LDL.LU R224, [R1+0x38c] ;  /* 0x00038c0001e07983 */ /* 0x000ea80000300800 */
[----:B------:R-:W2:Y:S04]  /*16840*/  LDL.LU R225, [R1+0x388] ;  /* 0x0003880001e17983 */ /* 0x000ea80000300800 */
[----:B------:R1:W-:Y:S04]  /*16850*/  STL [R1+0xc4], R220 ;  /* 0x0000c4dc01007387 */ /* 0x0003e80000100800 */
[----:B------:R-:W2:Y:S01]  /*16860*/  LDL R251, [R1+0xc4] ;  /* 0x0000c40001fb7983 */ /* 0x000ea20000100800 */
[----:B------:R-:W-:Y:S01]  /*16870*/  ISETP.GE.AND P0, PT, R219, RZ, PT ;  /* 0x000000ffdb00720c */ /* 0x000fe20003f06270 */
[----:B------:R-:W-:-:S05]  /*16880*/  IMAD.HI.U32 R219, R252, R218, RZ ;  /* 0x000000dafcdb7227 */ /* 0x000fca00078e00ff */
[----:B-1----:R-:W-:Y:S02]  /*16890*/  IADD3 R220, -R219, RZ, RZ ;  /* 0x000000ffdbdc7210 */ /* 0x002fe40007ffe1ff */
[----:B------:R-:W3:Y:S04]  /*168a0*/  LDL R219, [R1+0x5c4c] ;  /* 0x005c4c0001db7983 */ /* 0x000ee80000100800 */
[----:B------:R1:W-:Y:S04]  /*168b0*/  STL [R1+0xc0], R212 ;  /* 0x0000c0d401007387 */ /* 0x0003e80000100800 */
[----:B-1----:R-:W3:Y:S01]  /*168c0*/  LDL.LU R212, [R1+0x63d4] ;  /* 0x0063d40001d47983 */ /* 0x002ee20000300800 */
[----:B--2---:R-:W-:-:S05]  /*168d0*/  @!P0 IMAD.MOV R251, RZ, RZ, -R251 ;  /* 0x000000fffffb8224 */ /* 0x004fca00078e0afb */
[----:B------:R1:W-:Y:S02]  /*168e0*/  @!P0 STL [R1+0xc4], R251 ;  /* 0x0000c4fb01008387 */ /* 0x0003e40000100800 */
[----:B-1----:R-:W-:-:S04]  /*168f0*/  IABS R251, c[0x0][0x17c] ;  /* 0x00005f0000fb7a13 */ /* 0x002fc80000000000 */
[----:B------:R-:W-:Y:S02]  /*16900*/  ISETP.GT.U32.AND P0, PT, R251, R226, PT ;  /* 0x000000e2fb00720c */ /* 0x000fe40003f04070 */
[----:B------:R-:W2:Y:S04]  /*16910*/  LDL R251, [R1+0xc0] ;  /* 0x0000c00001fb7983 */ /* 0x000ea80000100800 */
[----:B------:R1:W-:Y:S04]  /*16920*/  STL [R1+0xbc], R213 ;  /* 0x0000bcd501007387 */ /* 0x0003e80000100800 */
[----:B-1----:R-:W3:Y:S01]  /*16930*/  LDL.LU R213, [R1+0x63d0] ;  /* 0x0063d00001d57983 */ /* 0x002ee20000300800 */
[----:B--2---:R-:W-:-:S05]  /*16940*/  @!P5 IADD3 R251, -R251, RZ, RZ ;  /* 0x000000fffbfbd210 */ /* 0x004fca0007ffe1ff */
[----:B------:R1:W-:Y:S02]  /*16950*/  @!P5 STL [R1+0xc0], R251 ;  /* 0x0000c0fb0100d387 */ /* 0x0003e40000100800 */
[----:B-1----:R-:W-:-:S04]  /*16960*/  IABS R251, c[0x0][0x17c] ;  /* 0x00005f0000fb7a13 */ /* 0x002fc80000000000 */
[----:B------:R-:W-:Y:S02]  /*16970*/  ISETP.GT.U32.AND P5, PT, R251, R227, PT ;  /* 0x000000e3fb00720c */ /* 0x000fe40003fa4070 */
[----:B------:R-:W2:Y:S04]  /*16980*/  LDL R251, [R1+0xbc] ;  /* 0x0000bc0001fb7983 */ /* 0x000ea80000100800 */
[----:B------:R1:W-:Y:S04]  /*16990*/  STL [R1+0xb8], R214 ;  /* 0x0000b8d601007387 */ /* 0x0003e80000100800 */
[----:B-1----:R-:W3:Y:S01]  /*169a0*/  LDL.LU R214, [R1+0x63cc] ;  /* 0x0063cc0001d67983 */ /* 0x002ee20000300800 */
[----:B--2---:R-:W-:-:S05]  /*169b0*/  @!P2 IMAD.MOV R251, RZ, RZ, -R251 ;  /* 0x000000fffffba224 */ /* 0x004fca00078e0afb */
[----:B------:R1:W-:Y:S02]  /*169c0*/  @!P2 STL [R1+0xbc], R251 ;  /* 0x0000bcfb0100a387 */ /* 0x0003e40000100800 */
[----:B-1----:R-:W-:-:S04]  /*169d0*/  IABS R251, c[0x0][0x17c] ;  /* 0x00005f0000fb7a13 */ /* 0x002fc80000000000 */
[----:B------:R-:W-:Y:S02]  /*169e0*/  ISETP.GT.U32.AND P2, PT, R251, R228, PT ;  /* 0x000000e4fb00720c */ /* 0x000fe40003f44070 */
[----:B------:R-:W2:Y:S01]  /*169f0*/  LDL R251, [R1+0xb8] ;  /* 0x0000b80001fb7983 */ /* 0x000ea20000100800 */
[----:B------:R-:W-:Y:S01]  /*16a00*/  @!P4 IADD3 R215, -R215, RZ, RZ ;  /* 0x000000ffd7d7c210 */ /* 0x000fe20007ffe1ff */
[----:B--2---:R-:W-:-:S05]  /*16a10*/  @!P3 IMAD.MOV R251, RZ, RZ, -R251 ;  /* 0x000000fffffbb224 */ /* 0x004fca00078e0afb */
[----:B------:R1:W-:Y:S04]  /*16a20*/  @!P3 STL [R1+0xb8], R251 ;  /* 0x0000b8fb0100b387 */ /* 0x0003e80000100800 */
[----:B------:R2:W-:Y:S01]  /*16a30*/  STL [R1+0xb0], R231 ;  /* 0x0000b0e701007387 */ /* 0x0005e20000100800 */
[----:B-1----:R-:W-:-:S03]  /*16a40*/  IABS R251, c[0x0][0x17c] ;  /* 0x00005f0000fb7a13 */ /* 0x002fc60000000000 */
[----:B------:R1:W-:Y:S02]  /*16a50*/  STL [R1+0xb4], R215 ;  /* 0x0000b4d701007387 */ /* 0x0003e40000100800 */
[C---:B--2---:R-:W-:Y:S01]  /*16a60*/  IMAD R231, R251.reuse, R220, R218 ;  /* 0x000000dcfbe77224 */ /* 0x044fe200078e02da */
[C---:B------:R-:W-:Y:S02]  /*16a70*/  ISETP.GT.U32.AND P3, PT, R251.reuse, R229, PT ;  /* 0x000000e5fb00720c */ /* 0x040fe40003f64070 */
[C---:B------:R-:W-:Y:S01]  /*16a80*/  ISETP.GT.U32.AND P4, PT, R251.reuse, R216, PT ;  /* 0x000000d8fb00720c */ /* 0x040fe20003f84070 */
[----:B-1----:R-:W2:Y:S01]  /*16a90*/  LDL.LU R215, [R1+0x63c8] ;  /* 0x0063c80001d77983 */ /* 0x002ea20000300800 */
[----:B------:R-:W-:-:S03]  /*16aa0*/  ISETP.GT.U32.AND P6, PT, R251, R230, PT ;  /* 0x000000e6fb00720c */ /* 0x000fc60003fc4070 */
[----:B------:R-:W2:Y:S04]  /*16ab0*/  LDL.LU R218, [R1+0x63c4] ;  /* 0x0063c40001da7983 */ /* 0x000ea80000300800 */
[----:B------:R-:W2:Y:S04]  /*16ac0*/  LDL.LU R220, [R1+0x63c0] ;  /* 0x0063c00001dc7983 */ /* 0x000ea80000300800 */
[----:B------:R-:W2:Y:S02]  /*16ad0*/  LDL R251, [R1+0xb0] ;  /* 0x0000b00001fb7983 */ /* 0x000ea40000100800 */
[----:B--2---:R-:W-:-:S05]  /*16ae0*/  @!P1 IMAD.MOV R251, RZ, RZ, -R251 ;  /* 0x000000fffffb9224 */ /* 0x004fca00078e0afb */
[----:B------:R1:W-:Y:S02]  /*16af0*/  @!P1 STL [R1+0xb0], R251 ;  /* 0x0000b0fb01009387 */ /* 0x0003e40000100800 */
[----:B-1----:R-:W-:-:S04]  /*16b00*/  IABS R251, c[0x0][0x17c] ;  /* 0x00005f0000fb7a13 */ /* 0x002fc80000000000 */
[----:B------:R-:W-:Y:S01]  /*16b10*/  ISETP.GT.U32.AND P1, PT, R251, R221, PT ;  /* 0x000000ddfb00720c */ /* 0x000fe20003f24070 */
[--C-:B------:R-:W-:Y:S01]  /*16b20*/  @!P6 IMAD.IADD R230, R230, 0x1, -R251.reuse ;  /* 0x00000001e6e6e824 */ /* 0x100fe200078e0afb */
[-C--:B------:R-:W-:Y:S01]  /*16b30*/  @!P5 IADD3 R227, R227, -R251.reuse, RZ ;  /* 0x800000fbe3e3d210 */ /* 0x080fe20007ffe0ff */
[--C-:B------:R-:W-:Y:S01]  /*16b40*/  @!P0 IMAD.IADD R226, R226, 0x1, -R251.reuse ;  /* 0x00000001e2e28824 */ /* 0x100fe200078e0afb */
[----:B------:R-:W-:Y:S01]  /*16b50*/  @!P4 IADD3 R216, R216, -R251, RZ ;  /* 0x800000fbd8d8c210 */ /* 0x000fe20007ffe0ff */
[--C-:B------:R-:W-:Y:S01]  /*16b60*/  @!P2 IMAD.IADD R228, R228, 0x1, -R251.reuse ;  /* 0x00000001e4e4a824 */ /* 0x100fe200078e0afb */
[----:B---3--:R-:W-:Y:S01]  /*16b70*/  ISETP.GE.AND P6, PT, R219, RZ, PT ;  /* 0x000000ffdb00720c */ /* 0x008fe20003fc6270 */
[----:B------:R-:W-:Y:S01]  /*16b80*/  @!P3 IMAD.IADD R229, R229, 0x1, -R251 ;  /* 0x00000001e5e5b824 */ /* 0x000fe200078e0afb */
[C---:B------:R-:W-:Y:S01]  /*16b90*/  ISETP.GT.U32.AND P0, PT, R251.reuse, R222, PT ;  /* 0x000000defb00720c */ /* 0x040fe20003f04070 */
[----:B------:R-:W2:Y:S01]  /*16ba0*/  LDL.LU R219, [R1+0x384] ;  /* 0x0003840001db7983 */ /* 0x000ea20000300800 */
[----:B----4-:R-:W-:-:S02]  /*16bb0*/  ISETP.GT.U32.AND P5, PT, R251, R223, PT ;  /* 0x000000dffb00720c */ /* 0x010fc40003fa4070 */
[----:B-----5:R-:W-:Y:S01]  /*16bc0*/  ISETP.GT.U32.AND P2, PT, R251, R217, PT ;  /* 0x000000d9fb00720c */ /* 0x020fe20003f44070 */
[----:B------:R-:W-:Y:S01]  /*16bd0*/  @!P1 IMAD.IADD R221, R221, 0x1, -R251 ;  /* 0x00000001dddd9824 */ /* 0x000fe200078e0afb */
[C---:B------:R-:W-:Y:S02]  /*16be0*/  ISETP.GT.U32.AND P3, PT, R251.reuse, R224, PT ;  /* 0x000000e0fb00720c */ /* 0x040fe40003f64070 */
[----:B------:R-:W-:Y:S02]  /*16bf0*/  ISETP.GT.U32.AND P4, PT, R251, R225, PT ;  /* 0x000000e1fb00720c */ /* 0x000fe40003f84070 */
[----:B------:R-:W3:Y:S02]  /*16c00*/  LDL R251, [R1+0x5c50] ;  /* 0x005c500001fb7983 */ /* 0x000ee40000100800 */
[----:B---3--:R-:W-:Y:S02]  /*16c10*/  ISETP.GE.AND P1, PT, R251, RZ, PT ;  /* 0x000000fffb00720c */ /* 0x008fe40003f26270 */
[----:B------:R-:W-:-:S04]  /*16c20*/  IABS R251, c[0x0][0x17c] ;  /* 0x00005f0000fb7a13 */ /* 0x000fc80000000000 */
[----:B------:R-:W-:Y:S02]  /*16c30*/  @!P0 IADD3 R222, R222, -R251, RZ ;  /* 0x800000fbdede8210 */ /* 0x000fe40007ffe0ff */
[----:B------:R-:W3:Y:S02]  /*16c40*/  LDL R251, [R1+0x5c40] ;  /* 0x005c400001fb7983 */ /* 0x000ee40000100800 */
[----:B---3--:R-:W-:Y:S02]  /*16c50*/  ISETP.GE.AND P0, PT, R251, RZ, PT ;  /* 0x000000fffb00720c */ /* 0x008fe40003f06270 */
[----:B------:R-:W-:-:S05]  /*16c60*/  IABS R251, c[0x0][0x17c] ;  /* 0x00005f0000fb7a13 */ /* 0x000fca0000000000 */
[----:B------:R-:W-:Y:S02]  /*16c70*/  @!P5 IMAD.IADD R223, R223, 0x1, -R251 ;  /* 0x00000001dfdfd824 */ /* 0x000fe400078e0afb */
[----:B------:R-:W3:Y:S02]  /*16c80*/  LDL R251, [R1+0x5c48] ;  /* 0x005c480001fb7983 */ /* 0x000ee40000100800 */
[----:B---3--:R-:W-:Y:S02]  /*16c90*/  ISETP.GE.AND P5, PT, R251, RZ, PT ;  /* 0x000000fffb00720c */ /* 0x008fe40003fa6270 */
[----:B------:R-:W-:-:S05]  /*16ca0*/  IABS R251, c[0x0][0x17c] ;  /* 0x00005f0000fb7a13 */ /* 0x000fca0000000000 */
[----:B------:R-:W-:Y:S02]  /*16cb0*/  @!P2 IMAD.IADD R217, R217, 0x1, -R251 ;  /* 0x00000001d9d9a824 */ /* 0x000fe400078e0afb */
[----:B------:R-:W3:Y:S02]  /*16cc0*/  LDL R251, [R1+0x5c58] ;  /* 0x005c580001fb7983 */ /* 0x000ee40000100800 */
[----:B---3--:R-:W-:Y:S02]  /*16cd0*/  ISETP.GE.AND P2, PT, R251, RZ, PT ;  /* 0x000000fffb00720c */ /* 0x008fe40003f46270 */
[----:B------:R-:W-:-:S04]  /*16ce0*/  IABS R251, c[0x0][0x17c] ;  /* 0x00005f0000fb7a13 */ /* 0x000fc80000000000 */
[----:B------:R-:W-:Y:S02]  /*16cf0*/  @!P3 IADD3 R224, R224, -R251, RZ ;  /* 0x800000fbe0e0b210 */ /* 0x000fe40007ffe0ff */
[----:B------:R-:W3:Y:S04]  /*16d00*/  LDL R251, [R1+0x5c60] ;  /* 0x005c600001fb7983 */ /* 0x000ee80000100800 */
[----:B------:R1:W-:Y:S04]  /*16d10*/  STL [R1+0xac], R226 ;  /* 0x0000ace201007387 */ /* 0x0003e80000100800 */
[----:B-1----:R-:W4:Y:S01]  /*16d20*/  LDL.LU R226, [R1+0x63bc] ;  /* 0x0063bc0001e27983 */ /* 0x002f220000300800 */
[----:B---3--:R-:W-:-:S02]  /*16d30*/  ISETP.GE.AND P3, PT, R251, RZ, PT ;  /* 0x000000fffb00720c */ /* 0x008fc40003f66270 */
[----:B------:R-:W-:-:S05]  /*16d40*/  IABS R251, c[0x0][0x17c] ;  /* 0x00005f0000fb7a13 */ /* 0x000fca0000000000 */
[----:B------:R-:W-:Y:S02]  /*16d50*/  @!P4 IMAD.IADD R225, R225, 0x1, -R251 ;  /* 0x00000001e1e1c824 */ /* 0x000fe400078e0afb */
[----:B------:R-:W3:Y:S04]  /*16d60*/  LDL R251, [R1+0xac] ;  /* 0x0000ac0001fb7983 */ /* 0x000ee80000100800 */
[----:B------:R1:W-:Y:S04]  /*16d70*/  STL [R1+0xa8], R227 ;  /* 0x0000a8e301007387 */ /* 0x0003e80000100800 */
[----:B-1----:R-:W5:Y:S01]  /*16d80*/  LDL.LU R227, [R1+0x63b8] ;  /* 0x0063b80001e37983 */ /* 0x002f620000300800 */
[----:B---3--:R-:W-:-:S05]  /*16d90*/  @!P6 IMAD.MOV R251, RZ, RZ, -R251 ;  /* 0x000000fffffbe224 */ /* 0x008fca00078e0afb */
[----:B------:R1:W-:Y:S02]  /*16da0*/  @!P6 STL [R1+0xac], R251 ;  /* 0x0000acfb0100e387 */ /* 0x0003e40000100800 */
[----:B-1----:R-:W-:-:S04]  /*16db0*/  IABS R251, c[0x0][0x17c] ;  /* 0x00005f0000fb7a13 */ /* 0x002fc80000000000 */
[----:B------:R-:W-:Y:S02]  /*16dc0*/  ISETP.GT.U32.AND P4, PT, R251, R221, PT ;  /* 0x000000ddfb00720c */ /* 0x000fe40003f84070 */
[----:B------:R-:W3:Y:S04]  /*16dd0*/  LDL R251, [R1+0xa8] ;  /* 0x0000a80001fb7983 */ /* 0x000ee80000100800 */
[----:B------:R1:W-:Y:S04]  /*16de0*/  STL [R1+0xa4], R228 ;  /* 0x0000a4e401007387 */ /* 0x0003e80000100800 */
[----:B-1----:R-:W2:Y:S01]  /*16df0*/  LDL.LU R228, [R1+0x63b4] ;  /* 0x0063b40001e47983 */ /* 0x002ea20000300800 */
[----:B---3--:R-:W-:-:S05]  /*16e00*/  @!P1 IADD3 R251, -R251, RZ, RZ ;  /* 0x000000fffbfb9210 */ /* 0x008fca0007ffe1ff */
[----:B------:R1:W-:Y:S02]  /*16e10*/  @!P1 STL [R1+0xa8], R251 ;  /* 0x0000a8fb01009387 */ /* 0x0003e40000100800 */
[----:B-1----:R-:W-:-:S04]  /*16e20*/  IABS R251, c[0x0][0x17c] ;  /* 0x00005f0000fb7a13 */ /* 0x002fc80000000000 */
[----:B------:R-:W-:Y:S02]  /*16e30*/  ISETP.GT.U32.AND P1, PT, R251, R222, PT ;  /* 0x000000defb00720c */ /* 0x000fe40003f24070 */
[----:B------:R-:W3:Y:S04]  /*16e40*/  LDL R251, [R1+0xa4] ;  /* 0x0000a40001fb7983 */ /* 0x000ee80000100800 */
[----:B------:R1:W-:Y:S04]  /*16e50*/  STL [R1+0xa0], R229 ;  /* 0x0000a0e501007387 */ /* 0x0003e80000100800 */
[----:B-1----:R-:W2:Y:S01]  /*16e60*/  LDL.LU R229, [R1+0x63b0] ;  /* 0x0063b00001e57983 */ /* 0x002ea20000300800 */
[----:B---3--:R-:W-:-:S05]  /*16e70*/  @!P0 IMAD.MOV R251, RZ, RZ, -R251 ;  /* 0x000000fffffb8224 */ /* 0x008fca00078e0afb */
[----:B------:R1:W-:Y:S02]  /*16e80*/  @!P0 STL [R1+0xa4], R251 ;  /* 0x0000a4fb01008387 */ /* 0x0003e40000100800 */
[----:B-1----:R-:W-:-:S04]  /*16e90*/  IABS R251, c[0x0][0x17c] ;  /* 0x00005f0000fb7a13 */ /* 0x002fc80000000000 */
[----:B------:R-:W-:Y:S02]  /*16ea0*/  ISETP.GT.U32.AND P0, PT, R251, R223, PT ;  /* 0x000000dffb00720c */ /* 0x000fe40003f04070 */
[----:B------:R-:W3:Y:S01]  /*16eb0*/  LDL R251, [R1+0xa0] ;  /* 0x0000a00001fb7983 */ /* 0x000ee20000100800 */
[----:B------:R-:W-:Y:S02]  /*16ec0*/  @!P2 IMAD.MOV R216, RZ, RZ, -R216 ;  /* 0x000000ffffd8a224 */ /* 0x000fe400078e0ad8 */
[----:B---3--:R-:W-:-:S05]  /*16ed0*/  @!P5 IMAD.MOV R251, RZ, RZ, -R251 ;  /* 0x000000fffffbd224 */ /* 0x008fca00078e0afb */
[----:B------:R1:W-:Y:S02]  /*16ee0*/  @!P5 STL [R1+0xa0], R251 ;  /* 0x0000a0fb0100d387 */ /* 0x0003e40000100800 */
[----:B-1----:R-:W-:-:S04]  /*16ef0*/  IABS R251, c[0x0][0x17c] ;  /* 0x00005f0000fb7a13 */ /* 0x002fc80000000000 */
[----:B------:R-:W-:Y:S02]  /*16f00*/  ISETP.GT.U32.AND P6, PT, R251, R217, PT ;  /* 0x000000d9fb00720c */ /* 0x000fe40003fc4070 */
[----:B------:R-:W-:Y:S02]  /*16f10*/  MOV R251, R230 ;  /* 0x000000e600fb7202 */ /* 0x000fe40000000f00 */
[----:B------:R-:W3:Y:S04]  /*16f20*/  LDL.LU R230, [R1+0x63ac] ;  /* 0x0063ac0001e67983 */ /* 0x000ee80000300800 */
[----:B------:R1:W-:Y:S04]  /*16f30*/  STL [R1+0x98], R251 ;  /* 0x000098fb01007387 */ /* 0x0003e80000100800 */
[----:B------:R2:W-:Y:S01]  /*16f40*/  STL [R1+0x9c], R216 ;  /* 0x00009cd801007387 */ /* 0x0005e20000100800 */
[----:B-1----:R-:W-:-:S04]  /*16f50*/  IABS R251, c[0x0][0x17c] ;  /* 0x00005f0000fb7a13 */ /* 0x002fc80000000000 */
[C---:B------:R-:W-:Y:S02]  /*16f60*/  ISETP.GT.U32.AND P2, PT, R251.reuse, R224, PT ;  /* 0x000000e0fb00720c */ /* 0x040fe40003f44070 */
[----:B------:R-:W-:Y:S02]  /*16f70*/  ISETP.GT.U32.AND P5, PT, R251, R225, PT ;  /* 0x000000e1fb00720c */ /* 0x000fe40003fa4070 */
[----:B------:R-:W3:Y:S01]  /*16f80*/  LDL R251, [R1+0x98] ;  /* 0x0000980001fb7983 */ /* 0x000ee20000100800 */
[----:B--2---:R-:W-:Y:S01]  /*16f90*/  IADD3 R216, R11, 0x1f3, RZ ;  /* 0x000001f30bd87810 */ /* 0x004fe20007ffe0ff */
[----:B---3--:R-:W-:-:S05]  /*16fa0*/  @!P3 IMAD.MOV R251, RZ, RZ, -R251 ;  /* 0x000000fffffbb224 */ /* 0x008fca00078e0afb */
[----:B------:R1:W-:Y:S04]  /*16fb0*/  @!P3 STL [R1+0x98], R251 ;  /* 0x000098fb0100b387 */ /* 0x0003e80000100800 */
[----:B------:R-:W-:Y:S01]  /*16fc0*/  STL [R1+0x5e80], R216 ;  /* 0x005e80d801007387 */ /* 0x000fe20000100800 */
[----:B-1----:R-:W-:-:S04]  /*16fd0*/  IABS R251, c[0x0][0x17c] ;  /* 0x00005f0000fb7a13 */ /* 0x002fc80000000000 */
[-C--:B------:R-:W-:Y:S01]  /*16fe0*/  @!P4 IADD3 R221, R221, -R251.reuse, RZ ;  /* 0x800000fbddddc210 */ /* 0x080fe20007ffe0ff */
[--C-:B------:R-:W-:Y:S01]  /*16ff0*/  @!P1 IMAD.IADD R222, R222, 0x1, -R251.reuse ;  /* 0x00000001dede9824 */ /* 0x100fe200078e0afb */
[----:B------:R-:W-:Y:S01]  /*17000*/  @!P6 IADD3 R217, R217, -R251, RZ ;  /* 0x800000fbd9d9e210 */ /* 0x000fe20007ffe0ff */
[--C-:B------:R-:W-:Y:S01]  /*17010*/  @!P0 IMAD.IADD R223, R223, 0x1, -R251.reuse ;  /* 0x00000001dfdf8824 */ /* 0x100fe200078e0afb */
[C---:B------:R-:W-:Y:S01]  /*17020*/  ISETP.GT.U32.AND P3, PT, R251.reuse, R219, PT ;  /* 0x000000dbfb00720c */ /* 0x040fe20003f64070 */
[--C-:B------:R-:W-:Y:S01]  /*17030*/  @!P2 IMAD.IADD R224, R224, 0x1, -R251.reuse ;  /* 0x00000001e0e0a824 */ /* 0x100fe200078e0afb */
[----:B------:R-:W-:Y:S01]  /*17040*/  ISETP.GT.U32.AND P4, PT, R251, R230, PT ;  /* 0x000000e6fb00720c */ /* 0x000fe20003f84070 */
[----:B------:R-:W-:Y:S01]  /*17050*/  @!P5 IMAD.IADD R225, R225, 0x1, -R251 ;  /* 0x00000001e1e1d824 */ /* 0x000fe200078e0afb */
[C---:B------:R-:W-:Y:S02]  /*17060*/  ISETP.GT.U32.AND P1, PT, R251.reuse, R229, PT ;  /* 0x000000e5fb00720c */ /* 0x040fe40003f24070 */
[----:B------:R-:W-:-:S02]  /*17070*/  ISETP.GT.U32.AND P0, PT, R251, R228, PT ;  /* 0x000000e4fb00720c */ /* 0x000fc40003f04070 */
[C---:B-----5:R-:W-:Y:S02]  /*17080*/  ISETP.GT.U32.AND P6, PT, R251.reuse, R227, PT ;  /* 0x000000e3fb00720c */ /* 0x060fe40003fc4070 */
[----:B----4-:R-:W-:Y:S02]  /*17090*/  ISETP.GT.U32.AND P2, PT, R251, R226, PT ;  /* 0x000000e2fb00720c */ /* 0x010fe40003f44070 */
[----:B------:R-:W2:Y:S02]  /*170a0*/  LDL R251, [R1+0x5c5c] ;  /* 0x005c5c0001fb7983 */ /* 0x000ea40000100800 */
[----:B--2---:R-:W-:Y:S02]  /*170b0*/  ISETP.GE.AND P5, PT, R251, RZ, PT ;  /* 0x000000fffb00720c */ /* 0x004fe40003fa6270 */
[----:B------:R-:W-:-:S04]  /*170c0*/  IABS R251, c[0x0][0x17c] ;  /* 0x00005f0000fb7a13 */ /* 0x000fc80000000000 */
[----:B------:R-:W-:Y:S02]  /*170d0*/  @!P3 IADD3 R219, R219, -R251, RZ ;  /* 0x800000fbdbdbb210 */ /* 0x000fe40007ffe0ff */
[----:B------:R-:W2:Y:S02]  /*170e0*/  LDL R251, [R1+0x5c54] ;  /* 0x005c540001fb7983 */ /* 0x000ea40000100800 */
[----:B--2---:R-:W-:Y:S02]  /*170f0*/  ISETP.GE.AND P3, PT, R251, RZ, PT ;  /* 0x000000fffb00720c */ /* 0x004fe40003f66270 */
[----:B------:R-:W-:-:S05]  /*17100*/  IABS R251, c[0x0][0x17c] ;  /* 0x00005f0000fb7a13 */ /* 0x000fca0000000000 */
[----:B------:R-:W-:Y:S02]  /*17110*/  @!P4 IMAD.IADD R230, R230, 0x1, -R251 ;  /* 0x00000001e6e6c824 */ /* 0x000fe400078e0afb */
[----:B------:R-:W2:Y:S02]  /*17120*/  LDL R251, [R1+0x5c64] ;  /* 0x005c640001fb7983 */ /* 0x000ea40000100800 */
[----:B--2---:R-:W-:Y:S02]  /*17130*/  ISETP.GE.AND P4, PT, R251, RZ, PT ;  /* 0x000000fffb00720c */ /* 0x004fe40003f86270 */
[----:B------:R-:W-:-:S05]  /*17140*/  IABS R251, c[0x0][0x17c] ;  /* 0x00005f0000fb7a13 */ /* 0x000fca0000000000 */
[----:B------:R-:W-:Y:S02]  /*17150*/  @!P1 IMAD.IADD R229, R229, 0x1, -R251 ;  /* 0x00000001e5e59824 */ /* 0x000fe400078e0afb */
        /* <DEDUP_REMOVED lines=8> */
[----:B------:R-:W2:Y:S04]  /*171e0*/  LDL R251, [R1+0x5c74] ;  /* 0x005c740001fb7983 */ /* 0x000ea80000100800 */
[----:B------:R1:W-:Y:S04]  /*171f0*/  STL [R1+0x94], R221 ;  /* 0x000094dd01007387 */ /* 0x0003e80000100800 */
[----:B-1----:R-:W3:Y:S01]  /*17200*/  LDL.LU R221, [R1+0x63a8] ;  /* 0x0063a80001dd7983 */ /* 0x002ee20000300800 */
[----:B--2---:R-:W-:-:S02]  /*17210*/  ISETP.GE.AND P6, PT, R251, RZ, PT ;  /* 0x000000fffb00720c */ /* 0x004fc40003fc6270 */
[----:B------:R-:W-:-:S05]  /*17220*/  IABS R251, c[0x0][0x17c] ;  /* 0x00005f0000fb7a13 */ /* 0x000fca0000000000 */
[----:B------:R-:W-:Y:S02]  /*17230*/  @!P2 IMAD.IADD R226, R226, 0x1, -R251 ;  /* 0x00000001e2e2a824 */ /* 0x000fe400078e0afb */
[----:B------:R-:W2:Y:S04]  /*17240*/  LDL R251, [R1+0x94] ;  /* 0x0000940001fb7983 */ /* 0x000ea80000100800 */
[----:B------:R1:W-:Y:S04]  /*17250*/  STL [R1+0x90], R222 ;  /* 0x000090de01007387 */ /* 0x0003e80000100800 */
[----:B-1----:R-:W4:Y:S01]  /*17260*/  LDL.LU R222, [R1+0x63a4] ;  /* 0x0063a40001de7983 */ /* 0x002f220000300800 */
[----:B--2---:R-:W-:-:S05]  /*17270*/  @!P5 IADD3 R251, -R251, RZ, RZ ;  /* 0x000000fffbfbd210 */ /* 0x004fca0007ffe1ff */
[----:B------:R1:W-:Y:S02]  /*17280*/  @!P5 STL [R1+0x94], R251 ;  /* 0x000094fb0100d387 */ /* 0x0003e40000100800 */
[----:B-1----:R-:W-:-:S04]  /*17290*/  IABS R251, c[0x0][0x17c] ;  /* 0x00005f0000fb7a13 */ /* 0x002fc80000000000 */
[----:B------:R-:W-:Y:S02]  /*172a0*/  ISETP.GT.U32.AND P2, PT, R251, R219, PT ;  /* 0x000000dbfb00720c */ /* 0x000fe40003f44070 */
[----:B------:R-:W2:Y:S04]  /*172b0*/  LDL R251, [R1+0x90] ;  /* 0x0000900001fb7983 */ /* 0x000ea80000100800 */
[----:B------:R1:W-:Y:S04]  /*172c0*/  STL [R1+0x8c], R223 ;  /* 0x00008cdf01007387 */ /* 0x0003e80000100800 */
[----:B-1----:R-:W5:Y:S01]  /*172d0*/  LDL.LU R223, [R1+0x63a0] ;  /* 0x0063a00001df7983 */ /* 0x002f620000300800 */
[----:B--2---:R-:W-:-:S05]  /*172e0*/  @!P3 IMAD.MOV R251, RZ, RZ, -R251 ;  /* 0x000000fffffbb224 */ /* 0x004fca00078e0afb */
[----:B------:R1:W-:Y:S02]  /*172f0*/  @!P3 STL [R1+0x90], R251 ;  /* 0x000090fb0100b387 */ /* 0x0003e40000100800 */
[----:B-1----:R-:W-:-:S04]  /*17300*/  IABS R251, c[0x0][0x17c] ;  /* 0x00005f0000fb7a13 */ /* 0x002fc80000000000 */
[----:B------:R-:W-:Y:S02]  /*17310*/  ISETP.GT.U32.AND P3, PT, R251, R230, PT ;  /* 0x000000e6fb00720c */ /* 0x000fe40003f64070 */
[----:B------:R-:W2:Y:S04]  /*17320*/  LDL R251, [R1+0x8c] ;  /* 0x00008c0001fb7983 */ /* 0x000ea80000100800 */
[----:B------:R1:W-:Y:S04]  /*17330*/  STL [R1+0x88], R217 ;  /* 0x000088d901007387 */ /* 0x0003e80000100800 */
[----:B-1----:R-:W3:Y:S01]  /*17340*/  LDL R217, [R1+0x5c80] ;  /* 0x005c800001d97983 */ /* 0x002ee20000100800 */
        /* <DEDUP_REMOVED lines=17> */
[C---:B------:R-:W-:Y:S02]  /*17460*/  ISETP.GT.U32.AND P0, PT, R251.reuse, R227, PT ;  /* 0x000000e3fb00720c */ /* 0x040fe40003f04070 */
[----:B------:R-:W-:Y:S02]  /*17470*/  ISETP.GT.U32.AND P5, PT, R251, R226, PT ;  /* 0x000000e2fb00720c */ /* 0x000fe40003fa4070 */
[----:B------:R-:W2:Y:S02]  /*17480*/  LDL R251, [R1+0x80] ;  /* 0x0000800001fb7983 */ /* 0x000ea40000100800 */
[----:B--2---:R-:W-:-:S05]  /*17490*/  @!P6 IMAD.MOV R251, RZ, RZ, -R251 ;  /* 0x000000fffffbe224 */ /* 0x004fca00078e0afb */
[----:B------:R1:W-:Y:S02]  /*174a0*/  @!P6 STL [R1+0x80], R251 ;  /* 0x000080fb0100e387 */ /* 0x0003e40000100800 */
[----:B-1----:R-:W-:-:S04]  /*174b0*/  IABS R251, c[0x0][0x17c] ;  /* 0x00005f0000fb7a13 */ /* 0x002fc80000000000 */
[----:B---3--:R-:W-:Y:S02]  /*174c0*/  ISETP.GT.U32.AND P6, PT, R251, R225, PT ;  /* 0x000000e1fb00720c */ /* 0x008fe40003fc4070 */
[----:B------:R-:W-:Y:S02]  /*174d0*/  @!P2 IADD3 R219, R219, -R251, RZ ;  /* 0x800000fbdbdba210 */ /* 0x000fe40007ffe0ff */
[----:B------:R-:W2:Y:S02]  /*174e0*/  LDL R251, [R1+0x5c70] ;  /* 0x005c700001fb7983 */ /* 0x000ea40000100800 */
[----:B--2---:R-:W-:Y:S02]  /*174f0*/  ISETP.GE.AND P2, PT, R251, RZ, PT ;  /* 0x000000fffb00720c */ /* 0x004fe40003f46270 */
[----:B------:R-:W-:-:S04]  /*17500*/  IABS R251, c[0x0][0x17c] ;  /* 0x00005f0000fb7a13 */ /* 0x000fc80000000000 */
[----:B------:R-:W-:Y:S01]  /*17510*/  @!P1 IADD3 R228, R228, -R251, RZ ;  /* 0x800000fbe4e49210 */ /* 0x000fe20007ffe0ff */
[--C-:B------:R-:W-:Y:S01]  /*17520*/  @!P3 IMAD.IADD R230, R230, 0x1, -R251.reuse ;  /* 0x00000001e6e6b824 */ /* 0x100fe200078e0afb */
[----:B------:R-:W-:Y:S01]  /*17530*/  ISETP.GT.U32.AND P3, PT, R251, R224, PT ;  /* 0x000000e0fb00720c */ /* 0x000fe20003f64070 */
[--C-:B------:R-:W-:Y:S01]  /*17540*/  @!P4 IMAD.IADD R229, R229, 0x1, -R251.reuse ;  /* 0x00000001e5e5c824 */ /* 0x100fe200078e0afb */
[----:B-----5:R-:W-:Y:S01]  /*17550*/  ISETP.GT.U32.AND P4, PT, R251, R223, PT ;  /* 0x000000dffb00720c */ /* 0x020fe20003f84070 */
[--C-:B------:R-:W-:Y:S01]  /*17560*/  @!P0 IMAD.IADD R227, R227, 0x1, -R251.reuse ;  /* 0x00000001e3e38824 */ /* 0x100fe200078e0afb */
[C---:B----4-:R-:W-:Y:S01]  /*17570*/  ISETP.GT.U32.AND P1, PT, R251.reuse, R222, PT ;  /* 0x000000defb00720c */ /* 0x050fe20003f24070 */
[----:B------:R-:W-:Y:S01]  /*17580*/  @!P5 IMAD.IADD R226, R226, 0x1, -R251 ;  /* 0x00000001e2e2d824 */ /* 0x000fe200078e0afb */
[----:B------:R-:W-:Y:S02]  /*17590*/  ISETP.GT.U32.AND P0, PT, R251, R221, PT ;  /* 0x000000ddfb00720c */ /* 0x000fe40003f04070 */
[----:B------:R-:W2:Y:S02]  /*175a0*/  LDL R251, [R1+0x5c7c] ;  /* 0x005c7c0001fb7983 */ /* 0x000ea40000100800 */
[----:B--2---:R-:W-:-:S02]  /*175b0*/  ISETP.GE.AND P5, PT, R251, RZ, PT ;  /* 0x000000fffb00720c */ /* 0x004fc40003fa6270 */
[----:B------:R-:W-:-:S04]  /*175c0*/  IABS R251, c[0x0][0x17c] ;  /* 0x00005f0000fb7a13 */ /* 0x000fc80000000000 */
[----:B------:R-:W-:Y:S01]  /*175d0*/  @!P6 IADD3 R225, R225, -R251, RZ ;  /* 0x800000fbe1e1e210 */ /* 0x000fe20007ffe0ff */
[----:B------:R-:W-:Y:S01]  /*175e0*/  @!P3 IMAD.IADD R224, R224, 0x1, -R251 ;  /* 0x00000001e0e0b824 */ /* 0x000fe200078e0afb */
[----:B------:R-:W-:Y:S02]  /*175f0*/  ISETP.GT.U32.AND P6, PT, R251, R220, PT ;  /* 0x000000dcfb00720c */ /* 0x000fe40003fc4070 */
[----:B------:R-:W2:Y:S02]  /*17600*/  LDL R251, [R1+0x5c78] ;  /* 0x005c780001fb7983 */ /* 0x000ea40000100800 */
[----:B--2---:R-:W-:Y:S02]  /*17610*/  ISETP.GE.AND P3, PT, R251, RZ, PT ;  /* 0x000000fffb00720c */ /* 0x004fe40003f66270 */
[----:B------:R-:W-:-:S04]  /*17620*/  IABS R251, c[0x0][0x17c] ;  /* 0x00005f0000fb7a13 */ /* 0x000fc80000000000 */
[----:B------:R-:W-:Y:S01]  /*17630*/  @!P1 IADD3 R222, R222, -R251, RZ ;  /* 0x800000fbdede9210 */ /* 0x000fe20007ffe0ff */
[----:B------:R-:W-:Y:S02]  /*17640*/  @!P4 IMAD.IADD R223, R223, 0x1, -R251 ;  /* 0x00000001dfdfc824 */ /* 0x000fe400078e0afb */
[----:B------:R-:W2:Y:S01]  /*17650*/  LDL R251, [R1+0x5c94] ;  /* 0x005c940001fb7983 */ /* 0x000ea20000100800 */
[----:B------:R-:W-:Y:S01]  /*17660*/  @!P2 IMAD.MOV R219, RZ, RZ, -R219 ;  /* 0x000000ffffdba224 */ /* 0x000fe200078e0adb */
[----:B------:R-:W-:Y:S02]  /*17670*/  ISETP.GE.AND P4, PT, R217, RZ, PT ;  /* 0x000000ffd900720c */ /* 0x000fe40003f86270 */
[----:B------:R-:W-:Y:S02]  /*17680*/  @!P5 IADD3 R230, -R230, RZ, RZ ;  /* 0x000000ffe6e6d210 */ /* 0x000fe40007ffe1ff */
[----:B--2---:R-:W-:Y:S02]  /*17690*/  ISETP.GE.AND P1, PT, R251, RZ, PT ;  /* 0x000000fffb00720c */ /* 0x004fe40003f26270 */
[----:B------:R-:W-:-:S05]  /*176a0*/  IABS R251, c[0x0][0x17c] ;  /* 0x00005f0000fb7a13 */ /* 0x000fca0000000000 */
[----:B------:R-:W-:Y:S02]  /*176b0*/  @!P0 IMAD.IADD R221, R221, 0x1, -R251 ;  /* 0x00000001dddd8824 */ /* 0x000fe400078e0afb */
[----:B------:R-:W2:Y:S04]  /*176c0*/  LDL R251, [R1+0x5c88] ;  /* 0x005c880001fb7983 */ /* 0x000ea80000100800 */
[----:B------:R1:W-:Y:S01]  /*176d0*/  STL [R1+0x7c], R219 ;  /* 0x00007cdb01007387 */ /* 0x0003e20000100800 */
[----:B------:R-:W-:-:S03]  /*176e0*/  IABS R216, R216 ;  /* 0x000000d800d87213 */ /* 0x000fc60000000000 */
[----:B------:R3:W-:Y:S01]  /*176f0*/  STL [R1+0x78], R230 ;  /* 0x000078e601007387 */ /* 0x0007e20000100800 */
[----:B-1----:R-:W-:-:S03]  /*17700*/  IMAD.MOV.U32 R219, RZ, RZ, R229 ;  /* 0x000000ffffdb7224 */ /* 0x002fc600078e00e5 */
[----:B------:R-:W4:Y:S01]  /*17710*/  LDL R229, [R1+0x5c90] ;  /* 0x005c900001e57983 */ /* 0x000f220000100800 */
[----:B------:R-:W-:Y:S02]  /*17720*/  @!P3 IMAD.MOV R219, RZ, RZ, -R219 ;  /* 0x000000ffffdbb224 */ /* 0x000fe400078e0adb */
[----:B---3--:R-:W-:Y:S02]  /*17730*/  IMAD.MOV.U32 R230, RZ, RZ, R228 ;  /* 0x000000ffffe67224 */ /* 0x008fe400078e00e4 */
[----:B------:R-:W3:Y:S04]  /*17740*/  LDL R228, [R1+0x5ca0] ;  /* 0x005ca00001e47983 */ /* 0x000ee80000100800 */
[----:B------:R1:W-:Y:S01]  /*17750*/  STL [R1+0x74], R219 ;  /* 0x000074db01007387 */ /* 0x0003e20000100800 */
[----:B------:R-:W-:-:S02]  /*17760*/  @!P4 IMAD.MOV R230, RZ, RZ, -R230 ;  /* 0x000000ffffe6c224 */ /* 0x000fc400078e0ae6 */
[----:B------:R-:W-:Y:S01]  /*17770*/  IMAD.HI.U32 R217, R252, R216, RZ ;  /* 0x000000d8fcd97227 */ /* 0x000fe200078e00ff */
[----:B-1----:R-:W-:-:S03]  /*17780*/  MOV R219, R227 ;  /* 0x000000e300db7202 */ /* 0x002fc60000000f00 */
[----:B------:R-:W-:Y:S01]  /*17790*/  IMAD.MOV R217, RZ, RZ, -R217 ;  /* 0x000000ffffd97224 */ /* 0x000fe200078e0ad9 */
[----:B------:R-:W5:Y:S01]  /*177a0*/  LDL R227, [R1+0x5c9c] ;  /* 0x005c9c0001e37983 */ /* 0x000f620000100800 */
[----:B------:R-:W-:-:S03]  /*177b0*/  @!P1 IMAD.MOV R219, RZ, RZ, -R219 ;  /* 0x000000ffffdb9224 */ /* 0x000fc600078e0adb */
[----:B------:R1:W-:Y:S04]  /*177c0*/  STL [R1+0x70], R230 ;  /* 0x000070e601007387 */ /* 0x0003e80000100800 */
[----:B-1----:R-:W3:Y:S04]  /*177d0*/  LDL R230, [R1+0x5c98] ;  /* 0x005c980001e67983 */ /* 0x002ee80000100800 */
[----:B------:R-:W-:Y:S04]  /*177e0*/  STL [R1+0x68], R226 ;  /* 0x000068e201007387 */ /* 0x000fe80000100800 */
[----:B------:R1:W-:Y:S04]  /*177f0*/  STL [R1+0x6c], R219 ;  /* 0x00006cdb01007387 */ /* 0x0003e80000100800 */
[----:B-1----:R-:W3:Y:S01]  /*17800*/  LDL.LU R219, [R1+0x6394] ;  /* 0x0063940001db7983 */ /* 0x002ee20000300800 */
[----:B--2---:R-:W-:-:S02]  /*17810*/  ISETP.GE.AND P0, PT, R251, RZ, PT ;  /* 0x000000fffb00720c */ /* 0x004fc40003f06270 */
[----:B------:R-:W-:-:S04]  /*17820*/  IABS R251, c[0x0][0x17c] ;  /* 0x00005f0000fb7a13 */ /* 0x000fc80000000000 */
[----:B------:R-:W-:Y:S01]  /*17830*/  @!P6 IADD3 R220, R220, -R251, RZ ;  /* 0x800000fbdcdce210 */ /* 0x000fe20007ffe0ff */
[C---:B------:R-:W-:Y:S01]  /*17840*/  IMAD R226, R251.reuse, R217, R216 ;  /* 0x000000d9fbe27224 */ /* 0x040fe200078e02d8 */
[C---:B------:R-:W-:Y:S01]  /*17850*/  ISETP.GT.U32.AND P2, PT, R251.reuse, R225, PT ;  /* 0x000000e1fb00720c */ /* 0x040fe20003f44070 */
[----:B------:R-:W2:Y:S01]  /*17860*/  LDL.LU R216, [R1+0x6390] ;  /* 0x0063900001d87983 */ /* 0x000ea20000300800 */
[C---:B------:R-:W-:Y:S02]  /*17870*/  ISETP.GT.U32.AND P5, PT, R251.reuse, R224, PT ;  /* 0x000000e0fb00720c */ /* 0x040fe40003fa4070 */
[C---:B------:R-:W-:Y:S01]  /*17880*/  ISETP.GT.U32.AND P3, PT, R251.reuse, R223, PT ;  /* 0x000000dffb00720c */ /* 0x040fe20003f64070 */
[----:B------:R-:W2:Y:S01]  /*17890*/  LDL.LU R217, [R1+0x638c] ;  /* 0x00638c0001d97983 */ /* 0x000ea20000300800 */
[C---:B------:R-:W-:Y:S02]  /*178a0*/  ISETP.GT.U32.AND P4, PT, R251.reuse, R222, PT ;  /* 0x000000defb00720c */ /* 0x040fe40003f84070 */
[----:B------:R-:W-:-:S02]  /*178b0*/  ISETP.GT.U32.AND P1, PT, R251, R221, PT ;  /* 0x000000ddfb00720c */ /* 0x000fc40003f24070 */
[----:B------:R-:W-:Y:S02]  /*178c0*/  ISETP.GT.U32.AND P6, PT, R251, R220, PT ;  /* 0x000000dcfb00720c */ /* 0x000fe40003fc4070 */
[----:B------:R-:W2:Y:S02]  /*178d0*/  LDL R251, [R1+0x68] ;  /* 0x0000680001fb7983 */ /* 0x000ea40000100800 */
[----:B--2---:R-:W-:-:S05]  /*178e0*/  @!P0 IADD3 R251, -R251, RZ, RZ ;  /* 0x000000fffbfb8210 */ /* 0x004fca0007ffe1ff */
[----:B------:R1:W-:Y:S02]  /*178f0*/  @!P0 STL [R1+0x68], R251 ;  /* 0x000068fb01008387 */ /* 0x0003e40000100800 */
[----:B-1----:R-:W-:-:S04]  /*17900*/  IABS R251, c[0x0][0x17c] ;  /* 0x00005f0000fb7a13 */ /* 0x002fc80000000000 */
[----:B------:R-:W-:Y:S01]  /*17910*/  @!P3 IADD3 R223, R223, -R251, RZ ;  /* 0x800000fbdfdfb210 */ /* 0x000fe20007ffe0ff */
[--C-:B------:R-:W-:Y:S01]  /*17920*/  @!P2 IMAD.IADD R225, R225, 0x1, -R251.reuse ;  /* 0x00000001e1e1a824 */ /* 0x100fe200078e0afb */
[C---:B---3--:R-:W-:Y:S01]  /*17930*/  ISETP.GT.U32.AND P0, PT, R251.reuse, R219, PT ;  /* 0x000000dbfb00720c */ /* 0x048fe20003f04070 */
[--C-:B------:R-:W-:Y:S01]  /*17940*/  @!P5 IMAD.IADD R224, R224, 0x1, -R251.reuse ;  /* 0x00000001e0e0d824 */ /* 0x100fe200078e0afb */
[C---:B------:R-:W-:Y:S01]  /*17950*/  ISETP.GT.U32.AND P2, PT, R251.reuse, R218, PT ;  /* 0x000000dafb00720c */ /* 0x040fe20003f44070 */
[--C-:B------:R-:W-:Y:S01]  /*17960*/  @!P4 IMAD.IADD R222, R222, 0x1, -R251.reuse ;  /* 0x00000001dedec824 */ /* 0x100fe200078e0afb */
[----:B------:R-:W-:Y:S01]  /*17970*/  ISETP.GT.U32.AND P5, PT, R251, R217, PT ;  /* 0x000000d9fb00720c */ /* 0x000fe20003fa4070 */
[----:B------:R-:W-:Y:S01]  /*17980*/  @!P1 IMAD.IADD R221, R221, 0x1, -R251 ;  /* 0x00000001dddd9824 */ /* 0x000fe200078e0afb */
[C---:B------:R-:W-:Y:S02]  /*17990*/  ISETP.GT.U32.AND P3, PT, R251.reuse, R216, PT ;  /* 0x000000d8fb00720c */ /* 0x040fe40003f64070 */
[----:B------:R-:W-:-:S02]  /*179a0*/  ISETP.GT.U32.AND P4, PT, R251, R215, PT ;  /* 0x000000d7fb00720c */ /* 0x000fc40003f84070 */
[----:B------:R-:W-:Y:S02]  /*179b0*/  ISETP.GT.U32.AND P1, PT, R251, R214, PT ;  /* 0x000000d6fb00720c */ /* 0x000fe40003f24070 */
[----:B------:R-:W-:Y:S02]  /*179c0*/  @!P6 IADD3 R220, R220, -R251, RZ ;  /* 0x800000fbdcdce210 */ /* 0x000fe40007ffe0ff */
[----:B------:R-:W2:Y:S02]  /*179d0*/  LDL R251, [R1+0x5c84] ;  /* 0x005c840001fb7983 */ /* 0x000ea40000100800 */
[----:B--2---:R-:W-:Y:S02]  /*179e0*/  ISETP.GE.AND P6, PT, R251, RZ, PT ;  /* 0x000000fffb00720c */ /* 0x004fe40003fc6270 */
[----:B------:R-:W-:-:S05]  /*179f0*/  IABS R251, c[0x0][0x17c] ;  /* 0x00005f0000fb7a13 */ /* 0x000fca0000000000 */
[----:B------:R-:W-:Y:S02]  /*17a00*/  @!P0 IMAD.IADD R219, R219, 0x1, -R251 ;  /* 0x00000001dbdb8824 */ /* 0x000fe400078e0afb */
[----:B------:R-:W2:Y:S04]  /*17a10*/  LDL R251, [R1+0x5c8c] ;  /* 0x005c8c0001fb7983 */ /* 0x000ea80000100800 */
[----:B------:R-:W-:-:S05]  /*17a20*/  @!P6 IMAD.MOV R225, RZ, RZ, -R225 ;  /* 0x000000ffffe1e224 */ /* 0x000fca00078e0ae1 */
[----:B------:R1:W-:Y:S01]  /*17a30*/  STL [R1+0x64], R225 ;  /* 0x000064e101007387 */ /* 0x0003e20000100800 */
[----:B--2---:R-:W-:Y:S02]  /*17a40*/  ISETP.GE.AND P0, PT, R251, RZ, PT ;  /* 0x000000fffb00720c */ /* 0x004fe40003f06270 */
[----:B------:R-:W-:-:S05]  /*17a50*/  IABS R251, c[0x0][0x17c] ;  /* 0x00005f0000fb7a13 */ /* 0x000fca0000000000 */
[----:B------:R-:W-:Y:S01]  /*17a60*/  @!P2 IMAD.IADD R218, R218, 0x1, -R251 ;  /* 0x00000001dadaa824 */ /* 0x000fe200078e0afb */
[----:B-----5:R-:W-:Y:S01]  /*17a70*/  ISETP.GE.AND P2, PT, R227, RZ, PT ;  /* 0x000000ffe300720c */ /* 0x020fe20003f46270 */
[----:B------:R-:W-:Y:S02]  /*17a80*/  IMAD.MOV.U32 R227, RZ, RZ, R223 ;  /* 0x000000ffffe37224 */ /* 0x000fe400078e00df */
[----:B------:R-:W2:Y:S02]  /*17a90*/  LDL R223, [R1+0x5ca8] ;  /* 0x005ca80001df7983 */ /* 0x000ea40000100800 */
[----:B------:R-:W-:-:S05]  /*17aa0*/  @!P0 IADD3 R224, -R224, RZ, RZ ;  /* 0x000000ffe0e08210 */ /* 0x000fca0007ffe1ff */
[----:B------:R3:W-:Y:S04]  /*17ab0*/  STL [R1+0x60], R224 ;  /* 0x000060e001007387 */ /* 0x0007e80000100800 */
[----:B-1----:R-:W5:Y:S04]  /*17ac0*/  LDL R225, [R1+0x5cac] ;  /* 0x005cac0001e17983 */ /* 0x002f680000100800 */
[----:B---3--:R-:W3:Y:S01]  /*17ad0*/  LDL R224, [R1+0x5cb0] ;  /* 0x005cb00001e07983 */ /* 0x008ee20000100800 */
[----:B------:R-:W-:Y:S01]  /*17ae0*/  @!P2 IMAD.MOV R227, RZ, RZ, -R227 ;  /* 0x000000ffffe3a224 */ /* 0x000fe200078e0ae3 */
[----:B------:R-:W-:Y:S01]  /*17af0*/  @!P5 IADD3 R217, R217, -R251, RZ ;  /* 0x800000fbd9d9d210 */ /* 0x000fe20007ffe0ff */
[----:B------:R-:W-:Y:S01]  /*17b00*/  @!P3 IMAD.IADD R216, R216, 0x1, -R251 ;  /* 0x00000001d8d8b824 */ /* 0x000fe200078e0afb */
[----:B------:R-:W-:-:S02]  /*17b10*/  ISETP.GE.AND P5, PT, R228, RZ, PT ;  /* 0x000000ffe400720c */ /* 0x000fc40003fa6270 */
[----:B------:R-:W3:Y:S01]  /*17b20*/  LDL R228, [R1+0x5ca4] ;  /* 0x005ca40001e47983 */ /* 0x000ee20000100800 */
[----:B----4-:R-:W-:-:S03]  /*17b30*/  ISETP.GE.AND P3, PT, R229, RZ, PT ;  /* 0x000000ffe500720c */ /* 0x010fc60003f66270 */
[----:B------:R1:W-:Y:S04]  /*17b40*/  STL [R1+0x6340], R227 ;  /* 0x006340e301007387 */ /* 0x0003e80000100800 */
[----:B------:R-:W4:Y:S01]  /*17b50*/  LDL R229, [R1+0x5cb4] ;  /* 0x005cb40001e57983 */ /* 0x000f220000100800 */
[----:B------:R-:W-:Y:S01]  /*17b60*/  @!P4 IMAD.IADD R215, R215, 0x1, -R251 ;  /* 0x00000001d7d7c824 */ /* 0x000fe200078e0afb */
[----:B------:R-:W-:Y:S02]  /*17b70*/  ISETP.GE.AND P4, PT, R230, RZ, PT ;  /* 0x000000ffe600720c */ /* 0x000fe40003f86270 */
[----:B------:R-:W-:Y:S01]  /*17b80*/  @!P1 IADD3 R214, R214, -R251, RZ ;  /* 0x800000fbd6d69210 */ /* 0x000fe20007ffe0ff */
[----:B------:R-:W-:Y:S01]  /*17b90*/  @!P5 IMAD.MOV R222, RZ, RZ, -R222 ;  /* 0x000000ffffded224 */ /* 0x000fe200078e0ade */
[C---:B------:R-:W-:Y:S01]  /*17ba0*/  ISETP.GT.U32.AND P1, PT, R251.reuse, R219, PT ;  /* 0x000000dbfb00720c */ /* 0x040fe20003f24070 */
[----:B------:R-:W4:Y:S01]  /*17bb0*/  LDL R230, [R1+0x5cbc] ;  /* 0x005cbc0001e67983 */ /* 0x000f220000100800 */
[----:B------:R-:W-:-:S02]  /*17bc0*/  ISETP.GT.U32.AND P5, PT, R251, R214, PT ;  /* 0x000000d6fb00720c */ /* 0x000fc40003fa4070 */
[----:B------:R-:W-:-:S05]  /*17bd0*/  ISETP.GT.U32.AND P0, PT, R251, R218, PT ;  /* 0x000000dafb00720c */ /* 0x000fca0003f04070 */
[----:B------:R-:W-:Y:S01]  /*17be0*/  @!P4 IMAD.MOV R220, RZ, RZ, -R220 ;  /* 0x000000ffffdcc224 */ /* 0x000fe200078e0adc */
[----:B------:R-:W-:-:S03]  /*17bf0*/  ISETP.GT.U32.AND P4, PT, R251, R213, PT ;  /* 0x000000d5fb00720c */ /* 0x000fc60003f84070 */
[--C-:B------:R-:W-:Y:S01]  /*17c00*/  @!P1 IMAD.IADD R219, R219, 0x1, -R251.reuse ;  /* 0x00000001dbdb9824 */ /* 0x100fe200078e0afb */
[C---:B------:R-:W-:Y:S02]  /*17c10*/  ISETP.GT.U32.AND P1, PT, R251.reuse, R212, PT ;  /* 0x000000d4fb00720c */ /* 0x040fe40003f24070 */
[----:B------:R-:W-:Y:S02]  /*17c20*/  ISETP.GT.U32.AND P2, PT, R251, R217, PT ;  /* 0x000000d9fb00720c */ /* 0x000fe40003f44070 */
[----:B------:R-:W-:Y:S02]  /*17c30*/  @!P3 IADD3 R221, -R221, RZ, RZ ;  /* 0x000000ffddddb210 */ /* 0x000fe40007ffe1ff */
[----:B-1----:R-:W-:Y:S01]  /*17c40*/  IADD3 R227, R11, 0x1f4, RZ ;  /* 0x000001f40be37810 */ /* 0x002fe20007ffe0ff */
[--C-:B------:R-:W-:Y:S01]  /*17c50*/  @!P5 IMAD.IADD R214, R214, 0x1, -R251.reuse ;  /* 0x00000001d6d6d824 */ /* 0x100fe200078e0afb */
[----:B------:R-:W-:Y:S01]  /*17c60*/  STL [R1+0x5c], R222 ;  /* 0x00005cde01007387 */ /* 0x000fe20000100800 */
[----:B------:R-:W-:-:S03]  /*17c70*/  @!P4 IMAD.IADD R213, R213, 0x1, -R251 ;  /* 0x00000001d5d5c824 */ /* 0x000fc600078e0afb */
[----:B------:R-:W-:Y:S01]  /*17c80*/  STL [R1+0x58], R221 ;  /* 0x000058dd01007387 */ /* 0x000fe20000100800 */
[----:B------:R-:W-:-:S03]  /*17c90*/  @!P1 IADD3 R212, R212, -R251, RZ ;  /* 0x800000fbd4d49210 */ /* 0x000fc60007ffe0ff */
[----:B------:R-:W-:Y:S01]  /*17ca0*/  STL [R1+0x5e6c], R227 ;  /* 0x005e6ce301007387 */ /* 0x000fe20000100800 */
[----:B------:R-:W-:-:S03]  /*17cb0*/  @!P0 IADD3 R218, R218, -R251, RZ ;  /* 0x800000fbdada8210 */ /* 0x000fc60007ffe0ff */
[----:B------:R-:W-:Y:S01]  /*17cc0*/  STL [R1+0x50], R220 ;  /* 0x000050dc01007387 */ /* 0x000fe20000100800 */
[----:B------:R-:W-:Y:S01]  /*17cd0*/  ISETP.GT.U32.AND P0, PT, R251, R211, PT ;  /* 0x000000d3fb00720c */ /* 0x000fe20003f04070 */
[----:B------:R-:W-:Y:S01]  /*17ce0*/  @!P2 IMAD.IADD R217, R217, 0x1, -R251 ;  /* 0x00000001d9d9a824 */ /* 0x000fe200078e0afb */
[----:B------:R-:W-:-:S11]  /*17cf0*/  ISETP.GT.U32.AND P2, PT, R251, R210, PT ;  /* 0x000000d2fb00720c */ /* 0x000fd60003f44070 */
[--C-:B------:R-:W-:Y:S02]  /*17d00*/  @!P0 IMAD.IADD R211, R211, 0x1, -R251.reuse ;  /* 0x00000001d3d38824 */ /* 0x100fe400078e0afb */
[----:B------:R-:W-:Y:S01]  /*17d10*/  @!P2 IMAD.IADD R210, R210, 0x1, -R251 ;  /* 0x00000001d2d2a824 */ /* 0x000fe200078e0afb */
[----:B--2---:R-:W-:Y:S02]  /*17d20*/  ISETP.GE.AND P5, PT, R223, RZ, PT ;  /* 0x000000ffdf00720c */ /* 0x004fe40003fa6270 */
[----:B------:R-:W2:Y:S01]  /*17d30*/  LDL R223, [R1+0x5cb8] ;  /* 0x005cb80001df7983 */ /* 0x000ea20000100800 */
[----:B-----5:R-:W-:Y:S02]  /*17d40*/  ISETP.GE.AND P1, PT, R225, RZ, PT ;  /* 0x000000ffe100720c */ /* 0x020fe40003f26270 */
[----:B---3--:R-:W-:-:S08]  /*17d50*/  ISETP.GE.AND P4, PT, R224, RZ, PT ;  /* 0x000000ffe000720c */ /* 0x008fd00003f86270 */
[----:B------:R-:W-:Y:S01]  /*17d60*/  @!P5 IMAD.MOV R219, RZ, RZ, -R219 ;  /* 0x000000ffffdbd224 */ /* 0x000fe200078e0adb */
[----:B------:R-:W3:Y:S02]  /*17d70*/  LDL R224, [R1+0x5cc4] ;  /* 0x005cc40001e07983 */ /* 0x000ee40000100800 */
[----:B------:R-:W-:Y:S02]  /*17d80*/  @!P1 IMAD.MOV R217, RZ, RZ, -R217 ;  /* 0x000000ffffd99224 */ /* 0x000fe400078e0ad9 */
[----:B------:R-:W-:Y:S01]  /*17d90*/  STL [R1+0x4c], R219 ;  /* 0x00004cdb01007387 */ /* 0x000fe20000100800 */
[----:B------:R-:W-:Y:S02]  /*17da0*/  @!P4 IADD3 R218, -R218, RZ, RZ ;  /* 0x000000ffdadac210 */ /* 0x000fe40007ffe1ff */
[----:B------:R-:W-:-:S03]  /*17db0*/  ISETP.GE.AND P0, PT, R228, RZ, PT ;  /* 0x000000ffe400720c */ /* 0x000fc60003f06270 */
[----:B------:R-:W-:Y:S01]  /*17dc0*/  STL [R1+0x48], R218 ;  /* 0x000048da01007387 */ /* 0x000fe20000100800 */
[----:B----4-:R-:W-:-:S03]  /*17dd0*/  ISETP.GE.AND P2, PT, R229, RZ, PT ;  /* 0x000000ffe500720c */ /* 0x010fc60003f46270 */
[----:B------:R-:W4:Y:S04]  /*17de0*/  LDL R225, [R1+0x5cc0] ;  /* 0x005cc00001e17983 */ /* 0x000f280000100800 */
[----:B------:R-:W5:Y:S04]  /*17df0*/  LDL R228, [R1+0x5ccc] ;  /* 0x005ccc0001e47983 */ /* 0x000f680000100800 */
[----:B------:R-:W-:Y:S04]  /*17e00*/  STL [R1+0x44], R217 ;  /* 0x000044d901007387 */ /* 0x000fe80000100800 */
[----:B------:R-:W5:Y:S01]  /*17e10*/  LDL R229, [R1+0x5cc8] ;  /* 0x005cc80001e57983 */ /* 0x000f620000100800 */
[----:B------:R-:W-:-:S02]  /*17e20*/  ISETP.GT.U32.AND P6, PT, R251, R216, PT ;  /* 0x000000d8fb00720c */ /* 0x000fc40003fc4070 */
[----:B------:R-:W-:-:S11]  /*17e30*/  ISETP.GT.U32.AND P3, PT, R251, R215, PT ;  /* 0x000000d7fb00720c */ /* 0x000fd60003f64070 */
[----:B------:R-:W-:Y:S01]  /*17e40*/  @!P6 IMAD.IADD R216, R216, 0x1, -R251 ;  /* 0x00000001d8d8e824 */ /* 0x000fe200078e0afb */
[----:B------:R-:W-:Y:S02]  /*17e50*/  ISETP.GT.U32.AND P6, PT, R251, R209, PT ;  /* 0x000000d1fb00720c */ /* 0x000fe40003fc4070 */
[----:B------:R-:W-:Y:S02]  /*17e60*/  @!P3 IADD3 R215, R215, -R251, RZ ;  /* 0x800000fbd7d7b210 */ /* 0x000fe40007ffe0ff */
[----:B------:R-:W-:Y:S01]  /*17e70*/  ISETP.GT.U32.AND P3, PT, R251, R208, PT ;  /* 0x000000d0fb00720c */ /* 0x000fe20003f64070 */
[----:B------:R-:W-:-:S08]  /*17e80*/  @!P0 IMAD.MOV R216, RZ, RZ, -R216 ;  /* 0x000000ffffd88224 */ /* 0x000fd000078e0ad8 */
[----:B------:R-:W-:Y:S02]  /*17e90*/  @!P6 IADD3 R209, R209, -R251, RZ ;  /* 0x800000fbd1d1e210 */ /* 0x000fe40007ffe0ff */
[----:B------:R-:W-:Y:S02]  /*17ea0*/  ISETP.GE.AND P6, PT, R230, RZ, PT ;  /* 0x000000ffe600720c */ /* 0x000fe40003fc6270 */
[----:B------:R-:W5:Y:S01]  /*17eb0*/  LDL R230, [R1+0x5cd0] ;  /* 0x005cd00001e67983 */ /* 0x000f620000100800 */
[----:B------:R-:W-:Y:S01]  /*17ec0*/  @!P3 IMAD.IADD R208, R208, 0x1, -R251 ;  /* 0x00000001d0d0b824 */ /* 0x000fe200078e0afb */
[C---:B------:R-:W-:Y:S02]  /*17ed0*/  ISETP.GT.U32.AND P3, PT, R251.reuse, R213, PT ;  /* 0x000000d5fb00720c */ /* 0x040fe40003f64070 */
[C---:B------:R-:W-:Y:S02]  /*17ee0*/  ISETP.GT.U32.AND P4, PT, R251.reuse, R212, PT ;  /* 0x000000d4fb00720c */ /* 0x040fe40003f84070 */
[----:B------:R-:W-:-:S02]  /*17ef0*/  ISETP.GT.U32.AND P1, PT, R251, R211, PT ;  /* 0x000000d3fb00720c */ /* 0x000fc40003f24070 */
[C---:B------:R-:W-:Y:S02]  /*17f00*/  ISETP.GT.U32.AND P0, PT, R251.reuse, R210, PT ;  /* 0x000000d2fb00720c */ /* 0x040fe40003f04070 */
[----:B------:R-:W-:-:S05]  /*17f10*/  ISETP.GT.U32.AND P5, PT, R251, R208, PT ;  /* 0x000000d0fb00720c */ /* 0x000fca0003fa4070 */
[--C-:B------:R-:W-:Y:S02]  /*17f20*/  @!P3 IMAD.IADD R213, R213, 0x1, -R251.reuse ;  /* 0x00000001d5d5b824 */ /* 0x100fe400078e0afb */
[----:B------:R-:W-:Y:S02]  /*17f30*/  @!P4 IADD3 R212, R212, -R251, RZ ;  /* 0x800000fbd4d4c210 */ /* 0x000fe40007ffe0ff */
[--C-:B------:R-:W-:Y:S01]  /*17f40*/  @!P1 IMAD.IADD R211, R211, 0x1, -R251.reuse ;  /* 0x00000001d3d39824 */ /* 0x100fe200078e0afb */
[C---:B------:R-:W-:Y:S01]  /*17f50*/  ISETP.GT.U32.AND P4, PT, R251.reuse, R206, PT ;  /* 0x000000cefb00720c */ /* 0x040fe20003f84070 */
[----:B------:R-:W-:Y:S01]  /*17f60*/  @!P0 IMAD.IADD R210, R210, 0x1, -R251 ;  /* 0x00000001d2d28824 */ /* 0x000fe200078e0afb */
[C---:B------:R-:W-:Y:S02]  /*17f70*/  ISETP.GT.U32.AND P1, PT, R251.reuse, R205, PT ;  /* 0x000000cdfb00720c */ /* 0x040fe40003f24070 */
[----:B------:R-:W-:Y:S01]  /*17f80*/  ISETP.GT.U32.AND P0, PT, R251, R204, PT ;  /* 0x000000ccfb00720c */ /* 0x000fe20003f04070 */
[----:B------:R1:W-:Y:S01]  /*17f90*/  STL [R1+0x38], R216 ;  /* 0x000038d801007387 */ /* 0x0003e20000100800 */
[----:B------:R-:W-:Y:S01]  /*17fa0*/  @!P2 IADD3 R215, -R215, RZ, RZ ;  /* 0x000000ffd7d7a210 */ /* 0x000fe20007ffe1ff */
[----:B------:R-:W-:-:S02]  /*17fb0*/  @!P6 IMAD.MOV R214, RZ, RZ, -R214 ;  /* 0x000000ffffd6e224 */ /* 0x000fc400078e0ad6 */
[----:B------:R-:W-:Y:S02]  /*17fc0*/  @!P5 IMAD.IADD R208, R208, 0x1, -R251 ;  /* 0x00000001d0d0d824 */ /* 0x000fe400078e0afb */
[----:B-1----:R-:W-:Y:S01]  /*17fd0*/  IMAD.MOV.U32 R216, RZ, RZ, R213 ;  /* 0x000000ffffd87224 */ /* 0x002fe200078e00d5 */
[----:B------:R-:W-:Y:S01]  /*17fe0*/  STL [R1+0x2c], R215 ;  /* 0x00002cd701007387 */ /* 0x000fe20000100800 */
[----:B------:R-:W-:Y:S02]  /*17ff0*/  @!P4 IADD3 R206, R206, -R251, RZ ;  /* 0x800000fbcecec210 */ /* 0x000fe40007ffe0ff */
[--C-:B------:R-:W-:Y:S01]  /*18000*/  @!P1 IMAD.IADD R205, R205, 0x1, -R251.reuse ;  /* 0x00000001cdcd9824 */ /* 0x100fe200078e0afb */
[----:B------:R-:W-:Y:S01]  /*18010*/  STL [R1+0x1c], R214 ;  /* 0x00001cd601007387 */ /* 0x000fe20000100800 */
[----:B------:R-:W-:-:S03]  /*18020*/  @!P0 IMAD.IADD R204, R204, 0x1, -R251 ;  /* 0x00000001cccc8824 */ /* 0x000fc600078e0afb */
[----:B------:R-:W5:Y:S01]  /*18030*/  LDL R222, [R1+0x5ce4] ;  /* 0x005ce40001de7983 */ /* 0x000f620000100800 */
[----:B--2---:R-:W-:-:S03]  /*18040*/  ISETP.GE.AND P3, PT, R223, RZ, PT ;  /* 0x000000ffdf00720c */ /* 0x004fc60003f66270 */
[----:B------:R-:W2:Y:S10]  /*18050*/  LDL R223, [R1+0x5cd8] ;  /* 0x005cd80001df7983 */ /* 0x000eb40000100800 */
[----:B------:R-:W-:Y:S01]  /*18060*/  @!P3 IMAD.MOV R216, RZ, RZ, -R216 ;  /* 0x000000ffffd8b224 */ /* 0x000fe200078e0ad8 */
[----:B---3--:R-:W-:-:S02]  /*18070*/  ISETP.GE.AND P5, PT, R224, RZ, PT ;  /* 0x000000ffe000720c */ /* 0x008fc40003fa6270 */
[----:B------:R-:W3:Y:S04]  /*18080*/  LDL R224, [R1+0x5cd4] ;  /* 0x005cd40001e07983 */ /* 0x000ee80000100800 */
[----:B------:R-:W-:Y:S01]  /*18090*/  STL [R1+0xc], R216 ;  /* 0x00000cd801007387 */ /* 0x000fe20000100800 */
[----:B----4-:R-:W-:-:S03]  /*180a0*/  ISETP.GE.AND P4, PT, R225, RZ, PT ;  /* 0x000000ffe100720c */ /* 0x010fc60003f86270 */
[----:B------:R-:W4:Y:S01]  /*180b0*/  LDL R225, [R1+0x5cdc] ;  /* 0x005cdc0001e17983 */ /* 0x000f220000100800 */
[----:B-----5:R-:W-:-:S03]  /*180c0*/  ISETP.GE.AND P1, PT, R228, RZ, PT ;  /* 0x000000ffe400720c */ /* 0x020fc60003f26270 */
[----:B------:R-:W5:Y:S01]  /*180d0*/  LDL R228, [R1+0x5cec] ;  /* 0x005cec0001e47983 */ /* 0x000f620000100800 */
[----:B------:R-:W-:-:S03]  /*180e0*/  ISETP.GE.AND P0, PT, R229, RZ, PT ;  /* 0x000000ffe500720c */ /* 0x000fc60003f06270 */
[----:B------:R-:W2:Y:S01]  /*180f0*/  LDL R229, [R1+0x5cf0] ;  /* 0x005cf00001e57983 */ /* 0x000ea20000100800 */
[C---:B------:R-:W-:Y:S02]  /*18100*/  ISETP.GT.U32.AND P2, PT, R251.reuse, R209, PT ;  /* 0x000000d1fb00720c */ /* 0x040fe40003f44070 */
[----:B------:R-:W-:-:S11]  /*18110*/  ISETP.GT.U32.AND P6, PT, R251, R207, PT ;  /* 0x000000cffb00720c */ /* 0x000fd60003fc4070 */
[----:B------:R-:W-:Y:S02]  /*18120*/  @!P2 IADD3 R209, R209, -R251, RZ ;  /* 0x800000fbd1d1a210 */ /* 0x000fe40007ffe0ff */
[----:B------:R-:W-:Y:S01]  /*18130*/  ISETP.GT.U32.AND P2, PT, R251, R203, PT ;  /* 0x000000cbfb00720c */ /* 0x000fe20003f44070 */
[----:B------:R-:W-:Y:S02]  /*18140*/  @!P6 IMAD.IADD R207, R207, 0x1, -R251 ;  /* 0x00000001cfcfe824 */ /* 0x000fe400078e0afb */
[----:B------:R-:W-:Y:S01]  /*18150*/  @!P4 IMAD.MOV R211, RZ, RZ, -R211 ;  /* 0x000000ffffd3c224 */ /* 0x000fe200078e0ad3 */
[----:B------:R-:W-:Y:S01]  /*18160*/  ISETP.GT.U32.AND P4, PT, R251, R205, PT ;  /* 0x000000cdfb00720c */ /* 0x000fe20003f84070 */
[----:B------:R-:W-:-:S08]  /*18170*/  @!P1 IMAD.MOV R210, RZ, RZ, -R210 ;  /* 0x000000ffffd29224 */ /* 0x000fd000078e0ad2 */
[----:B------:R-:W-:Y:S02]  /*18180*/  @!P2 IADD3 R203, R203, -R251, RZ ;  /* 0x800000fbcbcba210 */ /* 0x000fe40007ffe0ff */
[----:B------:R-:W-:Y:S01]  /*18190*/  ISETP.GE.AND P2, PT, R230, RZ, PT ;  /* 0x000000ffe600720c */ /* 0x000fe20003f46270 */
[----:B------:R-:W-:Y:S01]  /*181a0*/  IMAD.MOV.U32 R230, RZ, RZ, R212 ;  /* 0x000000ffffe67224 */ /* 0x000fe200078e00d4 */
[C---:B------:R-:W-:Y:S02]  /*181b0*/  ISETP.GT.U32.AND P3, PT, R251.reuse, R207, PT ;  /* 0x000000cffb00720c */ /* 0x040fe40003f64070 */
[C---:B------:R-:W-:Y:S02]  /*181c0*/  ISETP.GT.U32.AND P1, PT, R251.reuse, R204, PT ;  /* 0x000000ccfb00720c */ /* 0x040fe40003f24070 */
[----:B------:R-:W-:Y:S02]  /*181d0*/  @!P5 IADD3 R230, -R230, RZ, RZ ;  /* 0x000000ffe6e6d210 */ /* 0x000fe40007ffe1ff */
[----:B------:R-:W-:Y:S01]  /*181e0*/  ISETP.GT.U32.AND P5, PT, R251, R206, PT ;  /* 0x000000cefb00720c */ /* 0x000fe20003fa4070 */
[----:B------:R-:W-:Y:S01]  /*181f0*/  @!P4 IMAD.IADD R205, R205, 0x1, -R251 ;  /* 0x00000001cdcdc824 */ /* 0x000fe200078e0afb */
[----:B------:R-:W-:-:S05]  /*18200*/  ISETP.GT.U32.AND P4, PT, R251, R198, PT ;  /* 0x000000c6fb00720c */ /* 0x000fca0003f84070 */
[--C-:B------:R-:W-:Y:S01]  /*18210*/  @!P3 IMAD.IADD R207, R207, 0x1, -R251.reuse ;  /* 0x00000001cfcfb824 */ /* 0x100fe200078e0afb */
[C---:B------:R-:W-:Y:S01]  /*18220*/  ISETP.GT.U32.AND P3, PT, R251.reuse, R200, PT ;  /* 0x000000c8fb00720c */ /* 0x040fe20003f64070 */
[----:B------:R-:W-:Y:S01]  /*18230*/  @!P1 IMAD.IADD R204, R204, 0x1, -R251 ;  /* 0x00000001cccc9824 */ /* 0x000fe200078e0afb */
[----:B------:R-:W-:-:S03]  /*18240*/  ISETP.GT.U32.AND P1, PT, R251, R197, PT ;  /* 0x000000c5fb00720c */ /* 0x000fc60003f24070 */
[----:B------:R-:W-:Y:S02]  /*18250*/  @!P5 IADD3 R206, R206, -R251, RZ ;  /* 0x800000fbceced210 */ /* 0x000fe40007ffe0ff */
[----:B------:R-:W-:Y:S01]  /*18260*/  ISETP.GT.U32.AND P5, PT, R251, R199, PT ;  /* 0x000000c7fb00720c */ /* 0x000fe20003fa4070 */
[----:B------:R-:W-:Y:S01]  /*18270*/  @!P2 IMAD.MOV R208, RZ, RZ, -R208 ;  /* 0x000000ffffd0a224 */ /* 0x000fe200078e0ad0 */
[----:B------:R-:W-:Y:S01]  /*18280*/  @!P0 IADD3 R209, -R209, RZ, RZ ;  /* 0x000000ffd1d18210 */ /* 0x000fe20007ffe1ff */
[----:B------:R-:W-:Y:S01]  /*18290*/  STL [R1+0x631c], R230 ;  /* 0x00631ce601007387 */ /* 0x000fe20000100800 */
[----:B------:R-:W-:-:S03]  /*182a0*/  @!P4 IMAD.IADD R198, R198, 0x1, -R251 ;  /* 0x00000001c6c6c824 */ /* 0x000fc600078e0afb */
[----:B------:R-:W-:Y:S01]  /*182b0*/  STL [R1+0x6320], R211 ;  /* 0x006320d301007387 */ /* 0x000fe20000100800 */
[-C--:B------:R-:W-:Y:S02]  /*182c0*/  @!P3 IADD3 R200, R200, -R251.reuse, RZ ;  /* 0x800000fbc8c8b210 */ /* 0x080fe40007ffe0ff */
[----:B------:R-:W-:Y:S01]  /*182d0*/  @!P1 IADD3 R197, R197, -R251, RZ ;  /* 0x800000fbc5c59210 */ /* 0x000fe20007ffe0ff */
[----:B------:R-:W-:Y:S02]  /*182e0*/  STL [R1+0x6324], R210 ;  /* 0x006324d201007387 */ /* 0x000fe40000100800 */
[----:B------:R-:W-:Y:S02]  /*182f0*/  @!P5 IMAD.IADD R199, R199, 0x1, -R251 ;  /* 0x00000001c7c7d824 */ /* 0x000fe400078e0afb */
[----:B------:R-:W-:Y:S04]  /*18300*/  STL [R1+0x6328], R209 ;  /* 0x006328d101007387 */ /* 0x000fe80000100800 */
[----:B------:R1:W-:Y:S01]  /*18310*/  STL [R1+0x632c], R208 ;  /* 0x00632cd001007387 */ /* 0x0003e20000100800 */
[----:B---3--:R-:W-:-:S03]  /*18320*/  ISETP.GE.AND P3, PT, R224, RZ, PT ;  /* 0x000000ffe000720c */ /* 0x008fc60003f66270 */
[----:B------:R-:W3:Y:S01]  /*18330*/  LDL R224, [R1+0x5cf8] ;  /* 0x005cf80001e07983 */ /* 0x000ee20000100800 */
[----:B----4-:R-:W-:-:S03]  /*18340*/  ISETP.GE.AND P5, PT, R225, RZ, PT ;  /* 0x000000ffe100720c */ /* 0x010fc60003fa6270 */
[----:B------:R-:W4:Y:S01]  /*18350*/  LDL R225, [R1+0x5d00] ;  /* 0x005d000001e17983 */ /* 0x000f220000100800 */
[----:B-----5:R-:W-:-:S03]  /*18360*/  ISETP.GE.AND P4, PT, R228, RZ, PT ;  /* 0x000000ffe400720c */ /* 0x020fc60003f86270 */
[----:B------:R-:W5:Y:S01]  /*18370*/  LDL R228, [R1+0x5cfc] ;  /* 0x005cfc0001e47983 */ /* 0x000f620000100800 */
[----:B--2---:R-:W-:-:S03]  /*18380*/  ISETP.GE.AND P1, PT, R229, RZ, PT ;  /* 0x000000ffe500720c */ /* 0x004fc60003f26270 */
[----:B------:R-:W2:Y:S01]  /*18390*/  LDL R229, [R1+0x5cf4] ;  /* 0x005cf40001e57983 */ /* 0x000ea20000100800 */
[C---:B------:R-:W-:Y:S02]  /*183a0*/  ISETP.GT.U32.AND P6, PT, R251.reuse, R202, PT ;  /* 0x000000cafb00720c */ /* 0x040fe40003fc4070 */
[C---:B------:R-:W-:Y:S02]  /*183b0*/  ISETP.GT.U32.AND P0, PT, R251.reuse, R203, PT ;  /* 0x000000cbfb00720c */ /* 0x040fe40003f04070 */
[----:B------:R-:W-:-:S09]  /*183c0*/  ISETP.GT.U32.AND P2, PT, R251, R201, PT ;  /* 0x000000c9fb00720c */ /* 0x000fd20003f44070 */
[----:B------:R-:W-:-:S04]  /*183d0*/  @!P6 IADD3 R202, R202, -R251, RZ ;  /* 0x800000fbcacae210 */ /* 0x000fc80007ffe0ff */
[----:B------:R-:W-:Y:S01]  /*183e0*/  ISETP.GT.U32.AND P6, PT, R251, R202, PT ;  /* 0x000000cafb00720c */ /* 0x000fe20003fc4070 */
[--C-:B------:R-:W-:Y:S01]  /*183f0*/  @!P2 IMAD.IADD R201, R201, 0x1, -R251.reuse ;  /* 0x00000001c9c9a824 */ /* 0x100fe200078e0afb */
[----:B------:R-:W-:Y:S02]  /*18400*/  @!P0 IADD3 R203, R203, -R251, RZ ;  /* 0x800000fbcbcb8210 */ /* 0x000fe40007ffe0ff */
[----:B------:R-:W-:Y:S02]  /*18410*/  ISETP.GT.U32.AND P0, PT, R251, R196, PT ;  /* 0x000000c4fb00720c */ /* 0x000fe40003f04070 */
[----:B------:R-:W-:Y:S02]  /*18420*/  ISETP.GE.AND P2, PT, R223, RZ, PT ;  /* 0x000000ffdf00720c */ /* 0x000fe40003f46270 */
[----:B------:R-:W2:Y:S05]  /*18430*/  LDL R223, [R1+0x5ce8] ;  /* 0x005ce80001df7983 */ /* 0x000eaa0000100800 */
[----:B------:R-:W-:Y:S01]  /*18440*/  @!P6 IMAD.IADD R202, R202, 0x1, -R251 ;  /* 0x00000001cacae824 */ /* 0x000fe200078e0afb */
[----:B------:R-:W-:-:S02]  /*18450*/  ISETP.GE.AND P6, PT, R222, RZ, PT ;  /* 0x000000ffde00720c */ /* 0x000fc40003fc6270 */
[----:B------:R-:W2:Y:S01]  /*18460*/  LDL R222, [R1+0x5ce0] ;  /* 0x005ce00001de7983 */ /* 0x000ea20000100800 */
[----:B------:R-:W-:Y:S01]  /*18470*/  @!P0 IMAD.IADD R196, R196, 0x1, -R251 ;  /* 0x00000001c4c48824 */ /* 0x000fe200078e0afb */
[C---:B------:R-:W-:Y:S01]  /*18480*/  ISETP.GT.U32.AND P0, PT, R251.reuse, R201, PT ;  /* 0x000000c9fb00720c */ /* 0x040fe20003f04070 */
[----:B------:R-:W-:Y:S01]  /*18490*/  @!P3 IMAD.MOV R205, RZ, RZ, -R205 ;  /* 0x000000ffffcdb224 */ /* 0x000fe200078e0acd */
[----:B------:R-:W-:Y:S02]  /*184a0*/  @!P2 IADD3 R206, -R206, RZ, RZ ;  /* 0x000000ffcecea210 */ /* 0x000fe40007ffe1ff */
[C---:B------:R-:W-:Y:S02]  /*184b0*/  ISETP.GT.U32.AND P2, PT, R251.reuse, R200, PT ;  /* 0x000000c8fb00720c */ /* 0x040fe40003f44070 */
[----:B------:R-:W-:-:S03]  /*184c0*/  ISETP.GT.U32.AND P3, PT, R251, R199, PT ;  /* 0x000000c7fb00720c */ /* 0x000fc60003f64070 */
[----:B------:R-:W-:Y:S01]  /*184d0*/  @!P6 IMAD.MOV R207, RZ, RZ, -R207 ;  /* 0x000000ffffcfe224 */ /* 0x000fe200078e0acf */
[----:B------:R-:W-:-:S03]  /*184e0*/  ISETP.GT.U32.AND P6, PT, R251, R198, PT ;  /* 0x000000c6fb00720c */ /* 0x000fc60003fc4070 */
[----:B------:R-:W-:Y:S01]  /*184f0*/  @!P0 IMAD.IADD R201, R201, 0x1, -R251 ;  /* 0x00000001c9c98824 */ /* 0x000fe200078e0afb */
[----:B------:R-:W-:-:S03]  /*18500*/  ISETP.GT.U32.AND P0, PT, R251, R194, PT ;  /* 0x000000c2fb00720c */ /* 0x000fc60003f04070 */
[----:B------:R-:W-:Y:S02]  /*18510*/  @!P2 IADD3 R200, R200, -R251, RZ ;  /* 0x800000fbc8c8a210 */ /* 0x000fe40007ffe0ff */
[--C-:B------:R-:W-:Y:S01]  /*18520*/  @!P3 IMAD.IADD R199, R199, 0x1, -R251.reuse ;  /* 0x00000001c7c7b824 */ /* 0x100fe200078e0afb */
[C---:B------:R-:W-:Y:S02]  /*18530*/  ISETP.GT.U32.AND P2, PT, R251.reuse, R193, PT ;  /* 0x000000c1fb00720c */ /* 0x040fe40003f44070 */
[C---:B------:R-:W-:Y:S01]  /*18540*/  ISETP.GT.U32.AND P3, PT, R251.reuse, R192, PT ;  /* 0x000000c0fb00720c */ /* 0x040fe20003f64070 */
[----:B------:R-:W-:Y:S01]  /*18550*/  @!P6 IMAD.IADD R198, R198, 0x1, -R251 ;  /* 0x00000001c6c6e824 */ /* 0x000fe200078e0afb */
[----:B------:R-:W-:Y:S01]  /*18560*/  ISETP.GT.U32.AND P6, PT, R251, R191, PT ;  /* 0x000000bffb00720c */ /* 0x000fe20003fc4070 */
[----:B------:R-:W-:Y:S01]  /*18570*/  @!P5 IMAD.MOV R204, RZ, RZ, -R204 ;  /* 0x000000ffffccd224 */ /* 0x000fe200078e0acc */
[----:B------:R-:W-:Y:S01]  /*18580*/  @!P4 IADD3 R203, -R203, RZ, RZ ;  /* 0x000000ffcbcbc210 */ /* 0x000fe20007ffe1ff */
[----:B------:R-:W-:Y:S01]  /*18590*/  STL [R1+0x6330], R207 ;  /* 0x006330cf01007387 */ /* 0x000fe20000100800 */
[----:B------:R-:W-:Y:S01]  /*185a0*/  @!P1 IMAD.MOV R202, RZ, RZ, -R202 ;  /* 0x000000ffffca9224 */ /* 0x000fe200078e0aca */
[----:B-1----:R-:W-:-:S02]  /*185b0*/  IADD3 R208, R11, 0x1f5, RZ ;  /* 0x000001f50bd07810 */ /* 0x002fc40007ffe0ff */
[----:B------:R-:W-:Y:S01]  /*185c0*/  STL [R1+0x6334], R206 ;  /* 0x006334ce01007387 */ /* 0x000fe20000100800 */
[----:B------:R-:W-:-:S03]  /*185d0*/  @!P0 IADD3 R194, R194, -R251, RZ ;  /* 0x800000fbc2c28210 */ /* 0x000fc60007ffe0ff */
[----:B------:R-:W-:Y:S01]  /*185e0*/  STL [R1+0x6338], R205 ;  /* 0x006338cd01007387 */ /* 0x000fe20000100800 */
[--C-:B------:R-:W-:Y:S01]  /*185f0*/  @!P2 IMAD.IADD R193, R193, 0x1, -R251.reuse ;  /* 0x00000001c1c1a824 */ /* 0x100fe200078e0afb */
[----:B------:R-:W-:Y:S02]  /*18600*/  @!P6 IADD3 R191, R191, -R251, RZ ;  /* 0x800000fbbfbfe210 */ /* 0x000fe40007ffe0ff */
[----:B------:R-:W-:Y:S01]  /*18610*/  STL [R1+0x633c], R204 ;  /* 0x00633ccc01007387 */ /* 0x000fe20000100800 */
[----:B------:R-:W-:-:S03]  /*18620*/  @!P3 IMAD.IADD R192, R192, 0x1, -R251 ;  /* 0x00000001c0c0b824 */ /* 0x000fc600078e0afb */
[----:B------:R-:W-:Y:S04]  /*18630*/  STL [R1+0x6344], R203 ;  /* 0x006344cb01007387 */ /* 0x000fe80000100800 */
[----:B------:R-:W-:Y:S04]  /*18640*/  STL [R1+0x6348], R202 ;  /* 0x006348ca01007387 */ /* 0x000fe80000100800 */
[----:B------:R-:W-:Y:S01]  /*18650*/  STL [R1+0x5e54], R208 ;  /* 0x005e54d001007387 */ /* 0x000fe20000100800 */
        /* <DEDUP_REMOVED lines=11> */
[--C-:B------:R-:W-:Y:S02]  /*18710*/  @!P5 IMAD.IADD R196, R196, 0x1, -R251.reuse ;  /* 0x00000001c4c4d824 */ /* 0x100fe400078e0afb */
[----:B------:R-:W-:Y:S01]  /*18720*/  @!P1 IMAD.IADD R195, R195, 0x1, -R251 ;  /* 0x00000001c3c39824 */ /* 0x000fe200078e0afb */
[----:B------:R-:W-:Y:S02]  /*18730*/  ISETP.GE.AND P1, PT, R223, RZ, PT ;  /* 0x000000ffdf00720c */ /* 0x000fe40003f26270 */
[----:B------:R-:W2:Y:S01]  /*18740*/  LDL R223, [R1+0x5d0c] ;  /* 0x005d0c0001df7983 */ /* 0x000ea20000100800 */
[----:B------:R-:W-:-:S03]  /*18750*/  ISETP.GE.AND P5, PT, R222, RZ, PT ;  /* 0x000000ffde00720c */ /* 0x000fc60003fa6270 */
[----:B------:R-:W2:Y:S01]  /*18760*/  LDL R222, [R1+0x5d04] ;  /* 0x005d040001de7983 */ /* 0x000ea20000100800 */
[----:B------:R-:W-:Y:S01]  /*18770*/  @!P4 IADD3 R197, R197, -R251, RZ ;  /* 0x800000fbc5c5c210 */ /* 0x000fe20007ffe0ff */
[----:B------:R-:W-:-:S05]  /*18780*/  @!P0 IMAD.MOV R199, RZ, RZ, -R199 ;  /* 0x000000ffffc78224 */ /* 0x000fca00078e0ac7 */
[----:B------:R-:W-:Y:S01]  /*18790*/  @!P1 IADD3 R200, -R200, RZ, RZ ;  /* 0x000000ffc8c89210 */ /* 0x000fe20007ffe1ff */
[----:B------:R-:W-:Y:S01]  /*187a0*/  @!P2 IMAD.MOV R198, RZ, RZ, -R198 ;  /* 0x000000ffffc6a224 */ /* 0x000fe200078e0ac6 */
[----:B------:R-:W-:Y:S02]  /*187b0*/  @!P3 IADD3 R197, -R197, RZ, RZ ;  /* 0x000000ffc5c5b210 */ /* 0x000fe40007ffe1ff */
[C---:B------:R-:W-:Y:S02]  /*187c0*/  ISETP.GT.U32.AND P1, PT, R251.reuse, R194, PT ;  /* 0x000000c2fb00720c */ /* 0x040fe40003f24070 */
[C---:B------:R-:W-:Y:S02]  /*187d0*/  ISETP.GT.U32.AND P0, PT, R251.reuse, R193, PT ;  /* 0x000000c1fb00720c */ /* 0x040fe40003f04070 */
[C---:B------:R-:W-:Y:S02]  /*187e0*/  ISETP.GT.U32.AND P2, PT, R251.reuse, R192, PT ;  /* 0x000000c0fb00720c */ /* 0x040fe40003f44070 */
[----:B------:R-:W-:Y:S01]  /*187f0*/  ISETP.GT.U32.AND P3, PT, R251, R191, PT ;  /* 0x000000bffb00720c */ /* 0x000fe20003f64070 */
[----:B------:R-:W-:-:S06]  /*18800*/  @!P5 IMAD.MOV R201, RZ, RZ, -R201 ;  /* 0x000000ffffc9d224 */ /* 0x000fcc00078e0ac9 */
[----:B------:R-:W-:Y:S02]  /*18810*/  @!P1 IADD3 R194, R194, -R251, RZ ;  /* 0x800000fbc2c29210 */ /* 0x000fe40007ffe0ff */
[--C-:B------:R-:W-:Y:S01]  /*18820*/  @!P0 IMAD.IADD R193, R193, 0x1, -R251.reuse ;  /* 0x00000001c1c18824 */ /* 0x100fe200078e0afb */
[C---:B------:R-:W-:Y:S01]  /*18830*/  ISETP.GT.U32.AND P1, PT, R251.reuse, R188, PT ;  /* 0x000000bcfb00720c */ /* 0x040fe20003f24070 */
[----:B------:R-:W-:Y:S01]  /*18840*/  @!P2 IMAD.IADD R192, R192, 0x1, -R251 ;  /* 0x00000001c0c0a824 */ /* 0x000fe200078e0afb */
[----:B------:R-:W-:Y:S02]  /*18850*/  ISETP.GT.U32.AND P0, PT, R251, R187, PT ;  /* 0x000000bbfb00720c */ /* 0x000fe40003f04070 */
[----:B------:R-:W-:Y:S02]  /*18860*/  @!P3 IADD3 R191, R191, -R251, RZ ;  /* 0x800000fbbfbfb210 */ /* 0x000fe40007ffe0ff */
[C---:B------:R-:W-:Y:S02]  /*18870*/  ISETP.GT.U32.AND P2, PT, R251.reuse, R186, PT ;  /* 0x000000bafb00720c */ /* 0x040fe40003f44070 */
[----:B------:R-:W-:Y:S01]  /*18880*/  ISETP.GT.U32.AND P3, PT, R251, R185, PT ;  /* 0x000000b9fb00720c */ /* 0x000fe20003f64070 */
[----:B------:R-:W-:Y:S01]  /*18890*/  STL [R1+0x634c], R201 ;  /* 0x00634cc901007387 */ /* 0x000fe20000100800 */
[----:B------:R-:W-:-:S03]  /*188a0*/  @!P6 IMAD.MOV R196, RZ, RZ, -R196 ;  /* 0x000000ffffc4e224 */ /* 0x000fc600078e0ac4 */
[----:B------:R-:W-:Y:S01]  /*188b0*/  STL [R1+0x6350], R200 ;  /* 0x006350c801007387 */ /* 0x000fe20000100800 */
[-C--:B------:R-:W-:Y:S01]  /*188c0*/  @!P1 IADD3 R188, R188, -R251.reuse, RZ ;  /* 0x800000fbbcbc9210 */ /* 0x080fe20007ffe0ff */
[--C-:B------:R-:W-:Y:S02]  /*188d0*/  @!P0 IMAD.IADD R187, R187, 0x1, -R251.reuse ;  /* 0x00000001bbbb8824 */ /* 0x100fe400078e0afb */
[----:B------:R-:W-:Y:S02]  /*188e0*/  STL [R1+0x6354], R199 ;  /* 0x006354c701007387 */ /* 0x000fe40000100800 */
[----:B------:R-:W-:Y:S02]  /*188f0*/  @!P2 IMAD.IADD R186, R186, 0x1, -R251 ;  /* 0x00000001babaa824 */ /* 0x000fe400078e0afb */
[----:B------:R-:W-:Y:S01]  /*18900*/  STL [R1+0x6358], R198 ;  /* 0x006358c601007387 */ /* 0x000fe20000100800 */
[----:B------:R-:W-:-:S03]  /*18910*/  @!P3 IADD3 R185, R185, -R251, RZ ;  /* 0x800000fbb9b9b210 */ /* 0x000fc60007ffe0ff */
        /* <DEDUP_REMOVED lines=10> */
[----:B------:R-:W-:-:S13]  /*189c0*/  ISETP.GT.U32.AND P4, PT, R251, R190, PT ;  /* 0x000000befb00720c */ /* 0x000fda0003f84070 */
[----:B------:R-:W-:Y:S01]  /*189d0*/  @!P4 IMAD.IADD R190, R190, 0x1, -R251 ;  /* 0x00000001bebec824 */ /* 0x000fe200078e0afb */
[----:B------:R-:W-:-:S04]  /*189e0*/  ISETP.GT.U32.AND P4, PT, R251, R195, PT ;  /* 0x000000c3fb00720c */ /* 0x000fc80003f84070 */
[C---:B------:R-:W-:Y:S02]  /*189f0*/  ISETP.GT.U32.AND P5, PT, R251.reuse, R190, PT ;  /* 0x000000befb00720c */ /* 0x040fe40003fa4070 */
[----:B------:R-:W-:-:S07]  /*18a00*/  ISETP.GT.U32.AND P6, PT, R251, R189, PT ;  /* 0x000000bdfb00720c */ /* 0x000fce0003fc4070 */
[----:B------:R-:W-:-:S04]  /*18a10*/  @!P4 IMAD.IADD R195, R195, 0x1, -R251 ;  /* 0x00000001c3c3c824 */ /* 0x000fc800078e0afb */
[--C-:B------:R-:W-:Y:S01]  /*18a20*/  @!P5 IMAD.IADD R190, R190, 0x1, -R251.reuse ;  /* 0x00000001bebed824 */ /* 0x100fe200078e0afb */
[----:B------:R-:W-:Y:S02]  /*18a30*/  ISETP.GE.AND P4, PT, R222, RZ, PT ;  /* 0x000000ffde00720c */ /* 0x000fe40003f86270 */
[----:B------:R-:W-:Y:S01]  /*18a40*/  ISETP.GE.AND P5, PT, R223, RZ, PT ;  /* 0x000000ffdf00720c */ /* 0x000fe20003fa6270 */
[----:B------:R-:W2:Y:S04]  /*18a50*/  LDL R222, [R1+0x5d18] ;  /* 0x005d180001de7983 */ /* 0x000ea80000100800 */
[----:B------:R-:W2:Y:S01]  /*18a60*/  LDL R223, [R1+0x5d20] ;  /* 0x005d200001df7983 */ /* 0x000ea20000100800 */
[----:B------:R-:W-:Y:S01]  /*18a70*/  @!P6 IMAD.IADD R189, R189, 0x1, -R251 ;  /* 0x00000001bdbde824 */ /* 0x000fe200078e0afb */
[----:B------:R-:W-:Y:S01]  /*18a80*/  @!P0 IADD3 R192, -R192, RZ, RZ ;  /* 0x000000ffc0c08210 */ /* 0x000fe20007ffe1ff */
[----:B------:R-:W-:Y:S01]  /*18a90*/  @!P1 IMAD.MOV R193, RZ, RZ, -R193 ;  /* 0x000000ffffc19224 */ /* 0x000fe200078e0ac1 */
[----:B------:R-:W-:-:S02]  /*18aa0*/  ISETP.GT.U32.AND P1, PT, R251, R187, PT ;  /* 0x000000bbfb00720c */ /* 0x000fc40003f24070 */
[----:B------:R-:W-:Y:S02]  /*18ab0*/  @!P4 IADD3 R195, -R195, RZ, RZ ;  /* 0x000000ffc3c3c210 */ /* 0x000fe40007ffe1ff */
[----:B------:R-:W-:Y:S01]  /*18ac0*/  @!P5 IMAD.MOV R194, RZ, RZ, -R194 ;  /* 0x000000ffffc2d224 */ /* 0x000fe200078e0ac2 */
[C---:B------:R-:W-:Y:S02]  /*18ad0*/  ISETP.GT.U32.AND P4, PT, R251.reuse, R189, PT ;  /* 0x000000bdfb00720c */ /* 0x040fe40003f84070 */
[C---:B------:R-:W-:Y:S02]  /*18ae0*/  ISETP.GT.U32.AND P5, PT, R251.reuse, R188, PT ;  /* 0x000000bcfb00720c */ /* 0x040fe40003fa4070 */
[----:B------:R-:W-:-:S04]  /*18af0*/  ISETP.GT.U32.AND P0, PT, R251, R186, PT ;  /* 0x000000bafb00720c */ /* 0x000fc80003f04070 */
[----:B------:R-:W-:Y:S01]  /*18b00*/  @!P1 IMAD.IADD R187, R187, 0x1, -R251 ;  /* 0x00000001bbbb9824 */ /* 0x000fe200078e0afb */
[----:B------:R-:W-:-:S04]  /*18b10*/  ISETP.GT.U32.AND P1, PT, R251, R180, PT ;  /* 0x000000b4fb00720c */ /* 0x000fc80003f24070 */
[-C--:B------:R-:W-:Y:S02]  /*18b20*/  @!P4 IADD3 R189, R189, -R251.reuse, RZ ;  /* 0x800000fbbdbdc210 */ /* 0x080fe40007ffe0ff */
[----:B------:R-:W-:Y:S01]  /*18b30*/  @!P5 IMAD.IADD R188, R188, 0x1, -R251 ;  /* 0x00000001bcbcd824 */ /* 0x000fe200078e0afb */
[C---:B------:R-:W-:Y:S02]  /*18b40*/  ISETP.GT.U32.AND P4, PT, R251.reuse, R182, PT ;  /* 0x000000b6fb00720c */ /* 0x040fe40003f84070 */
[----:B------:R-:W-:Y:S02]  /*18b50*/  @!P0 IADD3 R186, R186, -R251, RZ ;  /* 0x800000fbbaba8210 */ /* 0x000fe40007ffe0ff */
[C---:B------:R-:W-:Y:S02]  /*18b60*/  ISETP.GT.U32.AND P5, PT, R251.reuse, R181, PT ;  /* 0x000000b5fb00720c */ /* 0x040fe40003fa4070 */
[----:B------:R-:W-:Y:S01]  /*18b70*/  ISETP.GT.U32.AND P0, PT, R251, R179, PT ;  /* 0x000000b3fb00720c */ /* 0x000fe20003f04070 */
[----:B------:R-:W-:Y:S01]  /*18b80*/  @!P2 IMAD.MOV R191, RZ, RZ, -R191 ;  /* 0x000000ffffbfa224 */ /* 0x000fe200078e0abf */
[----:B------:R1:W-:Y:S01]  /*18b90*/  STL [R1+0x6364], R195 ;  /* 0x006364c301007387 */ /* 0x0003e20000100800 */
[----:B------:R-:W-:-:S03]  /*18ba0*/  @!P3 IMAD.MOV R190, RZ, RZ, -R190 ;  /* 0x000000ffffbeb224 */ /* 0x000fc600078e0abe */
[----:B------:R1:W-:Y:S01]  /*18bb0*/  STL [R1+0x6368], R194 ;  /* 0x006368c201007387 */ /* 0x0003e20000100800 */
[--C-:B------:R-:W-:Y:S01]  /*18bc0*/  @!P4 IMAD.IADD R182, R182, 0x1, -R251.reuse ;  /* 0x00000001b6b6c824 */ /* 0x100fe200078e0afb */
[----:B------:R-:W-:Y:S02]  /*18bd0*/  @!P1 IADD3 R180, R180, -R251, RZ ;  /* 0x800000fbb4b49210 */ /* 0x000fe40007ffe0ff */
[----:B------:R1:W-:Y:S01]  /*18be0*/  STL [R1+0x636c], R193 ;  /* 0x00636cc101007387 */ /* 0x0003e20000100800 */
[--C-:B------:R-:W-:Y:S02]  /*18bf0*/  @!P5 IMAD.IADD R181, R181, 0x1, -R251.reuse ;  /* 0x00000001b5b5d824 */ /* 0x100fe400078e0afb */
[----:B------:R-:W-:Y:S01]  /*18c00*/  @!P0 IMAD.IADD R179, R179, 0x1, -R251 ;  /* 0x00000001b3b38824 */ /* 0x000fe200078e0afb */
[----:B------:R1:W-:Y:S04]  /*18c10*/  STL [R1+0x6370], R192 ;  /* 0x006370c001007387 */ /* 0x0003e80000100800 */
[----:B------:R1:W-:Y:S04]  /*18c20*/  STL [R1+0x6374], R191 ;  /* 0x006374bf01007387 */ /* 0x0003e80000100800 */
        /* <DEDUP_REMOVED lines=12> */
[----:B------:R-:W-:-:S05]  /*18cf0*/  @!P6 IMAD.IADD R184, R184, 0x1, -R251 ;  /* 0x00000001b8b8e824 */ /* 0x000fca00078e0afb */
[----:B------:R-:W-:Y:S01]  /*18d00*/  ISETP.GT.U32.AND P6, PT, R251, R184, PT ;  /* 0x000000b8fb00720c */ /* 0x000fe20003fc4070 */
[----:B------:R-:W-:Y:S01]  /*18d10*/  @!P2 IMAD.IADD R185, R185, 0x1, -R251 ;  /* 0x00000001b9b9a824 */ /* 0x000fe200078e0afb */
[----:B------:R-:W-:Y:S02]  /*18d20*/  @!P3 IADD3 R183, R183, -R251, RZ ;  /* 0x800000fbb7b7b210 */ /* 0x000fe40007ffe0ff */
[----:B------:R-:W-:-:S09]  /*18d30*/  ISETP.GT.U32.AND P2, PT, R251, R178, PT ;  /* 0x000000b2fb00720c */ /* 0x000fd20003f44070 */
[----:B------:R-:W-:Y:S01]  /*18d40*/  @!P6 IMAD.IADD R184, R184, 0x1, -R251 ;  /* 0x00000001b8b8e824 */ /* 0x000fe200078e0afb */
[----:B------:R-:W-:Y:S02]  /*18d50*/  ISETP.GE.AND P6, PT, R222, RZ, PT ;  /* 0x000000ffde00720c */ /* 0x000fe40003fc6270 */
[----:B------:R-:W2:Y:S01]  /*18d60*/  LDL R222, [R1+0x5d3c] ;  /* 0x005d3c0001de7983 */ /* 0x000ea20000100800 */
[----:B------:R-:W-:-:S03]  /*18d70*/  ISETP.GE.AND P3, PT, R223, RZ, PT ;  /* 0x000000ffdf00720c */ /* 0x000fc60003f66270 */
[----:B------:R-:W2:Y:S01]  /*18d80*/  LDL R223, [R1+0x5d40] ;  /* 0x005d400001df7983 */ /* 0x000ea20000100800 */
[----:B------:R-:W-:Y:S01]  /*18d90*/  @!P2 IMAD.IADD R178, R178, 0x1, -R251 ;  /* 0x00000001b2b2a824 */ /* 0x000fe200078e0afb */
[C---:B------:R-:W-:Y:S01]  /*18da0*/  ISETP.GT.U32.AND P2, PT, R251.reuse, R183, PT ;  /* 0x000000b7fb00720c */ /* 0x040fe20003f44070 */
[----:B------:R-:W-:Y:S01]  /*18db0*/  @!P4 IMAD.MOV R187, RZ, RZ, -R187 ;  /* 0x000000ffffbbc224 */ /* 0x000fe200078e0abb */
[----:B------:R-:W-:-:S03]  /*18dc0*/  ISETP.GT.U32.AND P4, PT, R251, R181, PT ;  /* 0x000000b5fb00720c */ /* 0x000fc60003f84070 */
[----:B------:R-:W-:Y:S02]  /*18dd0*/  @!P6 IADD3 R189, -R189, RZ, RZ ;  /* 0x000000ffbdbde210 */ /* 0x000fe40007ffe1ff */
[C---:B------:R-:W-:Y:S01]  /*18de0*/  ISETP.GT.U32.AND P6, PT, R251.reuse, R180, PT ;  /* 0x000000b4fb00720c */ /* 0x040fe20003fc4070 */
[----:B------:R-:W-:Y:S01]  /*18df0*/  @!P3 IMAD.MOV R188, RZ, RZ, -R188 ;  /* 0x000000ffffbcb224 */ /* 0x000fe200078e0abc */
[----:B------:R-:W-:-:S04]  /*18e00*/  ISETP.GT.U32.AND P3, PT, R251, R182, PT ;  /* 0x000000b6fb00720c */ /* 0x000fc80003f64070 */
[-C--:B------:R-:W-:Y:S02]  /*18e10*/  @!P2 IADD3 R183, R183, -R251.reuse, RZ ;  /* 0x800000fbb7b7a210 */ /* 0x080fe40007ffe0ff */
[--C-:B------:R-:W-:Y:S01]  /*18e20*/  @!P4 IMAD.IADD R181, R181, 0x1, -R251.reuse ;  /* 0x00000001b5b5c824 */ /* 0x100fe200078e0afb */
[C---:B------:R-:W-:Y:S02]  /*18e30*/  ISETP.GT.U32.AND P2, PT, R251.reuse, R176, PT ;  /* 0x000000b0fb00720c */ /* 0x040fe40003f44070 */
[C---:B------:R-:W-:Y:S02]  /*18e40*/  ISETP.GT.U32.AND P4, PT, R251.reuse, R174, PT ;  /* 0x000000aefb00720c */ /* 0x040fe40003f84070 */
[----:B------:R-:W-:Y:S02]  /*18e50*/  @!P6 IADD3 R180, R180, -R251, RZ ;  /* 0x800000fbb4b4e210 */ /* 0x000fe40007ffe0ff */
[C---:B------:R-:W-:Y:S01]  /*18e60*/  ISETP.GT.U32.AND P6, PT, R251.reuse, R173, PT ;  /* 0x000000adfb00720c */ /* 0x040fe20003fc4070 */
[----:B------:R-:W-:Y:S01]  /*18e70*/  @!P3 IMAD.IADD R182, R182, 0x1, -R251 ;  /* 0x00000001b6b6b824 */ /* 0x000fe200078e0afb */
[----:B------:R-:W-:-:S02]  /*18e80*/  ISETP.GT.U32.AND P3, PT, R251, R175, PT ;  /* 0x000000affb00720c */ /* 0x000fc40003f64070 */
[----:B-1----:R-:W-:Y:S01]  /*18e90*/  IADD3 R196, R11, 0x1f6, RZ ;  /* 0x000001f60bc47810 */ /* 0x002fe20007ffe0ff */
[----:B------:R1:W-:Y:S02]  /*18ea0*/  STL [R1+0x637c], R189 ;  /* 0x00637cbd01007387 */ /* 0x0003e40000100800 */
[----:B------:R-:W-:Y:S02]  /*18eb0*/  @!P2 IMAD.IADD R176, R176, 0x1, -R251 ;  /* 0x00000001b0b0a824 */ /* 0x000fe400078e0afb */
[----:B------:R1:W-:Y:S01]  /*18ec0*/  STL [R1+0x6380], R188 ;  /* 0x006380bc01007387 */ /* 0x0003e20000100800 */
[----:B------:R-:W-:-:S03]  /*18ed0*/  @!P4 IADD3 R174, R174, -R251, RZ ;  /* 0x800000fbaeaec210 */ /* 0x000fc60007ffe0ff */
[----:B------:R1:W-:Y:S01]  /*18ee0*/  STL [R1+0x6384], R187 ;  /* 0x006384bb01007387 */ /* 0x0003e20000100800 */
[--C-:B------:R-:W-:Y:S02]  /*18ef0*/  @!P6 IMAD.IADD R173, R173, 0x1, -R251.reuse ;  /* 0x00000001adade824 */ /* 0x100fe400078e0afb */
[----:B------:R-:W-:Y:S01]  /*18f00*/  @!P3 IMAD.IADD R175, R175, 0x1, -R251 ;  /* 0x00000001afafb824 */ /* 0x000fe200078e0afb */
        /* <DEDUP_REMOVED lines=9> */
[----:B------:R-:W-:Y:S01]  /*18fa0*/  @!P5 IADD3 R186, -R186, RZ, RZ ;  /* 0x000000ffbabad210 */ /* 0x000fe20007ffe1ff */
[----:B------:R-:W-:Y:S01]  /*18fb0*/  @!P0 IMAD.MOV R184, RZ, RZ, -R184 ;  /* 0x000000ffffb88224 */ /* 0x000fe200078e0ab8 */
[C---:B------:R-:W-:Y:S02]  /*18fc0*/  ISETP.GT.U32.AND P5, PT, R251.reuse, R178, PT ;  /* 0x000000b2fb00720c */ /* 0x040fe40003fa4070 */
[C---:B------:R-:W-:Y:S01]  /*18fd0*/  ISETP.GT.U32.AND P0, PT, R251.reuse, R177, PT ;  /* 0x000000b1fb00720c */ /* 0x040fe20003f04070 */
[----:B------:R-:W-:Y:S01]  /*18fe0*/  @!P1 IMAD.MOV R185, RZ, RZ, -R185 ;  /* 0x000000ffffb99224 */ /* 0x000fe200078e0ab9 */
[----:B------:R-:W-:-:S09]  /*18ff0*/  ISETP.GT.U32.AND P1, PT, R251, R179, PT ;  /* 0x000000b3fb00720c */ /* 0x000fd20003f24070 */
[--C-:B------:R-:W-:Y:S02]  /*19000*/  @!P5 IMAD.IADD R178, R178, 0x1, -R251.reuse ;  /* 0x00000001b2b2d824 */ /* 0x100fe400078e0afb */
[----:B------:R-:W-:Y:S02]  /*19010*/  @!P0 IADD3 R177, R177, -R251, RZ ;  /* 0x800000fbb1b18210 */ /* 0x000fe40007ffe0ff */
[----:B------:R-:W-:Y:S01]  /*19020*/  @!P1 IMAD.IADD R179, R179, 0x1, -R251 ;  /* 0x00000001b3b39824 */ /* 0x000fe200078e0afb */
[----:B------:R-:W-:Y:S02]  /*19030*/  @!P3 IADD3 R180, -R180, RZ, RZ ;  /* 0x000000ffb4b4b210 */ /* 0x000fe40007ffe1ff */
[----:B------:R-:W-:Y:S02]  /*19040*/  ISETP.GE.AND P5, PT, R222, RZ, PT ;  /* 0x000000ffde00720c */ /* 0x000fe40003fa6270 */
[----:B------:R-:W2:Y:S01]  /*19050*/  LDL R222, [R1+0x5d4c] ;  /* 0x005d4c0001de7983 */ /* 0x000ea20000100800 */
[----:B------:R-:W-:-:S03]  /*19060*/  ISETP.GE.AND P0, PT, R223, RZ, PT ;  /* 0x000000ffdf00720c */ /* 0x000fc60003f06270 */
[----:B------:R-:W2:Y:S01]  /*19070*/  LDL R223, [R1+0x5d44] ;  /* 0x005d440001df7983 */ /* 0x000ea20000100800 */
[----:B------:R-:W-:Y:S01]  /*19080*/  @!P2 IMAD.MOV R181, RZ, RZ, -R181 ;  /* 0x000000ffffb5a224 */ /* 0x000fe200078e0ab5 */
[C---:B------:R-:W-:Y:S01]  /*19090*/  ISETP.GT.U32.AND P2, PT, R251.reuse, R175, PT ;  /* 0x000000affb00720c */ /* 0x040fe20003f44070 */
[----:B------:R-:W-:Y:S01]  /*190a0*/  @!P4 IMAD.MOV R179, RZ, RZ, -R179 ;  /* 0x000000ffffb3c224 */ /* 0x000fe200078e0ab3 */
[C---:B------:R-:W-:Y:S02]  /*190b0*/  ISETP.GT.U32.AND P3, PT, R251.reuse, R174, PT ;  /* 0x000000aefb00720c */ /* 0x040fe40003f64070 */
[----:B------:R-:W-:-:S04]  /*190c0*/  ISETP.GT.U32.AND P4, PT, R251, R173, PT ;  /* 0x000000adfb00720c */ /* 0x000fc80003f84070 */
[----:B------:R-:W-:Y:S01]  /*190d0*/  @!P0 IMAD.MOV R182, RZ, RZ, -R182 ;  /* 0x000000ffffb68224 */ /* 0x000fe200078e0ab6 */
[----:B------:R-:W-:-:S04]  /*190e0*/  ISETP.GT.U32.AND P0, PT, R251, R176, PT ;  /* 0x000000b0fb00720c */ /* 0x000fc80003f04070 */
[--C-:B------:R-:W-:Y:S01]  /*190f0*/  @!P2 IMAD.IADD R175, R175, 0x1, -R251.reuse ;  /* 0x00000001afafa824 */ /* 0x100fe200078e0afb */
[----:B------:R-:W-:Y:S02]  /*19100*/  ISETP.GT.U32.AND P2, PT, R251, R169, PT ;  /* 0x000000a9fb00720c */ /* 0x000fe40003f44070 */
[----:B------:R-:W-:Y:S01]  /*19110*/  @!P3 IADD3 R174, R174, -R251, RZ ;  /* 0x800000fbaeaeb210 */ /* 0x000fe20007ffe0ff */
[--C-:B------:R-:W-:Y:S01]  /*19120*/  @!P4 IMAD.IADD R173, R173, 0x1, -R251.reuse ;  /* 0x00000001adadc824 */ /* 0x100fe200078e0afb */
[C---:B------:R-:W-:Y:S02]  /*19130*/  ISETP.GT.U32.AND P3, PT, R251.reuse, R168, PT ;  /* 0x000000a8fb00720c */ /* 0x040fe40003f64070 */
[C---:B------:R-:W-:Y:S02]  /*19140*/  ISETP.GT.U32.AND P4, PT, R251.reuse, R167, PT ;  /* 0x000000a7fb00720c */ /* 0x040fe40003f84070 */
[----:B------:R-:W-:Y:S01]  /*19150*/  @!P0 IMAD.IADD R176, R176, 0x1, -R251 ;  /* 0x00000001b0b08824 */ /* 0x000fe200078e0afb */
[----:B------:R-:W-:-:S04]  /*19160*/  ISETP.GT.U32.AND P0, PT, R251, R170, PT ;  /* 0x000000aafb00720c */ /* 0x000fc80003f04070 */
[----:B------:R-:W-:-:S04]  /*19170*/  @!P2 IMAD.IADD R169, R169, 0x1, -R251 ;  /* 0x00000001a9a9a824 */ /* 0x000fc800078e0afb */
[----:B------:R-:W-:Y:S02]  /*19180*/  @!P3 IADD3 R168, R168, -R251, RZ ;  /* 0x800000fba8a8b210 */ /* 0x000fe40007ffe0ff */
[----:B------:R-:W-:-:S03]  /*19190*/  @!P4 IMAD.IADD R167, R167, 0x1, -R251 ;  /* 0x00000001a7a7c824 */ /* 0x000fc600078e0afb */
[----:B------:R-:W-:Y:S01]  /*191a0*/  @!P0 IMAD.IADD R170, R170, 0x1, -R251 ;  /* 0x00000001aaaa8824 */ /* 0x000fe200078e0afb */
[----:B---3--:R-:W-:Y:S02]  /*191b0*/  ISETP.GE.AND P0, PT, R224, RZ, PT ;  /* 0x000000ffe000720c */ /* 0x008fe40003f06270 */
[----:B------:R-:W3:Y:S01]  /*191c0*/  LDL R224, [R1+0x5d6c] ;  /* 0x005d6c0001e07983 */ /* 0x000ee20000100800 */
[----:B----4-:R-:W-:-:S03]  /*191d0*/  ISETP.GE.AND P2, PT, R225, RZ, PT ;  /* 0x000000ffe100720c */ /* 0x010fc60003f46270 */
[----:B------:R-:W4:Y:S01]  /*191e0*/  LDL R225, [R1+0x5d78] ;  /* 0x005d780001e17983 */ /* 0x000f220000100800 */
[----:B-----5:R-:W-:-:S03]  /*191f0*/  ISETP.GE.AND P3, PT, R228, RZ, PT ;  /* 0x000000ffe400720c */ /* 0x020fc60003f66270 */
[----:B------:R-:W5:Y:S01]  /*19200*/  LDL R228, [R1+0x5d8c] ;  /* 0x005d8c0001e47983 */ /* 0x000f620000100800 */
[----:B--2---:R-:W-:-:S03]  /*19210*/  ISETP.GE.AND P4, PT, R229, RZ, PT ;  /* 0x000000ffe500720c */ /* 0x004fc60003f86270 */
[----:B------:R-:W2:Y:S01]  /*19220*/  LDL R229, [R1+0x5d80] ;  /* 0x005d800001e57983 */ /* 0x000ea20000100800 */
[----:B------:R-:W-:Y:S02]  /*19230*/  ISETP.GT.U32.AND P1, PT, R251, R172, PT ;  /* 0x000000acfb00720c */ /* 0x000fe40003f24070 */
[----:B------:R-:W-:-:S11]  /*19240*/  @!P5 IADD3 R183, -R183, RZ, RZ ;  /* 0x000000ffb7b7d210 */ /* 0x000fd60007ffe1ff */
[----:B------:R-:W-:Y:S01]  /*19250*/  @!P1 IMAD.IADD R172, R172, 0x1, -R251 ;  /* 0x00000001acac9824 */ /* 0x000fe200078e0afb */
[----:B------:R-:W-:-:S04]  /*19260*/  ISETP.GT.U32.AND P1, PT, R251, R177, PT ;  /* 0x000000b1fb00720c */ /* 0x000fc80003f24070 */
[C---:B------:R-:W-:Y:S01]  /*19270*/  ISETP.GT.U32.AND P5, PT, R251.reuse, R172, PT ;  /* 0x000000acfb00720c */ /* 0x040fe20003fa4070 */
[----:B------:R-:W-:Y:S01]  /*19280*/  @!P6 IMAD.MOV R178, RZ, RZ, -R178 ;  /* 0x000000ffffb2e224 */ /* 0x000fe200078e0ab2 */
[----:B------:R-:W-:-:S07]  /*19290*/  ISETP.GT.U32.AND P6, PT, R251, R171, PT ;  /* 0x000000abfb00720c */ /* 0x000fce0003fc4070 */
[----:B------:R-:W-:-:S04]  /*192a0*/  @!P1 IADD3 R177, R177, -R251, RZ ;  /* 0x800000fbb1b19210 */ /* 0x000fc80007ffe0ff */
[----:B------:R-:W-:Y:S01]  /*192b0*/  @!P5 IMAD.IADD R172, R172, 0x1, -R251 ;  /* 0x00000001acacd824 */ /* 0x000fe200078e0afb */
[----:B------:R-:W-:Y:S02]  /*192c0*/  ISETP.GE.AND P1, PT, R222, RZ, PT ;  /* 0x000000ffde00720c */ /* 0x000fe40003f26270 */
[----:B------:R-:W2:Y:S01]  /*192d0*/  LDL R222, [R1+0x5d64] ;  /* 0x005d640001de7983 */ /* 0x000ea20000100800 */
[----:B------:R-:W-:-:S03]  /*192e0*/  ISETP.GE.AND P5, PT, R223, RZ, PT ;  /* 0x000000ffdf00720c */ /* 0x000fc60003fa6270 */
[----:B------:R-:W2:Y:S01]  /*192f0*/  LDL R223, [R1+0x5d74] ;  /* 0x005d740001df7983 */ /* 0x000ea20000100800 */
[----:B------:R-:W-:Y:S01]  /*19300*/  @!P6 IADD3 R171, R171, -R251, RZ ;  /* 0x800000fbababe210 */ /* 0x000fe20007ffe0ff */
[----:B------:R-:W-:Y:S01]  /*19310*/  @!P2 IMAD.MOV R174, RZ, RZ, -R174 ;  /* 0x000000ffffaea224 */ /* 0x000fe200078e0aae */
[----:B------:R-:W-:Y:S02]  /*19320*/  @!P0 IADD3 R175, -R175, RZ, RZ ;  /* 0x000000ffafaf8210 */ /* 0x000fe40007ffe1ff */
[C---:B------:R-:W-:Y:S02]  /*19330*/  ISETP.GT.U32.AND P0, PT, R251.reuse, R169, PT ;  /* 0x000000a9fb00720c */ /* 0x040fe40003f04070 */
[----:B------:R-:W-:Y:S01]  /*19340*/  @!P1 IMAD.MOV R177, RZ, RZ, -R177 ;  /* 0x000000ffffb19224 */ /* 0x000fe200078e0ab1 */
[C---:B------:R-:W-:Y:S02]  /*19350*/  ISETP.GT.U32.AND P1, PT, R251.reuse, R171, PT ;  /* 0x000000abfb00720c */ /* 0x040fe40003f24070 */
[C---:B------:R-:W-:Y:S01]  /*19360*/  ISETP.GT.U32.AND P2, PT, R251.reuse, R168, PT ;  /* 0x000000a8fb00720c */ /* 0x040fe20003f44070 */
[----:B------:R-:W-:Y:S01]  /*19370*/  @!P5 IMAD.MOV R176, RZ, RZ, -R176 ;  /* 0x000000ffffb0d224 */ /* 0x000fe200078e0ab0 */
[----:B------:R-:W-:-:S06]  /*19380*/  ISETP.GT.U32.AND P5, PT, R251, R170, PT ;  /* 0x000000aafb00720c */ /* 0x000fcc0003fa4070 */
[----:B------:R-:W-:Y:S02]  /*19390*/  @!P0 IADD3 R169, R169, -R251, RZ ;  /* 0x800000fba9a98210 */ /* 0x000fe40007ffe0ff */
[----:B------:R-:W-:Y:S01]  /*193a0*/  ISETP.GT.U32.AND P0, PT, R251, R162, PT ;  /* 0x000000a2fb00720c */ /* 0x000fe20003f04070 */
[--C-:B------:R-:W-:Y:S01]  /*193b0*/  @!P1 IMAD.IADD R171, R171, 0x1, -R251.reuse ;  /* 0x00000001abab9824 */ /* 0x100fe200078e0afb */
[C---:B------:R-:W-:Y:S01]  /*193c0*/  ISETP.GT.U32.AND P1, PT, R251.reuse, R164, PT ;  /* 0x000000a4fb00720c */ /* 0x040fe20003f24070 */
[--C-:B------:R-:W-:Y:S01]  /*193d0*/  @!P2 IMAD.IADD R168, R168, 0x1, -R251.reuse ;  /* 0x00000001a8a8a824 */ /* 0x100fe200078e0afb */
[C---:B------:R-:W-:Y:S01]  /*193e0*/  ISETP.GT.U32.AND P2, PT, R251.reuse, R161, PT ;  /* 0x000000a1fb00720c */ /* 0x040fe20003f44070 */
[----:B------:R-:W-:Y:S01]  /*193f0*/  @!P5 IMAD.IADD R170, R170, 0x1, -R251 ;  /* 0x00000001aaaad824 */ /* 0x000fe200078e0afb */
[----:B------:R-:W-:-:S07]  /*19400*/  ISETP.GT.U32.AND P5, PT, R251, R163, PT ;  /* 0x000000a3fb00720c */ /* 0x000fce0003fa4070 */
[--C-:B------:R-:W-:Y:S02]  /*19410*/  @!P0 IMAD.IADD R162, R162, 0x1, -R251.reuse ;  /* 0x00000001a2a28824 */ /* 0x100fe400078e0afb */
[--C-:B------:R-:W-:Y:S02]  /*19420*/  @!P1 IMAD.IADD R164, R164, 0x1, -R251.reuse ;  /* 0x00000001a4a49824 */ /* 0x100fe400078e0afb */
[----:B------:R-:W-:Y:S02]  /*19430*/  @!P2 IMAD.IADD R161, R161, 0x1, -R251 ;  /* 0x00000001a1a1a824 */ /* 0x000fe400078e0afb */
[----:B------:R-:W-:Y:S02]  /*19440*/  @!P5 IADD3 R163, R163, -R251, RZ ;  /* 0x800000fba3a3d210 */ /* 0x000fe40007ffe0ff */
        /* <DEDUP_REMOVED lines=8> */
[C---:B------:R-:W-:Y:S01]  /*194d0*/  ISETP.GT.U32.AND P6, PT, R251.reuse, R166, PT ;  /* 0x000000a6fb00720c */ /* 0x040fe20003fc4070 */
[----:B------:R-:W-:Y:S01]  /*194e0*/  @!P3 IMAD.MOV R173, RZ, RZ, -R173 ;  /* 0x000000ffffadb224 */ /* 0x000fe200078e0aad */
[----:B------:R-:W-:Y:S02]  /*194f0*/  @!P4 IADD3 R172, -R172, RZ, RZ ;  /* 0x000000ffacacc210 */ /* 0x000fe40007ffe1ff */
[C---:B------:R-:W-:Y:S02]  /*19500*/  ISETP.GT.U32.AND P3, PT, R251.reuse, R167, PT ;  /* 0x000000a7fb00720c */ /* 0x040fe40003f64070 */
[----:B------:R-:W-:-:S07]  /*19510*/  ISETP.GT.U32.AND P4, PT, R251, R165, PT ;  /* 0x000000a5fb00720c */ /* 0x000fce0003f84070 */
[----:B------:R-:W-:-:S04]  /*19520*/  @!P6 IADD3 R166, R166, -R251, RZ ;  /* 0x800000fba6a6e210 */ /* 0x000fc80007ffe0ff */
[----:B------:R-:W-:Y:S01]  /*19530*/  ISETP.GT.U32.AND P6, PT, R251, R166, PT ;  /* 0x000000a6fb00720c */ /* 0x000fe20003fc4070 */
[--C-:B------:R-:W-:Y:S01]  /*19540*/  @!P3 IMAD.IADD R167, R167, 0x1, -R251.reuse ;  /* 0x00000001a7a7b824 */ /* 0x100fe200078e0afb */
[----:B------:R-:W-:Y:S01]  /*19550*/  ISETP.GT.U32.AND P3, PT, R251, R160, PT ;  /* 0x000000a0fb00720c */ /* 0x000fe20003f64070 */
[----:B------:R-:W-:-:S10]  /*19560*/  @!P4 IMAD.IADD R165, R165, 0x1, -R251 ;  /* 0x00000001a5a5c824 */ /* 0x000fd400078e0afb */
[----:B------:R-:W-:Y:S02]  /*19570*/  @!P6 IADD3 R166, R166, -R251, RZ ;  /* 0x800000fba6a6e210 */ /* 0x000fe40007ffe0ff */
[----:B------:R-:W-:Y:S02]  /*19580*/  ISETP.GE.AND P6, PT, R222, RZ, PT ;  /* 0x000000ffde00720c */ /* 0x000fe40003fc6270 */
[----:B------:R-:W2:Y:S01]  /*19590*/  LDL R222, [R1+0x5d7c] ;  /* 0x005d7c0001de7983 */ /* 0x000ea20000100800 */
[----:B------:R-:W-:-:S03]  /*195a0*/  ISETP.GE.AND P4, PT, R223, RZ, PT ;  /* 0x000000ffdf00720c */ /* 0x000fc60003f86270 */
[----:B------:R-:W2:Y:S01]  /*195b0*/  LDL R223, [R1+0x5d84] ;  /* 0x005d840001df7983 */ /* 0x000ea20000100800 */
[----:B------:R-:W-:Y:S02]  /*195c0*/  @!P3 IADD3 R160, R160, -R251, RZ ;  /* 0x800000fba0a0b210 */ /* 0x000fe40007ffe0ff */
[----:B------:R-:W-:Y:S02]  /*195d0*/  @!P1 IADD3 R169, -R169, RZ, RZ ;  /* 0x000000ffa9a99210 */ /* 0x000fe40007ffe1ff */
[C---:B------:R-:W-:Y:S02]  /*195e0*/  ISETP.GT.U32.AND P3, PT, R251.reuse, R165, PT ;  /* 0x000000a5fb00720c */ /* 0x040fe40003f64070 */
[----:B------:R-:W-:Y:S01]  /*195f0*/  @!P6 IMAD.MOV R171, RZ, RZ, -R171 ;  /* 0x000000ffffabe224 */ /* 0x000fe200078e0aab */
[C---:B------:R-:W-:Y:S02]  /*19600*/  ISETP.GT.U32.AND P1, PT, R251.reuse, R163, PT ;  /* 0x000000a3fb00720c */ /* 0x040fe40003f24070 */
[C---:B------:R-:W-:Y:S01]  /*19610*/  ISETP.GT.U32.AND P6, PT, R251.reuse, R162, PT ;  /* 0x000000a2fb00720c */ /* 0x040fe20003fc4070 */
[----:B------:R-:W-:Y:S01]  /*19620*/  @!P4 IMAD.MOV R170, RZ, RZ, -R170 ;  /* 0x000000ffffaac224 */ /* 0x000fe200078e0aaa */
[----:B------:R-:W-:-:S06]  /*19630*/  ISETP.GT.U32.AND P4, PT, R251, R164, PT ;  /* 0x000000a4fb00720c */ /* 0x000fcc0003f84070 */
[--C-:B------:R-:W-:Y:S01]  /*19640*/  @!P3 IMAD.IADD R165, R165, 0x1, -R251.reuse ;  /* 0x00000001a5a5b824 */ /* 0x100fe200078e0afb */
[----:B------:R-:W-:Y:S02]  /*19650*/  ISETP.GT.U32.AND P3, PT, R251, R158, PT ;  /* 0x0000009efb00720c */ /* 0x000fe40003f64070 */
[----:B------:R-:W-:Y:S02]  /*19660*/  @!P1 IADD3 R163, R163, -R251, RZ ;  /* 0x800000fba3a39210 */ /* 0x000fe40007ffe0ff */
[--C-:B------:R-:W-:Y:S01]  /*19670*/  @!P6 IMAD.IADD R162, R162, 0x1, -R251.reuse ;  /* 0x00000001a2a2e824 */ /* 0x100fe200078e0afb */
[C---:B------:R-:W-:Y:S01]  /*19680*/  ISETP.GT.U32.AND P1, PT, R251.reuse, R156, PT ;  /* 0x0000009cfb00720c */ /* 0x040fe20003f24070 */
[----:B------:R-:W-:Y:S01]  /*19690*/  @!P4 IMAD.IADD R164, R164, 0x1, -R251 ;  /* 0x00000001a4a4c824 */ /* 0x000fe200078e0afb */
[C---:B------:R-:W-:Y:S02]  /*196a0*/  ISETP.GT.U32.AND P4, PT, R251.reuse, R157, PT ;  /* 0x0000009dfb00720c */ /* 0x040fe40003f84070 */
[----:B------:R-:W-:-:S02]  /*196b0*/  ISETP.GT.U32.AND P6, PT, R251, R155, PT ;  /* 0x0000009bfb00720c */ /* 0x000fc40003fc4070 */
[----:B------:R-:W-:Y:S02]  /*196c0*/  IADD3 R195, R11, 0x1f7, RZ ;  /* 0x000001f70bc37810 */ /* 0x000fe40007ffe0ff */
[----:B------:R-:W-:-:S03]  /*196d0*/  @!P3 IMAD.IADD R158, R158, 0x1, -R251 ;  /* 0x000000019e9eb824 */ /* 0x000fc600078e0afb */
[----:B------:R-:W-:Y:S02]  /*196e0*/  STL [R1+0x5e1c], R195 ;  /* 0x005e1cc301007387 */ /* 0x000fe40000100800 */
[--C-:B------:R-:W-:Y:S02]  /*196f0*/  @!P1 IMAD.IADD R156, R156, 0x1, -R251.reuse ;  /* 0x000000019c9c9824 */ /* 0x100fe400078e0afb */
[----:B------:R-:W-:Y:S02]  /*19700*/  @!P4 IADD3 R157, R157, -R251, RZ ;  /* 0x800000fb9d9dc210 */ /* 0x000fe40007ffe0ff */
        /* <DEDUP_REMOVED lines=9> */
[----:B------:R-:W-:Y:S01]  /*197a0*/  @!P5 IMAD.MOV R168, RZ, RZ, -R168 ;  /* 0x000000ffffa8d224 */ /* 0x000fe200078e0aa8 */
[----:B------:R-:W-:Y:S02]  /*197b0*/  @!P2 IADD3 R166, -R166, RZ, RZ ;  /* 0x000000ffa6a6a210 */ /* 0x000fe40007ffe1ff */
[C---:B------:R-:W-:Y:S02]  /*197c0*/  ISETP.GT.U32.AND P5, PT, R251.reuse, R160, PT ;  /* 0x000000a0fb00720c */ /* 0x040fe40003fa4070 */
[C---:B------:R-:W-:Y:S01]  /*197d0*/  ISETP.GT.U32.AND P2, PT, R251.reuse, R159, PT ;  /* 0x0000009ffb00720c */ /* 0x040fe20003f44070 */
[----:B------:R-:W-:Y:S01]  /*197e0*/  @!P0 IMAD.MOV R167, RZ, RZ, -R167 ;  /* 0x000000ffffa78224 */ /* 0x000fe200078e0aa7 */
[----:B------:R-:W-:-:S09]  /*197f0*/  ISETP.GT.U32.AND P0, PT, R251, R161, PT ;  /* 0x000000a1fb00720c */ /* 0x000fd20003f04070 */
[----:B------:R-:W-:Y:S02]  /*19800*/  @!P5 IADD3 R160, R160, -R251, RZ ;  /* 0x800000fba0a0d210 */ /* 0x000fe40007ffe0ff */
[--C-:B------:R-:W-:Y:S02]  /*19810*/  @!P2 IMAD.IADD R159, R159, 0x1, -R251.reuse ;  /* 0x000000019f9fa824 */ /* 0x100fe400078e0afb */
[----:B------:R-:W-:Y:S01]  /*19820*/  @!P0 IMAD.IADD R161, R161, 0x1, -R251 ;  /* 0x00000001a1a18824 */ /* 0x000fe200078e0afb */
[----:B------:R-:W-:Y:S02]  /*19830*/  ISETP.GE.AND P5, PT, R222, RZ, PT ;  /* 0x000000ffde00720c */ /* 0x000fe40003fa6270 */
[----:B------:R-:W2:Y:S01]  /*19840*/  LDL R222, [R1+0x5da8] ;  /* 0x005da80001de7983 */ /* 0x000ea20000100800 */
[----:B------:R-:W-:-:S03]  /*19850*/  ISETP.GE.AND P2, PT, R223, RZ, PT ;  /* 0x000000ffdf00720c */ /* 0x000fc60003f46270 */
[----:B------:R-:W2:Y:S01]  /*19860*/  LDL R223, [R1+0x5db0] ;  /* 0x005db00001df7983 */ /* 0x000ea20000100800 */
[----:B------:R-:W-:Y:S01]  /*19870*/  @!P3 IADD3 R163, -R163, RZ, RZ ;  /* 0x000000ffa3a3b210 */ /* 0x000fe20007ffe1ff */
[----:B------:R-:W-:Y:S01]  /*19880*/  @!P4 IMAD.MOV R162, RZ, RZ, -R162 ;  /* 0x000000ffffa2c224 */ /* 0x000fe200078e0aa2 */
[C---:B------:R-:W-:Y:S01]  /*19890*/  ISETP.GT.U32.AND P3, PT, R251.reuse, R157, PT ;  /* 0x0000009dfb00720c */ /* 0x040fe20003f64070 */
[----:B------:R-:W-:Y:S01]  /*198a0*/  @!P1 IMAD.MOV R161, RZ, RZ, -R161 ;  /* 0x000000ffffa19224 */ /* 0x000fe200078e0aa1 */
[C---:B------:R-:W-:Y:S02]  /*198b0*/  ISETP.GT.U32.AND P4, PT, R251.reuse, R156, PT ;  /* 0x0000009cfb00720c */ /* 0x040fe40003f84070 */
[----:B------:R-:W-:-:S03]  /*198c0*/  ISETP.GT.U32.AND P1, PT, R251, R155, PT ;  /* 0x0000009bfb00720c */ /* 0x000fc60003f24070 */
[----:B------:R-:W-:Y:S01]  /*198d0*/  @!P2 IMAD.MOV R164, RZ, RZ, -R164 ;  /* 0x000000ffffa4a224 */ /* 0x000fe200078e0aa4 */
[----:B------:R-:W-:-:S05]  /*198e0*/  ISETP.GT.U32.AND P2, PT, R251, R158, PT ;  /* 0x0000009efb00720c */ /* 0x000fca0003f44070 */
[----:B------:R-:W-:Y:S02]  /*198f0*/  @!P3 IADD3 R157, R157, -R251, RZ ;  /* 0x800000fb9d9db210 */ /* 0x000fe40007ffe0ff */
[--C-:B------:R-:W-:Y:S01]  /*19900*/  @!P4 IMAD.IADD R156, R156, 0x1, -R251.reuse ;  /* 0x000000019c9cc824 */ /* 0x100fe200078e0afb */
[----:B------:R-:W-:Y:S01]  /*19910*/  ISETP.GT.U32.AND P3, PT, R251, R151, PT ;  /* 0x00000097fb00720c */ /* 0x000fe20003f64070 */
[--C-:B------:R-:W-:Y:S01]  /*19920*/  @!P1 IMAD.IADD R155, R155, 0x1, -R251.reuse ;  /* 0x000000019b9b9824 */ /* 0x100fe200078e0afb */
[C---:B------:R-:W-:Y:S02]  /*19930*/  ISETP.GT.U32.AND P4, PT, R251.reuse, R150, PT ;  /* 0x00000096fb00720c */ /* 0x040fe40003f84070 */
[C---:B------:R-:W-:Y:S01]  /*19940*/  ISETP.GT.U32.AND P1, PT, R251.reuse, R149, PT ;  /* 0x00000095fb00720c */ /* 0x040fe20003f24070 */
[----:B------:R-:W-:Y:S01]  /*19950*/  @!P2 IMAD.IADD R158, R158, 0x1, -R251 ;  /* 0x000000019e9ea824 */ /* 0x000fe200078e0afb */
[----:B------:R-:W-:-:S07]  /*19960*/  ISETP.GT.U32.AND P2, PT, R251, R152, PT ;  /* 0x00000098fb00720c */ /* 0x000fce0003f44070 */
[----:B------:R-:W-:Y:S02]  /*19970*/  @!P3 IADD3 R151, R151, -R251, RZ ;  /* 0x800000fb9797b210 */ /* 0x000fe40007ffe0ff */
[--C-:B------:R-:W-:Y:S02]  /*19980*/  @!P4 IMAD.IADD R150, R150, 0x1, -R251.reuse ;  /* 0x000000019696c824 */ /* 0x100fe400078e0afb */
[--C-:B------:R-:W-:Y:S02]  /*19990*/  @!P1 IMAD.IADD R149, R149, 0x1, -R251.reuse ;  /* 0x0000000195959824 */ /* 0x100fe400078e0afb */
        /* <DEDUP_REMOVED lines=9> */
[----:B------:R-:W-:Y:S01]  /*19a30*/  ISETP.GT.U32.AND P0, PT, R251, R154, PT ;  /* 0x0000009afb00720c */ /* 0x000fe20003f04070 */
[----:B------:R-:W-:-:S12]  /*19a40*/  @!P5 IMAD.MOV R165, RZ, RZ, -R165 ;  /* 0x000000ffffa5d224 */ /* 0x000fd800078e0aa5 */
[----:B------:R-:W-:Y:S02]  /*19a50*/  @!P0 IADD3 R154, R154, -R251, RZ ;  /* 0x800000fb9a9a8210 */ /* 0x000fe40007ffe0ff */
[C---:B------:R-:W-:Y:S02]  /*19a60*/  ISETP.GT.U32.AND P0, PT, R251.reuse, R159, PT ;  /* 0x0000009ffb00720c */ /* 0x040fe40003f04070 */
[C---:B------:R-:W-:Y:S02]  /*19a70*/  ISETP.GT.U32.AND P5, PT, R251.reuse, R154, PT ;  /* 0x0000009afb00720c */ /* 0x040fe40003fa4070 */
[----:B------:R-:W-:Y:S02]  /*19a80*/  @!P6 IADD3 R160, -R160, RZ, RZ ;  /* 0x000000ffa0a0e210 */ /* 0x000fe40007ffe1ff */
[----:B------:R-:W-:-:S07]  /*19a90*/  ISETP.GT.U32.AND P6, PT, R251, R153, PT ;  /* 0x00000099fb00720c */ /* 0x000fce0003fc4070 */
[----:B------:R-:W-:Y:S02]  /*19aa0*/  @!P0 IMAD.IADD R159, R159, 0x1, -R251 ;  /* 0x000000019f9f8824 */ /* 0x000fe400078e0afb */
[----:B------:R-:W-:Y:S02]  /*19ab0*/  @!P5 IADD3 R154, R154, -R251, RZ ;  /* 0x800000fb9a9ad210 */ /* 0x000fe40007ffe0ff */
[----:B------:R-:W-:Y:S02]  /*19ac0*/  ISETP.GE.AND P0, PT, R222, RZ, PT ;  /* 0x000000ffde00720c */ /* 0x000fe40003f06270 */
[----:B------:R-:W2:Y:S01]  /*19ad0*/  LDL R222, [R1+0x5db8] ;  /* 0x005db80001de7983 */ /* 0x000ea20000100800 */
[----:B------:R-:W-:-:S03]  /*19ae0*/  ISETP.GE.AND P5, PT, R223, RZ, PT ;  /* 0x000000ffdf00720c */ /* 0x000fc60003fa6270 */
[----:B------:R-:W2:Y:S01]  /*19af0*/  LDL R223, [R1+0x5dc8] ;  /* 0x005dc80001df7983 */ /* 0x000ea20000100800 */
[----:B------:R-:W-:Y:S02]  /*19b00*/  @!P6 IMAD.IADD R153, R153, 0x1, -R251 ;  /* 0x000000019999e824 */ /* 0x000fe400078e0afb */
[----:B------:R-:W-:Y:S01]  /*19b10*/  @!P2 IMAD.MOV R157, RZ, RZ, -R157 ;  /* 0x000000ffff9da224 */ /* 0x000fe200078e0a9d */
[C---:B------:R-:W-:Y:S01]  /*19b20*/  ISETP.GT.U32.AND P2, PT, R251.reuse, R151, PT ;  /* 0x00000097fb00720c */ /* 0x040fe20003f44070 */
[----:B------:R-:W-:Y:S01]  /*19b30*/  @!P3 IMAD.MOV R156, RZ, RZ, -R156 ;  /* 0x000000ffff9cb224 */ /* 0x000fe200078e0a9c */
[C---:B------:R-:W-:Y:S01]  /*19b40*/  ISETP.GT.U32.AND P3, PT, R251.reuse, R150, PT ;  /* 0x00000096fb00720c */ /* 0x040fe20003f64070 */
[----:B------:R-:W-:Y:S01]  /*19b50*/  @!P0 IMAD.MOV R159, RZ, RZ, -R159 ;  /* 0x000000ffff9f8224 */ /* 0x000fe200078e0a9f */
[----:B------:R-:W-:Y:S02]  /*19b60*/  ISETP.GT.U32.AND P0, PT, R251, R153, PT ;  /* 0x00000099fb00720c */ /* 0x000fe40003f04070 */
[----:B------:R-:W-:-:S02]  /*19b70*/  @!P5 IADD3 R158, -R158, RZ, RZ ;  /* 0x000000ff9e9ed210 */ /* 0x000fc40007ffe1ff */
[----:B------:R-:W-:-:S05]  /*19b80*/  ISETP.GT.U32.AND P5, PT, R251, R152, PT ;  /* 0x00000098fb00720c */ /* 0x000fca0003fa4070 */
[--C-:B------:R-:W-:Y:S01]  /*19b90*/  @!P2 IMAD.IADD R151, R151, 0x1, -R251.reuse ;  /* 0x000000019797a824 */ /* 0x100fe200078e0afb */
[C---:B------:R-:W-:Y:S01]  /*19ba0*/  ISETP.GT.U32.AND P2, PT, R251.reuse, R144, PT ;  /* 0x00000090fb00720c */ /* 0x040fe20003f44070 */
[--C-:B------:R-:W-:Y:S01]  /*19bb0*/  @!P3 IMAD.IADD R150, R150, 0x1, -R251.reuse ;  /* 0x000000019696b824 */ /* 0x100fe200078e0afb */
[----:B------:R-:W-:Y:S01]  /*19bc0*/  ISETP.GT.U32.AND P3, PT, R251, R143, PT ;  /* 0x0000008ffb00720c */ /* 0x000fe20003f64070 */
[----:B------:R-:W-:Y:S01]  /*19bd0*/  @!P0 IMAD.IADD R153, R153, 0x1, -R251 ;  /* 0x0000000199998824 */ /* 0x000fe200078e0afb */
[----:B------:R-:W-:-:S03]  /*19be0*/  ISETP.GT.U32.AND P0, PT, R251, R146, PT ;  /* 0x00000092fb00720c */ /* 0x000fc60003f04070 */
[----:B------:R-:W-:Y:S02]  /*19bf0*/  @!P5 IADD3 R152, R152, -R251, RZ ;  /* 0x800000fb9898d210 */ /* 0x000fe40007ffe0ff */
[----:B------:R-:W-:-:S04]  /*19c00*/  ISETP.GT.U32.AND P5, PT, R251, R145, PT ;  /* 0x00000091fb00720c */ /* 0x000fc80003fa4070 */
[----:B------:R-:W-:Y:S02]  /*19c10*/  @!P2 IMAD.IADD R144, R144, 0x1, -R251 ;  /* 0x000000019090a824 */ /* 0x000fe400078e0afb */
[-C--:B------:R-:W-:Y:S02]  /*19c20*/  @!P3 IADD3 R143, R143, -R251.reuse, RZ ;  /* 0x800000fb8f8fb210 */ /* 0x080fe40007ffe0ff */
[----:B------:R-:W-:-:S05]  /*19c30*/  @!P0 IADD3 R146, R146, -R251, RZ ;  /* 0x800000fb92928210 */ /* 0x000fca0007ffe0ff */
        /* <DEDUP_REMOVED lines=10> */
[----:B------:R-:W-:Y:S01]  /*19ce0*/  @!P1 IMAD.MOV R154, RZ, RZ, -R154 ;  /* 0x000000ffff9a9224 */ /* 0x000fe200078e0a9a */
[----:B------:R-:W-:Y:S02]  /*19cf0*/  @!P4 IADD3 R155, -R155, RZ, RZ ;  /* 0x000000ff9b9bc210 */ /* 0x000fe40007ffe1ff */
[C---:B------:R-:W-:Y:S02]  /*19d00*/  ISETP.GT.U32.AND P4, PT, R251.reuse, R149, PT ;  /* 0x00000095fb00720c */ /* 0x040fe40003f84070 */
[----:B------:R-:W-:-:S07]  /*19d10*/  ISETP.GT.U32.AND P1, PT, R251, R147, PT ;  /* 0x00000093fb00720c */ /* 0x000fce0003f24070 */
        /* <DEDUP_REMOVED lines=14> */
[----:B------:R-:W-:Y:S01]  /*19e00*/  @!P6 IMAD.MOV R153, RZ, RZ, -R153 ;  /* 0x000000ffff99e224 */ /* 0x000fe200078e0a99 */
[C---:B------:R-:W-:Y:S02]  /*19e10*/  ISETP.GT.U32.AND P6, PT, R251.reuse, R144, PT ;  /* 0x00000090fb00720c */ /* 0x040fe40003fc4070 */
[----:B------:R-:W-:Y:S02]  /*19e20*/  @!P1 IADD3 R152, -R152, RZ, RZ ;  /* 0x000000ff98989210 */ /* 0x000fe40007ffe1ff */
[----:B------:R-:W-:-:S03]  /*19e30*/  ISETP.GT.U32.AND P1, PT, R251, R146, PT ;  /* 0x00000092fb00720c */ /* 0x000fc60003f24070 */
[--C-:B------:R-:W-:Y:S01]  /*19e40*/  @!P4 IMAD.IADD R147, R147, 0x1, -R251.reuse ;  /* 0x000000019393c824 */ /* 0x100fe200078e0afb */
[----:B------:R-:W-:Y:S01]  /*19e50*/  ISETP.GT.U32.AND P4, PT, R251, R140, PT ;  /* 0x0000008cfb00720c */ /* 0x000fe20003f84070 */
[----:B------:R-:W-:Y:S01]  /*19e60*/  @!P0 IMAD.IADD R145, R145, 0x1, -R251 ;  /* 0x0000000191918824 */ /* 0x000fe200078e0afb */
[----:B------:R-:W-:-:S03]  /*19e70*/  ISETP.GT.U32.AND P0, PT, R251, R138, PT ;  /* 0x0000008afb00720c */ /* 0x000fc60003f04070 */
[----:B------:R-:W-:Y:S01]  /*19e80*/  @!P6 IMAD.IADD R144, R144, 0x1, -R251 ;  /* 0x000000019090e824 */ /* 0x000fe200078e0afb */
[----:B------:R-:W-:-:S03]  /*19e90*/  ISETP.GT.U32.AND P6, PT, R251, R137, PT ;  /* 0x00000089fb00720c */ /* 0x000fc60003fc4070 */
[----:B------:R-:W-:Y:S02]  /*19ea0*/  @!P1 IADD3 R146, R146, -R251, RZ ;  /* 0x800000fb92929210 */ /* 0x000fe40007ffe0ff */
[----:B------:R-:W-:Y:S02]  /*19eb0*/  ISETP.GT.U32.AND P1, PT, R251, R139, PT ;  /* 0x0000008bfb00720c */ /* 0x000fe40003f24070 */
[----:B------:R-:W-:Y:S02]  /*19ec0*/  IADD3 R194, R11, 0x1f8, RZ ;  /* 0x000001f80bc27810 */ /* 0x000fe40007ffe0ff */
[----:B------:R-:W-:Y:S01]  /*19ed0*/  @!P0 IMAD.IADD R138, R138, 0x1, -R251 ;  /* 0x000000018a8a8824 */ /* 0x000fe200078e0afb */
[----:B------:R-:W-:-:S03]  /*19ee0*/  @!P4 IADD3 R140, R140, -R251, RZ ;  /* 0x800000fb8c8cc210 */ /* 0x000fc60007ffe0ff */
[----:B------:R-:W-:Y:S01]  /*19ef0*/  @!P6 IADD3 R137, R137, -R251, RZ ;  /* 0x800000fb8989e210 */ /* 0x000fe20007ffe0ff */
[----:B------:R-:W-:Y:S04]  /*19f00*/  STL [R1+0x5e08], R194 ;  /* 0x005e08c201007387 */ /* 0x000fe80000100800 */
        /* <DEDUP_REMOVED lines=10> */
[C---:B------:R-:W-:Y:S01]  /*19fb0*/  ISETP.GT.U32.AND P5, PT, R251.reuse, R142, PT ;  /* 0x0000008efb00720c */ /* 0x040fe20003fa4070 */
[----:B------:R-:W-:Y:S01]  /*19fc0*/  @!P3 IMAD.MOV R148, RZ, RZ, -R148 ;  /* 0x000000ffff94b224 */ /* 0x000fe200078e0a94 */
[----:B------:R-:W-:Y:S02]  /*19fd0*/  ISETP.GT.U32.AND P3, PT, R251, R141, PT ;  /* 0x0000008dfb00720c */ /* 0x000fe40003f64070 */
[----:B------:R-:W-:Y:S02]  /*19fe0*/  @!P2 IADD3 R149, -R149, RZ, RZ ;  /* 0x000000ff9595a210 */ /* 0x000fe40007ffe1ff */
[----:B------:R-:W-:-:S07]  /*19ff0*/  ISETP.GT.U32.AND P2, PT, R251, R143, PT ;  /* 0x0000008ffb00720c */ /* 0x000fce0003f44070 */
[--C-:B------:R-:W-:Y:S02]  /*1a000*/  @!P5 IMAD.IADD R142, R142, 0x1, -R251.reuse ;  /* 0x000000018e8ed824 */ /* 0x100fe400078e0afb */
[----:B------:R-:W-:-:S04]  /*1a010*/  @!P3 IMAD.IADD R141, R141, 0x1, -R251 ;  /* 0x000000018d8db824 */ /* 0x000fc800078e0afb */
[----:B------:R-:W-:Y:S02]  /*1a020*/  @!P2 IADD3 R143, R143, -R251, RZ ;  /* 0x800000fb8f8fa210 */ /* 0x000fe40007ffe0ff */
[----:B------:R-:W-:Y:S02]  /*1a030*/  ISETP.GE.AND P5, PT, R222, RZ, PT ;  /* 0x000000ffde00720c */ /* 0x000fe40003fa6270 */
[----:B------:R-:W2:Y:S01]  /*1a040*/  LDL R222, [R1+0x5de8] ;  /* 0x005de80001de7983 */ /* 0x000ea20000100800 */
[----:B------:R-:W-:-:S03]  /*1a050*/  ISETP.GE.AND P3, PT, R223, RZ, PT ;  /* 0x000000ffdf00720c */ /* 0x000fc60003f66270 */
[----:B------:R-:W2:Y:S01]  /*1a060*/  LDL R223, [R1+0x5df4] ;  /* 0x005df40001df7983 */ /* 0x000ea20000100800 */
[----:B------:R-:W-:Y:S01]  /*1a070*/  @!P4 IMAD.MOV R145, RZ, RZ, -R145 ;  /* 0x000000ffff91c224 */ /* 0x000fe200078e0a91 */
[----:B------:R-:W-:Y:S01]  /*1a080*/  @!P0 IADD3 R143, -R143, RZ, RZ ;  /* 0x000000ff8f8f8210 */ /* 0x000fe20007ffe1ff */
[----:B------:R-:W-:Y:S01]  /*1a090*/  @!P1 IMAD.MOV R144, RZ, RZ, -R144 ;  /* 0x000000ffff909224 */ /* 0x000fe200078e0a90 */
[C---:B------:R-:W-:Y:S02]  /*1a0a0*/  ISETP.GT.U32.AND P4, PT, R251.reuse, R139, PT ;  /* 0x0000008bfb00720c */ /* 0x040fe40003f84070 */
[C---:B------:R-:W-:Y:S02]  /*1a0b0*/  ISETP.GT.U32.AND P1, PT, R251.reuse, R138, PT ;  /* 0x0000008afb00720c */ /* 0x040fe40003f24070 */
[----:B------:R-:W-:Y:S02]  /*1a0c0*/  ISETP.GT.U32.AND P0, PT, R251, R137, PT ;  /* 0x00000089fb00720c */ /* 0x000fe40003f04070 */
[----:B------:R-:W-:-:S02]  /*1a0d0*/  @!P3 IADD3 R146, -R146, RZ, RZ ;  /* 0x000000ff9292b210 */ /* 0x000fc40007ffe1ff */
[----:B------:R-:W-:-:S05]  /*1a0e0*/  ISETP.GT.U32.AND P3, PT, R251, R140, PT ;  /* 0x0000008cfb00720c */ /* 0x000fca0003f64070 */
[--C-:B------:R-:W-:Y:S01]  /*1a0f0*/  @!P4 IMAD.IADD R139, R139, 0x1, -R251.reuse ;  /* 0x000000018b8bc824 */ /* 0x100fe200078e0afb */
[C---:B------:R-:W-:Y:S01]  /*1a100*/  ISETP.GT.U32.AND P4, PT, R251.reuse, R133, PT ;  /* 0x00000085fb00720c */ /* 0x040fe20003f84070 */
[----:B------:R-:W-:Y:S01]  /*1a110*/  @!P1 IMAD.IADD R138, R138, 0x1, -R251 ;  /* 0x000000018a8a9824 */ /* 0x000fe200078e0afb */
[----:B------:R-:W-:Y:S02]  /*1a120*/  ISETP.GT.U32.AND P1, PT, R251, R132, PT ;  /* 0x00000084fb00720c */ /* 0x000fe40003f24070 */
[----:B------:R-:W-:Y:S02]  /*1a130*/  @!P0 IADD3 R137, R137, -R251, RZ ;  /* 0x800000fb89898210 */ /* 0x000fe40007ffe0ff */
[C---:B------:R-:W-:Y:S02]  /*1a140*/  ISETP.GT.U32.AND P0, PT, R251.reuse, R131, PT ;  /* 0x00000083fb00720c */ /* 0x040fe40003f04070 */
[----:B------:R-:W-:Y:S02]  /*1a150*/  @!P3 IADD3 R140, R140, -R251, RZ ;  /* 0x800000fb8c8cb210 */ /* 0x000fe40007ffe0ff */
[----:B------:R-:W-:-:S03]  /*1a160*/  ISETP.GT.U32.AND P3, PT, R251, R134, PT ;  /* 0x00000086fb00720c */ /* 0x000fc60003f64070 */
[--C-:B------:R-:W-:Y:S02]  /*1a170*/  @!P4 IMAD.IADD R133, R133, 0x1, -R251.reuse ;  /* 0x000000018585c824 */ /* 0x100fe400078e0afb */
[----:B------:R-:W-:-:S04]  /*1a180*/  @!P1 IMAD.IADD R132, R132, 0x1, -R251 ;  /* 0x0000000184849824 */ /* 0x000fc800078e0afb */
[----:B------:R-:W-:-:S04]  /*1a190*/  @!P0 IADD3 R131, R131, -R251, RZ ;  /* 0x800000fb83838210 */ /* 0x000fc80007ffe0ff */
        /* <DEDUP_REMOVED lines=11> */
[----:B------:R-:W-:Y:S01]  /*1a250*/  @!P2 IMAD.IADD R136, R136, 0x1, -R251 ;  /* 0x000000018888a824 */ /* 0x000fe200078e0afb */
[----:B------:R-:W-:-:S04]  /*1a260*/  ISETP.GT.U32.AND P2, PT, R251, R141, PT ;  /* 0x0000008dfb00720c */ /* 0x000fc80003f44070 */
[C---:B------:R-:W-:Y:S01]  /*1a270*/  ISETP.GT.U32.AND P5, PT, R251.reuse, R136, PT ;  /* 0x00000088fb00720c */ /* 0x040fe20003fa4070 */
[----:B------:R-:W-:Y:S01]  /*1a280*/  @!P6 IMAD.MOV R142, RZ, RZ, -R142 ;  /* 0x000000ffff8ee224 */ /* 0x000fe200078e0a8e */
[----:B------:R-:W-:-:S07]  /*1a290*/  ISETP.GT.U32.AND P6, PT, R251, R135, PT ;  /* 0x00000087fb00720c */ /* 0x000fce0003fc4070 */
[----:B------:R-:W-:-:S04]  /*1a2a0*/  @!P2 IMAD.IADD R141, R141, 0x1, -R251 ;  /* 0x000000018d8da824 */ /* 0x000fc800078e0afb */
[----:B------:R-:W-:Y:S01]  /*1a2b0*/  @!P5 IMAD.IADD R136, R136, 0x1, -R251 ;  /* 0x000000018888d824 */ /* 0x000fe200078e0afb */
[----:B------:R-:W-:Y:S02]  /*1a2c0*/  ISETP.GE.AND P2, PT, R222, RZ, PT ;  /* 0x000000ffde00720c */ /* 0x000fe40003f46270 */
[----:B------:R-:W2:Y:S01]  /*1a2d0*/  LDL R222, [R1+0x5e14] ;  /* 0x005e140001de7983 */ /* 0x000ea20000100800 */
[----:B------:R-:W-:-:S03]  /*1a2e0*/  ISETP.GE.AND P5, PT, R223, RZ, PT ;  /* 0x000000ffdf00720c */ /* 0x000fc60003fa6270 */
[----:B------:R-:W2:Y:S01]  /*1a2f0*/  LDL R223, [R1+0x5e20] ;  /* 0x005e200001df7983 */ /* 0x000ea20000100800 */
[----:B------:R-:W-:Y:S01]  /*1a300*/  @!P6 IMAD.IADD R135, R135, 0x1, -R251 ;  /* 0x000000018787e824 */ /* 0x000fe200078e0afb */
[----:B------:R-:W-:Y:S01]  /*1a310*/  @!P4 IADD3 R138, -R138, RZ, RZ ;  /* 0x000000ff8a8ac210 */ /* 0x000fe20007ffe1ff */
[----:B------:R-:W-:Y:S01]  /*1a320*/  @!P3 IMAD.MOV R139, RZ, RZ, -R139 ;  /* 0x000000ffff8bb224 */ /* 0x000fe200078e0a8b */
[C---:B------:R-:W-:Y:S02]  /*1a330*/  ISETP.GT.U32.AND P3, PT, R251.reuse, R133, PT ;  /* 0x00000085fb00720c */ /* 0x040fe40003f64070 */
[----:B------:R-:W-:Y:S02]  /*1a340*/  ISETP.GT.U32.AND P4, PT, R251, R132, PT ;  /* 0x00000084fb00720c */ /* 0x000fe40003f84070 */
[----:B------:R-:W-:Y:S02]  /*1a350*/  @!P2 IADD3 R141, -R141, RZ, RZ ;  /* 0x000000ff8d8da210 */ /* 0x000fe40007ffe1ff */
[C---:B------:R-:W-:Y:S01]  /*1a360*/  ISETP.GT.U32.AND P2, PT, R251.reuse, R135, PT ;  /* 0x00000087fb00720c */ /* 0x040fe20003f44070 */
[----:B------:R-:W-:Y:S01]  /*1a370*/  @!P5 IMAD.MOV R140, RZ, RZ, -R140 ;  /* 0x000000ffff8cd224 */ /* 0x000fe200078e0a8c */
[----:B------:R-:W-:-:S05]  /*1a380*/  ISETP.GT.U32.AND P5, PT, R251, R134, PT ;  /* 0x00000086fb00720c */ /* 0x000fca0003fa4070 */
[--C-:B------:R-:W-:Y:S01]  /*1a390*/  @!P3 IMAD.IADD R133, R133, 0x1, -R251.reuse ;  /* 0x000000018585b824 */ /* 0x100fe200078e0afb */
[C---:B------:R-:W-:Y:S02]  /*1a3a0*/  ISETP.GT.U32.AND P3, PT, R251.reuse, R126, PT ;  /* 0x0000007efb00720c */ /* 0x040fe40003f64070 */
[----:B------:R-:W-:Y:S02]  /*1a3b0*/  @!P4 IADD3 R132, R132, -R251, RZ ;  /* 0x800000fb8484c210 */ /* 0x000fe40007ffe0ff */
[----:B------:R-:W-:Y:S02]  /*1a3c0*/  ISETP.GT.U32.AND P4, PT, R251, R125, PT ;  /* 0x0000007dfb00720c */ /* 0x000fe40003f84070 */
[----:B------:R-:W-:Y:S01]  /*1a3d0*/  @!P2 IADD3 R135, R135, -R251, RZ ;  /* 0x800000fb8787a210 */ /* 0x000fe20007ffe0ff */
[----:B------:R-:W-:Y:S01]  /*1a3e0*/  @!P5 IMAD.IADD R134, R134, 0x1, -R251 ;  /* 0x000000018686d824 */ /* 0x000fe200078e0afb */
[C---:B------:R-:W-:Y:S02]  /*1a3f0*/  ISETP.GT.U32.AND P2, PT, R251.reuse, R128, PT ;  /* 0x00000080fb00720c */ /* 0x040fe40003f44070 */
[----:B------:R-:W-:-:S03]  /*1a400*/  ISETP.GT.U32.AND P5, PT, R251, R127, PT ;  /* 0x0000007ffb00720c */ /* 0x000fc60003fa4070 */
[----:B------:R-:W-:-:S04]  /*1a410*/  @!P3 IADD3 R126, R126, -R251, RZ ;  /* 0x800000fb7e7eb210 */ /* 0x000fc80007ffe0ff */
[----:B------:R-:W-:-:S04]  /*1a420*/  @!P4 IMAD.IADD R125, R125, 0x1, -R251 ;  /* 0x000000017d7dc824 */ /* 0x000fc800078e0afb */
        /* <DEDUP_REMOVED lines=12> */
[C---:B------:R-:W-:Y:S01]  /*1a4f0*/  ISETP.GT.U32.AND P1, PT, R251.reuse, R131, PT ;  /* 0x00000083fb00720c */ /* 0x040fe20003f24070 */
[----:B------:R-:W-:Y:S01]  /*1a500*/  @!P0 IMAD.MOV R136, RZ, RZ, -R136 ;  /* 0x000000ffff888224 */ /* 0x000fe200078e0a88 */
        /* <DEDUP_REMOVED lines=27> */
[----:B------:R-:W-:-:S03]  /*1a6c0*/  IADD3 R193, R11, 0x1f9, RZ ;  /* 0x000001f90bc17810 */ /* 0x000fc60007ffe0ff */
[--C-:B------:R-:W-:Y:S02]  /*1a6d0*/  @!P1 IMAD.IADD R122, R122, 0x1, -R251.reuse ;  /* 0x000000017a7a9824 */ /* 0x100fe400078e0afb */
[----:B------:R-:W-:Y:S01]  /*1a6e0*/  @!P2 IADD3 R120, R120, -R251, RZ ;  /* 0x800000fb7878a210 */ /* 0x000fe20007ffe0ff */
[----:B------:R-:W-:Y:S03]  /*1a6f0*/  STL [R1+0x5df0], R193 ;  /* 0x005df0c101007387 */ /* 0x000fe60000100800 */
        /* <DEDUP_REMOVED lines=397> */
[----:B------:R-:W-:-:S11]  /*1bfd0*/  ISETP.GT.U32.AND P2, PT, R251, R69, PT ;  /* 0x00000045fb00720c */ /* 0x000fd60003f44070 */
[----:B------:R-:W-:Y:S02]  /*1bfe0*/  @!P5 IMAD.IADD R70, R70, 0x1, -R251 ;  /* 0x000000014646d824 */ /* 0x000fe400078e0afb */
[----:B------:R-:W-:Y:S01]  /*1bff0*/  @!P2 IADD3 R69, R69, -R251, RZ ;  /* 0x800000fb4545a210 */ /* 0x000fe20007ffe0ff */
[----:B------:R-:W-:Y:S01]  /*1c000*/  @!P3 IMAD.MOV R73, RZ, RZ, -R73 ;  /* 0x000000ffff49b224 */ /* 0x000fe200078e0a49 */
[----:B------:R-:W-:Y:S02]  /*1c010*/  @!P4 IADD3 R72, -R72, RZ, RZ ;  /* 0x000000ff4848c210 */ /* 0x000fe40007ffe1ff */
[----:B------:R-:W-:Y:S02]  /*1c020*/  ISETP.GE.AND P5, PT, R222, RZ, PT ;  /* 0x000000ffde00720c */ /* 0x000fe40003fa6270 */
[----:B------:R-:W2:Y:S01]  /*1c030*/  LDL R222, [R1+0x5f50] ;  /* 0x005f500001de7983 */ /* 0x000ea20000100800 */
[----:B------:R-:W-:-:S03]  /*1c040*/  ISETP.GE.AND P2, PT, R223, RZ, PT ;  /* 0x000000ffdf00720c */ /* 0x000fc60003f46270 */
[----:B------:R-:W2:Y:S01]  /*1c050*/  LDL R223, [R1+0x5f54] ;  /* 0x005f540001df7983 */ /* 0x000ea20000100800 */
[C---:B------:R-:W-:Y:S02]  /*1c060*/  ISETP.GT.U32.AND P3, PT, R251.reuse, R67, PT ;  /* 0x00000043fb00720c */ /* 0x040fe40003f64070 */
[----:B------:R-:W-:-:S04]  /*1c070*/  ISETP.GT.U32.AND P4, PT, R251, R65, PT ;  /* 0x00000041fb00720c */ /* 0x000fc80003f84070 */
[----:B------:R-:W-:Y:S02]  /*1c080*/  @!P5 IADD3 R75, -R75, RZ, RZ ;  /* 0x000000ff4b4bd210 */ /* 0x000fe40007ffe1ff */
[C---:B------:R-:W-:Y:S01]  /*1c090*/  ISETP.GT.U32.AND P5, PT, R251.reuse, R66, PT ;  /* 0x00000042fb00720c */ /* 0x040fe20003fa4070 */
[----:B------:R-:W-:Y:S01]  /*1c0a0*/  @!P2 IMAD.MOV R74, RZ, RZ, -R74 ;  /* 0x000000ffff4aa224 */ /* 0x000fe200078e0a4a */
[----:B------:R-:W-:-:S03]  /*1c0b0*/  ISETP.GT.U32.AND P2, PT, R251, R68, PT ;  /* 0x00000044fb00720c */ /* 0x000fc60003f44070 */
[--C-:B------:R-:W-:Y:S01]  /*1c0c0*/  @!P3 IMAD.IADD R67, R67, 0x1, -R251.reuse ;  /* 0x000000014343b824 */ /* 0x100fe200078e0afb */
[----:B------:R-:W-:Y:S01]  /*1c0d0*/  ISETP.GT.U32.AND P3, PT, R251, R61, PT ;  /* 0x0000003dfb00720c */ /* 0x000fe20003f64070 */
[----:B------:R-:W-:Y:S01]  /*1c0e0*/  @!P4 IMAD.IADD R65, R65, 0x1, -R251 ;  /* 0x000000014141c824 */ /* 0x000fe200078e0afb */
[----:B------:R-:W-:-:S05]  /*1c0f0*/  ISETP.GT.U32.AND P4, PT, R251, R59, PT ;  /* 0x0000003bfb00720c */ /* 0x000fca0003f84070 */
[----:B------:R-:W-:Y:S02]  /*1c100*/  @!P5 IADD3 R66, R66, -R251, RZ ;  /* 0x800000fb4242d210 */ /* 0x000fe40007ffe0ff */
[C---:B------:R-:W-:Y:S01]  /*1c110*/  ISETP.GT.U32.AND P5, PT, R251.reuse, R60, PT ;  /* 0x0000003cfb00720c */ /* 0x040fe20003fa4070 */
[--C-:B------:R-:W-:Y:S01]  /*1c120*/  @!P2 IMAD.IADD R68, R68, 0x1, -R251.reuse ;  /* 0x000000014444a824 */ /* 0x100fe200078e0afb */
[----:B------:R-:W-:Y:S02]  /*1c130*/  ISETP.GT.U32.AND P2, PT, R251, R62, PT ;  /* 0x0000003efb00720c */ /* 0x000fe40003f44070 */
[--C-:B------:R-:W-:Y:S02]  /*1c140*/  @!P3 IMAD.IADD R61, R61, 0x1, -R251.reuse ;  /* 0x000000013d3db824 */ /* 0x100fe400078e0afb */
[----:B------:R-:W-:-:S07]  /*1c150*/  @!P4 IMAD.IADD R59, R59, 0x1, -R251 ;  /* 0x000000013b3bc824 */ /* 0x000fce00078e0afb */
        /* <DEDUP_REMOVED lines=11> */
[----:B------:R-:W-:-:S13]  /*1c210*/  ISETP.GT.U32.AND P0, PT, R251, R71, PT ;  /* 0x00000047fb00720c */ /* 0x000fda0003f04070 */
[----:B------:R-:W-:Y:S01]  /*1c220*/  @!P0 IMAD.IADD R71, R71, 0x1, -R251 ;  /* 0x0000000147478824 */ /* 0x000fe200078e0afb */
[----:B------:R-:W-:-:S03]  /*1c230*/  ISETP.GT.U32.AND P0, PT, R251, R64, PT ;  /* 0x00000040fb00720c */ /* 0x000fc60003f04070 */
[----:B------:R-:W-:-:S10]  /*1c240*/  @!P1 IMAD.MOV R71, RZ, RZ, -R71 ;  /* 0x000000ffff479224 */ /* 0x000fd400078e0a47 */
[----:B------:R-:W-:Y:S01]  /*1c250*/  @!P0 IMAD.IADD R64, R64, 0x1, -R251 ;  /* 0x0000000140408824 */ /* 0x000fe200078e0afb */
[----:B------:R-:W-:-:S04]  /*1c260*/  ISETP.GT.U32.AND P0, PT, R251, R69, PT ;  /* 0x00000045fb00720c */ /* 0x000fc80003f04070 */
[C---:B------:R-:W-:Y:S01]  /*1c270*/  ISETP.GT.U32.AND P1, PT, R251.reuse, R64, PT ;  /* 0x00000040fb00720c */ /* 0x040fe20003f24070 */
[----:B------:R-:W-:Y:S01]  /*1c280*/  @!P6 IMAD.MOV R70, RZ, RZ, -R70 ;  /* 0x000000ffff46e224 */ /* 0x000fe200078e0a46 */
[----:B------:R-:W-:-:S07]  /*1c290*/  ISETP.GT.U32.AND P6, PT, R251, R63, PT ;  /* 0x0000003ffb00720c */ /* 0x000fce0003fc4070 */
[-C--:B------:R-:W-:Y:S02]  /*1c2a0*/  @!P0 IADD3 R69, R69, -R251.reuse, RZ ;  /* 0x800000fb45458210 */ /* 0x080fe40007ffe0ff */
[----:B------:R-:W-:Y:S02]  /*1c2b0*/  ISETP.GE.AND P0, PT, R222, RZ, PT ;  /* 0x000000ffde00720c */ /* 0x000fe40003f06270 */
[----:B------:R-:W-:Y:S01]  /*1c2c0*/  @!P1 IMAD.IADD R64, R64, 0x1, -R251 ;  /* 0x0000000140409824 */ /* 0x000fe200078e0afb */
[----:B------:R-:W-:Y:S01]  /*1c2d0*/  ISETP.GE.AND P1, PT, R223, RZ, PT ;  /* 0x000000ffdf00720c */ /* 0x000fe20003f26270 */
[----:B------:R-:W2:Y:S04]  /*1c2e0*/  LDL R222, [R1+0x5f74] ;  /* 0x005f740001de7983 */ /* 0x000ea80000100800 */
[----:B------:R-:W2:Y:S01]  /*1c2f0*/  LDL R223, [R1+0x5f78] ;  /* 0x005f780001df7983 */ /* 0x000ea20000100800 */
[----:B------:R-:W-:Y:S01]  /*1c300*/  @!P6 IADD3 R63, R63, -R251, RZ ;  /* 0x800000fb3f3fe210 */ /* 0x000fe20007ffe0ff */
[----:B------:R-:W-:Y:S01]  /*1c310*/  @!P3 IMAD.MOV R66, RZ, RZ, -R66 ;  /* 0x000000ffff42b224 */ /* 0x000fe200078e0a42 */
[----:B------:R-:W-:-:S02]  /*1c320*/  @!P2 IADD3 R67, -R67, RZ, RZ ;  /* 0x000000ff4343a210 */ /* 0x000fc40007ffe1ff */
[----:B------:R-:W-:Y:S01]  /*1c330*/  @!P0 IMAD.MOV R69, RZ, RZ, -R69 ;  /* 0x000000ffff458224 */ /* 0x000fe200078e0a45 */
[C---:B------:R-:W-:Y:S02]  /*1c340*/  ISETP.GT.U32.AND P0, PT, R251.reuse, R63, PT ;  /* 0x0000003ffb00720c */ /* 0x040fe40003f04070 */
[----:B------:R-:W-:Y:S01]  /*1c350*/  @!P1 IMAD.MOV R68, RZ, RZ, -R68 ;  /* 0x000000ffff449224 */ /* 0x000fe200078e0a44 */
[C---:B------:R-:W-:Y:S02]  /*1c360*/  ISETP.GT.U32.AND P1, PT, R251.reuse, R62, PT ;  /* 0x0000003efb00720c */ /* 0x040fe40003f24070 */
[C---:B------:R-:W-:Y:S02]  /*1c370*/  ISETP.GT.U32.AND P2, PT, R251.reuse, R61, PT ;  /* 0x0000003dfb00720c */ /* 0x040fe40003f44070 */
[----:B------:R-:W-:-:S06]  /*1c380*/  ISETP.GT.U32.AND P3, PT, R251, R60, PT ;  /* 0x0000003cfb00720c */ /* 0x000fcc0003f64070 */
[--C-:B------:R-:W-:Y:S01]  /*1c390*/  @!P0 IMAD.IADD R63, R63, 0x1, -R251.reuse ;  /* 0x000000013f3f8824 */ /* 0x100fe200078e0afb */
[C---:B------:R-:W-:Y:S02]  /*1c3a0*/  ISETP.GT.U32.AND P0, PT, R251.reuse, R56, PT ;  /* 0x00000038fb00720c */ /* 0x040fe40003f04070 */
[--C-:B------:R-:W-:Y:S01]  /*1c3b0*/  @!P1 IMAD.IADD R62, R62, 0x1, -R251.reuse ;  /* 0x000000013e3e9824 */ /* 0x100fe200078e0afb */
[----:B------:R-:W-:Y:S02]  /*1c3c0*/  ISETP.GT.U32.AND P1, PT, R251, R55, PT ;  /* 0x00000037fb00720c */ /* 0x000fe40003f24070 */
[----:B------:R-:W-:Y:S01]  /*1c3d0*/  @!P2 IADD3 R61, R61, -R251, RZ ;  /* 0x800000fb3d3da210 */ /* 0x000fe20007ffe0ff */
[----:B------:R-:W-:Y:S01]  /*1c3e0*/  @!P3 IMAD.IADD R60, R60, 0x1, -R251 ;  /* 0x000000013c3cb824 */ /* 0x000fe200078e0afb */
[C---:B------:R-:W-:Y:S02]  /*1c3f0*/  ISETP.GT.U32.AND P2, PT, R251.reuse, R54, PT ;  /* 0x00000036fb00720c */ /* 0x040fe40003f44070 */
[----:B------:R-:W-:-:S04]  /*1c400*/  ISETP.GT.U32.AND P3, PT, R251, R53, PT ;  /* 0x00000035fb00720c */ /* 0x000fc80003f64070 */
[----:B------:R-:W-:-:S03]  /*1c410*/  @!P0 IMAD.IADD R56, R56, 0x1, -R251 ;  /* 0x0000000138388824 */ /* 0x000fc600078e0afb */
[----:B------:R-:W-:-:S04]  /*1c420*/  @!P1 IADD3 R55, R55, -R251, RZ ;  /* 0x800000fb37379210 */ /* 0x000fc80007ffe0ff */
        /* <DEDUP_REMOVED lines=20> */
[-C--:B------:R-:W-:Y:S01]  /*1c570*/  @!P6 IADD3 R58, R58, -R251.reuse, RZ ;  /* 0x800000fb3a3ae210 */ /* 0x080fe20007ffe0ff */
[----:B------:R-:W-:Y:S01]  /*1c580*/  @!P1 IMAD.MOV R60, RZ, RZ, -R60 ;  /* 0x000000ffff3c9224 */ /* 0x000fe200078e0a3c */
[----:B------:R-:W-:Y:S02]  /*1c590*/  @!P5 IADD3 R52, R52, -R251, RZ ;  /* 0x800000fb3434d210 */ /* 0x000fe40007ffe0ff */
[----:B------:R-:W-:Y:S02]  /*1c5a0*/  ISETP.GE.AND P6, PT, R222, RZ, PT ;  /* 0x000000ffde00720c */ /* 0x000fe40003fc6270 */
[----:B------:R-:W2:Y:S01]  /*1c5b0*/  LDL R222, [R1+0x5f88] ;  /* 0x005f880001de7983 */ /* 0x000ea20000100800 */
[----:B------:R-:W-:-:S03]  /*1c5c0*/  ISETP.GE.AND P4, PT, R223, RZ, PT ;  /* 0x000000ffdf00720c */ /* 0x000fc60003f86270 */
[----:B------:R-:W2:Y:S01]  /*1c5d0*/  LDL R223, [R1+0x5f7c] ;  /* 0x005f7c0001df7983 */ /* 0x000ea20000100800 */
[----:B------:R-:W-:Y:S02]  /*1c5e0*/  @!P0 IADD3 R61, -R61, RZ, RZ ;  /* 0x000000ff3d3d8210 */ /* 0x000fe40007ffe1ff */
[C---:B------:R-:W-:Y:S02]  /*1c5f0*/  ISETP.GT.U32.AND P5, PT, R251.reuse, R57, PT ;  /* 0x00000039fb00720c */ /* 0x040fe40003fa4070 */
[C---:B------:R-:W-:Y:S02]  /*1c600*/  ISETP.GT.U32.AND P0, PT, R251.reuse, R55, PT ;  /* 0x00000037fb00720c */ /* 0x040fe40003f04070 */
[----:B------:R-:W-:-:S03]  /*1c610*/  ISETP.GT.U32.AND P1, PT, R251, R54, PT ;  /* 0x00000036fb00720c */ /* 0x000fc60003f24070 */
[----:B------:R-:W-:Y:S01]  /*1c620*/  @!P4 IMAD.MOV R62, RZ, RZ, -R62 ;  /* 0x000000ffff3ec224 */ /* 0x000fe200078e0a3e */
[----:B------:R-:W-:-:S05]  /*1c630*/  ISETP.GT.U32.AND P4, PT, R251, R56, PT ;  /* 0x00000038fb00720c */ /* 0x000fca0003f84070 */
[--C-:B------:R-:W-:Y:S01]  /*1c640*/  @!P5 IMAD.IADD R57, R57, 0x1, -R251.reuse ;  /* 0x000000013939d824 */ /* 0x100fe200078e0afb */
[----:B------:R-:W-:Y:S02]  /*1c650*/  ISETP.GT.U32.AND P5, PT, R251, R50, PT ;  /* 0x00000032fb00720c */ /* 0x000fe40003fa4070 */
[----:B------:R-:W-:Y:S01]  /*1c660*/  @!P0 IADD3 R55, R55, -R251, RZ ;  /* 0x800000fb37378210 */ /* 0x000fe20007ffe0ff */
[--C-:B------:R-:W-:Y:S01]  /*1c670*/  @!P1 IMAD.IADD R54, R54, 0x1, -R251.reuse ;  /* 0x0000000136369824 */ /* 0x100fe200078e0afb */
[C---:B------:R-:W-:Y:S02]  /*1c680*/  ISETP.GT.U32.AND P0, PT, R251.reuse, R48, PT ;  /* 0x00000030fb00720c */ /* 0x040fe40003f04070 */
[C---:B------:R-:W-:Y:S01]  /*1c690*/  ISETP.GT.U32.AND P1, PT, R251.reuse, R47, PT ;  /* 0x0000002ffb00720c */ /* 0x040fe20003f24070 */
[----:B------:R-:W-:Y:S01]  /*1c6a0*/  @!P4 IMAD.IADD R56, R56, 0x1, -R251 ;  /* 0x000000013838c824 */ /* 0x000fe200078e0afb */
[----:B------:R-:W-:Y:S02]  /*1c6b0*/  ISETP.GT.U32.AND P4, PT, R251, R49, PT ;  /* 0x00000031fb00720c */ /* 0x000fe40003f84070 */
[----:B-1----:R-:W-:-:S03]  /*1c6c0*/  IADD3 R189, R11, 0x1fd, RZ ;  /* 0x000001fd0bbd7810 */ /* 0x002fc60007ffe0ff */
[--C-:B------:R-:W-:Y:S02]  /*1c6d0*/  @!P5 IMAD.IADD R50, R50, 0x1, -R251.reuse ;  /* 0x000000013232d824 */ /* 0x100fe400078e0afb */
[----:B------:R-:W-:Y:S02]  /*1c6e0*/  STL [R1+0x5d90], R189 ;  /* 0x005d90bd01007387 */ /* 0x000fe40000100800 */
[--C-:B------:R-:W-:Y:S02]  /*1c6f0*/  @!P0 IMAD.IADD R48, R48, 0x1, -R251.reuse ;  /* 0x0000000130308824 */ /* 0x100fe400078e0afb */
[----:B------:R-:W-:Y:S01]  /*1c700*/  @!P1 IMAD.IADD R47, R47, 0x1, -R251 ;  /* 0x000000012f2f9824 */ /* 0x000fe200078e0afb */
[----:B------:R-:W-:Y:S01]  /*1c710*/  @!P3 IADD3 R58, -R58, RZ, RZ ;  /* 0x000000ff3a3ab210 */ /* 0x000fe20007ffe1ff */
[----:B------:R-:W-:Y:S01]  /*1c720*/  @!P6 IMAD.MOV R63, RZ, RZ, -R63 ;  /* 0x000000ffff3fe224 */ /* 0x000fe200078e0a3f */
[----:B------:R-:W-:Y:S01]  /*1c730*/  @!P4 IADD3 R49, R49, -R251, RZ ;  /* 0x800000fb3131c210 */ /* 0x000fe20007ffe0ff */
[----:B------:R-:W-:Y:S01]  /*1c740*/  @!P2 IMAD.MOV R59, RZ, RZ, -R59 ;  /* 0x000000ffff3ba224 */ /* 0x000fe200078e0a3b */
[----:B------:R-:W2:Y:S01]  /*1c750*/  LDL R230, [R1+0x5fb8] ;  /* 0x005fb80001e67983 */ /* 0x000ea20000100800 */
        /* <DEDUP_REMOVED lines=11> */
[----:B------:R-:W-:Y:S02]  /*1c810*/  @!P6 IADD3 R52, R52, -R251, RZ ;  /* 0x800000fb3434e210 */ /* 0x000fe40007ffe0ff */
[--C-:B------:R-:W-:Y:S02]  /*1c820*/  @!P3 IMAD.IADD R51, R51, 0x1, -R251.reuse ;  /* 0x000000013333b824 */ /* 0x100fe400078e0afb */
[----:B------:R-:W-:Y:S01]  /*1c830*/  @!P2 IMAD.IADD R53, R53, 0x1, -R251 ;  /* 0x000000013535a824 */ /* 0x000fe200078e0afb */
[----:B------:R-:W-:Y:S01]  /*1c840*/  @!P5 IADD3 R55, -R55, RZ, RZ ;  /* 0x000000ff3737d210 */ /* 0x000fe20007ffe1ff */
[----:B------:R-:W-:Y:S01]  /*1c850*/  @!P4 IMAD.MOV R54, RZ, RZ, -R54 ;  /* 0x000000ffff36c224 */ /* 0x000fe200078e0a36 */
[C---:B------:R-:W-:Y:S01]  /*1c860*/  ISETP.GT.U32.AND P5, PT, R251.reuse, R49, PT ;  /* 0x00000031fb00720c */ /* 0x040fe20003fa4070 */
[----:B------:R-:W-:Y:S01]  /*1c870*/  @!P0 IMAD.MOV R53, RZ, RZ, -R53 ;  /* 0x000000ffff358224 */ /* 0x000fe200078e0a35 */
[C---:B------:R-:W-:Y:S02]  /*1c880*/  ISETP.GT.U32.AND P4, PT, R251.reuse, R48, PT ;  /* 0x00000030fb00720c */ /* 0x040fe40003f84070 */
[----:B------:R-:W-:-:S02]  /*1c890*/  ISETP.GT.U32.AND P0, PT, R251, R47, PT ;  /* 0x0000002ffb00720c */ /* 0x000fc40003f04070 */
[----:B------:R-:W-:Y:S02]  /*1c8a0*/  ISETP.GE.AND P6, PT, R222, RZ, PT ;  /* 0x000000ffde00720c */ /* 0x000fe40003fc6270 */
[----:B------:R-:W2:Y:S01]  /*1c8b0*/  LDL R222, [R1+0x5f9c] ;  /* 0x005f9c0001de7983 */ /* 0x000ea20000100800 */
[----:B------:R-:W-:-:S03]  /*1c8c0*/  ISETP.GE.AND P3, PT, R223, RZ, PT ;  /* 0x000000ffdf00720c */ /* 0x000fc60003f66270 */
[----:B------:R-:W2:Y:S10]  /*1c8d0*/  LDL R223, [R1+0x5fa4] ;  /* 0x005fa40001df7983 */ /* 0x000eb40000100800 */
[----:B------:R-:W-:Y:S01]  /*1c8e0*/  @!P3 IMAD.MOV R56, RZ, RZ, -R56 ;  /* 0x000000ffff38b224 */ /* 0x000fe200078e0a38 */
[----:B------:R-:W-:Y:S01]  /*1c8f0*/  ISETP.GT.U32.AND P3, PT, R251, R50, PT ;  /* 0x00000032fb00720c */ /* 0x000fe20003f64070 */
[--C-:B------:R-:W-:Y:S01]  /*1c900*/  @!P4 IMAD.IADD R48, R48, 0x1, -R251.reuse ;  /* 0x000000013030c824 */ /* 0x100fe200078e0afb */
[----:B------:R-:W-:Y:S01]  /*1c910*/  @!P5 IADD3 R49, R49, -R251, RZ ;  /* 0x800000fb3131d210 */ /* 0x000fe20007ffe0ff */
[----:B------:R-:W-:Y:S01]  /*1c920*/  @!P0 IMAD.IADD R47, R47, 0x1, -R251 ;  /* 0x000000012f2f8824 */ /* 0x000fe200078e0afb */
[----:B------:R-:W-:-:S02]  /*1c930*/  ISETP.GT.U32.AND P5, PT, R251, R43, PT ;  /* 0x0000002bfb00720c */ /* 0x000fc40003fa4070 */
[C---:B------:R-:W-:Y:S02]  /*1c940*/  ISETP.GT.U32.AND P4, PT, R251.reuse, R42, PT ;  /* 0x0000002afb00720c */ /* 0x040fe40003f84070 */
[----:B------:R-:W-:-:S05]  /*1c950*/  ISETP.GT.U32.AND P0, PT, R251, R41, PT ;  /* 0x00000029fb00720c */ /* 0x000fca0003f04070 */
[----:B------:R-:W-:Y:S01]  /*1c960*/  @!P3 IMAD.IADD R50, R50, 0x1, -R251 ;  /* 0x000000013232b824 */ /* 0x000fe200078e0afb */
[----:B------:R-:W-:-:S03]  /*1c970*/  ISETP.GT.U32.AND P3, PT, R251, R44, PT ;  /* 0x0000002cfb00720c */ /* 0x000fc60003f64070 */
[----:B------:R-:W-:Y:S02]  /*1c980*/  @!P5 IADD3 R43, R43, -R251, RZ ;  /* 0x800000fb2b2bd210 */ /* 0x000fe40007ffe0ff */
[--C-:B------:R-:W-:Y:S02]  /*1c990*/  @!P4 IMAD.IADD R42, R42, 0x1, -R251.reuse ;  /* 0x000000012a2ac824 */ /* 0x100fe400078e0afb */
[----:B------:R-:W-:-:S06]  /*1c9a0*/  @!P0 IMAD.IADD R41, R41, 0x1, -R251 ;  /* 0x0000000129298824 */ /* 0x000fcc00078e0afb */
        /* <DEDUP_REMOVED lines=12> */
[----:B------:R-:W-:-:S09]  /*1ca70*/  ISETP.GT.U32.AND P1, PT, R251, R45, PT ;  /* 0x0000002dfb00720c */ /* 0x000fd20003f24070 */
[----:B------:R-:W-:Y:S02]  /*1ca80*/  @!P2 IADD3 R46, R46, -R251, RZ ;  /* 0x800000fb2e2ea210 */ /* 0x000fe40007ffe0ff */
[C---:B------:R-:W-:Y:S02]  /*1ca90*/  ISETP.GT.U32.AND P2, PT, R251.reuse, R51, PT ;  /* 0x00000033fb00720c */ /* 0x040fe40003f44070 */
[----:B------:R-:W-:Y:S01]  /*1caa0*/  ISETP.GT.U32.AND P6, PT, R251, R46, PT ;  /* 0x0000002efb00720c */ /* 0x000fe20003fc4070 */
[----:B------:R-:W-:Y:S01]  /*1cab0*/  @!P1 IMAD.IADD R45, R45, 0x1, -R251 ;  /* 0x000000012d2d9824 */ /* 0x000fe200078e0afb */
[----:B------:R-:W-:-:S09]  /*1cac0*/  ISETP.GT.U32.AND P1, PT, R251, R40, PT ;  /* 0x00000028fb00720c */ /* 0x000fd20003f24070 */
[----:B------:R-:W-:Y:S02]  /*1cad0*/  @!P2 IMAD.IADD R51, R51, 0x1, -R251 ;  /* 0x000000013333a824 */ /* 0x000fe400078e0afb */
[----:B------:R-:W-:Y:S01]  /*1cae0*/  @!P6 IADD3 R46, R46, -R251, RZ ;  /* 0x800000fb2e2ee210 */ /* 0x000fe20007ffe0ff */
[----:B------:R-:W-:Y:S01]  /*1caf0*/  @!P3 IMAD.MOV R49, RZ, RZ, -R49 ;  /* 0x000000ffff31b224 */ /* 0x000fe200078e0a31 */
[----:B------:R-:W-:Y:S01]  /*1cb00*/  ISETP.GT.U32.AND P3, PT, R251, R43, PT ;  /* 0x0000002bfb00720c */ /* 0x000fe20003f64070 */
[----:B------:R-:W-:Y:S01]  /*1cb10*/  @!P1 IMAD.IADD R40, R40, 0x1, -R251 ;  /* 0x0000000128289824 */ /* 0x000fe200078e0afb */
[----:B------:R-:W-:Y:S02]  /*1cb20*/  ISETP.GE.AND P2, PT, R222, RZ, PT ;  /* 0x000000ffde00720c */ /* 0x000fe40003f46270 */
[----:B------:R-:W-:Y:S02]  /*1cb30*/  ISETP.GE.AND P6, PT, R223, RZ, PT ;  /* 0x000000ffdf00720c */ /* 0x000fe40003fc6270 */
[----:B------:R-:W2:Y:S01]  /*1cb40*/  LDL R223, [R1+0x5fc0] ;  /* 0x005fc00001df7983 */ /* 0x000ea20000100800 */
[----:B------:R-:W-:Y:S01]  /*1cb50*/  @!P5 IMAD.MOV R48, RZ, RZ, -R48 ;  /* 0x000000ffff30d224 */ /* 0x000fe200078e0a30 */
[----:B------:R-:W-:-:S02]  /*1cb60*/  ISETP.GT.U32.AND P1, PT, R251, R45, PT ;  /* 0x0000002dfb00720c */ /* 0x000fc40003f24070 */
[----:B------:R-:W-:-:S05]  /*1cb70*/  ISETP.GT.U32.AND P5, PT, R251, R42, PT ;  /* 0x0000002afb00720c */ /* 0x000fca0003fa4070 */
[----:B------:R-:W-:Y:S01]  /*1cb80*/  @!P2 IMAD.MOV R51, RZ, RZ, -R51 ;  /* 0x000000ffff33a224 */ /* 0x000fe200078e0a33 */
[----:B------:R-:W-:Y:S01]  /*1cb90*/  ISETP.GT.U32.AND P2, PT, R251, R44, PT ;  /* 0x0000002cfb00720c */ /* 0x000fe20003f44070 */
[--C-:B------:R-:W-:Y:S01]  /*1cba0*/  @!P3 IMAD.IADD R43, R43, 0x1, -R251.reuse ;  /* 0x000000012b2bb824 */ /* 0x100fe200078e0afb */
[----:B------:R-:W-:Y:S02]  /*1cbb0*/  @!P4 IADD3 R47, -R47, RZ, RZ ;  /* 0x000000ff2f2fc210 */ /* 0x000fe40007ffe1ff */
[C---:B------:R-:W-:Y:S02]  /*1cbc0*/  ISETP.GT.U32.AND P4, PT, R251.reuse, R40, PT ;  /* 0x00000028fb00720c */ /* 0x040fe40003f84070 */
[----:B------:R-:W-:Y:S01]  /*1cbd0*/  ISETP.GT.U32.AND P3, PT, R251, R36, PT ;  /* 0x00000024fb00720c */ /* 0x000fe20003f64070 */
[--C-:B------:R-:W-:Y:S01]  /*1cbe0*/  @!P1 IMAD.IADD R45, R45, 0x1, -R251.reuse ;  /* 0x000000012d2d9824 */ /* 0x100fe200078e0afb */
[C---:B------:R-:W-:Y:S01]  /*1cbf0*/  ISETP.GT.U32.AND P1, PT, R251.reuse, R38, PT ;  /* 0x00000026fb00720c */ /* 0x040fe20003f24070 */
[----:B------:R-:W-:Y:S01]  /*1cc00*/  @!P5 IMAD.IADD R42, R42, 0x1, -R251 ;  /* 0x000000012a2ad824 */ /* 0x000fe200078e0afb */
[----:B------:R-:W-:-:S03]  /*1cc10*/  ISETP.GT.U32.AND P5, PT, R251, R35, PT ;  /* 0x00000023fb00720c */ /* 0x000fc60003fa4070 */
[----:B------:R-:W-:Y:S02]  /*1cc20*/  @!P2 IADD3 R44, R44, -R251, RZ ;  /* 0x800000fb2c2ca210 */ /* 0x000fe40007ffe0ff */
[----:B------:R-:W-:Y:S02]  /*1cc30*/  ISETP.GT.U32.AND P2, PT, R251, R37, PT ;  /* 0x00000025fb00720c */ /* 0x000fe40003f44070 */
[--C-:B------:R-:W-:Y:S01]  /*1cc40*/  @!P4 IMAD.IADD R40, R40, 0x1, -R251.reuse ;  /* 0x000000012828c824 */ /* 0x100fe200078e0afb */
[----:B------:R-:W-:Y:S01]  /*1cc50*/  ISETP.GE.AND P4, PT, R230, RZ, PT ;  /* 0x000000ffe600720c */ /* 0x000fe20003f86270 */
[----:B------:R-:W-:Y:S01]  /*1cc60*/  @!P3 IMAD.IADD R36, R36, 0x1, -R251 ;  /* 0x000000012424b824 */ /* 0x000fe200078e0afb */
[----:B------:R-:W2:Y:S01]  /*1cc70*/  LDL R230, [R1+0x5fe0] ;  /* 0x005fe00001e67983 */ /* 0x000ea20000100800 */
        /* <DEDUP_REMOVED lines=12> */
[C---:B------:R-:W-:Y:S02]  /*1cd40*/  ISETP.GT.U32.AND P0, PT, R251.reuse, R39, PT ;  /* 0x00000027fb00720c */ /* 0x040fe40003f04070 */
[----:B------:R-:W-:Y:S02]  /*1cd50*/  @!P6 IADD3 R50, -R50, RZ, RZ ;  /* 0x000000ff3232e210 */ /* 0x000fe40007ffe1ff */
[----:B------:R-:W-:-:S09]  /*1cd60*/  ISETP.GT.U32.AND P6, PT, R251, R41, PT ;  /* 0x00000029fb00720c */ /* 0x000fd20003fc4070 */
[----:B------:R-:W-:-:S04]  /*1cd70*/  @!P0 IMAD.IADD R39, R39, 0x1, -R251 ;  /* 0x0000000127278824 */ /* 0x000fc800078e0afb */
[----:B------:R-:W-:Y:S02]  /*1cd80*/  @!P6 IADD3 R41, R41, -R251, RZ ;  /* 0x800000fb2929e210 */ /* 0x000fe40007ffe0ff */
[C---:B------:R-:W-:Y:S01]  /*1cd90*/  ISETP.GT.U32.AND P6, PT, R251.reuse, R34, PT ;  /* 0x00000022fb00720c */ /* 0x040fe20003fc4070 */
[----:B------:R-:W-:Y:S01]  /*1cda0*/  @!P4 IMAD.MOV R45, RZ, RZ, -R45 ;  /* 0x000000ffff2dc224 */ /* 0x000fe200078e0a2d */
[C---:B------:R-:W-:Y:S01]  /*1cdb0*/  ISETP.GT.U32.AND P4, PT, R251.reuse, R39, PT ;  /* 0x00000027fb00720c */ /* 0x040fe20003f84070 */
[----:B------:R-:W-:Y:S01]  /*1cdc0*/  @!P1 IMAD.MOV R43, RZ, RZ, -R43 ;  /* 0x000000ffff2b9224 */ /* 0x000fe200078e0a2b */
[C---:B------:R-:W-:Y:S01]  /*1cdd0*/  ISETP.GT.U32.AND P1, PT, R251.reuse, R37, PT ;  /* 0x00000025fb00720c */ /* 0x040fe20003f24070 */
[----:B------:R-:W-:Y:S01]  /*1cde0*/  @!P2 IMAD.MOV R42, RZ, RZ, -R42 ;  /* 0x000000ffff2aa224 */ /* 0x000fe200078e0a2a */
[----:B------:R-:W-:Y:S02]  /*1cdf0*/  ISETP.GT.U32.AND P2, PT, R251, R36, PT ;  /* 0x00000024fb00720c */ /* 0x000fe40003f44070 */
[----:B------:R-:W-:-:S02]  /*1ce00*/  ISETP.GE.AND P0, PT, R223, RZ, PT ;  /* 0x000000ffdf00720c */ /* 0x000fc40003f06270 */
[----:B------:R-:W2:Y:S03]  /*1ce10*/  LDL R223, [R1+0x5fe4] ;  /* 0x005fe40001df7983 */ /* 0x000ea60000100800 */
[----:B------:R-:W-:-:S08]  /*1ce20*/  @!P6 IMAD.IADD R34, R34, 0x1, -R251 ;  /* 0x000000012222e824 */ /* 0x000fd000078e0afb */
[----:B------:R-:W-:Y:S02]  /*1ce30*/  @!P0 IADD3 R44, -R44, RZ, RZ ;  /* 0x000000ff2c2c8210 */ /* 0x000fe40007ffe1ff */
[----:B------:R-:W-:Y:S01]  /*1ce40*/  ISETP.GT.U32.AND P0, PT, R251, R38, PT ;  /* 0x00000026fb00720c */ /* 0x000fe20003f04070 */
[--C-:B------:R-:W-:Y:S01]  /*1ce50*/  @!P4 IMAD.IADD R39, R39, 0x1, -R251.reuse ;  /* 0x000000012727c824 */ /* 0x100fe200078e0afb */
[----:B------:R-:W-:Y:S01]  /*1ce60*/  @!P3 IADD3 R41, -R41, RZ, RZ ;  /* 0x000000ff2929b210 */ /* 0x000fe20007ffe1ff */
[--C-:B------:R-:W-:Y:S01]  /*1ce70*/  @!P1 IMAD.IADD R37, R37, 0x1, -R251.reuse ;  /* 0x0000000125259824 */ /* 0x100fe200078e0afb */
[C---:B------:R-:W-:Y:S01]  /*1ce80*/  ISETP.GT.U32.AND P3, PT, R251.reuse, R34, PT ;  /* 0x00000022fb00720c */ /* 0x040fe20003f64070 */
[----:B------:R-:W-:Y:S01]  /*1ce90*/  @!P2 IMAD.IADD R36, R36, 0x1, -R251 ;  /* 0x000000012424a824 */ /* 0x000fe200078e0afb */
[C---:B------:R-:W-:Y:S02]  /*1cea0*/  ISETP.GT.U32.AND P4, PT, R251.reuse, R32, PT ;  /* 0x00000020fb00720c */ /* 0x040fe40003f84070 */
[----:B------:R-:W-:-:S02]  /*1ceb0*/  ISETP.GT.U32.AND P1, PT, R251, R30, PT ;  /* 0x0000001efb00720c */ /* 0x000fc40003f24070 */
[----:B------:R-:W-:-:S03]  /*1cec0*/  ISETP.GT.U32.AND P2, PT, R251, R29, PT ;  /* 0x0000001dfb00720c */ /* 0x000fc60003f44070 */
[----:B------:R-:W-:Y:S02]  /*1ced0*/  @!P0 IADD3 R38, R38, -R251, RZ ;  /* 0x800000fb26268210 */ /* 0x000fe40007ffe0ff */
[----:B------:R-:W-:Y:S02]  /*1cee0*/  ISETP.GT.U32.AND P0, PT, R251, R31, PT ;  /* 0x0000001ffb00720c */ /* 0x000fe40003f04070 */
[----:B------:R-:W-:Y:S01]  /*1cef0*/  IADD3 R188, R11, 0x1fe, RZ ;  /* 0x000001fe0bbc7810 */ /* 0x000fe20007ffe0ff */
[--C-:B------:R-:W-:Y:S01]  /*1cf00*/  @!P3 IMAD.IADD R34, R34, 0x1, -R251.reuse ;  /* 0x000000012222b824 */ /* 0x100fe200078e0afb */
[-C--:B------:R-:W-:Y:S02]  /*1cf10*/  @!P4 IADD3 R32, R32, -R251.reuse, RZ ;  /* 0x800000fb2020c210 */ /* 0x080fe40007ffe0ff */
[----:B------:R-:W-:Y:S01]  /*1cf20*/  @!P1 IMAD.IADD R30, R30, 0x1, -R251 ;  /* 0x000000011e1e9824 */ /* 0x000fe200078e0afb */
[----:B------:R-:W-:Y:S01]  /*1cf30*/  STL [R1+0x5d70], R188 ;  /* 0x005d70bc01007387 */ /* 0x000fe20000100800 */
[----:B------:R-:W-:-:S02]  /*1cf40*/  @!P2 IADD3 R29, R29, -R251, RZ ;  /* 0x800000fb1d1da210 */ /* 0x000fc40007ffe0ff */
[----:B------:R-:W-:Y:S01]  /*1cf50*/  ISETP.GE.AND P3, PT, R230, RZ, PT ;  /* 0x000000ffe600720c */ /* 0x000fe20003f66270 */
[----:B------:R-:W-:Y:S01]  /*1cf60*/  @!P5 IMAD.MOV R40, RZ, RZ, -R40 ;  /* 0x000000ffff28d224 */ /* 0x000fe200078e0a28 */
[----:B------:R-:W2:Y:S01]  /*1cf70*/  LDL R230, [R1+0x5ffc] ;  /* 0x005ffc0001e67983 */ /* 0x000ea20000100800 */
[----:B------:R-:W-:Y:S01]  /*1cf80*/  @!P0 IMAD.IADD R31, R31, 0x1, -R251 ;  /* 0x000000011f1f8824 */ /* 0x000fe200078e0afb */
[----:B------:R-:W-:Y:S02]  /*1cf90*/  ISETP.GT.U32.AND P6, PT, R251, R35, PT ;  /* 0x00000023fb00720c */ /* 0x000fe40003fc4070 */
        /* <DEDUP_REMOVED lines=10> */
[----:B------:R-:W-:Y:S02]  /*1d040*/  @!P6 IADD3 R35, R35, -R251, RZ ;  /* 0x800000fb2323e210 */ /* 0x000fe40007ffe0ff */
[----:B------:R-:W-:-:S09]  /*1d050*/  ISETP.GT.U32.AND P6, PT, R251, R28, PT ;  /* 0x0000001cfb00720c */ /* 0x000fd20003fc4070 */
[----:B------:R-:W-:Y:S02]  /*1d060*/  @!P5 IMAD.IADD R33, R33, 0x1, -R251 ;  /* 0x000000012121d824 */ /* 0x000fe400078e0afb */
[----:B------:R-:W-:Y:S01]  /*1d070*/  @!P4 IMAD.MOV R37, RZ, RZ, -R37 ;  /* 0x000000ffff25c224 */ /* 0x000fe200078e0a25 */
[C---:B------:R-:W-:Y:S01]  /*1d080*/  ISETP.GT.U32.AND P4, PT, R251.reuse, R31, PT ;  /* 0x0000001ffb00720c */ /* 0x040fe20003f84070 */
[----:B------:R-:W-:Y:S01]  /*1d090*/  @!P6 IMAD.IADD R28, R28, 0x1, -R251 ;  /* 0x000000011c1ce824 */ /* 0x000fe200078e0afb */
[C---:B------:R-:W-:Y:S01]  /*1d0a0*/  ISETP.GT.U32.AND P6, PT, R251.reuse, R29, PT ;  /* 0x0000001dfb00720c */ /* 0x040fe20003fc4070 */
[----:B------:R-:W-:Y:S01]  /*1d0b0*/  @!P0 IMAD.MOV R36, RZ, RZ, -R36 ;  /* 0x000000ffff248224 */ /* 0x000fe200078e0a24 */
[C---:B------:R-:W-:Y:S01]  /*1d0c0*/  ISETP.GT.U32.AND P0, PT, R251.reuse, R30, PT ;  /* 0x0000001efb00720c */ /* 0x040fe20003f04070 */
[----:B------:R-:W-:Y:S01]  /*1d0d0*/  @!P3 IMAD.MOV R39, RZ, RZ, -R39 ;  /* 0x000000ffff27b224 */ /* 0x000fe200078e0a27 */
[----:B------:R-:W-:Y:S02]  /*1d0e0*/  ISETP.GT.U32.AND P3, PT, R251, R33, PT ;  /* 0x00000021fb00720c */ /* 0x000fe40003f64070 */
[----:B------:R-:W-:-:S02]  /*1d0f0*/  ISETP.GE.AND P5, PT, R223, RZ, PT ;  /* 0x000000ffdf00720c */ /* 0x000fc40003fa6270 */
[----:B------:R-:W2:Y:S11]  /*1d100*/  LDL R223, [R1+0x6008] ;  /* 0x0060080001df7983 */ /* 0x000eb60000100800 */
[----:B------:R-:W-:-:S02]  /*1d110*/  @!P5 IADD3 R38, -R38, RZ, RZ ;  /* 0x000000ff2626d210 */ /* 0x000fc40007ffe1ff */
[----:B------:R-:W-:Y:S01]  /*1d120*/  ISETP.GT.U32.AND P5, PT, R251, R32, PT ;  /* 0x00000020fb00720c */ /* 0x000fe20003fa4070 */
[--C-:B------:R-:W-:Y:S01]  /*1d130*/  @!P4 IMAD.IADD R31, R31, 0x1, -R251.reuse ;  /* 0x000000011f1fc824 */ /* 0x100fe200078e0afb */
[----:B------:R-:W-:Y:S01]  /*1d140*/  @!P6 IADD3 R29, R29, -R251, RZ ;  /* 0x800000fb1d1de210 */ /* 0x000fe20007ffe0ff */
[----:B------:R-:W-:Y:S01]  /*1d150*/  @!P0 IMAD.IADD R30, R30, 0x1, -R251 ;  /* 0x000000011e1e8824 */ /* 0x000fe200078e0afb */
[C---:B------:R-:W-:Y:S02]  /*1d160*/  ISETP.GT.U32.AND P4, PT, R251.reuse, R25, PT ;  /* 0x00000019fb00720c */ /* 0x040fe40003f84070 */
[C---:B------:R-:W-:Y:S02]  /*1d170*/  ISETP.GT.U32.AND P0, PT, R251.reuse, R24, PT ;  /* 0x00000018fb00720c */ /* 0x040fe40003f04070 */
[----:B------:R-:W-:-:S05]  /*1d180*/  ISETP.GT.U32.AND P6, PT, R251, R23, PT ;  /* 0x00000017fb00720c */ /* 0x000fca0003fc4070 */
[-C--:B------:R-:W-:Y:S02]  /*1d190*/  @!P5 IADD3 R32, R32, -R251.reuse, RZ ;  /* 0x800000fb2020d210 */ /* 0x080fe40007ffe0ff */
[----:B------:R-:W-:Y:S01]  /*1d1a0*/  ISETP.GT.U32.AND P5, PT, R251, R26, PT ;  /* 0x0000001afb00720c */ /* 0x000fe20003fa4070 */
[--C-:B------:R-:W-:Y:S02]  /*1d1b0*/  @!P3 IMAD.IADD R33, R33, 0x1, -R251.reuse ;  /* 0x000000012121b824 */ /* 0x100fe400078e0afb */
[--C-:B------:R-:W-:Y:S02]  /*1d1c0*/  @!P4 IMAD.IADD R25, R25, 0x1, -R251.reuse ;  /* 0x000000011919c824 */ /* 0x100fe400078e0afb */
[----:B------:R-:W-:Y:S01]  /*1d1d0*/  @!P0 IMAD.IADD R24, R24, 0x1, -R251 ;  /* 0x0000000118188824 */ /* 0x000fe200078e0afb */
[----:B------:R-:W-:Y:S02]  /*1d1e0*/  @!P6 IADD3 R23, R23, -R251, RZ ;  /* 0x800000fb1717e210 */ /* 0x000fe40007ffe0ff */
[----:B------:R-:W-:-:S02]  /*1d1f0*/  ISETP.GE.AND P3, PT, R230, RZ, PT ;  /* 0x000000ffe600720c */ /* 0x000fc40003f66270 */
[----:B------:R-:W2:Y:S03]  /*1d200*/  LDL R230, [R1+0x6020] ;  /* 0x0060200001e67983 */ /* 0x000ea60000100800 */
        /* <DEDUP_REMOVED lines=13> */
[--C-:B------:R-:W-:Y:S02]  /*1d2e0*/  @!P1 IMAD.IADD R28, R28, 0x1, -R251.reuse ;  /* 0x000000011c1c9824 */ /* 0x100fe400078e0afb */
[----:B------:R-:W-:Y:S01]  /*1d2f0*/  @!P2 IMAD.IADD R27, R27, 0x1, -R251 ;  /* 0x000000011b1ba824 */ /* 0x000fe200078e0afb */
[----:B------:R-:W-:Y:S02]  /*1d300*/  ISETP.GT.U32.AND P2, PT, R251, R22, PT ;  /* 0x00000016fb00720c */ /* 0x000fe40003f44070 */
[----:B------:R-:W-:Y:S02]  /*1d310*/  @!P3 IADD3 R33, -R33, RZ, RZ ;  /* 0x000000ff2121b210 */ /* 0x000fe40007ffe1ff */
[----:B------:R-:W-:Y:S02]  /*1d320*/  @!P4 IADD3 R30, -R30, RZ, RZ ;  /* 0x000000ff1e1ec210 */ /* 0x000fe40007ffe1ff */
[C---:B------:R-:W-:Y:S02]  /*1d330*/  ISETP.GT.U32.AND P3, PT, R251.reuse, R25, PT ;  /* 0x00000019fb00720c */ /* 0x040fe40003f64070 */
[----:B------:R-:W-:-:S05]  /*1d340*/  ISETP.GT.U32.AND P4, PT, R251, R24, PT ;  /* 0x00000018fb00720c */ /* 0x000fca0003f84070 */
[----:B------:R-:W-:Y:S01]  /*1d350*/  @!P2 IMAD.IADD R22, R22, 0x1, -R251 ;  /* 0x000000011616a824 */ /* 0x000fe200078e0afb */
[----:B------:R-:W-:Y:S02]  /*1d360*/  ISETP.GT.U32.AND P2, PT, R251, R27, PT ;  /* 0x0000001bfb00720c */ /* 0x000fe40003f44070 */
[----:B------:R-:W-:-:S13]  /*1d370*/  ISETP.GE.AND P1, PT, R223, RZ, PT ;  /* 0x000000ffdf00720c */ /* 0x000fda0003f26270 */
[----:B------:R-:W-:Y:S01]  /*1d380*/  @!P1 IMAD.MOV R32, RZ, RZ, -R32 ;  /* 0x000000ffff209224 */ /* 0x000fe200078e0a20 */
[----:B------:R-:W-:Y:S01]  /*1d390*/  ISETP.GT.U32.AND P1, PT, R251, R26, PT ;  /* 0x0000001afb00720c */ /* 0x000fe20003f24070 */
[----:B------:R-:W-:Y:S01]  /*1d3a0*/  @!P0 IMAD.MOV R29, RZ, RZ, -R29 ;  /* 0x000000ffff1d8224 */ /* 0x000fe200078e0a1d */
[-C--:B------:R-:W-:Y:S01]  /*1d3b0*/  @!P2 IADD3 R27, R27, -R251.reuse, RZ ;  /* 0x800000fb1b1ba210 */ /* 0x080fe20007ffe0ff */
[----:B------:R-:W-:Y:S01]  /*1d3c0*/  @!P6 IMAD.MOV R28, RZ, RZ, -R28 ;  /* 0x000000ffff1ce224 */ /* 0x000fe200078e0a1c */
[----:B------:R-:W-:Y:S01]  /*1d3d0*/  @!P4 IADD3 R24, R24, -R251, RZ ;  /* 0x800000fb1818c210 */ /* 0x000fe20007ffe0ff */
[----:B------:R-:W-:Y:S01]  /*1d3e0*/  @!P3 IMAD.IADD R25, R25, 0x1, -R251 ;  /* 0x000000011919b824 */ /* 0x000fe200078e0afb */
[C---:B------:R-:W-:Y:S02]  /*1d3f0*/  ISETP.GT.U32.AND P0, PT, R251.reuse, R22, PT ;  /* 0x00000016fb00720c */ /* 0x040fe40003f04070 */
[C---:B------:R-:W-:Y:S02]  /*1d400*/  ISETP.GT.U32.AND P6, PT, R251.reuse, R21, PT ;  /* 0x00000015fb00720c */ /* 0x040fe40003fc4070 */
[----:B------:R-:W-:-:S02]  /*1d410*/  ISETP.GT.U32.AND P2, PT, R251, R20, PT ;  /* 0x00000014fb00720c */ /* 0x000fc40003f44070 */
[C---:B------:R-:W-:Y:S01]  /*1d420*/  ISETP.GT.U32.AND P3, PT, R251.reuse, R18, PT ;  /* 0x00000012fb00720c */ /* 0x040fe20003f64070 */
[----:B------:R-:W-:Y:S01]  /*1d430*/  @!P1 IMAD.IADD R26, R26, 0x1, -R251 ;  /* 0x000000011a1a9824 */ /* 0x000fe200078e0afb */
[C---:B------:R-:W-:Y:S02]  /*1d440*/  ISETP.GT.U32.AND P1, PT, R251.reuse, R19, PT ;  /* 0x00000013fb00720c */ /* 0x040fe40003f24070 */
[----:B------:R-:W-:-:S03]  /*1d450*/  ISETP.GT.U32.AND P4, PT, R251, R17, PT ;  /* 0x00000011fb00720c */ /* 0x000fc60003f84070 */
[--C-:B------:R-:W-:Y:S01]  /*1d460*/  @!P0 IMAD.IADD R22, R22, 0x1, -R251.reuse ;  /* 0x0000000116168824 */ /* 0x100fe200078e0afb */
[----:B------:R-:W-:Y:S02]  /*1d470*/  ISETP.GE.AND P0, PT, R211, RZ, PT ;  /* 0x000000ffd300720c */ /* 0x000fe40003f06270 */
[-C--:B------:R-:W-:Y:S01]  /*1d480*/  @!P6 IADD3 R21, R21, -R251.reuse, RZ ;  /* 0x800000fb1515e210 */ /* 0x080fe20007ffe0ff */
[--C-:B------:R-:W-:Y:S01]  /*1d490*/  @!P2 IMAD.IADD R20, R20, 0x1, -R251.reuse ;  /* 0x000000011414a824 */ /* 0x100fe200078e0afb */
[----:B------:R-:W2:Y:S01]  /*1d4a0*/  LDL R211, [R1+0x6038] ;  /* 0x0060380001d37983 */ /* 0x000ea20000100800 */
[----:B------:R-:W-:Y:S02]  /*1d4b0*/  @!P3 IADD3 R18, R18, -R251, RZ ;  /* 0x800000fb1212b210 */ /* 0x000fe40007ffe0ff */
[--C-:B------:R-:W-:Y:S01]  /*1d4c0*/  @!P1 IMAD.IADD R19, R19, 0x1, -R251.reuse ;  /* 0x0000000113139824 */ /* 0x100fe200078e0afb */
[----:B------:R-:W-:Y:S01]  /*1d4d0*/  ISETP.GE.AND P6, PT, R230, RZ, PT ;  /* 0x000000ffe600720c */ /* 0x000fe20003fc6270 */
[----:B------:R-:W-:Y:S01]  /*1d4e0*/  @!P4 IMAD.IADD R17, R17, 0x1, -R251 ;  /* 0x000000011111c824 */ /* 0x000fe200078e0afb */
[----:B------:R-:W2:Y:S01]  /*1d4f0*/  LDL R230, [R1+0x603c] ;  /* 0x00603c0001e67983 */ /* 0x000ea20000100800 */
[----:B------:R-:W-:-:S02]  /*1d500*/  IADD3 R187, R11, 0x1ff, RZ ;  /* 0x000001ff0bbb7810 */ /* 0x000fc40007ffe0ff */
[----:B---3--:R-:W-:Y:S02]  /*1d510*/  ISETP.GE.AND P2, PT, R224, RZ, PT ;  /* 0x000000ffe000720c */ /* 0x008fe40003f46270 */
[----:B------:R-:W3:Y:S01]  /*1d520*/  LDL R224, [R1+0x6050] ;  /* 0x0060500001e07983 */ /* 0x000ee20000100800 */
[----:B----4-:R-:W-:-:S03]  /*1d530*/  ISETP.GE.AND P1, PT, R225, RZ, PT ;  /* 0x000000ffe100720c */ /* 0x010fc60003f26270 */
[----:B------:R-:W4:Y:S01]  /*1d540*/  LDL R225, [R1+0x605c] ;  /* 0x00605c0001e17983 */ /* 0x000f220000100800 */
[----:B-----5:R-:W-:-:S03]  /*1d550*/  ISETP.GE.AND P3, PT, R228, RZ, PT ;  /* 0x000000ffe400720c */ /* 0x020fc60003f66270 */
[----:B------:R-:W5:Y:S01]  /*1d560*/  LDL R228, [R1+0x6064] ;  /* 0x0060640001e47983 */ /* 0x000f620000100800 */
[----:B--2---:R-:W-:-:S03]  /*1d570*/  ISETP.GE.AND P4, PT, R229, RZ, PT ;  /* 0x000000ffe500720c */ /* 0x004fc60003f86270 */
[----:B------:R-:W2:Y:S04]  /*1d580*/  LDL R229, [R1+0x604c] ;  /* 0x00604c0001e57983 */ /* 0x000ea80000100800 */
[----:B------:R-:W2:Y:S01]  /*1d590*/  LDL.LU R11, [R1+0x6388] ;  /* 0x00638800010b7983 */ /* 0x000ea20000300800 */
[----:B------:R-:W-:Y:S02]  /*1d5a0*/  @!P1 IADD3 R24, -R24, RZ, RZ ;  /* 0x000000ff18189210 */ /* 0x000fe40007ffe1ff */
[----:B------:R-:W-:-:S13]  /*1d5b0*/  ISETP.GT.U32.AND P1, PT, R251, R18, PT ;  /* 0x00000012fb00720c */ /* 0x000fda0003f24070 */
[----:B------:R-:W-:Y:S01]  /*1d5c0*/  @!P1 IADD3 R18, R18, -R251, RZ ;  /* 0x800000fb12129210 */ /* 0x000fe20007ffe0ff */
[----:B------:R-:W-:Y:S01]  /*1d5d0*/  STL [R1+0x5d54], R187 ;  /* 0x005d54bb01007387 */ /* 0x000fe20000100800 */
[----:B------:R-:W-:Y:S01]  /*1d5e0*/  @!P5 IMAD.MOV R31, RZ, RZ, -R31 ;  /* 0x000000ffff1fd224 */ /* 0x000fe200078e0a1f */
[----:B------:R-:W-:Y:S01]  /*1d5f0*/  ISETP.GT.U32.AND P5, PT, R251, R23, PT ;  /* 0x00000017fb00720c */ /* 0x000fe20003fa4070 */
[----:B------:R-:W-:Y:S01]  /*1d600*/  @!P2 IMAD.MOV R25, RZ, RZ, -R25 ;  /* 0x000000ffff19a224 */ /* 0x000fe200078e0a19 */
[----:B------:R-:W-:Y:S01]  /*1d610*/  @!P0 IADD3 R27, -R27, RZ, RZ ;  /* 0x000000ff1b1b8210 */ /* 0x000fe20007ffe1ff */
[----:B------:R-:W-:Y:S01]  /*1d620*/  @!P4 IMAD.MOV R22, RZ, RZ, -R22 ;  /* 0x000000ffff16c224 */ /* 0x000fe200078e0a16 */
[----:B------:R-:W3:Y:S01]  /*1d630*/  LDL R210, [R1+0x6088] ;  /* 0x0060880001d27983 */ /* 0x000ee20000100800 */
[----:B------:R-:W-:Y:S01]  /*1d640*/  @!P6 IMAD.MOV R26, RZ, RZ, -R26 ;  /* 0x000000ffff1ae224 */ /* 0x000fe200078e0a1a */
[----:B------:R-:W-:Y:S02]  /*1d650*/  IABS R214, R227 ;  /* 0x000000e300d67213 */ /* 0x000fe40000000000 */
[----:B------:R-:W3:Y:S05]  /*1d660*/  LDL R209, [R1+0x5fa8] ;  /* 0x005fa80001d17983 */ /* 0x000eea0000100800 */
[----:B------:R-:W-:Y:S01]  /*1d670*/  @!P5 IMAD.IADD R23, R23, 0x1, -R251 ;  /* 0x000000011717d824 */ /* 0x000fe200078e0afb */
[----:B------:R-:W-:-:S03]  /*1d680*/  ISETP.GT.U32.AND P5, PT, R251, R16, PT ;  /* 0x00000010fb00720c */ /* 0x000fc60003fa4070 */
[----:B------:R-:W-:Y:S01]  /*1d690*/  @!P3 IMAD.MOV R23, RZ, RZ, -R23 ;  /* 0x000000ffff17b224 */ /* 0x000fe200078e0a17 */
[----:B------:R-:W-:-:S09]  /*1d6a0*/  ISETP.GT.U32.AND P2, PT, R251, R19, PT ;  /* 0x00000013fb00720c */ /* 0x000fd20003f44070 */
[----:B------:R-:W-:-:S05]  /*1d6b0*/  @!P5 IMAD.IADD R16, R16, 0x1, -R251 ;  /* 0x000000011010d824 */ /* 0x000fca00078e0afb */
[C---:B------:R-:W-:Y:S02]  /*1d6c0*/  ISETP.GT.U32.AND P3, PT, R251.reuse, R16, PT ;  /* 0x00000010fb00720c */ /* 0x040fe40003f64070 */
[C---:B------:R-:W-:Y:S02]  /*1d6d0*/  ISETP.GT.U32.AND P4, PT, R251.reuse, R15, PT ;  /* 0x0000000ffb00720c */ /* 0x040fe40003f84070 */
[C---:B------:R-:W-:Y:S02]  /*1d6e0*/  ISETP.GT.U32.AND P5, PT, R251.reuse, R20, PT ;  /* 0x00000014fb00720c */ /* 0x040fe40003fa4070 */
[----:B--2---:R-:W-:-:S13]  /*1d6f0*/  ISETP.GT.U32.AND P1, PT, R251, R11, PT ;  /* 0x0000000bfb00720c */ /* 0x004fda0003f24070 */
[--C-:B------:R-:W-:Y:S01]  /*1d700*/  @!P1 IMAD.IADD R11, R11, 0x1, -R251.reuse ;  /* 0x000000010b0b9824 */ /* 0x100fe200078e0afb */
[----:B------:R-:W-:Y:S02]  /*1d710*/  ISETP.GE.AND P1, PT, R229, RZ, PT ;  /* 0x000000ffe500720c */ /* 0x000fe40003f26270 */
[----:B------:R-:W2:Y:S01]  /*1d720*/  LDL R229, [R1+0x6084] ;  /* 0x0060840001e57983 */ /* 0x000ea20000100800 */
[--C-:B------:R-:W-:Y:S01]  /*1d730*/  @!P3 IMAD.IADD R16, R16, 0x1, -R251.reuse ;  /* 0x000000011010b824 */ /* 0x100fe200078e0afb */
[----:B------:R-:W-:Y:S01]  /*1d740*/  ISETP.GE.AND P3, PT, R211, RZ, PT ;  /* 0x000000ffd300720c */ /* 0x000fe20003f66270 */
[--C-:B------:R-:W-:Y:S01]  /*1d750*/  @!P2 IMAD.IADD R19, R19, 0x1, -R251.reuse ;  /* 0x000000011313a824 */ /* 0x100fe200078e0afb */
[----:B------:R-:W3:Y:S01]  /*1d760*/  LDL R211, [R1+0x6068] ;  /* 0x0060680001d37983 */ /* 0x000ee20000100800 */
[----:B------:R-:W-:Y:S02]  /*1d770*/  ISETP.GT.U32.AND P2, PT, R251, R12, PT ;  /* 0x0000000cfb00720c */ /* 0x000fe40003f44070 */
[----:B------:R-:W-:Y:S01]  /*1d780*/  @!P4 IADD3 R15, R15, -R251, RZ ;  /* 0x800000fb0f0fc210 */ /* 0x000fe20007ffe0ff */
[----:B------:R-:W-:Y:S01]  /*1d790*/  @!P5 IMAD.IADD R20, R20, 0x1, -R251 ;  /* 0x000000011414d824 */ /* 0x000fe200078e0afb */
[----:B------:R-:W-:-:S02]  /*1d7a0*/  ISETP.GE.AND P4, PT, R230, RZ, PT ;  /* 0x000000ffe600720c */ /* 0x000fc40003f86270 */
[----:B------:R-:W3:Y:S01]  /*1d7b0*/  LDL R230, [R1+0x606c] ;  /* 0x00606c0001e67983 */ /* 0x000ee20000100800 */
[----:B------:R-:W-:-:S06]  /*1d7c0*/  ISETP.GT.U32.AND P5, PT, R251, R13, PT ;  /* 0x0000000dfb00720c */ /* 0x000fcc0003fa4070 */
[----:B------:R-:W-:Y:S02]  /*1d7d0*/  @!P2 IADD3 R12, R12, -R251, RZ ;  /* 0x800000fb0c0ca210 */ /* 0x000fe40007ffe0ff */
[----:B-----5:R-:W-:Y:S02]  /*1d7e0*/  ISETP.GE.AND P2, PT, R228, RZ, PT ;  /* 0x000000ffe400720c */ /* 0x020fe40003f46270 */
[----:B------:R-:W5:Y:S01]  /*1d7f0*/  LDL R228, [R1+0x607c] ;  /* 0x00607c0001e47983 */ /* 0x000f620000100800 */
[----:B------:R-:W-:Y:S02]  /*1d800*/  ISETP.GT.U32.AND P6, PT, R251, R17, PT ;  /* 0x00000011fb00720c */ /* 0x000fe40003fc4070 */
[--C-:B------:R-:W-:Y:S01]  /*1d810*/  @!P5 IMAD.IADD R13, R13, 0x1, -R251.reuse ;  /* 0x000000010d0dd824 */ /* 0x100fe200078e0afb */
[----:B----4-:R-:W-:Y:S02]  /*1d820*/  ISETP.GE.AND P5, PT, R225, RZ, PT ;  /* 0x000000ffe100720c */ /* 0x010fe40003fa6270 */
[----:B------:R-:W4:Y:S08]  /*1d830*/  LDL R225, [R1+0x6080] ;  /* 0x0060800001e17983 */ /* 0x000f300000100800 */
[----:B------:R-:W-:-:S04]  /*1d840*/  @!P6 IMAD.IADD R17, R17, 0x1, -R251 ;  /* 0x000000011111e824 */ /* 0x000fc800078e0afb */
[----:B------:R-:W-:Y:S01]  /*1d850*/  @!P2 IMAD.MOV R17, RZ, RZ, -R17 ;  /* 0x000000ffff11a224 */ /* 0x000fe200078e0a11 */
[----:B------:R-:W-:-:S13]  /*1d860*/  ISETP.GT.U32.AND P2, PT, R251, R11, PT ;  /* 0x0000000bfb00720c */ /* 0x000fda0003f44070 */
[----:B------:R-:W-:Y:S01]  /*1d870*/  @!P2 IMAD.IADD R11, R11, 0x1, -R251 ;  /* 0x000000010b0ba824 */ /* 0x000fe200078e0afb */
[----:B------:R-:W-:-:S13]  /*1d880*/  ISETP.GT.U32.AND P2, PT, R251, R5, PT ;  /* 0x00000005fb00720c */ /* 0x000fda0003f44070 */
[----:B------:R-:W-:Y:S01]  /*1d890*/  @!P2 IMAD.IADD R5, R5, 0x1, -R251 ;  /* 0x000000010505a824 */ /* 0x000fe200078e0afb */
[----:B------:R-:W-:-:S13]  /*1d8a0*/  ISETP.GT.U32.AND P0, PT, R251, R21, PT ;  /* 0x00000015fb00720c */ /* 0x000fda0003f04070 */
[----:B------:R-:W-:Y:S02]  /*1d8b0*/  @!P0 IADD3 R21, R21, -R251, RZ ;  /* 0x800000fb15158210 */ /* 0x000fe40007ffe0ff */
[C---:B------:R-:W-:Y:S02]  /*1d8c0*/  ISETP.GT.U32.AND P0, PT, R251.reuse, R14, PT ;  /* 0x0000000efb00720c */ /* 0x040fe40003f04070 */
[----:B------:R-:W-:Y:S02]  /*1d8d0*/  ISETP.GT.U32.AND P6, PT, R251, R10, PT ;  /* 0x0000000afb00720c */ /* 0x000fe40003fc4070 */
[----:B--2---:R-:W-:Y:S02]  /*1d8e0*/  ISETP.GE.AND P2, PT, R229, RZ, PT ;  /* 0x000000ffe500720c */ /* 0x004fe40003f46270 */
[----:B------:R-:W2:Y:S07]  /*1d8f0*/  LDL R229, [R1+0x6060] ;  /* 0x0060600001e57983 */ /* 0x000eae0000100800 */
[----:B------:R-:W-:Y:S01]  /*1d900*/  @!P0 IMAD.IADD R14, R14, 0x1, -R251 ;  /* 0x000000010e0e8824 */ /* 0x000fe200078e0afb */
[----:B---3--:R-:W-:-:S02]  /*1d910*/  ISETP.GE.AND P0, PT, R224, RZ, PT ;  /* 0x000000ffe000720c */ /* 0x008fc40003f06270 */
[----:B------:R-:W3:Y:S01]  /*1d920*/  LDL R224, [R1+0x6074] ;  /* 0x0060740001e07983 */ /* 0x000ee20000100800 */
[----:B------:R-:W-:Y:S02]  /*1d930*/  @!P3 IADD3 R21, -R21, RZ, RZ ;  /* 0x000000ff1515b210 */ /* 0x000fe40007ffe1ff */
[C---:B------:R-:W-:Y:S02]  /*1d940*/  ISETP.GT.U32.AND P3, PT, R251.reuse, R15, PT ;  /* 0x0000000ffb00720c */ /* 0x040fe40003f64070 */
[----:B------:R-:W-:Y:S02]  /*1d950*/  @!P5 IADD3 R18, -R18, RZ, RZ ;  /* 0x000000ff1212d210 */ /* 0x000fe40007ffe1ff */
[----:B------:R-:W-:Y:S01]  /*1d960*/  ISETP.GT.U32.AND P5, PT, R251, R12, PT ;  /* 0x0000000cfb00720c */ /* 0x000fe20003fa4070 */
[----:B------:R-:W-:-:S03]  /*1d970*/  @!P6 IMAD.IADD R10, R10, 0x1, -R251 ;  /* 0x000000010a0ae824 */ /* 0x000fc600078e0afb */
[----:B------:R-:W-:Y:S02]  /*1d980*/  @!P0 IMAD.MOV R19, RZ, RZ, -R19 ;  /* 0x000000ffff138224 */ /* 0x000fe400078e0a13 */
[C---:B------:R-:W-:Y:S02]  /*1d990*/  ISETP.GT.U32.AND P6, PT, R251.reuse, R10, PT ;  /* 0x0000000afb00720c */ /* 0x040fe40003fc4070 */
[----:B------:R-:W-:Y:S02]  /*1d9a0*/  ISETP.GT.U32.AND P0, PT, R251, R13, PT ;  /* 0x0000000dfb00720c */ /* 0x000fe40003f04070 */
[-C--:B------:R-:W-:Y:S02]  /*1d9b0*/  @!P3 IADD3 R15, R15, -R251.reuse, RZ ;  /* 0x800000fb0f0fb210 */ /* 0x080fe40007ffe0ff */
[----:B------:R-:W-:Y:S02]  /*1d9c0*/  ISETP.GE.AND P3, PT, R211, RZ, PT ;  /* 0x000000ffd300720c */ /* 0x000fe40003f66270 */
[----:B------:R-:W3:Y:S01]  /*1d9d0*/  LDL R211, [R1+0x608c] ;  /* 0x00608c0001d37983 */ /* 0x000ee20000100800 */
[----:B------:R-:W-:-:S02]  /*1d9e0*/  @!P5 IADD3 R12, R12, -R251, RZ ;  /* 0x800000fb0c0cd210 */ /* 0x000fc40007ffe0ff */
[----:B------:R-:W-:Y:S02]  /*1d9f0*/  ISETP.GT.U32.AND P5, PT, R251, R6, PT ;  /* 0x00000006fb00720c */ /* 0x000fe40003fa4070 */
[--C-:B------:R-:W-:Y:S01]  /*1da00*/  @!P6 IMAD.IADD R10, R10, 0x1, -R251.reuse ;  /* 0x000000010a0ae824 */ /* 0x100fe200078e0afb */
[----:B------:R-:W-:Y:S01]  /*1da10*/  ISETP.GE.AND P6, PT, R230, RZ, PT ;  /* 0x000000ffe600720c */ /* 0x000fe20003fc6270 */
[----:B------:R-:W-:Y:S01]  /*1da20*/  @!P0 IMAD.IADD R13, R13, 0x1, -R251 ;  /* 0x000000010d0d8824 */ /* 0x000fe200078e0afb */
[----:B------:R-:W3:Y:S01]  /*1da30*/  LDL R230, [R1+0x6090] ;  /* 0x0060900001e67983 */ /* 0x000ee20000100800 */
[----:B------:R-:W-:-:S07]  /*1da40*/  ISETP.GT.U32.AND P0, PT, R251, R7, PT ;  /* 0x00000007fb00720c */ /* 0x000fce0003f04070 */
[----:B------:R-:W-:Y:S02]  /*1da50*/  @!P5 IADD3 R6, R6, -R251, RZ ;  /* 0x800000fb0606d210 */ /* 0x000fe40007ffe0ff */
[----:B-----5:R-:W-:Y:S02]  /*1da60*/  ISETP.GE.AND P5, PT, R228, RZ, PT ;  /* 0x000000ffe400720c */ /* 0x020fe40003fa6270 */
[----:B------:R-:W5:Y:S02]  /*1da70*/  LDL R228, [R1+0x6070] ;  /* 0x0060700001e47983 */ /* 0x000f640000100800 */
[----:B------:R-:W-:Y:S01]  /*1da80*/  @!P0 IMAD.IADD R7, R7, 0x1, -R251 ;  /* 0x0000000107078824 */ /* 0x000fe200078e0afb */
[----:B----4-:R-:W-:Y:S02]  /*1da90*/  ISETP.GE.AND P0, PT, R225, RZ, PT ;  /* 0x000000ffe100720c */ /* 0x010fe40003f06270 */
[----:B------:R-:W4:Y:S11]  /*1daa0*/  LDL R225, [R1+0x6078] ;  /* 0x0060780001e17983 */ /* 0x000f360000100800 */
[----:B------:R-:W-:Y:S01]  /*1dab0*/  @!P0 IMAD.MOV R12, RZ, RZ, -R12 ;  /* 0x000000ffff0c8224 */ /* 0x000fe200078e0a0c */
[----:B------:R-:W-:-:S13]  /*1dac0*/  ISETP.GT.U32.AND P0, PT, R251, R6, PT ;  /* 0x00000006fb00720c */ /* 0x000fda0003f04070 */
[----:B------:R-:W-:Y:S01]  /*1dad0*/  @!P0 IMAD.IADD R6, R6, 0x1, -R251 ;  /* 0x0000000106068824 */ /* 0x000fe200078e0afb */
[----:B------:R-:W-:-:S13]  /*1dae0*/  ISETP.GT.U32.AND P0, PT, R251, R247, PT ;  /* 0x000000f7fb00720c */ /* 0x000fda0003f04070 */
[----:B------:R-:W-:Y:S02]  /*1daf0*/  @!P0 IMAD.IADD R247, R247, 0x1, -R251 ;  /* 0x00000001f7f78824 */ /* 0x000fe400078e0afb */
[----:B------:R-:W-:Y:S01]  /*1db00*/  @!P4 IMAD.MOV R20, RZ, RZ, -R20 ;  /* 0x000000ffff14c224 */ /* 0x000fe200078e0a14 */
[C---:B------:R-:W-:Y:S01]  /*1db10*/  ISETP.GT.U32.AND P4, PT, R251.reuse, R14, PT ;  /* 0x0000000efb00720c */ /* 0x040fe20003f84070 */
[----:B------:R-:W-:Y:S01]  /*1db20*/  @!P1 IMAD.MOV R16, RZ, RZ, -R16 ;  /* 0x000000ffff109224 */ /* 0x000fe200078e0a10 */
[----:B------:R-:W-:-:S11]  /*1db30*/  ISETP.GT.U32.AND P1, PT, R251, R9, PT ;  /* 0x00000009fb00720c */ /* 0x000fd60003f24070 */
[----:B------:R-:W-:Y:S01]  /*1db40*/  @!P4 IMAD.IADD R14, R14, 0x1, -R251 ;  /* 0x000000010e0ec824 */ /* 0x000fe200078e0afb */
[----:B------:R-:W-:Y:S02]  /*1db50*/  ISETP.GT.U32.AND P4, PT, R251, R8, PT ;  /* 0x00000008fb00720c */ /* 0x000fe40003f84070 */
[----:B--2---:R-:W-:Y:S02]  /*1db60*/  ISETP.GE.AND P0, PT, R229, RZ, PT ;  /* 0x000000ffe500720c */ /* 0x004fe40003f06270 */
[----:B------:R-:W2:Y:S01]  /*1db70*/  LDL R229, [R1+0x6018] ;  /* 0x0060180001e57983 */ /* 0x000ea20000100800 */
[----:B------:R-:W-:Y:S02]  /*1db80*/  @!P1 IADD3 R9, R9, -R251, RZ ;  /* 0x800000fb09099210 */ /* 0x000fe40007ffe0ff */
[----:B------:R-:W-:-:S06]  /*1db90*/  ISETP.GT.U32.AND P1, PT, R251, R4, PT ;  /* 0x00000004fb00720c */ /* 0x000fcc0003f24070 */
[----:B------:R-:W-:Y:S01]  /*1dba0*/  @!P4 IMAD.IADD R8, R8, 0x1, -R251 ;  /* 0x000000010808c824 */ /* 0x000fe200078e0afb */
[----:B---3--:R-:W-:Y:S01]  /*1dbb0*/  ISETP.GE.AND P4, PT, R224, RZ, PT ;  /* 0x000000ffe000720c */ /* 0x008fe20003f86270 */
[----:B------:R-:W-:-:S05]  /*1dbc0*/  @!P5 IMAD.MOV R11, RZ, RZ, -R11 ;  /* 0x000000ffff0bd224 */ /* 0x000fca00078e0a0b */
[----:B------:R-:W-:-:S04]  /*1dbd0*/  @!P1 IADD3 R4, R4, -R251, RZ ;  /* 0x800000fb04049210 */ /* 0x000fc80007ffe0ff */
[C---:B------:R-:W-:Y:S02]  /*1dbe0*/  ISETP.GT.U32.AND P5, PT, R251.reuse, R4, PT ;  /* 0x00000004fb00720c */ /* 0x040fe40003fa4070 */
[C---:B------:R-:W-:Y:S02]  /*1dbf0*/  ISETP.GT.U32.AND P1, PT, R251.reuse, R9, PT ;  /* 0x00000009fb00720c */ /* 0x040fe40003f24070 */
[----:B------:R-:W-:Y:S02]  /*1dc00*/  @!P2 IADD3 R10, -R10, RZ, RZ ;  /* 0x000000ff0a0aa210 */ /* 0x000fe40007ffe1ff */
[----:B------:R-:W-:Y:S02]  /*1dc10*/  ISETP.GT.U32.AND P2, PT, R251, R3, PT ;  /* 0x00000003fb00720c */ /* 0x000fe40003f44070 */
[----:B------:R-:W-:Y:S02]  /*1dc20*/  @!P4 IADD3 R13, -R13, RZ, RZ ;  /* 0x000000ff0d0dc210 */ /* 0x000fe40007ffe1ff */
[----:B------:R-:W-:-:S03]  /*1dc30*/  ISETP.GT.U32.AND P4, PT, R251, R7, PT ;  /* 0x00000007fb00720c */ /* 0x000fc60003f84070 */
[-C--:B------:R-:W-:Y:S02]  /*1dc40*/  @!P5 IADD3 R4, R4, -R251.reuse, RZ ;  /* 0x800000fb0404d210 */ /* 0x080fe40007ffe0ff */
[----:B------:R-:W-:Y:S01]  /*1dc50*/  ISETP.GE.AND P5, PT, R210, RZ, PT ;  /* 0x000000ffd200720c */ /* 0x000fe20003fa6270 */
[----:B------:R-:W-:Y:S01]  /*1dc60*/  @!P1 IMAD.IADD R9, R9, 0x1, -R251 ;  /* 0x0000000109099824 */ /* 0x000fe200078e0afb */
[----:B------:R-:W3:Y:S01]  /*1dc70*/  LDL R210, [R1+0x6058] ;  /* 0x0060580001d27983 */ /* 0x000ee20000100800 */
[C---:B------:R-:W-:Y:S01]  /*1dc80*/  ISETP.GT.U32.AND P1, PT, R251.reuse, R2, PT ;  /* 0x00000002fb00720c */ /* 0x040fe20003f24070 */
[----:B------:R-:W-:Y:S01]  /*1dc90*/  @!P3 IMAD.MOV R15, RZ, RZ, -R15 ;  /* 0x000000ffff0fb224 */ /* 0x000fe200078e0a0f */
[----:B------:R-:W-:Y:S01]  /*1dca0*/  ISETP.GT.U32.AND P3, PT, R251, R8, PT ;  /* 0x00000008fb00720c */ /* 0x000fe20003f64070 */
[----:B------:R-:W-:Y:S01]  /*1dcb0*/  @!P2 IMAD.IADD R3, R3, 0x1, -R251 ;  /* 0x000000010303a824 */ /* 0x000fe200078e0afb */
[----:B------:R-:W-:Y:S02]  /*1dcc0*/  ISETP.GE.AND P2, PT, R211, RZ, PT ;  /* 0x000000ffd300720c */ /* 0x000fe40003f46270 */
[----:B------:R-:W3:Y:S01]  /*1dcd0*/  LDL R211, [R1+0x6054] ;  /* 0x0060540001d37983 */ /* 0x000ee20000100800 */
[----:B------:R-:W-:-:S02]  /*1dce0*/  @!P4 IADD3 R7, R7, -R251, RZ ;  /* 0x800000fb0707c210 */ /* 0x000fc40007ffe0ff */
[----:B------:R-:W-:-:S04]  /*1dcf0*/  ISETP.GT.U32.AND P4, PT, R251, R246, PT ;  /* 0x000000f6fb00720c */ /* 0x000fc80003f84070 */
[--C-:B------:R-:W-:Y:S01]  /*1dd00*/  @!P1 IMAD.IADD R2, R2, 0x1, -R251.reuse ;  /* 0x0000000102029824 */ /* 0x100fe200078e0afb */
[----:B------:R-:W-:Y:S01]  /*1dd10*/  ISETP.GE.AND P1, PT, R230, RZ, PT ;  /* 0x000000ffe600720c */ /* 0x000fe20003f26270 */
[----:B------:R-:W-:Y:S01]  /*1dd20*/  @!P3 IMAD.IADD R8, R8, 0x1, -R251 ;  /* 0x000000010808b824 */ /* 0x000fe200078e0afb */
[----:B------:R-:W3:Y:S01]  /*1dd30*/  LDL R230, [R1+0x6040] ;  /* 0x0060400001e67983 */ /* 0x000ee20000100800 */
[----:B------:R-:W-:-:S05]  /*1dd40*/  ISETP.GT.U32.AND P3, PT, R251, R0, PT ;  /* 0x00000000fb00720c */ /* 0x000fca0003f64070 */
[----:B------:R-:W-:Y:S01]  /*1dd50*/  @!P4 IMAD.IADD R246, R246, 0x1, -R251 ;  /* 0x00000001f6f6c824 */ /* 0x000fe200078e0afb */
[----:B-----5:R-:W-:Y:S02]  /*1dd60*/  ISETP.GE.AND P4, PT, R228, RZ, PT ;  /* 0x000000ffe400720c */ /* 0x020fe40003f86270 */
[----:B------:R-:W5:Y:S05]  /*1dd70*/  LDL R228, [R1+0x6000] ;  /* 0x0060000001e47983 */ /* 0x000f6a0000100800 */
[----:B------:R-:W-:Y:S02]  /*1dd80*/  @!P3 IADD3 R0, R0, -R251, RZ ;  /* 0x800000fb0000b210 */ /* 0x000fe40007ffe0ff */
[----:B----4-:R-:W-:-:S02]  /*1dd90*/  ISETP.GE.AND P3, PT, R225, RZ, PT ;  /* 0x000000ffe100720c */ /* 0x010fc40003f66270 */
[----:B------:R-:W4:Y:S11]  /*1dda0*/  LDL R225, [R1+0x6010] ;  /* 0x0060100001e17983 */ /* 0x000f360000100800 */
[----:B------:R-:W-:Y:S01]  /*1ddb0*/  @!P3 IMAD.MOV R6, RZ, RZ, -R6 ;  /* 0x000000ffff06b224 */ /* 0x000fe200078e0a06 */
[----:B------:R-:W-:-:S13]  /*1ddc0*/  ISETP.GT.U32.AND P3, PT, R251, R246, PT ;  /* 0x000000f6fb00720c */ /* 0x000fda0003f64070 */
[----:B------:R-:W-:Y:S01]  /*1ddd0*/  @!P3 IMAD.IADD R246, R246, 0x1, -R251 ;  /* 0x00000001f6f6b824 */ /* 0x000fe200078e0afb */
[----:B------:R-:W-:-:S13]  /*1dde0*/  ISETP.GT.U32.AND P3, PT, R251, R243, PT ;  /* 0x000000f3fb00720c */ /* 0x000fda0003f64070 */
[----:B------:R-:W-:Y:S01]  /*1ddf0*/  @!P3 IADD3 R243, R243, -R251, RZ ;  /* 0x800000fbf3f3b210 */ /* 0x000fe20007ffe0ff */
[----:B------:R-:W-:Y:S01]  /*1de00*/  @!P6 IMAD.MOV R14, RZ, RZ, -R14 ;  /* 0x000000ffff0ee224 */ /* 0x000fe200078e0a0e */
[----:B------:R-:W-:Y:S02]  /*1de10*/  ISETP.GT.U32.AND P6, PT, R251, R5, PT ;  /* 0x00000005fb00720c */ /* 0x000fe40003fc4070 */
[----:B--2---:R-:W-:Y:S02]  /*1de20*/  ISETP.GE.AND P3, PT, R229, RZ, PT ;  /* 0x000000ffe500720c */ /* 0x004fe40003f66270 */
[----:B------:R-:W2:Y:S09]  /*1de30*/  LDL R229, [R1+0x5fbc] ;  /* 0x005fbc0001e57983 */ /* 0x000eb20000100800 */
[----:B------:R-:W-:Y:S01]  /*1de40*/  @!P6 IMAD.IADD R5, R5, 0x1, -R251 ;  /* 0x000000010505e824 */ /* 0x000fe200078e0afb */
[----:B------:R-:W-:-:S03]  /*1de50*/  ISETP.GT.U32.AND P6, PT, R251, R248, PT ;  /* 0x000000f8fb00720c */ /* 0x000fc60003fc4070 */
[----:B------:R-:W-:Y:S02]  /*1de60*/  @!P4 IMAD.MOV R5, RZ, RZ, -R5 ;  /* 0x000000ffff05c224 */ /* 0x000fe400078e0a05 */
[----:B------:R-:W-:Y:S01]  /*1de70*/  @!P5 IMAD.MOV R9, RZ, RZ, -R9 ;  /* 0x000000ffff09d224 */ /* 0x000fe200078e0a09 */
[----:B------:R-:W-:-:S07]  /*1de80*/  ISETP.GT.U32.AND P5, PT, R251, R3, PT ;  /* 0x00000003fb00720c */ /* 0x000fce0003fa4070 */
[----:B------:R-:W-:-:S04]  /*1de90*/  @!P6 IADD3 R248, R248, -R251, RZ ;  /* 0x800000fbf8f8e210 */ /* 0x000fc80007ffe0ff */
[C---:B------:R-:W-:Y:S01]  /*1dea0*/  ISETP.GT.U32.AND P4, PT, R251.reuse, R248, PT ;  /* 0x000000f8fb00720c */ /* 0x040fe20003f84070 */
[----:B------:R-:W-:Y:S01]  /*1deb0*/  @!P0 IMAD.MOV R4, RZ, RZ, -R4 ;  /* 0x000000ffff048224 */ /* 0x000fe200078e0a04 */
[----:B------:R-:W-:Y:S02]  /*1dec0*/  ISETP.GT.U32.AND P0, PT, R251, R249, PT ;  /* 0x000000f9fb00720c */ /* 0x000fe40003f04070 */
[----:B------:R-:W-:Y:S02]  /*1ded0*/  @!P1 IADD3 R7, -R7, RZ, RZ ;  /* 0x000000ff07079210 */ /* 0x000fe40007ffe1ff */
[----:B------:R-:W-:Y:S01]  /*1dee0*/  ISETP.GT.U32.AND P1, PT, R251, R0, PT ;  /* 0x00000000fb00720c */ /* 0x000fe20003f24070 */
[----:B------:R-:W-:Y:S01]  /*1def0*/  @!P5 IMAD.IADD R3, R3, 0x1, -R251 ;  /* 0x000000010303d824 */ /* 0x000fe200078e0afb */
[----:B------:R-:W-:-:S05]  /*1df00*/  ISETP.GT.U32.AND P5, PT, R251, R250, PT ;  /* 0x000000fafb00720c */ /* 0x000fca0003fa4070 */
[--C-:B------:R-:W-:Y:S01]  /*1df10*/  @!P4 IMAD.IADD R248, R248, 0x1, -R251.reuse ;  /* 0x00000001f8f8c824 */ /* 0x100fe200078e0afb */
[----:B---3--:R-:W-:Y:S02]  /*1df20*/  ISETP.GE.AND P4, PT, R210, RZ, PT ;  /* 0x000000ffd200720c */ /* 0x008fe40003f86270 */
[----:B------:R-:W3:Y:S01]  /*1df30*/  LDL R210, [R1+0x6028] ;  /* 0x0060280001d27983 */ /* 0x000ee20000100800 */
[----:B------:R-:W-:Y:S01]  /*1df40*/  @!P2 IMAD.MOV R8, RZ, RZ, -R8 ;  /* 0x000000ffff08a224 */ /* 0x000fe200078e0a08 */
[----:B------:R-:W-:Y:S01]  /*1df50*/  ISETP.GT.U32.AND P2, PT, R251, R2, PT ;  /* 0x00000002fb00720c */ /* 0x000fe20003f44070 */
[--C-:B------:R-:W-:Y:S01]  /*1df60*/  @!P0 IMAD.IADD R249, R249, 0x1, -R251.reuse ;  /* 0x00000001f9f98824 */ /* 0x100fe200078e0afb */
[----:B------:R-:W-:Y:S01]  /*1df70*/  ISETP.GE.AND P0, PT, R211, RZ, PT ;  /* 0x000000ffd300720c */ /* 0x000fe20003f06270 */
[----:B------:R-:W-:Y:S01]  /*1df80*/  @!P1 IMAD.IADD R0, R0, 0x1, -R251 ;  /* 0x0000000100009824 */ /* 0x000fe200078e0afb */
[----:B------:R-:W3:Y:S01]  /*1df90*/  LDL R211, [R1+0x6024] ;  /* 0x0060240001d37983 */ /* 0x000ee20000100800 */
[----:B------:R-:W-:-:S02]  /*1dfa0*/  ISETP.GT.U32.AND P1, PT, R251, R244, PT ;  /* 0x000000f4fb00720c */ /* 0x000fc40003f24070 */
[----:B------:R-:W-:Y:S02]  /*1dfb0*/  @!P5 IADD3 R250, R250, -R251, RZ ;  /* 0x800000fbfafad210 */ /* 0x000fe40007ffe0ff */
[----:B------:R-:W-:-:S04]  /*1dfc0*/  ISETP.GE.AND P5, PT, R230, RZ, PT ;  /* 0x000000ffe600720c */ /* 0x000fc80003fa6270 */
[----:B------:R-:W-:Y:S01]  /*1dfd0*/  @!P2 IADD3 R2, R2, -R251, RZ ;  /* 0x800000fb0202a210 */ /* 0x000fe20007ffe0ff */
[----:B------:R-:W3:Y:S01]  /*1dfe0*/  LDL R230, [R1+0x5ff4] ;  /* 0x005ff40001e67983 */ /* 0x000ee20000100800 */
[----:B------:R-:W-:-:S03]  /*1dff0*/  ISETP.GT.U32.AND P2, PT, R251, R245, PT ;  /* 0x000000f5fb00720c */ /* 0x000fc60003f44070 */
[--C-:B------:R-:W-:Y:S01]  /*1e000*/  @!P1 IMAD.IADD R244, R244, 0x1, -R251.reuse ;  /* 0x00000001f4f49824 */ /* 0x100fe200078e0afb */
[----:B-----5:R-:W-:Y:S02]  /*1e010*/  ISETP.GE.AND P1, PT, R228, RZ, PT ;  /* 0x000000ffe400720c */ /* 0x020fe40003f26270 */
[----:B------:R-:W5:Y:S07]  /*1e020*/  LDL R228, [R1+0x5fd4] ;  /* 0x005fd40001e47983 */ /* 0x000f6e0000100800 */
[----:B------:R-:W-:Y:S01]  /*1e030*/  @!P2 IMAD.IADD R245, R245, 0x1, -R251 ;  /* 0x00000001f5f5a824 */ /* 0x000fe200078e0afb */
[----:B----4-:R-:W-:-:S02]  /*1e040*/  ISETP.GE.AND P2, PT, R225, RZ, PT ;  /* 0x000000ffe100720c */ /* 0x010fc40003f46270 */
[----:B------:R-:W4:Y:S11]  /*1e050*/  LDL R225, [R1+0x5ff0] ;  /* 0x005ff00001e17983 */ /* 0x000f360000100800 */
[----:B------:R-:W-:-:S02]  /*1e060*/  @!P2 IADD3 R246, -R246, RZ, RZ ;  /* 0x000000fff6f6a210 */ /* 0x000fc40007ffe1ff */
[----:B------:R-:W-:-:S13]  /*1e070*/  ISETP.GT.U32.AND P2, PT, R251, R244, PT ;  /* 0x000000f4fb00720c */ /* 0x000fda0003f44070 */
[----:B------:R-:W-:Y:S02]  /*1e080*/  @!P2 IADD3 R244, R244, -R251, RZ ;  /* 0x800000fbf4f4a210 */ /* 0x000fe40007ffe0ff */
[----:B------:R-:W-:-:S13]  /*1e090*/  ISETP.GT.U32.AND P2, PT, R251, R237, PT ;  /* 0x000000edfb00720c */ /* 0x000fda0003f44070 */
[----:B------:R-:W-:Y:S02]  /*1e0a0*/  @!P2 IMAD.IADD R237, R237, 0x1, -R251 ;  /* 0x00000001ededa824 */ /* 0x000fe400078e0afb */
[----:B------:R-:W-:-:S04]  /*1e0b0*/  IMAD.HI.U32 R215, R252, R214, RZ ;  /* 0x000000d6fcd77227 */ /* 0x000fc800078e00ff */
[----:B------:R-:W-:-:S04]  /*1e0c0*/  IMAD.MOV R213, RZ, RZ, -R215 ;  /* 0x000000ffffd57224 */ /* 0x000fc800078e0ad7 */
[----:B------:R-:W-:Y:S01]  /*1e0d0*/  IMAD R212, R251, R213, R214 ;  /* 0x000000d5fbd47224 */ /* 0x000fe200078e02d6 */
[----:B------:R-:W-:-:S05]  /*1e0e0*/  IABS R213, R208 ;  /* 0x000000d000d57213 */ /* 0x000fca0000000000 */
        /* <DEDUP_REMOVED lines=8> */
[----:B------:R-:W-:-:S05]  /*1e170*/  IMAD.HI.U32 R216, R252, R215, RZ ;  /* 0x000000d7fcd87227 */ /* 0x000fca00078e00ff */
[----:B------:R-:W-:-:S05]  /*1e180*/  IADD3 R216, -R216, RZ, RZ ;  /* 0x000000ffd8d87210 */ /* 0x000fca0007ffe1ff */
[----:B------:R-:W-:Y:S01]  /*1e190*/  IMAD R215, R251, R216, R215 ;  /* 0x000000d8fbd77224 */ /* 0x000fe200078e02d7 */
[----:B------:R-:W-:-:S05]  /*1e1a0*/  IABS R216, R194 ;  /* 0x000000c200d87213 */ /* 0x000fca0000000000 */
[----:B------:R-:W-:-:S04]  /*1e1b0*/  IMAD.HI.U32 R217, R252, R216, RZ ;  /* 0x000000d8fcd97227 */ /* 0x000fc800078e00ff */
[----:B------:R-:W-:-:S04]  /*1e1c0*/  IMAD.MOV R217, RZ, RZ, -R217 ;  /* 0x000000ffffd97224 */ /* 0x000fc800078e0ad9 */
[----:B------:R-:W-:Y:S01]  /*1e1d0*/  IMAD R216, R251, R217, R216 ;  /* 0x000000d9fbd87224 */ /* 0x000fe200078e02d8 */
[----:B------:R-:W-:Y:S02]  /*1e1e0*/  IABS R217, R193 ;  /* 0x000000c100d97213 */ /* 0x000fe40000000000 */
[----:B--2---:R-:W-:Y:S02]  /*1e1f0*/  ISETP.GE.AND P2, PT, R229, RZ, PT ;  /* 0x000000ffe500720c */ /* 0x004fe40003f46270 */
[----:B------:R-:W2:Y:S01]  /*1e200*/  LDL R229, [R1+0x5f1c] ;  /* 0x005f1c0001e57983 */ /* 0x000ea20000100800 */
        /* <DEDUP_REMOVED lines=14> */
[C---:B------:R-:W-:Y:S01]  /*1e2f0*/  IMAD R220, R251.reuse, R221, R220 ;  /* 0x000000ddfbdc7224 */ /* 0x040fe200078e02dc */
[----:B------:R-:W-:Y:S02]  /*1e300*/  IABS R221, R189 ;  /* 0x000000bd00dd7213 */ /* 0x000fe40000000000 */
[----:B------:R-:W-:-:S03]  /*1e310*/  ISETP.GT.U32.AND P6, PT, R251, R247, PT ;  /* 0x000000f7fb00720c */ /* 0x000fc60003fc4070 */
[----:B------:R-:W-:-:S05]  /*1e320*/  IMAD.HI.U32 R222, R252, R221, RZ ;  /* 0x000000ddfcde7227 */ /* 0x000fca00078e00ff */
[----:B------:R-:W-:-:S05]  /*1e330*/  IADD3 R222, -R222, RZ, RZ ;  /* 0x000000ffdede7210 */ /* 0x000fca0007ffe1ff */
[----:B------:R-:W-:Y:S01]  /*1e340*/  IMAD R221, R251, R222, R221 ;  /* 0x000000defbdd7224 */ /* 0x000fe200078e02dd */
[----:B------:R-:W-:Y:S02]  /*1e350*/  IABS R222, R188 ;  /* 0x000000bc00de7213 */ /* 0x000fe40000000000 */
[----:B------:R-:W-:Y:S02]  /*1e360*/  @!P6 IADD3 R247, R247, -R251, RZ ;  /* 0x800000fbf7f7e210 */ /* 0x000fe40007ffe0ff */
[----:B------:R-:W-:Y:S01]  /*1e370*/  ISETP.GT.U32.AND P6, PT, R251, R242, PT ;  /* 0x000000f2fb00720c */ /* 0x000fe20003fc4070 */
[----:B------:R-:W-:-:S04]  /*1e380*/  IMAD.HI.U32 R223, R252, R222, RZ ;  /* 0x000000defcdf7227 */ /* 0x000fc800078e00ff */
[----:B------:R-:W-:-:S04]  /*1e390*/  IMAD.MOV R223, RZ, RZ, -R223 ;  /* 0x000000ffffdf7224 */ /* 0x000fc800078e0adf */
[----:B------:R-:W-:Y:S01]  /*1e3a0*/  IMAD R222, R251, R223, R222 ;  /* 0x000000dffbde7224 */ /* 0x000fe200078e02de */
[----:B------:R-:W-:-:S03]  /*1e3b0*/  IABS R223, R187 ;  /* 0x000000bb00df7213 */ /* 0x000fc60000000000 */
[----:B------:R-:W-:Y:S02]  /*1e3c0*/  @!P6 IMAD.IADD R242, R242, 0x1, -R251 ;  /* 0x00000001f2f2e824 */ /* 0x000fe400078e0afb */
[----:B------:R-:W-:-:S03]  /*1e3d0*/  IMAD.HI.U32 R224, R252, R223, RZ ;  /* 0x000000dffce07227 */ /* 0x000fc600078e00ff */
[C---:B------:R-:W-:Y:S01]  /*1e3e0*/  ISETP.GT.U32.AND P6, PT, R251.reuse, R242, PT ;  /* 0x000000f2fb00720c */ /* 0x040fe20003fc4070 */
[----:B------:R-:W-:Y:S02]  /*1e3f0*/  IMAD.MOV R224, RZ, RZ, -R224 ;  /* 0x000000ffffe07224 */ /* 0x000fe400078e0ae0 */
[----:B------:R-:W-:Y:S01]  /*1e400*/  @!P4 IMAD.MOV R3, RZ, RZ, -R3 ;  /* 0x000000ffff03c224 */ /* 0x000fe200078e0a03 */
[C---:B------:R-:W-:Y:S01]  /*1e410*/  ISETP.GT.U32.AND P4, PT, R251.reuse, R249, PT ;  /* 0x000000f9fb00720c */ /* 0x040fe20003f84070 */
[C---:B------:R-:W-:Y:S01]  /*1e420*/  IMAD R223, R251.reuse, R224, R223 ;  /* 0x000000e0fbdf7224 */ /* 0x040fe200078e02df */
[----:B------:R-:W-:Y:S01]  /*1e430*/  MOV R224, R0 ;  /* 0x0000000000e07202 */ /* 0x000fe20000000f00 */
[----:B------:R-:W-:Y:S01]  /*1e440*/  @!P3 IMAD.MOV R248, RZ, RZ, -R248 ;  /* 0x000000fffff8b224 */ /* 0x000fe200078e0af8 */
[----:B------:R-:W-:-:S03]  /*1e450*/  ISETP.GT.U32.AND P3, PT, R251, R241, PT ;  /* 0x000000f1fb00720c */ /* 0x000fc60003f64070 */
[----:B------:R-:W-:Y:S01]  /*1e460*/  @!P5 IMAD.MOV R224, RZ, RZ, -R224 ;  /* 0x000000ffffe0d224 */ /* 0x000fe200078e0ae0 */
[----:B------:R-:W-:Y:S01]  /*1e470*/  ISETP.GT.U32.AND P5, PT, R251, R245, PT ;  /* 0x000000f5fb00720c */ /* 0x000fe20003fa4070 */
[----:B------:R-:W-:Y:S01]  /*1e480*/  @!P6 IMAD.IADD R242, R242, 0x1, -R251 ;  /* 0x00000001f2f2e824 */ /* 0x000fe200078e0afb */
[----:B---3--:R-:W-:Y:S02]  /*1e490*/  ISETP.GE.AND P6, PT, R210, RZ, PT ;  /* 0x000000ffd200720c */ /* 0x008fe40003fc6270 */
[----:B------:R-:W3:Y:S01]  /*1e4a0*/  LDL R210, [R1+0x5f90] ;  /* 0x005f900001d27983 */ /* 0x000ee20000100800 */
[----:B------:R-:W-:Y:S01]  /*1e4b0*/  @!P4 IADD3 R249, R249, -R251, RZ ;  /* 0x800000fbf9f9c210 */ /* 0x000fe20007ffe0ff */
[----:B------:R-:W-:Y:S01]  /*1e4c0*/  @!P0 IMAD.MOV R2, RZ, RZ, -R2 ;  /* 0x000000ffff028224 */ /* 0x000fe200078e0a02 */
[C---:B------:R-:W-:Y:S02]  /*1e4d0*/  ISETP.GT.U32.AND P4, PT, R251.reuse, R240, PT ;  /* 0x000000f0fb00720c */ /* 0x040fe40003f84070 */
[----:B------:R-:W-:-:S02]  /*1e4e0*/  ISETP.GT.U32.AND P0, PT, R251, R250, PT ;  /* 0x000000fafb00720c */ /* 0x000fc40003f04070 */
[----:B------:R-:W-:Y:S02]  /*1e4f0*/  @!P3 IADD3 R241, R241, -R251, RZ ;  /* 0x800000fbf1f1b210 */ /* 0x000fe40007ffe0ff */
[----:B------:R-:W-:Y:S01]  /*1e500*/  ISETP.GE.AND P3, PT, R211, RZ, PT ;  /* 0x000000ffd300720c */ /* 0x000fe20003f66270 */
[----:B------:R-:W-:Y:S01]  /*1e510*/  @!P5 IMAD.IADD R245, R245, 0x1, -R251 ;  /* 0x00000001f5f5d824 */ /* 0x000fe200078e0afb */
[----:B------:R-:W3:Y:S01]  /*1e520*/  LDL R211, [R1+0x5f68] ;  /* 0x005f680001d37983 */ /* 0x000ee20000100800 */
[----:B------:R-:W-:-:S04]  /*1e530*/  ISETP.GT.U32.AND P5, PT, R251, R238, PT ;  /* 0x000000eefb00720c */ /* 0x000fc80003fa4070 */
[--C-:B------:R-:W-:Y:S01]  /*1e540*/  @!P4 IMAD.IADD R240, R240, 0x1, -R251.reuse ;  /* 0x00000001f0f0c824 */ /* 0x100fe200078e0afb */
[----:B------:R-:W-:Y:S01]  /*1e550*/  ISETP.GE.AND P4, PT, R230, RZ, PT ;  /* 0x000000ffe600720c */ /* 0x000fe20003f86270 */
[----:B------:R-:W-:Y:S01]  /*1e560*/  @!P0 IMAD.IADD R250, R250, 0x1, -R251 ;  /* 0x00000001fafa8824 */ /* 0x000fe200078e0afb */
[----:B------:R-:W3:Y:S01]  /*1e570*/  LDL R230, [R1+0x5f4c] ;  /* 0x005f4c0001e67983 */ /* 0x000ee20000100800 */
[----:B------:R-:W-:-:S05]  /*1e580*/  ISETP.GT.U32.AND P0, PT, R251, R239, PT ;  /* 0x000000effb00720c */ /* 0x000fca0003f04070 */
[----:B------:R-:W-:Y:S02]  /*1e590*/  @!P5 IADD3 R238, R238, -R251, RZ ;  /* 0x800000fbeeeed210 */ /* 0x000fe40007ffe0ff */
[----:B-----5:R-:W-:Y:S02]  /*1e5a0*/  ISETP.GE.AND P5, PT, R228, RZ, PT ;  /* 0x000000ffe400720c */ /* 0x020fe40003fa6270 */
[----:B------:R-:W5:Y:S04]  /*1e5b0*/  LDL R228, [R1+0x5f30] ;  /* 0x005f300001e47983 */ /* 0x000f680000100800 */
[----:B------:R-:W-:Y:S01]  /*1e5c0*/  @!P0 IMAD.IADD R239, R239, 0x1, -R251 ;  /* 0x00000001efef8824 */ /* 0x000fe200078e0afb */
[----:B----4-:R-:W-:-:S13]  /*1e5d0*/  ISETP.GE.AND P0, PT, R225, RZ, PT ;  /* 0x000000ffe100720c */ /* 0x010fda0003f06270 */
[----:B------:R-:W-:Y:S02]  /*1e5e0*/  @!P0 IADD3 R244, -R244, RZ, RZ ;  /* 0x000000fff4f48210 */ /* 0x000fe40007ffe1ff */
[----:B------:R-:W-:-:S13]  /*1e5f0*/  ISETP.GT.U32.AND P0, PT, R251, R238, PT ;  /* 0x000000eefb00720c */ /* 0x000fda0003f04070 */
[----:B------:R-:W-:Y:S02]  /*1e600*/  @!P0 IADD3 R238, R238, -R251, RZ ;  /* 0x800000fbeeee8210 */ /* 0x000fe40007ffe0ff */
[----:B------:R-:W-:-:S13]  /*1e610*/  ISETP.GT.U32.AND P0, PT, R251, R231, PT ;  /* 0x000000e7fb00720c */ /* 0x000fda0003f04070 */
[----:B------:R-:W-:Y:S01]  /*1e620*/  @!P0 IMAD.IADD R231, R231, 0x1, -R251 ;  /* 0x00000001e7e78824 */ /* 0x000fe200078e0afb */
[----:B--2---:R-:W-:Y:S02]  /*1e630*/  ISETP.GE.AND P0, PT, R229, RZ, PT ;  /* 0x000000ffe500720c */ /* 0x004fe40003f06270 */
[----:B------:R-:W2:Y:S01]  /*1e640*/  LDL R229, [R1+0x5e80] ;  /* 0x005e800001e57983 */ /* 0x000ea20000100800 */
[----:B------:R-:W-:Y:S01]  /*1e650*/  @!P1 IMAD.MOV R247, RZ, RZ, -R247 ;  /* 0x000000fffff79224 */ /* 0x000fe200078e0af7 */
[----:B------:R-:W-:-:S13]  /*1e660*/  ISETP.GT.U32.AND P1, PT, R251, R243, PT ;  /* 0x000000f3fb00720c */ /* 0x000fda0003f24070 */
[----:B------:R-:W-:Y:S01]  /*1e670*/  @!P1 IMAD.IADD R243, R243, 0x1, -R251 ;  /* 0x00000001f3f39824 */ /* 0x000fe200078e0afb */
[C---:B------:R-:W-:Y:S01]  /*1e680*/  ISETP.GT.U32.AND P1, PT, R251.reuse, R236, PT ;  /* 0x000000ecfb00720c */ /* 0x040fe20003f24070 */
[----:B------:R-:W-:Y:S01]  /*1e690*/  @!P2 IMAD.MOV R242, RZ, RZ, -R242 ;  /* 0x000000fffff2a224 */ /* 0x000fe200078e0af2 */
[----:B------:R-:W-:Y:S01]  /*1e6a0*/  ISETP.GT.U32.AND P2, PT, R251, R235, PT ;  /* 0x000000ebfb00720c */ /* 0x000fe20003f44070 */
[----:B------:R-:W-:-:S10]  /*1e6b0*/  @!P3 IMAD.MOV R250, RZ, RZ, -R250 ;  /* 0x000000fffffab224 */ /* 0x000fd400078e0afa */
[----:B------:R-:W-:Y:S01]  /*1e6c0*/  @!P1 IMAD.IADD R236, R236, 0x1, -R251 ;  /* 0x00000001ecec9824 */ /* 0x000fe200078e0afb */
[----:B------:R-:W-:Y:S02]  /*1e6d0*/  ISETP.GT.U32.AND P1, PT, R251, R241, PT ;  /* 0x000000f1fb00720c */ /* 0x000fe40003f24070 */
[----:B------:R-:W-:Y:S02]  /*1e6e0*/  @!P6 IADD3 R249, -R249, RZ, RZ ;  /* 0x000000fff9f9e210 */ /* 0x000fe40007ffe1ff */
[C---:B------:R-:W-:Y:S02]  /*1e6f0*/  ISETP.GT.U32.AND P3, PT, R251.reuse, R240, PT ;  /* 0x000000f0fb00720c */ /* 0x040fe40003f64070 */
[C---:B------:R-:W-:Y:S01]  /*1e700*/  ISETP.GT.U32.AND P6, PT, R251.reuse, R236, PT ;  /* 0x000000ecfb00720c */ /* 0x040fe20003fc4070 */
[----:B------:R-:W-:Y:S01]  /*1e710*/  @!P4 IMAD.MOV R245, RZ, RZ, -R245 ;  /* 0x000000fffff5c224 */ /* 0x000fe200078e0af5 */
[----:B------:R-:W-:-:S05]  /*1e720*/  ISETP.GT.U32.AND P4, PT, R251, R239, PT ;  /* 0x000000effb00720c */ /* 0x000fca0003f84070 */
[-C--:B------:R-:W-:Y:S02]  /*1e730*/  @!P1 IADD3 R241, R241, -R251.reuse, RZ ;  /* 0x800000fbf1f19210 */ /* 0x080fe40007ffe0ff */
[----:B------:R-:W-:Y:S02]  /*1e740*/  ISETP.GT.U32.AND P1, PT, R251, R234, PT ;  /* 0x000000eafb00720c */ /* 0x000fe40003f24070 */
[----:B------:R-:W-:Y:S01]  /*1e750*/  @!P2 IADD3 R235, R235, -R251, RZ ;  /* 0x800000fbebeba210 */ /* 0x000fe20007ffe0ff */
[--C-:B------:R-:W-:Y:S01]  /*1e760*/  @!P3 IMAD.IADD R240, R240, 0x1, -R251.reuse ;  /* 0x00000001f0f0b824 */ /* 0x100fe200078e0afb */
[----:B------:R-:W-:Y:S01]  /*1e770*/  ISETP.GT.U32.AND P3, PT, R251, R233, PT ;  /* 0x000000e9fb00720c */ /* 0x000fe20003f64070 */
[--C-:B------:R-:W-:Y:S01]  /*1e780*/  @!P6 IMAD.IADD R236, R236, 0x1, -R251.reuse ;  /* 0x00000001ecece824 */ /* 0x100fe200078e0afb */
[----:B------:R-:W-:Y:S02]  /*1e790*/  ISETP.GE.AND P6, PT, R209, RZ, PT ;  /* 0x000000ffd100720c */ /* 0x000fe40003fc6270 */
[----:B------:R-:W4:Y:S01]  /*1e7a0*/  LDL R209, [R1+0x5f00] ;  /* 0x005f000001d17983 */ /* 0x000f220000100800 */
[----:B------:R-:W-:-:S04]  /*1e7b0*/  @!P4 IMAD.IADD R239, R239, 0x1, -R251 ;  /* 0x00000001efefc824 */ /* 0x000fc800078e0afb */
[----:B------:R-:W-:Y:S01]  /*1e7c0*/  @!P1 IMAD.IADD R234, R234, 0x1, -R251 ;  /* 0x00000001eaea9824 */ /* 0x000fe200078e0afb */
[----:B------:R-:W-:-:S03]  /*1e7d0*/  ISETP.GT.U32.AND P4, PT, R251, R232, PT ;  /* 0x000000e8fb00720c */ /* 0x000fc60003f84070 */
[----:B------:R-:W-:-:S10]  /*1e7e0*/  @!P3 IMAD.IADD R233, R233, 0x1, -R251 ;  /* 0x00000001e9e9b824 */ /* 0x000fd400078e0afb */
[----:B------:R-:W-:Y:S02]  /*1e7f0*/  @!P4 IADD3 R232, R232, -R251, RZ ;  /* 0x800000fbe8e8c210 */ /* 0x000fe40007ffe0ff */
[----:B---3--:R-:W-:Y:S02]  /*1e800*/  ISETP.GE.AND P2, PT, R210, RZ, PT ;  /* 0x000000ffd200720c */ /* 0x008fe40003f46270 */
[----:B------:R-:W3:Y:S01]  /*1e810*/  LDL R210, [R1+0x5ee8] ;  /* 0x005ee80001d27983 */ /* 0x000ee20000100800 */
[----:B------:R-:W-:-:S03]  /*1e820*/  ISETP.GE.AND P1, PT, R211, RZ, PT ;  /* 0x000000ffd300720c */ /* 0x000fc60003f26270 */
[----:B------:R-:W3:Y:S01]  /*1e830*/  LDL R211, [R1+0x5ed0] ;  /* 0x005ed00001d37983 */ /* 0x000ee20000100800 */
[----:B------:R-:W-:-:S03]  /*1e840*/  ISETP.GE.AND P3, PT, R230, RZ, PT ;  /* 0x000000ffe600720c */ /* 0x000fc60003f66270 */
[----:B------:R-:W3:Y:S01]  /*1e850*/  LDL R230, [R1+0x5eb8] ;  /* 0x005eb80001e67983 */ /* 0x000ee20000100800 */
[----:B-----5:R-:W-:-:S03]  /*1e860*/  ISETP.GE.AND P4, PT, R228, RZ, PT ;  /* 0x000000ffe400720c */ /* 0x020fc60003f86270 */
[----:B------:R-:W5:Y:S01]  /*1e870*/  LDL R228, [R1+0x5e9c] ;  /* 0x005e9c0001e47983 */ /* 0x000f620000100800 */
[----:B------:R-:W-:Y:S01]  /*1e880*/  @!P5 IMAD.MOV R243, RZ, RZ, -R243 ;  /* 0x000000fffff3d224 */ /* 0x000fe200078e0af3 */
[----:B------:R-:W-:-:S04]  /*1e890*/  ISETP.GT.U32.AND P5, PT, R251, R237, PT ;  /* 0x000000edfb00720c */ /* 0x000fc80003fa4070 */
[----:B------:R-:W-:Y:S02]  /*1e8a0*/  @!P3 IADD3 R238, -R238, RZ, RZ ;  /* 0x000000ffeeeeb210 */ /* 0x000fe40007ffe1ff */
[----:B------:R-:W-:-:S07]  /*1e8b0*/  ISETP.GT.U32.AND P3, PT, R251, R232, PT ;  /* 0x000000e8fb00720c */ /* 0x000fce0003f64070 */
[----:B------:R-:W-:Y:S01]  /*1e8c0*/  @!P5 IMAD.IADD R237, R237, 0x1, -R251 ;  /* 0x00000001ededd824 */ /* 0x000fe200078e0afb */
[----:B------:R-:W-:-:S05]  /*1e8d0*/  ISETP.GT.U32.AND P5, PT, R251, R226, PT ;  /* 0x000000e2fb00720c */ /* 0x000fca0003fa4070 */
[----:B------:R-:W-:Y:S02]  /*1e8e0*/  @!P3 IADD3 R232, R232, -R251, RZ ;  /* 0x800000fbe8e8b210 */ /* 0x000fe40007ffe0ff */
[----:B------:R-:W-:Y:S01]  /*1e8f0*/  ISETP.GT.U32.AND P3, PT, R251, R216, PT ;  /* 0x000000d8fb00720c */ /* 0x000fe20003f64070 */
[----:B------:R-:W-:-:S05]  /*1e900*/  @!P4 IMAD.MOV R237, RZ, RZ, -R237 ;  /* 0x000000ffffedc224 */ /* 0x000fca00078e0aed */
[----:B------:R-:W-:-:S05]  /*1e910*/  @!P5 IMAD.IADD R226, R226, 0x1, -R251 ;  /* 0x00000001e2e2d824 */ /* 0x000fca00078e0afb */
[----:B------:R-:W-:Y:S02]  /*1e920*/  ISETP.GT.U32.AND P4, PT, R251, R226, PT ;  /* 0x000000e2fb00720c */ /* 0x000fe40003f84070 */
[----:B------:R-:W-:Y:S01]  /*1e930*/  @!P3 IMAD.IADD R216, R216, 0x1, -R251 ;  /* 0x00000001d8d8b824 */ /* 0x000fe200078e0afb */
[----:B------:R-:W-:-:S04]  /*1e940*/  MOV R252, c[0x0][0x180] ;  /* 0x0000600000fc7a02 */ /* 0x000fc80000000f00 */
[----:B------:R-:W-:-:S06]  /*1e950*/  IADD3 R197, R252, 0x7f, RZ ;  /* 0x0000007ffcc57810 */ /* 0x000fcc0007ffe0ff */
[----:B------:R-:W-:Y:S01]  /*1e960*/  @!P4 IMAD.IADD R226, R226, 0x1, -R251 ;  /* 0x00000001e2e2c824 */ /* 0x000fe200078e0afb */
[----:B--2---:R-:W-:-:S13]  /*1e970*/  ISETP.GE.AND P3, PT, R229, RZ, PT ;  /* 0x000000ffe500720c */ /* 0x004fda0003f66270 */
[----:B------:R-:W-:Y:S01]  /*1e980*/  @!P3 IMAD.MOV R226, RZ, RZ, -R226 ;  /* 0x000000ffffe2b224 */ /* 0x000fe200078e0ae2 */
[----:B------:R-:W-:-:S04]  /*1e990*/  ISETP.GT.AND P3, PT, R197, 0x7f, PT ;  /* 0x0000007fc500780c */ /* 0x000fc80003f64270 */
[----:B------:R-:W-:-:S05]  /*1e9a0*/  SEL R197, RZ, 0x4, !P3 ;  /* 0x00000004ffc57807 */ /* 0x000fca0005800000 */
[----:B------:R1:W-:Y:S04]  /*1e9b0*/  STL [R1+0x1fc], R197 ;  /* 0x0001fcc501007387 */ /* 0x0003e80000100800 */
[----:B------:R-:W2:Y:S04]  /*1e9c0*/  LDL.LU R198, [R1+0x5bc] ;  /* 0x0005bc0001c67983 */ /* 0x000ea80000300800 */
[----:B------:R-:W2:Y:S04]  /*1e9d0*/  LDL.LU R199, [R1+0x5b8] ;  /* 0x0005b80001c77983 */ /* 0x000ea80000300800 */
[----:B------:R-:W2:Y:S04]  /*1e9e0*/  LDL.LU R200, [R1+0x5b4] ;  /* 0x0005b40001c87983 */ /* 0x000ea80000300800 */
[----:B------:R-:W2:Y:S04]  /*1e9f0*/  LDL.LU R201, [R1+0x5b0] ;  /* 0x0005b00001c97983 */ /* 0x000ea80000300800 */
[----:B------:R-:W2:Y:S04]  /*1ea00*/  LDL.LU R202, [R1+0x5ac] ;  /* 0x0005ac0001ca7983 */ /* 0x000ea80000300800 */
[----:B------:R-:W2:Y:S04]  /*1ea10*/  LDL.LU R203, [R1+0x5a8] ;  /* 0x0005a80001cb7983 */ /* 0x000ea80000300800 */
[----:B------:R-:W2:Y:S04]  /*1ea20*/  LDL.LU R204, [R1+0x5a4] ;  /* 0x0005a40001cc7983 */ /* 0x000ea80000300800 */
[----:B------:R-:W2:Y:S01]  /*1ea30*/  LDL.LU R229, [R1+0x5a0] ;  /* 0x0005a00001e57983 */ /* 0x000ea20000300800 */
[C---:B------:R-:W-:Y:S01]  /*1ea40*/  ISETP.GT.U32.AND P5, PT, R251.reuse, R235, PT ;  /* 0x000000ebfb00720c */ /* 0x040fe20003fa4070 */
[----:B------:R-:W-:Y:S01]  /*1ea50*/  @!P0 IMAD.MOV R236, RZ, RZ, -R236 ;  /* 0x000000ffffec8224 */ /* 0x000fe200078e0aec */
[C---:B------:R-:W-:Y:S01]  /*1ea60*/  ISETP.GT.U32.AND P0, PT, R251.reuse, R212, PT ;  /* 0x000000d4fb00720c */ /* 0x040fe20003f04070 */
[----:B------:R-:W-:Y:S01]  /*1ea70*/  @!P2 IMAD.MOV R240, RZ, RZ, -R240 ;  /* 0x000000fffff0a224 */ /* 0x000fe200078e0af0 */
[C---:B------:R-:W-:Y:S01]  /*1ea80*/  ISETP.GT.U32.AND P2, PT, R251.reuse, R234, PT ;  /* 0x000000eafb00720c */ /* 0x040fe20003f44070 */
[----:B------:R-:W-:Y:S01]  /*1ea90*/  @!P1 IMAD.MOV R239, RZ, RZ, -R239 ;  /* 0x000000ffffef9224 */ /* 0x000fe200078e0aef */
[----:B------:R-:W-:Y:S01]  /*1eaa0*/  ISETP.GT.U32.AND P1, PT, R251, R233, PT ;  /* 0x000000e9fb00720c */ /* 0x000fe20003f24070 */
[----:B------:R-:W2:Y:S01]  /*1eab0*/  LDL.LU R205, [R1+0x59c] ;  /* 0x00059c0001cd7983 */ /* 0x000ea20000300800 */
[----:B------:R-:W-:-:S05]  /*1eac0*/  @!P6 IADD3 R241, -R241, RZ, RZ ;  /* 0x000000fff1f1e210 */ /* 0x000fca0007ffe1ff */
[----:B------:R-:W-:Y:S01]  /*1ead0*/  @!P5 IADD3 R235, R235, -R251, RZ ;  /* 0x800000fbebebd210 */ /* 0x000fe20007ffe0ff */
[----:B------:R-:W2:Y:S01]  /*1eae0*/  LDL.LU R206, [R1+0x598] ;  /* 0x0005980001ce7983 */ /* 0x000ea20000300800 */
[C---:B------:R-:W-:Y:S02]  /*1eaf0*/  ISETP.GT.U32.AND P5, PT, R251.reuse, R213, PT ;  /* 0x000000d5fb00720c */ /* 0x040fe40003fa4070 */
[----:B------:R-:W-:Y:S01]  /*1eb00*/  @!P0 IADD3 R212, R212, -R251, RZ ;  /* 0x800000fbd4d48210 */ /* 0x000fe20007ffe0ff */
[--C-:B------:R-:W-:Y:S01]  /*1eb10*/  @!P2 IMAD.IADD R234, R234, 0x1, -R251.reuse ;  /* 0x00000001eaeaa824 */ /* 0x100fe200078e0afb */
[----:B------:R-:W-:Y:S02]  /*1eb20*/  ISETP.GT.U32.AND P6, PT, R251, R231, PT ;  /* 0x000000e7fb00720c */ /* 0x000fe40003fc4070 */
[----:B----4-:R-:W-:Y:S01]  /*1eb30*/  ISETP.GE.AND P4, PT, R209, RZ, PT ;  /* 0x000000ffd100720c */ /* 0x010fe20003f86270 */
[--C-:B------:R-:W-:Y:S01]  /*1eb40*/  @!P1 IMAD.IADD R233, R233, 0x1, -R251.reuse ;  /* 0x00000001e9e99824 */ /* 0x100fe200078e0afb */
[----:B------:R-:W-:Y:S01]  /*1eb50*/  ISETP.GT.U32.AND P2, PT, R251, R214, PT ;  /* 0x000000d6fb00720c */ /* 0x000fe20003f44070 */
[----:B------:R-:W4:Y:S04]  /*1eb60*/  LDL.LU R207, [R1+0x594] ;  /* 0x0005940001cf7983 */ /* 0x000f280000300800 */
[----:B------:R-:W-:Y:S01]  /*1eb70*/  @!P5 IMAD.IADD R213, R213, 0x1, -R251 ;  /* 0x00000001d5d5d824 */ /* 0x000fe200078e0afb */
[----:B------:R-:W-:-:S03]  /*1eb80*/  ISETP.GT.U32.AND P1, PT, R251, R215, PT ;  /* 0x000000d7fb00720c */ /* 0x000fc60003f24070 */
[--C-:B------:R-:W-:Y:S01]  /*1eb90*/  @!P6 IMAD.IADD R231, R231, 0x1, -R251.reuse ;  /* 0x00000001e7e7e824 */ /* 0x100fe200078e0afb */
[----:B------:R-:W-:Y:S02]  /*1eba0*/  ISETP.GT.U32.AND P6, PT, R251, R217, PT ;  /* 0x000000d9fb00720c */ /* 0x000fe40003fc4070 */
[----:B------:R-:W-:Y:S01]  /*1ebb0*/  @!P4 IADD3 R235, -R235, RZ, RZ ;  /* 0x000000ffebebc210 */ /* 0x000fe20007ffe1ff */
[----:B------:R-:W-:Y:S01]  /*1ebc0*/  @!P2 IMAD.IADD R214, R214, 0x1, -R251 ;  /* 0x00000001d6d6a824 */ /* 0x000fe200078e0afb */
[----:B---3--:R-:W-:Y:S02]  /*1ebd0*/  ISETP.GE.AND P0, PT, R210, RZ, PT ;  /* 0x000000ffd200720c */ /* 0x008fe40003f06270 */
[----:B------:R-:W-:-:S11]  /*1ebe0*/  ISETP.GE.AND P5, PT, R211, RZ, PT ;  /* 0x000000ffd300720c */ /* 0x000fd60003fa6270 */
[----:B------:R-:W-:Y:S01]  /*1ebf0*/  @!P0 IMAD.MOV R234, RZ, RZ, -R234 ;  /* 0x000000ffffea8224 */ /* 0x000fe200078e0aea */
[C---:B------:R-:W-:Y:S02]  /*1ec00*/  ISETP.GT.U32.AND P0, PT, R251.reuse, R213, PT ;  /* 0x000000d5fb00720c */ /* 0x040fe40003f04070 */
[----:B------:R-:W-:Y:S02]  /*1ec10*/  ISETP.GT.U32.AND P4, PT, R251, R212, PT ;  /* 0x000000d4fb00720c */ /* 0x000fe40003f84070 */
[----:B------:R-:W-:Y:S02]  /*1ec20*/  ISETP.GE.AND P2, PT, R230, RZ, PT ;  /* 0x000000ffe600720c */ /* 0x000fe40003f46270 */
[----:B------:R-:W-:Y:S01]  /*1ec30*/  @!P1 IADD3 R215, R215, -R251, RZ ;  /* 0x800000fbd7d79210 */ /* 0x000fe20007ffe0ff */
[----:B------:R-:W-:Y:S01]  /*1ec40*/  @!P5 IMAD.MOV R233, RZ, RZ, -R233 ;  /* 0x000000ffffe9d224 */ /* 0x000fe200078e0ae9 */
[----:B------:R-:W-:Y:S01]  /*1ec50*/  ISETP.GT.U32.AND P5, PT, R251, R214, PT ;  /* 0x000000d6fb00720c */ /* 0x000fe20003fa4070 */
[----:B------:R-:W-:Y:S01]  /*1ec60*/  @!P6 IMAD.IADD R217, R217, 0x1, -R251 ;  /* 0x00000001d9d9e824 */ /* 0x000fe200078e0afb */
[----:B-----5:R-:W-:-:S03]  /*1ec70*/  ISETP.GE.AND P1, PT, R228, RZ, PT ;  /* 0x000000ffe400720c */ /* 0x020fc60003f26270 */
[----:B------:R-:W-:Y:S01]  /*1ec80*/  @!P0 IMAD.IADD R213, R213, 0x1, -R251 ;  /* 0x00000001d5d58824 */ /* 0x000fe200078e0afb */
[----:B------:R-:W-:-:S03]  /*1ec90*/  ISETP.GT.U32.AND P0, PT, R251, R219, PT ;  /* 0x000000dbfb00720c */ /* 0x000fc60003f04070 */
[----:B------:R-:W-:Y:S02]  /*1eca0*/  @!P2 IADD3 R232, -R232, RZ, RZ ;  /* 0x000000ffe8e8a210 */ /* 0x000fe40007ffe1ff */
[----:B------:R-:W-:Y:S02]  /*1ecb0*/  @!P4 IADD3 R212, R212, -R251, RZ ;  /* 0x800000fbd4d4c210 */ /* 0x000fe40007ffe0ff */
[C---:B------:R-:W-:Y:S02]  /*1ecc0*/  ISETP.GT.U32.AND P2, PT, R251.reuse, R215, PT ;  /* 0x000000d7fb00720c */ /* 0x040fe40003f44070 */
[C---:B------:R-:W-:Y:S02]  /*1ecd0*/  ISETP.GT.U32.AND P4, PT, R251.reuse, R218, PT ;  /* 0x000000dafb00720c */ /* 0x040fe40003f84070 */
[C---:B------:R-:W-:Y:S01]  /*1ece0*/  ISETP.GT.U32.AND P6, PT, R251.reuse, R217, PT ;  /* 0x000000d9fb00720c */ /* 0x040fe20003fc4070 */
[----:B------:R-:W-:Y:S01]  /*1ecf0*/  @!P5 IMAD.IADD R214, R214, 0x1, -R251 ;  /* 0x00000001d6d6d824 */ /* 0x000fe200078e0afb */
[----:B------:R-:W-:-:S02]  /*1ed00*/  ISETP.GT.U32.AND P3, PT, R251, R221, PT ;  /* 0x000000ddfb00720c */ /* 0x000fc40003f64070 */
[C---:B------:R-:W-:Y:S01]  /*1ed10*/  ISETP.GT.U32.AND P5, PT, R251.reuse, R220, PT ;  /* 0x000000dcfb00720c */ /* 0x040fe20003fa4070 */
[----:B------:R-:W-:Y:S01]  /*1ed20*/  @!P1 IMAD.MOV R231, RZ, RZ, -R231 ;  /* 0x000000ffffe79224 */ /* 0x000fe200078e0ae7 */
[----:B------:R-:W-:Y:S01]  /*1ed30*/  ISETP.GT.U32.AND P1, PT, R251, R216, PT ;  /* 0x000000d8fb00720c */ /* 0x000fe20003f24070 */
[--C-:B------:R-:W-:Y:S01]  /*1ed40*/  @!P0 IMAD.IADD R219, R219, 0x1, -R251.reuse ;  /* 0x00000001dbdb8824 */ /* 0x100fe200078e0afb */
[----:B------:R-:W-:Y:S02]  /*1ed50*/  ISETP.GE.AND P0, PT, R194, RZ, PT ;  /* 0x000000ffc200720c */ /* 0x000fe40003f06270 */
[-C--:B------:R-:W-:Y:S02]  /*1ed60*/  @!P2 IADD3 R215, R215, -R251.reuse, RZ ;  /* 0x800000fbd7d7a210 */ /* 0x080fe40007ffe0ff */
[----:B------:R-:W-:Y:S01]  /*1ed70*/  @!P4 IADD3 R218, R218, -R251, RZ ;  /* 0x800000fbdadac210 */ /* 0x000fe20007ffe0ff */
[----:B------:R-:W-:Y:S01]  /*1ed80*/  @!P6 IMAD.IADD R217, R217, 0x1, -R251 ;  /* 0x00000001d9d9e824 */ /* 0x000fe200078e0afb */
[----:B------:R-:W-:-:S02]  /*1ed90*/  ISETP.GE.AND P2, PT, R227, RZ, PT ;  /* 0x000000ffe300720c */ /* 0x000fc40003f46270 */
[----:B------:R-:W-:Y:S02]  /*1eda0*/  ISETP.GE.AND P4, PT, R195, RZ, PT ;  /* 0x000000ffc300720c */ /* 0x000fe40003f86270 */
[----:B------:R-:W-:Y:S02]  /*1edb0*/  ISETP.GE.AND P6, PT, R196, RZ, PT ;  /* 0x000000ffc400720c */ /* 0x000fe40003fc6270 */
[----:B------:R-:W-:Y:S01]  /*1edc0*/  @!P3 IADD3 R221, R221, -R251, RZ ;  /* 0x800000fbddddb210 */ /* 0x000fe20007ffe0ff */
[--C-:B------:R-:W-:Y:S01]  /*1edd0*/  @!P5 IMAD.IADD R220, R220, 0x1, -R251.reuse ;  /* 0x00000001dcdcd824 */ /* 0x100fe200078e0afb */
[----:B------:R-:W-:Y:S01]  /*1ede0*/  ISETP.GE.AND P5, PT, R193, RZ, PT ;  /* 0x000000ffc100720c */ /* 0x000fe20003fa6270 */
[----:B------:R-:W-:Y:S01]  /*1edf0*/  @!P1 IMAD.IADD R216, R216, 0x1, -R251 ;  /* 0x00000001d8d89824 */ /* 0x000fe200078e0afb */
[----:B------:R-:W-:-:S03]  /*1ee00*/  ISETP.GT.U32.AND P3, PT, R251, R221, PT ;  /* 0x000000ddfb00720c */ /* 0x000fc60003f64070 */
[----:B------:R-:W-:Y:S01]  /*1ee10*/  @!P0 IMAD.MOV R216, RZ, RZ, -R216 ;  /* 0x000000ffffd88224 */ /* 0x000fe200078e0ad8 */
[C---:B------:R-:W-:Y:S01]  /*1ee20*/  ISETP.GT.U32.AND P0, PT, R251.reuse, R223, PT ;  /* 0x000000dffb00720c */ /* 0x040fe20003f04070 */
[----:B------:R-:W-:Y:S01]  /*1ee30*/  @!P2 IMAD.MOV R212, RZ, RZ, -R212 ;  /* 0x000000ffffd4a224 */ /* 0x000fe200078e0ad4 */
[----:B------:R-:W-:Y:S01]  /*1ee40*/  ISETP.GE.AND P1, PT, R208, RZ, PT ;  /* 0x000000ffd000720c */ /* 0x000fe20003f26270 */
[----:B------:R-:W-:Y:S01]  /*1ee50*/  @!P4 IMAD.MOV R215, RZ, RZ, -R215 ;  /* 0x000000ffffd7c224 */ /* 0x000fe200078e0ad7 */
[----:B------:R-:W3:Y:S01]  /*1ee60*/  LDL.LU R208, [R1+0x590] ;  /* 0x0005900001d07983 */ /* 0x000ee20000300800 */
[C---:B------:R-:W-:Y:S02]  /*1ee70*/  ISETP.GT.U32.AND P2, PT, R251.reuse, R218, PT ;  /* 0x000000dafb00720c */ /* 0x040fe40003f44070 */
[----:B------:R-:W-:Y:S01]  /*1ee80*/  @!P6 IADD3 R214, -R214, RZ, RZ ;  /* 0x000000ffd6d6e210 */ /* 0x000fe20007ffe1ff */
[----:B-1----:R-:W1:Y:S01]  /*1ee90*/  S2R R197, SR_TID.X ;  /* 0x0000000000c57919 */ /* 0x002e620000002100 */
[----:B------:R-:W-:-:S02]  /*1eea0*/  ISETP.GT.U32.AND P4, PT, R251, R222, PT ;  /* 0x000000defb00720c */ /* 0x000fc40003f84070 */
[----:B------:R-:W-:Y:S01]  /*1eeb0*/  ISETP.GT.U32.AND P6, PT, R251, R220, PT ;  /* 0x000000dcfb00720c */ /* 0x000fe20003fc4070 */
[----:B------:R-:W3:Y:S01]  /*1eec0*/  LDL.LU R209, [R1+0x58c] ;  /* 0x00058c0001d17983 */ /* 0x000ee20000300800 */
[----:B------:R-:W-:Y:S01]  /*1eed0*/  @!P5 IADD3 R217, -R217, RZ, RZ ;  /* 0x000000ffd9d9d210 */ /* 0x000fe20007ffe1ff */
[----:B------:R-:W-:Y:S01]  /*1eee0*/  @!P3 IMAD.IADD R221, R221, 0x1, -R251 ;  /* 0x00000001ddddb824 */ /* 0x000fe200078e0afb */
[----:B------:R-:W-:Y:S01]  /*1eef0*/  ISETP.GE.AND P5, PT, R192, RZ, PT ;  /* 0x000000ffc000720c */ /* 0x000fe20003fa6270 */
[----:B------:R-:W3:Y:S01]  /*1ef00*/  LDL.LU R210, [R1+0x588] ;  /* 0x0005880001d27983 */ /* 0x000ee20000300800 */
[----:B------:R-:W-:-:S03]  /*1ef10*/  ISETP.GE.AND P3, PT, R190, RZ, PT ;  /* 0x000000ffbe00720c */ /* 0x000fc60003f66270 */
[----:B------:R-:W3:Y:S01]  /*1ef20*/  LDL.LU R211, [R1+0x584] ;  /* 0x0005840001d37983 */ /* 0x000ee20000300800 */
[----:B------:R-:W-:-:S03]  /*1ef30*/  @!P0 IADD3 R223, R223, -R251, RZ ;  /* 0x800000fbdfdf8210 */ /* 0x000fc60007ffe0ff */
[----:B------:R-:W3:Y:S01]  /*1ef40*/  LDL.LU R230, [R1+0x580] ;  /* 0x0005800001e67983 */ /* 0x000ee20000300800 */
[----:B------:R-:W-:-:S03]  /*1ef50*/  @!P1 IMAD.MOV R213, RZ, RZ, -R213 ;  /* 0x000000ffffd59224 */ /* 0x000fc600078e0ad5 */
[----:B------:R-:W3:Y:S01]  /*1ef60*/  LDL.LU R227, [R1+0x57c] ;  /* 0x00057c0001e37983 */ /* 0x000ee20000300800 */
[C---:B------:R-:W-:Y:S01]  /*1ef70*/  ISETP.GT.U32.AND P1, PT, R251.reuse, R219, PT ;  /* 0x000000dbfb00720c */ /* 0x040fe20003f24070 */
[--C-:B------:R-:W-:Y:S02]  /*1ef80*/  @!P2 IMAD.IADD R218, R218, 0x1, -R251.reuse ;  /* 0x00000001dadaa824 */ /* 0x100fe400078e0afb */
[----:B------:R-:W3:Y:S01]  /*1ef90*/  LDL.LU R228, [R1+0x578] ;  /* 0x0005780001e47983 */ /* 0x000ee20000300800 */
[----:B------:R-:W-:Y:S01]  /*1efa0*/  @!P4 IMAD.IADD R222, R222, 0x1, -R251 ;  /* 0x00000001dedec824 */ /* 0x000fe200078e0afb */
[----:B------:R-:W-:Y:S02]  /*1efb0*/  @!P6 IADD3 R220, R220, -R251, RZ ;  /* 0x800000fbdcdce210 */ /* 0x000fe40007ffe0ff */
[C---:B------:R-:W-:Y:S01]  /*1efc0*/  ISETP.GT.U32.AND P0, PT, R251.reuse, R223, PT ;  /* 0x000000dffb00720c */ /* 0x040fe20003f04070 */
[----:B------:R-:W-:Y:S01]  /*1efd0*/  @!P5 IMAD.MOV R218, RZ, RZ, -R218 ;  /* 0x000000ffffdad224 */ /* 0x000fe200078e0ada */
[----:B------:R-:W-:-:S02]  /*1efe0*/  ISETP.GT.U32.AND P5, PT, R251, R222, PT ;  /* 0x000000defb00720c */ /* 0x000fc40003fa4070 */
[----:B------:R-:W-:Y:S02]  /*1eff0*/  @!P3 IADD3 R220, -R220, RZ, RZ ;  /* 0x000000ffdcdcb210 */ /* 0x000fe40007ffe1ff */
[----:B------:R-:W-:Y:S02]  /*1f000*/  ISETP.GE.AND P3, PT, R187, RZ, PT ;  /* 0x000000ffbb00720c */ /* 0x000fe40003f66270 */
[----:B------:R-:W-:Y:S02]  /*1f010*/  ISETP.GE.AND P4, PT, R189, RZ, PT ;  /* 0x000000ffbd00720c */ /* 0x000fe40003f86270 */
[C---:B------:R-:W-:Y:S02]  /*1f020*/  IADD3 R0, R252.reuse, -0x78, RZ ;  /* 0xffffff88fc007810 */ /* 0x040fe40007ffe0ff */
[----:B-1----:R-:W-:Y:S01]  /*1f030*/  LOP3.LUT R197, R197, 0x7f, RZ, 0xc0, !PT ;  /* 0x0000007fc5c57812 */ /* 0x002fe200078ec0ff */
[----:B------:R-:W-:Y:S01]  /*1f040*/  @!P1 IMAD.IADD R219, R219, 0x1, -R251 ;  /* 0x00000001dbdb9824 */ /* 0x000fe200078e0afb */
[----:B------:R-:W-:-:S02]  /*1f050*/  IADD3 R225, R252, -0x7c, RZ ;  /* 0xffffff84fce17810 */ /* 0x000fc40007ffe0ff */
[----:B------:R-:W-:Y:S01]  /*1f060*/  ISETP.GE.AND P6, PT, R191, RZ, PT ;  /* 0x000000ffbf00720c */ /* 0x000fe20003fc6270 */
[----:B------:R-:W-:Y:S01]  /*1f070*/  IMAD R187, R197, c[0x0][0x18c], RZ ;  /* 0x00006300c5bb7a24 */ /* 0x000fe200078e02ff */
[----:B------:R-:W-:Y:S02]  /*1f080*/  ISETP.GE.U32.AND P1, PT, R0, 0x7fffff09, PT ;  /* 0x7fffff090000780c */ /* 0x000fe40003f26070 */
[----:B------:R-:W-:Y:S02]  /*1f090*/  @!P0 IADD3 R223, R223, -R251, RZ ;  /* 0x800000fbdfdf8210 */ /* 0x000fe40007ffe0ff */
[----:B------:R-:W-:Y:S02]  /*1f0a0*/  IADD3 R0, R252, -0x70, RZ ;  /* 0xffffff90fc007810 */ /* 0x000fe40007ffe0ff */
[----:B------:R-:W-:Y:S01]  /*1f0b0*/  ISETP.GE.U32.AND P2, PT, R225, 0x7fffff05, PT ;  /* 0x7fffff05e100780c */ /* 0x000fe20003f46070 */
[----:B------:R-:W-:Y:S01]  /*1f0c0*/  @!P5 IMAD.IADD R222, R222, 0x1, -R251 ;  /* 0x00000001deded824 */ /* 0x000fe200078e0afb */
[----:B------:R-:W-:Y:S01]  /*1f0d0*/  IADD3 R225, R252, -0x74, RZ ;  /* 0xffffff8cfce17810 */ /* 0x000fe20007ffe0ff */
[----:B------:R-:W-:Y:S01]  /*1f0e0*/  @!P3 IMAD.MOV R223, RZ, RZ, -R223 ;  /* 0x000000ffffdfb224 */ /* 0x000fe200078e0adf */
[----:B------:R-:W-:Y:S01]  /*1f0f0*/  ISETP.GE.U32.AND P5, PT, R0, 0x7fffff11, PT ;  /* 0x7fffff110000780c */ /* 0x000fe20003fa6070 */
[----:B------:R-:W-:Y:S01]  /*1f100*/  @!P4 IMAD.MOV R221, RZ, RZ, -R221 ;  /* 0x000000ffffddc224 */ /* 0x000fe200078e0add */
[----:B------:R-:W-:-:S02]  /*1f110*/  LEA R0, P3, R187, c[0x0][0x168], 0x2 ;  /* 0x00005a00bb007a11 */ /* 0x000fc400078610ff */
[----:B------:R-:W-:Y:S02]  /*1f120*/  ISETP.GE.U32.AND P4, PT, R225, 0x7fffff0d, PT ;  /* 0x7fffff0de100780c */ /* 0x000fe40003f86070 */
[----:B------:R-:W-:Y:S02]  /*1f130*/  ISETP.NE.AND P0, PT, RZ, c[0x0][0x17c], PT ;  /* 0x00005f00ff007a0c */ /* 0x000fe40003f05270 */
[----:B------:R-:W-:Y:S01]  /*1f140*/  LOP3.LUT R225, RZ, c[0x0][0x17c], RZ, 0x33, !PT ;  /* 0x00005f00ffe17a12 */ /* 0x000fe200078e33ff */
[----:B------:R2:W-:Y:S01]  /*1f150*/  STL [R1+0x6318], R0 ;  /* 0x0063180001007387 */ /* 0x0005e20000100800 */
[----:B------:R-:W-:Y:S01]  /*1f160*/  @!P6 IMAD.MOV R219, RZ, RZ, -R219 ;  /* 0x000000ffffdbe224 */ /* 0x000fe200078e0adb */
[----:B------:R-:W-:Y:S02]  /*1f170*/  ISETP.GE.AND P6, PT, R188, RZ, PT ;  /* 0x000000ffbc00720c */ /* 0x000fe40003fc6270 */
[C---:B--2---:R-:W-:Y:S02]  /*1f180*/  SEL R0, R225.reuse, R198, !P0 ;  /* 0x000000c6e1007207 */ /* 0x044fe40004000000 */
[----:B------:R-:W-:-:S03]  /*1f190*/  SEL R187, R225, R199, !P0 ;  /* 0x000000c7e1bb7207 */ /* 0x000fc60004000000 */
[----:B------:R1:W-:Y:S01]  /*1f1a0*/  STL [R1+0x34], R0 ;  /* 0x0000340001007387 */ /* 0x0003e20000100800 */
[----:B------:R-:W-:-:S03]  /*1f1b0*/  SEL R188, R225, R200, !P0 ;  /* 0x000000c8e1bc7207 */ /* 0x000fc60004000000 */
[----:B------:R2:W-:Y:S04]  /*1f1c0*/  STL [R1+0xf08], R187 ;  /* 0x000f08bb01007387 */ /* 0x0005e80000100800 */
[----:B------:R2:W-:Y:S01]  /*1f1d0*/  STL [R1+0xef4], R188 ;  /* 0x000ef4bc01007387 */ /* 0x0005e20000100800 */
[C---:B-1----:R-:W-:Y:S02]  /*1f1e0*/  SEL R0, R225.reuse, R201, !P0 ;  /* 0x000000c9e1007207 */ /* 0x042fe40004000000 */
[----:B--2---:R-:W-:-:S03]  /*1f1f0*/  SEL R187, R225, R202, !P0 ;  /* 0x000000cae1bb7207 */ /* 0x004fc60004000000 */
[----:B------:R-:W-:Y:S01]  /*1f200*/  STL [R1+0xef0], R0 ;  /* 0x000ef00001007387 */ /* 0x000fe20000100800 */
[----:B------:R-:W-:-:S03]  /*1f210*/  SEL R188, R225, R203, !P0 ;  /* 0x000000cbe1bc7207 */ /* 0x000fc60004000000 */
[----:B------:R1:W-:Y:S04]  /*1f220*/  STL [R1+0xedc], R187 ;  /* 0x000edcbb01007387 */ /* 0x0003e80000100800 */
[----:B------:R2:W-:Y:S01]  /*1f230*/  STL [R1+0xed8], R188 ;  /* 0x000ed8bc01007387 */ /* 0x0005e20000100800 */
[----:B-1----:R-:W-:-:S03]  /*1f240*/  SEL R187, R225, R229, !P0 ;  /* 0x000000e5e1bb7207 */ /* 0x002fc60004000000 */
[----:B------:R-:W5:Y:S01]  /*1f250*/  LDL.LU R229, [R1+0x574] ;  /* 0x0005740001e57983 */ /* 0x000f620000300800 */
[----:B------:R-:W-:-:S05]  /*1f260*/  SEL R0, R225, R204, !P0 ;  /* 0x000000cce1007207 */ /* 0x000fca0004000000 */
[----:B------:R1:W-:Y:S01]  /*1f270*/  STL [R1+0xec4], R0 ;  /* 0x000ec40001007387 */ /* 0x0003e20000100800 */
[----:B--2---:R-:W-:-:S03]  /*1f280*/  SEL R188, R225, R206, !P0 ;  /* 0x000000cee1bc7207 */ /* 0x004fc60004000000 */
[----:B------:R4:W-:Y:S01]  /*1f290*/  STL [R1+0xec0], R187 ;  /* 0x000ec0bb01007387 */ /* 0x0009e20000100800 */
[C---:B-1----:R-:W-:Y:S02]  /*1f2a0*/  SEL R0, R225.reuse, R205, !P0 ;  /* 0x000000cde1007207 */ /* 0x042fe40004000000 */
[----:B----4-:R-:W-:-:S03]  /*1f2b0*/  SEL R187, R225, R207, !P0 ;  /* 0x000000cfe1bb7207 */ /* 0x010fc60004000000 */
[----:B------:R3:W-:Y:S04]  /*1f2c0*/  STL [R1+0x264], R0 ;  /* 0x0002640001007387 */ /* 0x0007e80000100800 */
[----:B------:R1:W-:Y:S04]  /*1f2d0*/  STL [R1+0xeac], R188 ;  /* 0x000eacbc01007387 */ /* 0x0003e80000100800 */
[----:B------:R2:W-:Y:S01]  /*1f2e0*/  STL [R1+0xea8], R187 ;  /* 0x000ea8bb01007387 */ /* 0x0005e20000100800 */
[----:B------:R-:W-:Y:S01]  /*1f2f0*/  @!P6 IMAD.MOV R222, RZ, RZ, -R222 ;  /* 0x000000ffffdee224 */ /* 0x000fe200078e0ade */
[----:B------:R-:W-:-:S02]  /*1f300*/  ISETP.GE.AND P6, PT, R197, c[0x0][0x180], PT ;  /* 0x00006000c5007a0c */ /* 0x000fc40003fc6270 */
[----:B---3--:R-:W-:-:S05]  /*1f310*/  SEL R0, R225, R208, !P0 ;  /* 0x000000d0e1007207 */ /* 0x008fca0004000000 */
[----:B------:R3:W-:Y:S01]  /*1f320*/  STL [R1+0xe94], R0 ;  /* 0x000e940001007387 */ /* 0x0007e20000100800 */
[C---:B-1----:R-:W-:Y:S02]  /*1f330*/  SEL R188, R225.reuse, R209, !P0 ;  /* 0x000000d1e1bc7207 */ /* 0x042fe40004000000 */
[----:B--2---:R-:W-:-:S03]  /*1f340*/  SEL R187, R225, R210, !P0 ;  /* 0x000000d2e1bb7207 */ /* 0x004fc60004000000 */
[----:B------:R1:W-:Y:S01]  /*1f350*/  STL [R1+0xe90], R188 ;  /* 0x000e90bc01007387 */ /* 0x0003e20000100800 */
[----:B---3--:R-:W-:-:S03]  /*1f360*/  SEL R0, R225, R211, !P0 ;  /* 0x000000d3e1007207 */ /* 0x008fc60004000000 */
[----:B------:R2:W-:Y:S01]  /*1f370*/  STL [R1+0xe7c], R187 ;  /* 0x000e7cbb01007387 */ /* 0x0005e20000100800 */
[----:B-1----:R-:W-:-:S03]  /*1f380*/  SEL R188, R225, R230, !P0 ;  /* 0x000000e6e1bc7207 */ /* 0x002fc60004000000 */
[----:B------:R1:W-:Y:S01]  /*1f390*/  STL [R1+0xe78], R0 ;  /* 0x000e780001007387 */ /* 0x0003e20000100800 */
[----:B--2---:R-:W-:-:S03]  /*1f3a0*/  SEL R187, R225, R227, !P0 ;  /* 0x000000e3e1bb7207 */ /* 0x004fc60004000000 */
[----:B------:R-:W-:Y:S04]  /*1f3b0*/  STL [R1+0xe64], R188 ;  /* 0x000e64bc01007387 */ /* 0x000fe80000100800 */
[----:B------:R-:W2:Y:S01]  /*1f3c0*/  LDL.LU R252, [R1+0x570] ;  /* 0x0005700001fc7983 */ /* 0x000ea20000300800 */
[----:B-1----:R-:W-:-:S03]  /*1f3d0*/  SEL R0, R225, R228, !P0 ;  /* 0x000000e4e1007207 */ /* 0x002fc60004000000 */
[----:B------:R1:W-:Y:S04]  /*1f3e0*/  STL [R1+0x260], R187 ;  /* 0x000260bb01007387 */ /* 0x0003e80000100800 */
[----:B-1----:R-:W3:Y:S04]  /*1f3f0*/  LDL.LU R187, [R1+0x56c] ;  /* 0x00056c0001bb7983 */ /* 0x002ee80000300800 */
[----:B------:R5:W-:Y:S04]  /*1f400*/  STL [R1+0xe60], R0 ;  /* 0x000e600001007387 */ /* 0x000be80000100800 */
[----:B------:R-:W4:Y:S04]  /*1f410*/  LDL.LU R188, [R1+0x568] ;  /* 0x0005680001bc7983 */ /* 0x000f280000300800 */
        /* <DEDUP_REMOVED lines=18> */
[----:B------:R-:W4:Y:S01]  /*1f540*/  LDL.LU R206, [R1+0x51c] ;  /* 0x00051c0001ce7983 */ /* 0x000f220000300800 */
[----:B-----5:R-:W-:-:S05]  /*1f550*/  SEL R0, R225, R229, !P0 ;  /* 0x000000e5e1007207 */ /* 0x020fca0004000000 */
[----:B------:R2:W-:Y:S04]  /*1f560*/  STL [R1+0xe4c], R0 ;  /* 0x000e4c0001007387 */ /* 0x0005e80000100800 */
[----:B------:R-:W5:Y:S04]  /*1f570*/  LDL.LU R207, [R1+0x518] ;  /* 0x0005180001cf7983 */ /* 0x000f680000300800 */
[----:B------:R-:W5:Y:S04]  /*1f580*/  LDL.LU R208, [R1+0x514] ;  /* 0x0005140001d07983 */ /* 0x000f680000300800 */
[----:B------:R-:W5:Y:S04]  /*1f590*/  LDL.LU R209, [R1+0x510] ;  /* 0x0005100001d17983 */ /* 0x000f680000300800 */
[----:B------:R-:W5:Y:S04]  /*1f5a0*/  LDL.LU R210, [R1+0x50c] ;  /* 0x00050c0001d27983 */ /* 0x000f680000300800 */
[----:B------:R-:W5:Y:S04]  /*1f5b0*/  LDL.LU R211, [R1+0x508] ;  /* 0x0005080001d37983 */ /* 0x000f680000300800 */
[----:B------:R-:W5:Y:S04]  /*1f5c0*/  LDL.LU R230, [R1+0x504] ;  /* 0x0005040001e67983 */ /* 0x000f680000300800 */
[----:B------:R-:W5:Y:S04]  /*1f5d0*/  LDL.LU R227, [R1+0x500] ;  /* 0x0005000001e37983 */ /* 0x000f680000300800 */
[----:B------:R-:W5:Y:S01]  /*1f5e0*/  LDL.LU R229, [R1+0x4fc] ;  /* 0x0004fc0001e57983 */ /* 0x000f620000300800 */
[----:B--2---:R-:W-:-:S05]  /*1f5f0*/  SEL R0, R225, R252, !P0 ;  /* 0x000000fce1007207 */ /* 0x004fca0004000000 */
[----:B------:R1:W-:Y:S01]  /*1f600*/  STL [R1+0xe48], R0 ;  /* 0x000e480001007387 */ /* 0x0003e20000100800 */
[C---:B---3--:R-:W-:Y:S02]  /*1f610*/  SEL R187, R225.reuse, R187, !P0 ;  /* 0x000000bbe1bb7207 */ /* 0x048fe40004000000 */
[----:B----4-:R-:W-:-:S03]  /*1f620*/  SEL R188, R225, R188, !P0 ;  /* 0x000000bce1bc7207 */ /* 0x010fc60004000000 */
[----:B------:R2:W-:Y:S01]  /*1f630*/  STL [R1+0xe34], R187 ;  /* 0x000e34bb01007387 */ /* 0x0005e20000100800 */
[----:B-1----:R-:W-:-:S03]  /*1f640*/  SEL R0, R225, R189, !P0 ;  /* 0x000000bde1007207 */ /* 0x002fc60004000000 */
[----:B------:R1:W-:Y:S04]  /*1f650*/  STL [R1+0xe30], R188 ;  /* 0x000e30bc01007387 */ /* 0x0003e80000100800 */
[----:B------:R3:W-:Y:S01]  /*1f660*/  STL [R1+0xe1c], R0 ;  /* 0x000e1c0001007387 */ /* 0x0007e20000100800 */
[C---:B--2---:R-:W-:Y:S02]  /*1f670*/  SEL R187, R225.reuse, R190, !P0 ;  /* 0x000000bee1bb7207 */ /* 0x044fe40004000000 */
[----:B-1----:R-:W-:-:S03]  /*1f680*/  SEL R188, R225, R191, !P0 ;  /* 0x000000bfe1bc7207 */ /* 0x002fc60004000000 */
[----:B------:R1:W-:Y:S01]  /*1f690*/  STL [R1+0xe18], R187 ;  /* 0x000e18bb01007387 */ /* 0x0003e20000100800 */
[----:B---3--:R-:W-:-:S03]  /*1f6a0*/  SEL R0, R225, R192, !P0 ;  /* 0x000000c0e1007207 */ /* 0x008fc60004000000 */
[----:B------:R2:W-:Y:S04]  /*1f6b0*/  STL [R1+0x25c], R188 ;  /* 0x00025cbc01007387 */ /* 0x0005e80000100800 */
[----:B------:R3:W-:Y:S01]  /*1f6c0*/  STL [R1+0xe04], R0 ;  /* 0x000e040001007387 */ /* 0x0007e20000100800 */
[C---:B-1----:R-:W-:Y:S02]  /*1f6d0*/  SEL R187, R225.reuse, R193, !P0 ;  /* 0x000000c1e1bb7207 */ /* 0x042fe40004000000 */
[----:B--2---:R-:W-:-:S03]  /*1f6e0*/  SEL R188, R225, R194, !P0 ;  /* 0x000000c2e1bc7207 */ /* 0x004fc60004000000 */
        /* <DEDUP_REMOVED lines=20> */
[----:B------:R2:W-:Y:S01]  /*1f830*/  STL [R1+0xd8c], R188 ;  /* 0x000d8cbc01007387 */ /* 0x0005e20000100800 */
[----:B-1----:R-:W-:-:S03]  /*1f840*/  SEL R187, R225, R228, !P0 ;  /* 0x000000e4e1bb7207 */ /* 0x002fc60004000000 */
[----:B------:R-:W3:Y:S04]  /*1f850*/  LDL.LU R228, [R1+0x4f8] ;  /* 0x0004f80001e47983 */ /* 0x000ee80000300800 */
[----:B------:R1:W-:Y:S01]  /*1f860*/  STL [R1+0xd88], R0 ;  /* 0x000d880001007387 */ /* 0x0003e20000100800 */
[----:B--2---:R-:W-:-:S03]  /*1f870*/  SEL R188, R225, R206, !P0 ;  /* 0x000000cee1bc7207 */ /* 0x004fc60004000000 */
[----:B------:R5:W-:Y:S01]  /*1f880*/  STL [R1+0xd74], R187 ;  /* 0x000d74bb01007387 */ /* 0x000be20000100800 */
[----:B-1----:R-:W-:-:S05]  /*1f890*/  SEL R0, R225, R205, !P0 ;  /* 0x000000cde1007207 */ /* 0x002fca0004000000 */
[----:B------:R1:W-:Y:S04]  /*1f8a0*/  STL [R1+0xd70], R0 ;  /* 0x000d700001007387 */ /* 0x0003e80000100800 */
[----:B------:R2:W-:Y:S01]  /*1f8b0*/  STL [R1+0x254], R188 ;  /* 0x000254bc01007387 */ /* 0x0005e20000100800 */
[C---:B-----5:R-:W-:Y:S02]  /*1f8c0*/  SEL R187, R225.reuse, R207, !P0 ;  /* 0x000000cfe1bb7207 */ /* 0x060fe40004000000 */
[----:B-1----:R-:W-:-:S03]  /*1f8d0*/  SEL R0, R225, R208, !P0 ;  /* 0x000000d0e1007207 */ /* 0x002fc60004000000 */
[----:B------:R1:W-:Y:S01]  /*1f8e0*/  STL [R1+0xd5c], R187 ;  /* 0x000d5cbb01007387 */ /* 0x0003e20000100800 */
[----:B--2---:R-:W-:-:S03]  /*1f8f0*/  SEL R188, R225, R209, !P0 ;  /* 0x000000d1e1bc7207 */ /* 0x004fc60004000000 */
[----:B------:R2:W-:Y:S01]  /*1f900*/  STL [R1+0xd58], R0 ;  /* 0x000d580001007387 */ /* 0x0005e20000100800 */
[----:B-1----:R-:W-:-:S03]  /*1f910*/  SEL R187, R225, R210, !P0 ;  /* 0x000000d2e1bb7207 */ /* 0x002fc60004000000 */
[----:B------:R1:W-:Y:S01]  /*1f920*/  STL [R1+0xd44], R188 ;  /* 0x000d44bc01007387 */ /* 0x0003e20000100800 */
[----:B--2---:R-:W-:-:S03]  /*1f930*/  SEL R0, R225, R211, !P0 ;  /* 0x000000d3e1007207 */ /* 0x004fc60004000000 */
        /* <DEDUP_REMOVED lines=8> */
[----:B-1----:R-:W4:Y:S04]  /*1f9c0*/  LDL.LU R187, [R1+0x4f0] ;  /* 0x0004f00001bb7983 */ /* 0x002f280000300800 */
        /* <DEDUP_REMOVED lines=21> */
[----:B---3--:R-:W-:-:S05]  /*1fb20*/  SEL R0, R225, R228, !P0 ;  /* 0x000000e4e1007207 */ /* 0x008fca0004000000 */
[----:B------:R2:W-:Y:S04]  /*1fb30*/  STL [R1+0xd10], R0 ;  /* 0x000d100001007387 */ /* 0x0005e80000100800 */
[----:B------:R-:W3:Y:S04]  /*1fb40*/  LDL.LU R207, [R1+0x49c] ;  /* 0x00049c0001cf7983 */ /* 0x000ee80000300800 */
[----:B------:R-:W3:Y:S04]  /*1fb50*/  LDL.LU R208, [R1+0x498] ;  /* 0x0004980001d07983 */ /* 0x000ee80000300800 */
[----:B------:R-:W3:Y:S04]  /*1fb60*/  LDL.LU R209, [R1+0x494] ;  /* 0x0004940001d17983 */ /* 0x000ee80000300800 */
[----:B------:R-:W3:Y:S04]  /*1fb70*/  LDL.LU R210, [R1+0x490] ;  /* 0x0004900001d27983 */ /* 0x000ee80000300800 */
[----:B------:R-:W3:Y:S04]  /*1fb80*/  LDL.LU R211, [R1+0x48c] ;  /* 0x00048c0001d37983 */ /* 0x000ee80000300800 */
[----:B------:R-:W3:Y:S04]  /*1fb90*/  LDL.LU R230, [R1+0x488] ;  /* 0x0004880001e67983 */ /* 0x000ee80000300800 */
[----:B------:R-:W3:Y:S04]  /*1fba0*/  LDL.LU R227, [R1+0x484] ;  /* 0x0004840001e37983 */ /* 0x000ee80000300800 */
[----:B------:R-:W3:Y:S01]  /*1fbb0*/  LDL.LU R228, [R1+0x480] ;  /* 0x0004800001e47983 */ /* 0x000ee20000300800 */
[----:B--2---:R-:W-:-:S05]  /*1fbc0*/  SEL R0, R225, R252, !P0 ;  /* 0x000000fce1007207 */ /* 0x004fca0004000000 */
[----:B------:R1:W-:Y:S01]  /*1fbd0*/  STL [R1+0xcfc], R0 ;  /* 0x000cfc0001007387 */ /* 0x0003e20000100800 */
[C---:B----4-:R-:W-:Y:S02]  /*1fbe0*/  SEL R187, R225.reuse, R187, !P0 ;  /* 0x000000bbe1bb7207 */ /* 0x050fe40004000000 */
[----:B-----5:R-:W-:-:S03]  /*1fbf0*/  SEL R188, R225, R188, !P0 ;  /* 0x000000bce1bc7207 */ /* 0x020fc60004000000 */
[----:B------:R2:W-:Y:S01]  /*1fc00*/  STL [R1+0xcf8], R187 ;  /* 0x000cf8bb01007387 */ /* 0x0005e20000100800 */
[----:B-1----:R-:W-:-:S03]  /*1fc10*/  SEL R0, R225, R189, !P0 ;  /* 0x000000bde1007207 */ /* 0x002fc60004000000 */
[----:B------:R1:W-:Y:S01]  /*1fc20*/  STL [R1+0xce4], R188 ;  /* 0x000ce4bc01007387 */ /* 0x0003e20000100800 */
[----:B--2---:R-:W-:-:S03]  /*1fc30*/  SEL R187, R225, R190, !P0 ;  /* 0x000000bee1bb7207 */ /* 0x004fc60004000000 */
[----:B------:R2:W-:Y:S01]  /*1fc40*/  STL [R1+0xce0], R0 ;  /* 0x000ce00001007387 */ /* 0x0005e20000100800 */
[----:B-1----:R-:W-:-:S03]  /*1fc50*/  SEL R188, R225, R191, !P0 ;  /* 0x000000bfe1bc7207 */ /* 0x002fc60004000000 */
[----:B------:R1:W-:Y:S04]  /*1fc60*/  STL [R1+0xccc], R187 ;  /* 0x000cccbb01007387 */ /* 0x0003e80000100800 */
[----:B------:R4:W-:Y:S01]  /*1fc70*/  STL [R1+0xcc8], R188 ;  /* 0x000cc8bc01007387 */ /* 0x0009e20000100800 */
[C---:B--2---:R-:W-:Y:S02]  /*1fc80*/  SEL R0, R225.reuse, R192, !P0 ;  /* 0x000000c0e1007207 */ /* 0x044fe40004000000 */
[----:B-1----:R-:W-:-:S03]  /*1fc90*/  SEL R187, R225, R193, !P0 ;  /* 0x000000c1e1bb7207 */ /* 0x002fc60004000000 */
[----:B------:R1:W-:Y:S01]  /*1fca0*/  STL [R1+0x24c], R0 ;  /* 0x00024c0001007387 */ /* 0x0003e20000100800 */
[----:B----4-:R-:W-:-:S03]  /*1fcb0*/  SEL R188, R225, R194, !P0 ;  /* 0x000000c2e1bc7207 */ /* 0x010fc60004000000 */
[----:B------:R2:W-:Y:S04]  /*1fcc0*/  STL [R1+0xcb4], R187 ;  /* 0x000cb4bb01007387 */ /* 0x0005e80000100800 */
[----:B------:R4:W-:Y:S01]  /*1fcd0*/  STL [R1+0xcb0], R188 ;  /* 0x000cb0bc01007387 */ /* 0x0009e20000100800 */
[C---:B-1----:R-:W-:Y:S02]  /*1fce0*/  SEL R0, R225.reuse, R195, !P0 ;  /* 0x000000c3e1007207 */ /* 0x042fe40004000000 */
[----:B--2---:R-:W-:-:S03]  /*1fcf0*/  SEL R187, R225, R196, !P0 ;  /* 0x000000c4e1bb7207 */ /* 0x004fc60004000000 */
        /* <DEDUP_REMOVED lines=12> */
[----:B------:R-:W-:Y:S01]  /*1fdc0*/  STL [R1+0xc68], R0 ;  /* 0x000c680001007387 */ /* 0x000fe20000100800 */
[----:B----4-:R-:W-:-:S03]  /*1fdd0*/  SEL R188, R225, R203, !P0 ;  /* 0x000000cbe1bc7207 */ /* 0x010fc60004000000 */
[----:B------:R1:W-:Y:S04]  /*1fde0*/  STL [R1+0xc54], R187 ;  /* 0x000c54bb01007387 */ /* 0x0003e80000100800 */
[----:B------:R2:W-:Y:S01]  /*1fdf0*/  STL [R1+0xc50], R188 ;  /* 0x000c50bc01007387 */ /* 0x0005e20000100800 */
[----:B-1----:R-:W-:-:S03]  /*1fe00*/  SEL R187, R225, R229, !P0 ;  /* 0x000000e5e1bb7207 */ /* 0x002fc60004000000 */
[----:B------:R-:W4:Y:S01]  /*1fe10*/  LDL.LU R229, [R1+0x47c] ;  /* 0x00047c0001e57983 */ /* 0x000f220000300800 */
[C---:B------:R-:W-:Y:S02]  /*1fe20*/  SEL R0, R225.reuse, R204, !P0 ;  /* 0x000000cce1007207 */ /* 0x040fe40004000000 */
[----:B--2---:R-:W-:-:S03]  /*1fe30*/  SEL R188, R225, R206, !P0 ;  /* 0x000000cee1bc7207 */ /* 0x004fc60004000000 */
[----:B------:R1:W-:Y:S04]  /*1fe40*/  STL [R1+0xc3c], R0 ;  /* 0x000c3c0001007387 */ /* 0x0003e80000100800 */
[----:B------:R3:W-:Y:S01]  /*1fe50*/  STL [R1+0xc38], R187 ;  /* 0x000c38bb01007387 */ /* 0x0007e20000100800 */
[----:B-1----:R-:W-:-:S05]  /*1fe60*/  SEL R0, R225, R205, !P0 ;  /* 0x000000cde1007207 */ /* 0x002fca0004000000 */
[----:B------:R1:W-:Y:S04]  /*1fe70*/  STL [R1+0xc24], R0 ;  /* 0x000c240001007387 */ /* 0x0003e80000100800 */
[----:B------:R2:W-:Y:S01]  /*1fe80*/  STL [R1+0xc20], R188 ;  /* 0x000c20bc01007387 */ /* 0x0005e20000100800 */
[C---:B---3--:R-:W-:Y:S02]  /*1fe90*/  SEL R187, R225.reuse, R207, !P0 ;  /* 0x000000cfe1bb7207 */ /* 0x048fe40004000000 */
        /* <DEDUP_REMOVED lines=37> */
[----:B----4-:R-:W-:-:S05]  /*200f0*/  SEL R0, R225, R229, !P0 ;  /* 0x000000e5e1007207 */ /* 0x010fca0004000000 */
        /* <DEDUP_REMOVED lines=9> */
[----:B--2---:R-:W-:-:S05]  /*20190*/  SEL R0, R225, R252, !P0 ;  /* 0x000000fce1007207 */ /* 0x004fca0004000000 */
[----:B------:R1:W-:Y:S01]  /*201a0*/  STL [R1+0xbc0], R0 ;  /* 0x000bc00001007387 */ /* 0x0003e20000100800 */
[C---:B---3--:R-:W-:Y:S02]  /*201b0*/  SEL R187, R225.reuse, R187, !P0 ;  /* 0x000000bbe1bb7207 */ /* 0x048fe40004000000 */
[----:B-----5:R-:W-:-:S03]  /*201c0*/  SEL R188, R225, R188, !P0 ;  /* 0x000000bce1bc7207 */ /* 0x020fc60004000000 */
        /* <DEDUP_REMOVED lines=41> */
[C---:B----4-:R-:W-:Y:S02]  /*20460*/  SEL R187, R225.reuse, R207, !P0 ;  /* 0x000000cfe1bb7207 */ /* 0x050fe40004000000 */
        /* <DEDUP_REMOVED lines=330> */
[----:B------:R-:W-:Y:S01]  /*21910*/  STL [R1+0x124], R251 ;  /* 0x000124fb01007387 */ /* 0x000fe20000100800 */
[----:B-1----:R-:W-:-:S03]  /*21920*/  SEL R0, R225, R189, !P0 ;  /* 0x000000bde1007207 */ /* 0x002fc60004000000 */
[----:B------:R1:W-:Y:S01]  /*21930*/  STL [R1+0x120], R187 ;  /* 0x000120bb01007387 */ /* 0x0003e20000100800 */
[C---:B------:R-:W-:Y:S02]  /*21940*/  SEL R188, R225.reuse, R190, !P0 ;  /* 0x000000bee1bc7207 */ /* 0x040fe40004000000 */
[----:B------:R-:W-:-:S03]  /*21950*/  SEL R189, R225, R191, !P0 ;  /* 0x000000bfe1bd7207 */ /* 0x000fc60004000000 */
        /* <DEDUP_REMOVED lines=28> */
[----:B------:R-:W2:Y:S01]  /*21b20*/  LDL.LU R230, [R1+0xb0] ;  /* 0x0000b00001e67983 */ /* 0x000ea20000300800 */
[----:B-1----:R-:W-:-:S03]  /*21b30*/  SEL R189, R225, R206, !P0 ;  /* 0x000000cee1bd7207 */ /* 0x002fc60004000000 */
[----:B------:R1:W-:Y:S04]  /*21b40*/  STL [R1+0xe0], R187 ;  /* 0x0000e0bb01007387 */ /* 0x0003e80000100800 */
[----:B------:R4:W-:Y:S01]  /*21b50*/  STL [R1], R188 ;  /* 0x000000bc01007387 */ /* 0x0009e20000100800 */
[----:B-1----:R-:W-:-:S05]  /*21b60*/  SEL R187, R225, R205, !P0 ;  /* 0x000000cde1bb7207 */ /* 0x002fca0004000000 */
[----:B------:R1:W-:Y:S04]  /*21b70*/  STL [R1+0xd8], R187 ;  /* 0x0000d8bb01007387 */ /* 0x0003e80000100800 */
[----:B------:R3:W-:Y:S01]  /*21b80*/  STL [R1+0xd4], R189 ;  /* 0x0000d4bd01007387 */ /* 0x0007e20000100800 */
[C---:B----4-:R-:W-:Y:S02]  /*21b90*/  SEL R188, R225.reuse, R207, !P0 ;  /* 0x000000cfe1bc7207 */ /* 0x050fe40004000000 */
[----:B-1----:R-:W-:-:S03]  /*21ba0*/  SEL R187, R225, R208, !P0 ;  /* 0x000000d0e1bb7207 */ /* 0x002fc60004000000 */
[----:B------:R1:W-:Y:S01]  /*21bb0*/  STL [R1+0xd0], R188 ;  /* 0x0000d0bc01007387 */ /* 0x0003e20000100800 */
[----:B---3--:R-:W-:-:S03]  /*21bc0*/  SEL R189, R225, R209, !P0 ;  /* 0x000000d1e1bd7207 */ /* 0x008fc60004000000 */
[----:B------:R3:W-:Y:S01]  /*21bd0*/  STL [R1+0xcc], R187 ;  /* 0x0000ccbb01007387 */ /* 0x0007e20000100800 */
[----:B-1----:R-:W-:-:S03]  /*21be0*/  SEL R188, R225, R210, !P0 ;  /* 0x000000d2e1bc7207 */ /* 0x002fc60004000000 */
[----:B------:R1:W-:Y:S01]  /*21bf0*/  STL [R1+0xc8], R189 ;  /* 0x0000c8bd01007387 */ /* 0x0003e20000100800 */
[----:B---3--:R-:W-:-:S03]  /*21c00*/  SEL R187, R225, R211, !P0 ;  /* 0x000000d3e1bb7207 */ /* 0x008fc60004000000 */
[----:B------:R3:W-:Y:S04]  /*21c10*/  STL [R1+0xc4], R188 ;  /* 0x0000c4bc01007387 */ /* 0x0007e80000100800 */
[----:B------:R4:W-:Y:S01]  /*21c20*/  STL [R1+0xc0], R187 ;  /* 0x0000c0bb01007387 */ /* 0x0009e20000100800 */
[C---:B-1----:R-:W-:Y:S02]  /*21c30*/  SEL R189, R225.reuse, R229, !P0 ;  /* 0x000000e5e1bd7207 */ /* 0x042fe40004000000 */
[C---:B---3--:R-:W-:Y:S01]  /*21c40*/  SEL R188, R225.reuse, R228, !P0 ;  /* 0x000000e4e1bc7207 */ /* 0x048fe20004000000 */
[----:B----4-:R-:W3:Y:S04]  /*21c50*/  LDL.LU R187, [R1+0xac] ;  /* 0x0000ac0001bb7983 */ /* 0x010ee80000300800 */
[----:B------:R1:W-:Y:S04]  /*21c60*/  STL [R1+0xb8], R188 ;  /* 0x0000b8bc01007387 */ /* 0x0003e80000100800 */
[----:B-1----:R-:W4:Y:S04]  /*21c70*/  LDL.LU R188, [R1+0xa8] ;  /* 0x0000a80001bc7983 */ /* 0x002f280000300800 */
[----:B------:R1:W-:Y:S04]  /*21c80*/  STL [R1+0xb4], R189 ;  /* 0x0000b4bd01007387 */ /* 0x0003e80000100800 */
[----:B-1----:R-:W5:Y:S04]  /*21c90*/  LDL.LU R189, [R1+0xa4] ;  /* 0x0000a40001bd7983 */ /* 0x002f680000300800 */
        /* <DEDUP_REMOVED lines=14> */
[----:B------:R-:W-:-:S03]  /*21d80*/  SEL R251, R225, R227, !P0 ;  /* 0x000000e3e1fb7207 */ /* 0x000fc60004000000 */
[----:B------:R-:W5:Y:S04]  /*21d90*/  LDL.LU R202, [R1+0x68] ;  /* 0x0000680001ca7983 */ /* 0x000f680000300800 */
[----:B------:R-:W5:Y:S04]  /*21da0*/  LDL.LU R203, [R1+0x64] ;  /* 0x0000640001cb7983 */ /* 0x000f680000300800 */
[----:B------:R-:W5:Y:S04]  /*21db0*/  LDL.LU R227, [R1+0x60] ;  /* 0x0000600001e37983 */ /* 0x000f680000300800 */
[----:B------:R-:W5:Y:S04]  /*21dc0*/  LDL.LU R204, [R1+0x5c] ;  /* 0x00005c0001cc7983 */ /* 0x000f680000300800 */
[----:B------:R-:W5:Y:S01]  /*21dd0*/  LDL.LU R205, [R1+0x58] ;  /* 0x0000580001cd7983 */ /* 0x000f620000300800 */
[----:B--2---:R-:W-:-:S05]  /*21de0*/  SEL R206, R225, R230, !P0 ;  /* 0x000000e6e1ce7207 */ /* 0x004fca0004000000 */
[----:B------:R1:W-:Y:S04]  /*21df0*/  STL [R1+0xb0], R206 ;  /* 0x0000b0ce01007387 */ /* 0x0003e80000100800 */
[----:B-1----:R-:W2:Y:S04]  /*21e00*/  LDL.LU R206, [R1+0x50] ;  /* 0x0000500001ce7983 */ /* 0x002ea80000300800 */
[----:B------:R-:W2:Y:S04]  /*21e10*/  LDL.LU R207, [R1+0x4c] ;  /* 0x00004c0001cf7983 */ /* 0x000ea80000300800 */
[----:B------:R-:W2:Y:S04]  /*21e20*/  LDL.LU R208, [R1+0x48] ;  /* 0x0000480001d07983 */ /* 0x000ea80000300800 */
[----:B------:R-:W2:Y:S04]  /*21e30*/  LDL.LU R209, [R1+0x44] ;  /* 0x0000440001d17983 */ /* 0x000ea80000300800 */
[----:B------:R-:W2:Y:S04]  /*21e40*/  LDL.LU R210, [R1+0x38] ;  /* 0x0000380001d27983 */ /* 0x000ea80000300800 */
[----:B------:R-:W2:Y:S04]  /*21e50*/  LDL.LU R211, [R1+0x2c] ;  /* 0x00002c0001d37983 */ /* 0x000ea80000300800 */
[----:B------:R-:W2:Y:S04]  /*21e60*/  LDL.LU R230, [R1+0x1c] ;  /* 0x00001c0001e67983 */ /* 0x000ea80000300800 */
[----:B------:R-:W2:Y:S01]  /*21e70*/  LDL.LU R252, [R1+0xc] ;  /* 0x00000c0001fc7983 */ /* 0x000ea20000300800 */
[----:B---3--:R-:W-:-:S05]  /*21e80*/  SEL R187, R225, R187, !P0 ;  /* 0x000000bbe1bb7207 */ /* 0x008fca0004000000 */
[----:B------:R1:W-:Y:S01]  /*21e90*/  STL [R1+0xac], R187 ;  /* 0x0000acbb01007387 */ /* 0x0003e20000100800 */
[----:B----4-:R-:W-:-:S03]  /*21ea0*/  SEL R188, R225, R188, !P0 ;  /* 0x000000bce1bc7207 */ /* 0x010fc60004000000 */
[----:B-1----:R-:W3:Y:S04]  /*21eb0*/  LDL.LU R187, [R1+0x6384] ;  /* 0x0063840001bb7983 */ /* 0x002ee80000300800 */
[----:B------:R1:W-:Y:S01]  /*21ec0*/  STL [R1+0xa8], R188 ;  /* 0x0000a8bc01007387 */ /* 0x0003e20000100800 */
[----:B-----5:R-:W-:-:S03]  /*21ed0*/  SEL R189, R225, R189, !P0 ;  /* 0x000000bde1bd7207 */ /* 0x020fc60004000000 */
[----:B-1----:R-:W4:Y:S01]  /*21ee0*/  LDL.LU R188, [R1+0x6380] ;  /* 0x0063800001bc7983 */ /* 0x002f220000300800 */
[----:B------:R-:W-:-:S03]  /*21ef0*/  SEL R190, R225, R190, !P0 ;  /* 0x000000bee1be7207 */ /* 0x000fc60004000000 */
[----:B------:R1:W-:Y:S01]  /*21f00*/  STL [R1+0xa4], R189 ;  /* 0x0000a4bd01007387 */ /* 0x0003e20000100800 */
[----:B------:R-:W-:-:S03]  /*21f10*/  SEL R191, R225, R191, !P0 ;  /* 0x000000bfe1bf7207 */ /* 0x000fc60004000000 */
[----:B-1----:R-:W5:Y:S01]  /*21f20*/  LDL.LU R189, [R1+0x637c] ;  /* 0x00637c0001bd7983 */ /* 0x002f620000300800 */
[----:B------:R-:W-:-:S03]  /*21f30*/  SEL R192, R225, R192, !P0 ;  /* 0x000000c0e1c07207 */ /* 0x000fc60004000000 */
[----:B------:R1:W-:Y:S01]  /*21f40*/  STL [R1+0xa0], R190 ;  /* 0x0000a0be01007387 */ /* 0x0003e20000100800 */
[C---:B------:R-:W-:Y:S02]  /*21f50*/  SEL R193, R225.reuse, R193, !P0 ;  /* 0x000000c1e1c17207 */ /* 0x040fe40004000000 */
[C---:B------:R-:W-:Y:S01]  /*21f60*/  SEL R194, R225.reuse, R194, !P0 ;  /* 0x000000c2e1c27207 */ /* 0x040fe20004000000 */
[----:B-1----:R-:W3:Y:S01]  /*21f70*/  LDL.LU R190, [R1+0x6378] ;  /* 0x0063780001be7983 */ /* 0x002ee20000300800 */
[----:B------:R-:W-:-:S03]  /*21f80*/  SEL R195, R225, R195, !P0 ;  /* 0x000000c3e1c37207 */ /* 0x000fc60004000000 */
[----:B------:R1:W-:Y:S01]  /*21f90*/  STL [R1+0x98], R191 ;  /* 0x000098bf01007387 */ /* 0x0003e20000100800 */
[C---:B------:R-:W-:Y:S02]  /*21fa0*/  SEL R196, R225.reuse, R196, !P0 ;  /* 0x000000c4e1c47207 */ /* 0x040fe40004000000 */
[C---:B------:R-:W-:Y:S01]  /*21fb0*/  SEL R197, R225.reuse, R197, !P0 ;  /* 0x000000c5e1c57207 */ /* 0x040fe20004000000 */
[----:B-1----:R-:W4:Y:S04]  /*21fc0*/  LDL.LU R191, [R1+0x6374] ;  /* 0x0063740001bf7983 */ /* 0x002f280000300800 */
[----:B------:R1:W-:Y:S01]  /*21fd0*/  STL [R1+0x94], R192 ;  /* 0x000094c001007387 */ /* 0x0003e20000100800 */
[----:B------:R-:W-:-:S03]  /*21fe0*/  SEL R198, R225, R198, !P0 ;  /* 0x000000c6e1c67207 */ /* 0x000fc60004000000 */
[----:B-1----:R-:W5:Y:S04]  /*21ff0*/  LDL.LU R192, [R1+0x6370] ;  /* 0x0063700001c07983 */ /* 0x002f680000300800 */
        /* <DEDUP_REMOVED lines=24> */
[----:B------:R1:W-:Y:S04]  /*22180*/  STL [R1+0x6c], R201 ;  /* 0x00006cc901007387 */ /* 0x0003e80000100800 */
        /* <DEDUP_REMOVED lines=10> */
[----:B-1----:R-:W5:Y:S01]  /*22230*/  LDL.LU R205, [R1+0x6338] ;  /* 0x0063380001cd7983 */ /* 0x002f620000300800 */
[----:B--2---:R-:W-:-:S02]  /*22240*/  SEL R206, R225, R206, !P0 ;  /* 0x000000cee1ce7207 */ /* 0x004fc40004000000 */
[C---:B------:R-:W-:Y:S02]  /*22250*/  SEL R207, R225.reuse, R207, !P0 ;  /* 0x000000cfe1cf7207 */ /* 0x040fe40004000000 */
[C---:B------:R-:W-:Y:S01]  /*22260*/  SEL R208, R225.reuse, R208, !P0 ;  /* 0x000000d0e1d07207 */ /* 0x040fe20004000000 */
[----:B------:R1:W-:Y:S01]  /*22270*/  STL [R1+0x50], R206 ;  /* 0x000050ce01007387 */ /* 0x0003e20000100800 */
[C---:B------:R-:W-:Y:S02]  /*22280*/  SEL R209, R225.reuse, R209, !P0 ;  /* 0x000000d1e1d17207 */ /* 0x040fe40004000000 */
[C---:B------:R-:W-:Y:S02]  /*22290*/  SEL R210, R225.reuse, R210, !P0 ;  /* 0x000000d2e1d27207 */ /* 0x040fe40004000000 */
[C---:B------:R-:W-:Y:S01]  /*222a0*/  SEL R211, R225.reuse, R211, !P0 ;  /* 0x000000d3e1d37207 */ /* 0x040fe20004000000 */
[----:B-1----:R-:W2:Y:S04]  /*222b0*/  LDL.LU R206, [R1+0x6334] ;  /* 0x0063340001ce7983 */ /* 0x002ea80000300800 */
[----:B------:R1:W-:Y:S01]  /*222c0*/  STL [R1+0x4c], R207 ;  /* 0x00004ccf01007387 */ /* 0x0003e20000100800 */
[----:B------:R-:W-:-:S02]  /*222d0*/  SEL R230, R225, R230, !P0 ;  /* 0x000000e6e1e67207 */ /* 0x000fc40004000000 */
[C---:B------:R-:W-:Y:S01]  /*222e0*/  SEL R252, R225.reuse, R252, !P0 ;  /* 0x000000fce1fc7207 */ /* 0x040fe20004000000 */
[----:B-1----:R-:W2:Y:S04]  /*222f0*/  LDL.LU R207, [R1+0x6330] ;  /* 0x0063300001cf7983 */ /* 0x002ea80000300800 */
[----:B------:R1:W-:Y:S04]  /*22300*/  STL [R1+0x48], R208 ;  /* 0x000048d001007387 */ /* 0x0003e80000100800 */
[----:B-1----:R-:W2:Y:S04]  /*22310*/  LDL.LU R208, [R1+0x632c] ;  /* 0x00632c0001d07983 */ /* 0x002ea80000300800 */
[----:B------:R1:W-:Y:S04]  /*22320*/  STL [R1+0x44], R209 ;  /* 0x000044d101007387 */ /* 0x0003e80000100800 */
[----:B-1----:R-:W2:Y:S04]  /*22330*/  LDL.LU R209, [R1+0x6328] ;  /* 0x0063280001d17983 */ /* 0x002ea80000300800 */
[----:B------:R1:W-:Y:S04]  /*22340*/  STL [R1+0x38], R210 ;  /* 0x000038d201007387 */ /* 0x0003e80000100800 */
[----:B-1----:R-:W2:Y:S04]  /*22350*/  LDL.LU R210, [R1+0x6324] ;  /* 0x0063240001d27983 */ /* 0x002ea80000300800 */
[----:B------:R1:W-:Y:S01]  /*22360*/  STL [R1+0x2c], R211 ;  /* 0x00002cd301007387 */ /* 0x0003e20000100800 */
[----:B---3--:R-:W-:-:S03]  /*22370*/  SEL R190, R225, R190, !P0 ;  /* 0x000000bee1be7207 */ /* 0x008fc60004000000 */
[----:B-1----:R-:W3:Y:S04]  /*22380*/  LDL.LU R211, [R1+0x6320] ;  /* 0x0063200001d37983 */ /* 0x002ee80000300800 */
[----:B------:R1:W-:Y:S01]  /*22390*/  STL [R1+0x1c], R230 ;  /* 0x00001ce601007387 */ /* 0x0003e20000100800 */
[C---:B----4-:R-:W-:Y:S02]  /*223a0*/  SEL R191, R225.reuse, R191, !P0 ;  /* 0x000000bfe1bf7207 */ /* 0x050fe40004000000 */
[C---:B-----5:R-:W-:Y:S01]  /*223b0*/  SEL R189, R225.reuse, R189, !P0 ;  /* 0x000000bde1bd7207 */ /* 0x060fe20004000000 */
[----:B-1----:R-:W4:Y:S04]  /*223c0*/  LDL.LU R230, [R1+0x631c] ;  /* 0x00631c0001e67983 */ /* 0x002f280000300800 */
[----:B------:R-:W-:Y:S01]  /*223d0*/  STL [R1+0xc], R252 ;  /* 0x00000cfc01007387 */ /* 0x000fe20000100800 */
[----:B------:R-:W-:-:S02]  /*223e0*/  SEL R192, R225, R192, !P0 ;  /* 0x000000c0e1c07207 */ /* 0x000fc40004000000 */
[C---:B------:R-:W-:Y:S02]  /*223f0*/  SEL R188, R225.reuse, R188, !P0 ;  /* 0x000000bce1bc7207 */ /* 0x040fe40004000000 */
[C---:B------:R-:W-:Y:S02]  /*22400*/  SEL R187, R225.reuse, R187, !P0 ;  /* 0x000000bbe1bb7207 */ /* 0x040fe40004000000 */
[C---:B------:R-:W-:Y:S02]  /*22410*/  SEL R186, R225.reuse, R186, !P0 ;  /* 0x000000bae1ba7207 */ /* 0x040fe40004000000 */
[C---:B------:R-:W-:Y:S02]  /*22420*/  SEL R193, R225.reuse, R193, !P0 ;  /* 0x000000c1e1c17207 */ /* 0x040fe40004000000 */
[C---:B------:R-:W-:Y:S02]  /*22430*/  SEL R185, R225.reuse, R185, !P0 ;  /* 0x000000b9e1b97207 */ /* 0x040fe40004000000 */
        /* <DEDUP_REMOVED lines=30> */
[----:B------:R-:W-:-:S05]  /*22620*/  SEL R205, R225, R205, !P0 ;  /* 0x000000cde1cd7207 */ /* 0x000fca0004000000 */
[----:B------:R-:W-:Y:S04]  /*22630*/  STL.64 [R1+0x62e8], R204 ;  /* 0x0062e8cc01007387 */ /* 0x000fe80000100a00 */
[----:B------:R-:W-:Y:S04]  /*22640*/  STL.64 [R1+0x62d0], R202 ;  /* 0x0062d0ca01007387 */ /* 0x000fe80000100a00 */
[----:B------:R-:W-:Y:S04]  /*22650*/  STL.64 [R1+0x62c8], R200 ;  /* 0x0062c8c801007387 */ /* 0x000fe80000100a00 */
[----:B------:R-:W-:Y:S04]  /*22660*/  STL.64 [R1+0x62b0], R196 ;  /* 0x0062b0c401007387 */ /* 0x000fe80000100a00 */
[----:B------:R-:W-:Y:S04]  /*22670*/  STL.64 [R1+0x6298], R194 ;  /* 0x006298c201007387 */ /* 0x000fe80000100a00 */
[----:B------:R-:W-:Y:S04]  /*22680*/  STL.64 [R1+0x6280], R192 ;  /* 0x006280c001007387 */ /* 0x000fe80000100a00 */
[----:B------:R-:W-:Y:S04]  /*22690*/  STL [R1+0x6290], R193 ;  /* 0x006290c101007387 */ /* 0x000fe80000100800 */
[----:B------:R-:W-:Y:S04]  /*226a0*/  STL.64 [R1+0x6268], R190 ;  /* 0x006268be01007387 */ /* 0x000fe80000100a00 */
[----:B------:R-:W-:Y:S04]  /*226b0*/  STL [R1+0x6278], R191 ;  /* 0x006278bf01007387 */ /* 0x000fe80000100800 */
[----:B------:R-:W-:Y:S04]  /*226c0*/  STL.64 [R1+0x6258], R188 ;  /* 0x006258bc01007387 */ /* 0x000fe80000100a00 */
[----:B------:R-:W-:Y:S04]  /*226d0*/  STL.64 [R1+0x6260], R186 ;  /* 0x006260ba01007387 */ /* 0x000fe80000100a00 */
[----:B------:R-:W-:Y:S04]  /*226e0*/  STL [R1+0x6240], R185 ;  /* 0x006240b901007387 */ /* 0x000fe80000100800 */
[----:B------:R-:W-:Y:S04]  /*226f0*/  STL.64 [R1+0x6248], R182 ;  /* 0x006248b601007387 */ /* 0x000fe80000100a00 */
[----:B------:R-:W-:Y:S01]  /*22700*/  STL.64 [R1+0x6250], R180 ;  /* 0x006250b401007387 */ /* 0x000fe20000100a00 */
[----:B------:R-:W-:-:S03]  /*22710*/  SEL R162, R225, R162, !P0 ;  /* 0x000000a2e1a27207 */ /* 0x000fc60004000000 */
        /* <DEDUP_REMOVED lines=18> */
[----:B------:R-:W-:Y:S01]  /*22840*/  STL [R1+0x6238], R161 ;  /* 0x006238a101007387 */ /* 0x000fe20000100800 */
        /* <DEDUP_REMOVED lines=35> */
[----:B------:R-:W-:Y:S04]  /*22a80*/  STL [R1+0x61c4], R143 ;  /* 0x0061c48f01007387 */ /* 0x000fe80000100800 */
[----:B------:R-:W-:Y:S04]  /*22a90*/  STL [R1+0x61bc], R142 ;  /* 0x0061bc8e01007387 */ /* 0x000fe80000100800 */
[----:B------:R-:W-:Y:S04]  /*22aa0*/  STL [R1+0x61b4], R141 ;  /* 0x0061b48d01007387 */ /* 0x000fe80000100800 */
[----:B------:R-:W-:Y:S04]  /*22ab0*/  STL [R1+0x61ac], R140 ;  /* 0x0061ac8c01007387 */ /* 0x000fe80000100800 */
[----:B------:R-:W-:Y:S04]  /*22ac0*/  STL [R1+0x61a4], R139 ;  /* 0x0061a48b01007387 */ /* 0x000fe80000100800 */
[----:B------:R-:W-:Y:S04]  /*22ad0*/  STL [R1+0x619c], R138 ;  /* 0x00619c8a01007387 */ /* 0x000fe80000100800 */
[----:B------:R-:W-:Y:S04]  /*22ae0*/  STL [R1+0x6194], R137 ;  /* 0x0061948901007387 */ /* 0x000fe80000100800 */
[----:B------:R-:W-:Y:S04]  /*22af0*/  STL [R1+0x618c], R136 ;  /* 0x00618c8801007387 */ /* 0x000fe80000100800 */
[----:B------:R1:W-:Y:S02]  /*22b00*/  STL [R1+0x6184], R135 ;  /* 0x0061848701007387 */ /* 0x0003e40000100800 */
[----:B-1----:R-:W-:-:S02]  /*22b10*/  SEL R135, R225, R134, !P0 ;  /* 0x00000086e1877207 */ /* 0x002fc40004000000 */
[C---:B------:R-:W-:Y:S02]  /*22b20*/  SEL R134, R225.reuse, R133, !P0 ;  /* 0x00000085e1867207 */ /* 0x040fe40004000000 */
[C---:B------:R-:W-:Y:S02]  /*22b30*/  SEL R133, R225.reuse, R132, !P0 ;  /* 0x00000084e1857207 */ /* 0x040fe40004000000 */
[C---:B------:R-:W-:Y:S01]  /*22b40*/  SEL R132, R225.reuse, R131, !P0 ;  /* 0x00000083e1847207 */ /* 0x040fe20004000000 */
[----:B------:R-:W-:Y:S01]  /*22b50*/  STL [R1+0x7c], R135 ;  /* 0x00007c8701007387 */ /* 0x000fe20000100800 */
[C---:B------:R-:W-:Y:S02]  /*22b60*/  SEL R131, R225.reuse, R130, !P0 ;  /* 0x00000082e1837207 */ /* 0x040fe40004000000 */
[C---:B------:R-:W-:Y:S01]  /*22b70*/  SEL R130, R225.reuse, R129, !P0 ;  /* 0x00000081e1827207 */ /* 0x040fe20004000000 */
[----:B------:R-:W-:Y:S01]  /*22b80*/  STL [R1+0x9c], R134 ;  /* 0x00009c8601007387 */ /* 0x000fe20000100800 */
[----:B------:R-:W-:-:S02]  /*22b90*/  SEL R129, R225, R128, !P0 ;  /* 0x00000080e1817207 */ /* 0x000fc40004000000 */
[C---:B------:R-:W-:Y:S01]  /*22ba0*/  SEL R128, R225.reuse, R127, !P0 ;  /* 0x0000007fe1807207 */ /* 0x040fe20004000000 */
[----:B------:R-:W-:Y:S01]  /*22bb0*/  STL [R1+0xbc], R133 ;  /* 0x0000bc8501007387 */ /* 0x000fe20000100800 */
[C---:B------:R-:W-:Y:S02]  /*22bc0*/  SEL R127, R225.reuse, R126, !P0 ;  /* 0x0000007ee17f7207 */ /* 0x040fe40004000000 */
[C---:B------:R-:W-:Y:S01]  /*22bd0*/  SEL R126, R225.reuse, R125, !P0 ;  /* 0x0000007de17e7207 */ /* 0x040fe20004000000 */
        /* <DEDUP_REMOVED lines=252> */
[----:B------:R1:W-:Y:S04]  /*23ba0*/  STL [R1+0x19dc], R4 ;  /* 0x0019dc0401007387 */ /* 0x0003e80000100800 */
[----:B------:R5:W-:Y:S01]  /*23bb0*/  STL [R1+0x19e0], R3 ;  /* 0x0019e00301007387 */ /* 0x000be20000100800 */
[----:B-1----:R-:W-:-:S03]  /*23bc0*/  SEL R4, R225, R246, !P0 ;  /* 0x000000f6e1047207 */ /* 0x002fc60004000000 */
[----:B------:R1:W-:Y:S01]  /*23bd0*/  STL [R1+0x19e4], R2 ;  /* 0x0019e40201007387 */ /* 0x0003e20000100800 */
[----:B-----5:R-:W-:-:S03]  /*23be0*/  SEL R3, R225, R247, !P0 ;  /* 0x000000f7e1037207 */ /* 0x020fc60004000000 */
        /* <DEDUP_REMOVED lines=32> */
[----:B------:R-:W5:Y:S04]  /*23df0*/  LDL.LU R191, [R1+0x1fc] ;  /* 0x0001fc0001bf7983 */ /* 0x000f680000300800 */
[----:B------:R2:W-:Y:S04]  /*23e00*/  STL [R1+0x1bfc], R3 ;  /* 0x001bfc0301007387 */ /* 0x0005e80000100800 */
[----:B------:R-:W3:Y:S01]  /*23e10*/  LDL.LU R202, [R1+0x34] ;  /* 0x0000340001ca7983 */ /* 0x000ee20000300800 */
[----:B-1----:R-:W-:-:S03]  /*23e20*/  SEL R4, R225, R226, !P0 ;  /* 0x000000e2e1047207 */ /* 0x002fc60004000000 */
[----:B------:R1:W-:Y:S01]  /*23e30*/  STL [R1+0x1c00], R2 ;  /* 0x001c000201007387 */ /* 0x0003e20000100800 */
[----:B--2---:R-:W-:-:S05]  /*23e40*/  SEL R3, R225, R232, !P0 ;  /* 0x000000e8e1037207 */ /* 0x004fca0004000000 */
[----:B------:R2:W-:Y:S01]  /*23e50*/  STL [R1+0x1c04], R3 ;  /* 0x001c040301007387 */ /* 0x0005e20000100800 */
[----:B-1----:R-:W-:-:S05]  /*23e60*/  SEL R2, R225, R231, !P0 ;  /* 0x000000e7e1027207 */ /* 0x002fca0004000000 */
[----:B------:R1:W-:Y:S01]  /*23e70*/  STL [R1+0x1c08], R2 ;  /* 0x001c080201007387 */ /* 0x0003e20000100800 */
[----:B--2---:R-:W-:-:S03]  /*23e80*/  SEL R3, R225, R212, !P0 ;  /* 0x000000d4e1037207 */ /* 0x004fc60004000000 */
[----:B------:R-:W-:Y:S04]  /*23e90*/  STL [R1+0x1c0c], R4 ;  /* 0x001c0c0401007387 */ /* 0x000fe80000100800 */
[----:B------:R-:W2:Y:S01]  /*23ea0*/  LDL.LU R190, [R1] ;  /* 0x0000000001be7983 */ /* 0x000ea20000300800 */
[----:B-1----:R-:W-:-:S03]  /*23eb0*/  SEL R2, R225, R213, !P0 ;  /* 0x000000d5e1027207 */ /* 0x002fc60004000000 */
[----:B------:R-:W-:Y:S04]  /*23ec0*/  STL [R1+0x1c10], R3 ;  /* 0x001c100301007387 */ /* 0x000fe80000100800 */
[----:B------:R-:W2:Y:S04]  /*23ed0*/  LDL.LU R193, [R1+0x4] ;  /* 0x0000040001c17983 */ /* 0x000ea80000300800 */
[----:B------:R1:W-:Y:S04]  /*23ee0*/  STL [R1+0x1c14], R2 ;  /* 0x001c140201007387 */ /* 0x0003e80000100800 */
[----:B------:R-:W2:Y:S04]  /*23ef0*/  LDL.LU R192, [R1+0x10] ;  /* 0x0000100001c07983 */ /* 0x000ea80000300800 */
[----:B------:R-:W2:Y:S01]  /*23f00*/  LDL.LU R194, [R1+0x14] ;  /* 0x0000140001c27983 */ /* 0x000ea20000300800 */
[----:B-1----:R-:W-:-:S05]  /*23f10*/  SEL R2, R225, R214, !P0 ;  /* 0x000000d6e1027207 */ /* 0x002fca0004000000 */
[----:B------:R1:W-:Y:S04]  /*23f20*/  STL [R1+0x1c20], R2 ;  /* 0x001c200201007387 */ /* 0x0003e80000100800 */
[----:B------:R-:W2:Y:S04]  /*23f30*/  LDL.LU R195, [R1+0x18] ;  /* 0x0000180001c37983 */ /* 0x000ea80000300800 */
[----:B------:R-:W2:Y:S04]  /*23f40*/  LDL.LU R196, [R1+0x20] ;  /* 0x0000200001c47983 */ /* 0x000ea80000300800 */
[----:B------:R-:W2:Y:S04]  /*23f50*/  LDL.LU R205, [R1+0x24] ;  /* 0x0000240001cd7983 */ /* 0x000ea80000300800 */
[----:B------:R-:W4:Y:S01]  /*23f60*/  S2R R204, SR_TID.X ;  /* 0x0000000000cc7919 */ /* 0x000f220000002100 */
[----:B-1----:R-:W-:-:S02]  /*23f70*/  SEL R2, R225, R215, !P0 ;  /* 0x000000d7e1027207 */ /* 0x002fc40004000000 */
[C---:B------:R-:W-:Y:S01]  /*23f80*/  SEL R4, R225.reuse, R216, !P0 ;  /* 0x000000d8e1047207 */ /* 0x040fe20004000000 */
[----:B------:R-:W5:Y:S01]  /*23f90*/  LDL.LU R197, [R1+0x28] ;  /* 0x0000280001c57983 */ /* 0x000f620000300800 */
[----:B------:R-:W-:-:S03]  /*23fa0*/  SEL R3, R225, R217, !P0 ;  /* 0x000000d9e1037207 */ /* 0x000fc60004000000 */
[----:B------:R-:W5:Y:S04]  /*23fb0*/  LDL.LU R200, [R1+0x30] ;  /* 0x0000300001c87983 */ /* 0x000f680000300800 */
[----:B------:R1:W-:Y:S04]  /*23fc0*/  STL [R1+0x1c24], R2 ;  /* 0x001c240201007387 */ /* 0x0003e80000100800 */
[----:B------:R4:W-:Y:S01]  /*23fd0*/  STL [R1+0x1c28], R4 ;  /* 0x001c280401007387 */ /* 0x0009e20000100800 */
[----:B-1----:R-:W-:-:S03]  /*23fe0*/  SEL R2, R225, R218, !P0 ;  /* 0x000000dae1027207 */ /* 0x002fc60004000000 */
[----:B------:R1:W-:Y:S04]  /*23ff0*/  STL [R1+0x1c2c], R3 ;  /* 0x001c2c0301007387 */ /* 0x0003e80000100800 */
[----:B------:R-:W5:Y:S04]  /*24000*/  LDL.LU R201, [R1+0x3c] ;  /* 0x00003c0001c97983 */ /* 0x000f680000300800 */
[----:B------:R1:W-:Y:S01]  /*24010*/  STL [R1+0x1c30], R2 ;  /* 0x001c300201007387 */ /* 0x0003e20000100800 */
[C---:B----4-:R-:W-:Y:S02]  /*24020*/  SEL R4, R225.reuse, R220, !P0 ;  /* 0x000000dce1047207 */ /* 0x050fe40004000000 */
[----:B------:R-:W-:Y:S01]  /*24030*/  LOP3.LUT R204, R204, 0x7f, RZ, 0xc0, !PT ;  /* 0x0000007fcccc7812 */ /* 0x000fe200078ec0ff */
[----:B------:R-:W4:Y:S01]  /*24040*/  LDL.LU R203, [R1+0x40] ;  /* 0x0000400001cb7983 */ /* 0x000f220000300800 */
[----:B-1----:R-:W-:-:S02]  /*24050*/  SEL R3, R225, R221, !P0 ;  /* 0x000000dde1037207 */ /* 0x002fc40004000000 */
[----:B------:R-:W-:Y:S01]  /*24060*/  SEL R2, R225, R219, !P0 ;  /* 0x000000dbe1027207 */ /* 0x000fe20004000000 */
[----:B------:R-:W-:-:S04]  /*24070*/  IMAD R189, R204, c[0x0][0x18c], RZ ;  /* 0x00006300ccbd7a24 */ /* 0x000fc800078e02ff */
[----:B------:R1:W-:Y:S04]  /*24080*/  STL [R1+0x1c34], R2 ;  /* 0x001c340201007387 */ /* 0x0003e80000100800 */
[----:B------:R-:W-:Y:S01]  /*24090*/  STL [R1+0x1c38], R4 ;  /* 0x001c380401007387 */ /* 0x000fe20000100800 */
[----:B-1----:R-:W-:-:S03]  /*240a0*/  SEL R2, R225, R222, !P0 ;  /* 0x000000dee1027207 */ /* 0x002fc60004000000 */
[----:B------:R3:W-:Y:S01]  /*240b0*/  STL [R1+0x1c3c], R3 ;  /* 0x001c3c0301007387 */ /* 0x0007e20000100800 */
[----:B------:R-:W-:-:S03]  /*240c0*/  IMAD R16, R0, c[0x0][0x190], RZ ;  /* 0x0000640000107a24 */ /* 0x000fc600078e02ff */
[----:B------:R-:W5:Y:S04]  /*240d0*/  LDL.LU R204, [R1+0x54] ;  /* 0x0000540001cc7983 */ /* 0x000f680000300800 */
[----:B------:R2:W-:Y:S01]  /*240e0*/  STL [R1+0x1c40], R2 ;  /* 0x001c400201007387 */ /* 0x0005e20000100800 */
[----:B---3--:R-:W-:-:S03]  /*240f0*/  IMAD R3, R202, c[0x0][0x190], RZ ;  /* 0x00006400ca037a24 */ /* 0x008fc600078e02ff */
[----:B------:R-:W3:Y:S04]  /*24100*/  LDL.LU R202, [R1+0xf8] ;  /* 0x0000f80001ca7983 */ /* 0x000ee80000300800 */
[----:B------:R-:W3:Y:S01]  /*24110*/  LDL.LU R0, [R1+0x6318] ;  /* 0x0063180001007983 */ /* 0x000ee20000300800 */
[----:B--2---:R-:W-:-:S03]  /*24120*/  IMAD R2, R205, c[0x0][0x190], RZ ;  /* 0x00006400cd027a24 */ /* 0x004fc600078e02ff */
[----:B------:R-:W2:Y:S01]  /*24130*/  LDL.LU R205, [R1+0x230] ;  /* 0x0002300001cd7983 */ /* 0x000ea20000300800 */
[C---:B------:R-:W-:Y:S02]  /*24140*/  SEL R199, R225.reuse, R199, !P0 ;  /* 0x000000c7e1c77207 */ /* 0x040fe40004000000 */
[C---:B------:R-:W-:Y:S02]  /*24150*/  SEL R207, R225.reuse, R207, !P0 ;  /* 0x000000cfe1cf7207 */ /* 0x040fe40004000000 */
[----:B------:R-:W-:Y:S01]  /*24160*/  SEL R227, R225, R227, !P0 ;  /* 0x000000e3e1e37207 */ /* 0x000fe20004000000 */
[----:B------:R-:W-:Y:S01]  /*24170*/  IMAD R199, R199, c[0x0][0x190], RZ ;  /* 0x00006400c7c77a24 */ /* 0x000fe200078e02ff */
[----:B------:R-:W-:Y:S01]  /*24180*/  LEA.HI.X.SX32 R250, R189, c[0x0][0x16c], 0x2, P3 ;  /* 0x00005b00bdfa7a11 */ /* 0x000fe200018f16ff */
[----:B------:R-:W-:Y:S01]  /*24190*/  IMAD R207, R207, c[0x0][0x190], RZ ;  /* 0x00006400cfcf7a24 */ /* 0x000fe200078e02ff */
[----:B------:R-:W-:Y:S01]  /*241a0*/  SEL R228, R225, R228, !P0 ;  /* 0x000000e4e1e47207 */ /* 0x000fe20004000000 */
[----:B------:R-:W-:Y:S01]  /*241b0*/  IMAD R227, R227, c[0x0][0x190], RZ ;  /* 0x00006400e3e37a24 */ /* 0x000fe200078e02ff */
        /* <DEDUP_REMOVED lines=9> */
[----:B------:R-:W-:Y:S01]  /*24250*/  SEL R223, R225, R223, !P0 ;  /* 0x000000dfe1df7207 */ /* 0x000fe20004000000 */
[----:B------:R-:W-:Y:S02]  /*24260*/  IMAD R228, R228, c[0x0][0x190], RZ ;  /* 0x00006400e4e47a24 */ /* 0x000fe400078e02ff */
[----:B----4-:R-:W-:Y:S02]  /*24270*/  IMAD R5, R203, c[0x0][0x190], RZ ;  /* 0x00006400cb057a24 */ /* 0x010fe400078e02ff */
[----:B------:R-:W4:Y:S01]  /*24280*/  LDL.LU R203, [R1+0x234] ;  /* 0x0002340001cb7983 */ /* 0x000f220000300800 */
[----:B-----5:R-:W-:Y:S01]  /*24290*/  IMAD R11, R204, c[0x0][0x190], RZ ;  /* 0x00006400cc0b7a24 */ /* 0x020fe200078e02ff */
[----:B---3--:R-:W-:-:S02]  /*242a0*/  LEA R72, P3, R3, R0, 0x2 ;  /* 0x0000000003487211 */ /* 0x008fc400078610ff */
[----:B------:R-:W-:Y:S02]  /*242b0*/  LEA R70, P0, R199, R0, 0x2 ;  /* 0x00000000c7467211 */ /* 0x000fe400078010ff */
[----:B------:R-:W-:Y:S02]  /*242c0*/  LEA.HI.X.SX32 R73, R3, R250, 0x2, P3 ;  /* 0x000000fa03497211 */ /* 0x000fe400018f16ff */
[----:B------:R-:W-:Y:S02]  /*242d0*/  LEA R68, P3, R207, R0, 0x2 ;  /* 0x00000000cf447211 */ /* 0x000fe400078610ff */
[----:B------:R-:W-:Y:S01]  /*242e0*/  LEA.HI.X.SX32 R71, R199, R250, 0x2, P0 ;  /* 0x000000fac7477211 */ /* 0x000fe200000f16ff */
[----:B------:R-:W-:Y:S01]  /*242f0*/  STL.64 [R1+0x60a8], R72 ;  /* 0x0060a84801007387 */ /* 0x000fe20000100a00 */
[----:B------:R-:W-:Y:S02]  /*24300*/  LEA R66, P0, R227, R0, 0x2 ;  /* 0x00000000e3427211 */ /* 0x000fe400078010ff */
[----:B------:R-:W-:Y:S01]  /*24310*/  LEA.HI.X.SX32 R69, R207, R250, 0x2, P3 ;  /* 0x000000facf457211 */ /* 0x000fe200018f16ff */
[----:B------:R-:W3:Y:S01]  /*24320*/  LDL.LU R204, [R1+0x238] ;  /* 0x0002380001cc7983 */ /* 0x000ee20000300800 */
[----:B------:R-:W-:-:S02]  /*24330*/  LEA R64, P3, R228, R0, 0x2 ;  /* 0x00000000e4407211 */ /* 0x000fc400078610ff */
[-C--:B------:R-:W-:Y:S01]  /*24340*/  LEA.HI.X.SX32 R67, R227, R250.reuse, 0x2, P0 ;  /* 0x000000fae3437211 */ /* 0x080fe200000f16ff */
[----:B------:R-:W-:Y:S01]  /*24350*/  STL.64 [R1+0x60b0], R70 ;  /* 0x0060b04601007387 */ /* 0x000fe20000100a00 */
[----:B------:R-:W-:Y:S01]  /*24360*/  IMAD R6, R202, c[0x0][0x190], RZ ;  /* 0x00006400ca067a24 */ /* 0x000fe200078e02ff */
[----:B------:R-:W-:Y:S02]  /*24370*/  LEA.HI.X.SX32 R65, R228, R250, 0x2, P3 ;  /* 0x000000fae4417211 */ /* 0x000fe400018f16ff */
[----:B------:R-:W-:Y:S04]  /*24380*/  STL [R1+0x60bc], R68 ;  /* 0x0060bc4401007387 */ /* 0x000fe80000100800 */
[----:B------:R-:W-:Y:S04]  /*24390*/  STL [R1+0x60b8], R69 ;  /* 0x0060b84501007387 */ /* 0x000fe80000100800 */
[----:B------:R-:W5:Y:S04]  /*243a0*/  LDL.LU R202, [R1+0x23c] ;  /* 0x00023c0001ca7983 */ /* 0x000f680000300800 */
[----:B------:R-:W-:Y:S04]  /*243b0*/  STL.64 [R1+0x60c0], R66 ;  /* 0x0060c04201007387 */ /* 0x000fe80000100a00 */
[----:B------:R-:W-:Y:S04]  /*243c0*/  STL [R1+0x60d0], R67 ;  /* 0x0060d04301007387 */ /* 0x000fe80000100800 */
[----:B------:R-:W-:Y:S01]  /*243d0*/  STL.64 [R1+0x60c8], R64 ;  /* 0x0060c84001007387 */ /* 0x000fe20000100a00 */
[----:B--2---:R-:W-:-:S03]  /*243e0*/  IMAD R10, R205, c[0x0][0x190], RZ ;  /* 0x00006400cd0a7a24 */ /* 0x004fc600078e02ff */
[----:B------:R-:W2:Y:S01]  /*243f0*/  LDL.LU R205, [R1+0x240] ;  /* 0x0002400001cd7983 */ /* 0x000ea20000300800 */
[----:B------:R-:W-:Y:S02]  /*24400*/  IMAD R229, R229, c[0x0][0x190], RZ ;  /* 0x00006400e5e57a24 */ /* 0x000fe400078e02ff */
[----:B------:R-:W-:Y:S02]  /*24410*/  IMAD R251, R251, c[0x0][0x190], RZ ;  /* 0x00006400fbfb7a24 */ /* 0x000fe400078e02ff */
[----:B------:R-:W-:Y:S01]  /*24420*/  IMAD R17, R190, c[0x0][0x190], RZ ;  /* 0x00006400be117a24 */ /* 0x000fe200078e02ff */
[-C--:B------:R-:W-:Y:S01]  /*24430*/  LEA R62, P0, R229, R0.reuse, 0x2 ;  /* 0x00000000e53e7211 */ /* 0x080fe200078010ff */
[----:B------:R-:W-:Y:S01]  /*24440*/  IMAD R9, R193, c[0x0][0x190], RZ ;  /* 0x00006400c1097a24 */ /* 0x000fe200078e02ff */
[----:B------:R-:W-:Y:S02]  /*24450*/  LEA R60, P3, R251, R0, 0x2 ;  /* 0x00000000fb3c7211 */ /* 0x000fe400078610ff */
[----:B------:R-:W-:-:S02]  /*24460*/  LEA.HI.X.SX32 R63, R229, R250, 0x2, P0 ;  /* 0x000000fae53f7211 */ /* 0x000fc400000f16ff */
[----:B------:R-:W-:Y:S01]  /*24470*/  LEA R58, P0, R17, R0, 0x2 ;  /* 0x00000000113a7211 */ /* 0x000fe200078010ff */
[----:B------:R-:W-:Y:S01]  /*24480*/  IMAD R4, R192, c[0x0][0x190], RZ ;  /* 0x00006400c0047a24 */ /* 0x000fe200078e02ff */
[----:B------:R-:W-:Y:S01]  /*24490*/  LEA.HI.X.SX32 R61, R251, R250, 0x2, P3 ;  /* 0x000000fafb3d7211 */ /* 0x000fe200018f16ff */
[----:B------:R-:W-:Y:S01]  /*244a0*/  STL [R1+0x60d8], R62 ;  /* 0x0060d83e01007387 */ /* 0x000fe20000100800 */
        /* <DEDUP_REMOVED lines=8> */
[----:B------:R-:W-:-:S03]  /*24530*/  LEA R52, P3, R4, R0, 0x2 ;  /* 0x0000000004347211 */ /* 0x000fc600078610ff */
[----:B------:R-:W-:Y:S01]  /*24540*/  STL [R1+0x60dc], R61 ;  /* 0x0060dc3d01007387 */ /* 0x000fe20000100800 */
[----:B------:R-:W-:Y:S02]  /*24550*/  LEA.HI.X.SX32 R55, R16, R250, 0x2, P0 ;  /* 0x000000fa10377211 */ /* 0x000fe400000f16ff */
[----:B------:R-:W-:Y:S02]  /*24560*/  LEA R50, P0, R15, R0, 0x2 ;  /* 0x000000000f327211 */ /* 0x000fe400078010ff */
[----:B------:R-:W-:Y:S01]  /*24570*/  LEA.HI.X.SX32 R53, R4, R250, 0x2, P3 ;  /* 0x000000fa04357211 */ /* 0x000fe200018f16ff */
[----:B----4-:R-:W-:Y:S02]  /*24580*/  IMAD R3, R203, c[0x0][0x190], RZ ;  /* 0x00006400cb037a24 */ /* 0x010fe400078e02ff */
[----:B------:R-:W4:Y:S04]  /*24590*/  LDL.LU R203, [R1+0x244] ;  /* 0x0002440001cb7983 */ /* 0x000f280000300800 */
[----:B------:R-:W-:Y:S01]  /*245a0*/  STL [R1+0x60e8], R58 ;  /* 0x0060e83a01007387 */ /* 0x000fe20000100800 */
[----:B------:R-:W-:-:S03]  /*245b0*/  LEA R48, P3, R8, R0, 0x2 ;  /* 0x0000000008307211 */ /* 0x000fc600078610ff */
[----:B------:R-:W-:Y:S04]  /*245c0*/  STL [R1+0x60e4], R59 ;  /* 0x0060e43b01007387 */ /* 0x000fe80000100800 */
[----:B------:R-:W-:Y:S01]  /*245d0*/  STL [R1+0x60f0], R56 ;  /* 0x0060f03801007387 */ /* 0x000fe20000100800 */
[----:B------:R-:W-:-:S03]  /*245e0*/  LEA.HI.X.SX32 R51, R15, R250, 0x2, P0 ;  /* 0x000000fa0f337211 */ /* 0x000fc600000f16ff */
[----:B------:R-:W-:Y:S01]  /*245f0*/  STL [R1+0x60ec], R57 ;  /* 0x0060ec3901007387 */ /* 0x000fe20000100800 */
[----:B------:R-:W-:Y:S01]  /*24600*/  LEA.HI.X.SX32 R49, R8, R250, 0x2, P3 ;  /* 0x000000fa08317211 */ /* 0x000fe200018f16ff */
[----:B---3--:R-:W-:Y:S02]  /*24610*/  IMAD R9, R204, c[0x0][0x190], RZ ;  /* 0x00006400cc097a24 */ /* 0x008fe400078e02ff */
[----:B------:R-:W3:Y:S04]  /*24620*/  LDL.LU R204, [R1+0x248] ;  /* 0x0002480001cc7983 */ /* 0x000ee80000300800 */
[----:B------:R-:W-:Y:S04]  /*24630*/  STL [R1+0x60f8], R54 ;  /* 0x0060f83601007387 */ /* 0x000fe80000100800 */
[----:B------:R-:W-:Y:S04]  /*24640*/  STL [R1+0x60f4], R55 ;  /* 0x0060f43701007387 */ /* 0x000fe80000100800 */
[----:B------:R-:W-:Y:S01]  /*24650*/  STL [R1+0x6100], R52 ;  /* 0x0061003401007387 */ /* 0x000fe20000100800 */
[----:B-----5:R-:W-:-:S03]  /*24660*/  IMAD R4, R202, c[0x0][0x190], RZ ;  /* 0x00006400ca047a24 */ /* 0x020fc600078e02ff */
[----:B------:R-:W-:Y:S04]  /*24670*/  STL [R1+0x60fc], R53 ;  /* 0x0060fc3501007387 */ /* 0x000fe80000100800 */
[----:B------:R-:W5:Y:S04]  /*24680*/  LDL.LU R202, [R1+0x24c] ;  /* 0x00024c0001ca7983 */ /* 0x000f680000300800 */
[----:B------:R-:W-:Y:S04]  /*24690*/  STL [R1+0x6108], R50 ;  /* 0x0061083201007387 */ /* 0x000fe80000100800 */
[----:B------:R-:W-:Y:S04]  /*246a0*/  STL [R1+0x6104], R51 ;  /* 0x0061043301007387 */ /* 0x000fe80000100800 */
[----:B------:R-:W-:Y:S04]  /*246b0*/  STL [R1+0x6110], R48 ;  /* 0x0061103001007387 */ /* 0x000fe80000100800 */
[----:B------:R-:W-:Y:S01]  /*246c0*/  STL [R1+0x610c], R49 ;  /* 0x00610c3101007387 */ /* 0x000fe20000100800 */
[----:B--2---:R-:W-:-:S03]  /*246d0*/  IMAD R8, R205, c[0x0][0x190], RZ ;  /* 0x00006400cd087a24 */ /* 0x004fc600078e02ff */
[----:B------:R-:W2:Y:S01]  /*246e0*/  LDL.LU R205, [R1+0x250] ;  /* 0x0002500001cd7983 */ /* 0x000ea20000300800 */
[----:B------:R-:W-:Y:S02]  /*246f0*/  IMAD R14, R196, c[0x0][0x190], RZ ;  /* 0x00006400c40e7a24 */ /* 0x000fe400078e02ff */
[----:B------:R-:W-:Y:S01]  /*24700*/  IMAD R13, R197, c[0x0][0x190], RZ ;  /* 0x00006400c50d7a24 */ /* 0x000fe200078e02ff */
[-C--:B------:R-:W-:Y:S02]  /*24710*/  LEA R44, P3, R2, R0.reuse, 0x2 ;  /* 0x00000000022c7211 */ /* 0x080fe400078610ff */
[----:B------:R-:W-:Y:S01]  /*24720*/  LEA R46, P0, R14, R0, 0x2 ;  /* 0x000000000e2e7211 */ /* 0x000fe200078010ff */
[----:B------:R-:W-:Y:S01]  /*24730*/  IMAD R7, R200, c[0x0][0x190], RZ ;  /* 0x00006400c8077a24 */ /* 0x000fe200078e02ff */
[-C--:B------:R-:W-:Y:S01]  /*24740*/  LEA.HI.X.SX32 R45, R2, R250.reuse, 0x2, P3 ;  /* 0x000000fa022d7211 */ /* 0x080fe200018f16ff */
[----:B------:R-:W-:Y:S01]  /*24750*/  IMAD R12, R201, c[0x0][0x190], RZ ;  /* 0x00006400c90c7a24 */ /* 0x000fe200078e02ff */
[----:B------:R-:W-:-:S02]  /*24760*/  LEA.HI.X.SX32 R47, R14, R250, 0x2, P0 ;  /* 0x000000fa0e2f7211 */ /* 0x000fc400000f16ff */
[-C--:B------:R-:W-:Y:S02]  /*24770*/  LEA R42, P0, R13, R0.reuse, 0x2 ;  /* 0x000000000d2a7211 */ /* 0x080fe400078010ff */
[----:B------:R-:W-:Y:S01]  /*24780*/  LEA R40, P3, R7, R0, 0x2 ;  /* 0x0000000007287211 */ /* 0x000fe200078610ff */
[----:B------:R-:W-:Y:S01]  /*24790*/  STL [R1+0x6118], R46 ;  /* 0x0061182e01007387 */ /* 0x000fe20000100800 */
[----:B------:R-:W-:Y:S02]  /*247a0*/  LEA.HI.X.SX32 R43, R13, R250, 0x2, P0 ;  /* 0x000000fa0d2b7211 */ /* 0x000fe400000f16ff */
[C---:B------:R-:W-:Y:S01]  /*247b0*/  LEA R38, P0, R12.reuse, R0, 0x2 ;  /* 0x000000000c267211 */ /* 0x040fe200078010ff */
[----:B------:R-:W-:Y:S01]  /*247c0*/  STL [R1+0x6114], R47 ;  /* 0x0061142f01007387 */ /* 0x000fe20000100800 */
[----:B------:R-:W-:Y:S02]  /*247d0*/  LEA.HI.X.SX32 R41, R7, R250, 0x2, P3 ;  /* 0x000000fa07297211 */ /* 0x000fe400018f16ff */
[----:B------:R-:W-:Y:S01]  /*247e0*/  LEA R36, P3, R5, R0, 0x2 ;  /* 0x0000000005247211 */ /* 0x000fe200078610ff */
[----:B------:R-:W-:Y:S01]  /*247f0*/  STL [R1+0x6120], R44 ;  /* 0x0061202c01007387 */ /* 0x000fe20000100800 */
[----:B------:R-:W-:-:S03]  /*24800*/  LEA.HI.X.SX32 R39, R12, R250, 0x2, P0 ;  /* 0x000000fa0c277211 */ /* 0x000fc600000f16ff */
[----:B------:R-:W-:Y:S01]  /*24810*/  STL [R1+0x611c], R45 ;  /* 0x00611c2d01007387 */ /* 0x000fe20000100800 */
[----:B------:R-:W-:Y:S02]  /*24820*/  LEA R34, P0, R11, R0, 0x2 ;  /* 0x000000000b227211 */ /* 0x000fe400078010ff */
[----:B------:R-:W-:Y:S02]  /*24830*/  LEA.HI.X.SX32 R37, R5, R250, 0x2, P3 ;  /* 0x000000fa05257211 */ /* 0x000fe400018f16ff */
[----:B------:R-:W-:Y:S01]  /*24840*/  LEA R32, P3, R6, R0, 0x2 ;  /* 0x0000000006207211 */ /* 0x000fe200078610ff */
[----:B----4-:R-:W-:Y:S02]  /*24850*/  IMAD R2, R203, c[0x0][0x190], RZ ;  /* 0x00006400cb027a24 */ /* 0x010fe400078e02ff */
[----:B------:R-:W4:Y:S04]  /*24860*/  LDL.LU R203, [R1+0x254] ;  /* 0x0002540001cb7983 */ /* 0x000f280000300800 */
[----:B------:R-:W-:Y:S04]  /*24870*/  STL [R1+0x6128], R42 ;  /* 0x0061282a01007387 */ /* 0x000fe80000100800 */
[----:B------:R-:W-:Y:S01]  /*24880*/  STL [R1+0x6124], R43 ;  /* 0x0061242b01007387 */ /* 0x000fe20000100800 */
[----:B------:R-:W-:-:S03]  /*24890*/  LEA.HI.X.SX32 R35, R11, R250, 0x2, P0 ;  /* 0x000000fa0b237211 */ /* 0x000fc600000f16ff */
[----:B------:R-:W-:Y:S04]  /*248a0*/  STL [R1+0x6130], R40 ;  /* 0x0061302801007387 */ /* 0x000fe80000100800 */
[----:B------:R-:W-:Y:S01]  /*248b0*/  STL [R1+0x612c], R41 ;  /* 0x00612c2901007387 */ /* 0x000fe20000100800 */
[----:B------:R-:W-:Y:S01]  /*248c0*/  LEA.HI.X.SX32 R33, R6, R250, 0x2, P3 ;  /* 0x000000fa06217211 */ /* 0x000fe200018f16ff */
[----:B---3--:R-:W-:Y:S02]  /*248d0*/  IMAD R7, R204, c[0x0][0x190], RZ ;  /* 0x00006400cc077a24 */ /* 0x008fe400078e02ff */
[----:B------:R-:W3:Y:S04]  /*248e0*/  LDL.LU R204, [R1+0x258] ;  /* 0x0002580001cc7983 */ /* 0x000ee80000300800 */
[----:B------:R-:W-:Y:S04]  /*248f0*/  STL [R1+0x6138], R38 ;  /* 0x0061382601007387 */ /* 0x000fe80000100800 */
[----:B------:R-:W-:Y:S04]  /*24900*/  STL [R1+0x6134], R39 ;  /* 0x0061342701007387 */ /* 0x000fe80000100800 */
[----:B------:R-:W-:Y:S04]  /*24910*/  STL [R1+0x6140], R36 ;  /* 0x0061402401007387 */ /* 0x000fe80000100800 */
[----:B------:R-:W-:Y:S04]  /*24920*/  STL [R1+0x613c], R37 ;  /* 0x00613c2501007387 */ /* 0x000fe80000100800 */
[----:B------:R-:W-:Y:S04]  /*24930*/  STL [R1+0x6148], R34 ;  /* 0x0061482201007387 */ /* 0x000fe80000100800 */
[----:B------:R-:W-:Y:S04]  /*24940*/  STL [R1+0x6144], R35 ;  /* 0x0061442301007387 */ /* 0x000fe80000100800 */
[----:B------:R-:W-:Y:S04]  /*24950*/  STL [R1+0x6150], R32 ;  /* 0x0061502001007387 */ /* 0x000fe80000100800 */
[----:B------:R-:W-:Y:S01]  /*24960*/  STL [R1+0x614c], R33 ;  /* 0x00614c2101007387 */ /* 0x000fe20000100800 */
[----:B--2---:R-:W-:-:S03]  /*24970*/  IMAD R6, R205, c[0x0][0x190], RZ ;  /* 0x00006400cd067a24 */ /* 0x004fc600078e02ff */
[----:B------:R-:W2:Y:S01]  /*24980*/  LDL.LU R205, [R1+0x25c] ;  /* 0x00025c0001cd7983 */ /* 0x000ea20000300800 */
[CC--:B------:R-:W-:Y:S02]  /*24990*/  LEA R30, P0, R10.reuse, R0.reuse, 0x2 ;  /* 0x000000000a1e7211 */ /* 0x0c0fe400078010ff */
[----:B------:R-:W-:Y:S02]  /*249a0*/  LEA R28, P3, R3, R0, 0x2 ;  /* 0x00000000031c7211 */ /* 0x000fe400078610ff */
[----:B------:R-:W-:Y:S02]  /*249b0*/  LEA.HI.X.SX32 R31, R10, R250, 0x2, P0 ;  /* 0x000000fa0a1f7211 */ /* 0x000fe400000f16ff */
[----:B------:R-:W-:Y:S02]  /*249c0*/  LEA R26, P0, R9, R0, 0x2 ;  /* 0x00000000091a7211 */ /* 0x000fe400078010ff */
[----:B------:R-:W-:Y:S01]  /*249d0*/  LEA.HI.X.SX32 R29, R3, R250, 0x2, P3 ;  /* 0x000000fa031d7211 */ /* 0x000fe200018f16ff */
[----:B------:R-:W-:Y:S01]  /*249e0*/  STL [R1+0x6158], R30 ;  /* 0x0061581e01007387 */ /* 0x000fe20000100800 */
[----:B------:R-:W-:-:S02]  /*249f0*/  LEA R24, P3, R4, R0, 0x2 ;  /* 0x0000000004187211 */ /* 0x000fc400078610ff */
[-C--:B------:R-:W-:Y:S01]  /*24a00*/  LEA.HI.X.SX32 R27, R9, R250.reuse, 0x2, P0 ;  /* 0x000000fa091b7211 */ /* 0x080fe200000f16ff */
[----:B------:R-:W-:Y:S01]  /*24a10*/  STL [R1+0x6154], R31 ;  /* 0x0061541f01007387 */ /* 0x000fe20000100800 */
[----:B------:R-:W-:-:S03]  /*24a20*/  LEA.HI.X.SX32 R25, R4, R250, 0x2, P3 ;  /* 0x000000fa04197211 */ /* 0x000fc600018f16ff */
[----:B------:R-:W-:Y:S01]  /*24a30*/  STL [R1+0x6160], R28 ;  /* 0x0061601c01007387 */ /* 0x000fe20000100800 */
[----:B------:R-:W-:-:S03]  /*24a40*/  LEA R22, P0, R8, R0, 0x2 ;  /* 0x0000000008167211 */ /* 0x000fc600078010ff */
[----:B------:R-:W-:Y:S04]  /*24a50*/  STL [R1+0x615c], R29 ;  /* 0x00615c1d01007387 */ /* 0x000fe80000100800 */
[----:B------:R-:W2:Y:S01]  /*24a60*/  LDL.LU R200, [R1+0x260] ;  /* 0x0002600001c87983 */ /* 0x000ea20000300800 */
[----:B------:R-:W-:-:S03]  /*24a70*/  LEA R20, P3, R2, R0, 0x2 ;  /* 0x0000000002147211 */ /* 0x000fc600078610ff */
[----:B------:R-:W-:Y:S04]  /*24a80*/  STL [R1+0x6168], R26 ;  /* 0x0061681a01007387 */ /* 0x000fe80000100800 */
[----:B------:R-:W-:Y:S01]  /*24a90*/  STL [R1+0x6164], R27 ;  /* 0x0061641b01007387 */ /* 0x000fe20000100800 */
[----:B------:R-:W-:-:S03]  /*24aa0*/  LEA.HI.X.SX32 R23, R8, R250, 0x2, P0 ;  /* 0x000000fa08177211 */ /* 0x000fc600000f16ff */
[----:B------:R-:W-:Y:S01]  /*24ab0*/  STL [R1+0x6170], R24 ;  /* 0x0061701801007387 */ /* 0x000fe20000100800 */
[----:B-----5:R-:W-:-:S03]  /*24ac0*/  IMAD R5, R202, c[0x0][0x190], RZ ;  /* 0x00006400ca057a24 */ /* 0x020fc600078e02ff */
[----:B------:R-:W-:Y:S01]  /*24ad0*/  STL [R1+0x616c], R25 ;  /* 0x00616c1901007387 */ /* 0x000fe20000100800 */
[----:B----4-:R-:W-:-:S03]  /*24ae0*/  IMAD R3, R203, c[0x0][0x190], RZ ;  /* 0x00006400cb037a24 */ /* 0x010fc600078e02ff */
[----:B------:R-:W4:Y:S01]  /*24af0*/  LDL.LU R201, [R1+0x264] ;  /* 0x0002640001c97983 */ /* 0x000f220000300800 */
[----:B------:R-:W-:-:S03]  /*24b00*/  LEA.HI.X.SX32 R21, R2, R250, 0x2, P3 ;  /* 0x000000fa02157211 */ /* 0x000fc600018f16ff */
[----:B------:R-:W5:Y:S04]  /*24b10*/  LDL.LU R202, [R1+0x5c0] ;  /* 0x0005c00001ca7983 */ /* 0x000f680000300800 */
[----:B------:R-:W5:Y:S04]  /*24b20*/  LDL.LU R203, [R1+0x5c4] ;  /* 0x0005c40001cb7983 */ /* 0x000f680000300800 */
[----:B------:R-:W-:Y:S04]  /*24b30*/  STL [R1+0x6178], R22 ;  /* 0x0061781601007387 */ /* 0x000fe80000100800 */
[----:B------:R-:W-:Y:S04]  /*24b40*/  STL [R1+0x6174], R23 ;  /* 0x0061741701007387 */ /* 0x000fe80000100800 */
[----:B------:R-:W-:Y:S04]  /*24b50*/  STL [R1+0x6180], R20 ;  /* 0x0061801401007387 */ /* 0x000fe80000100800 */
[----:B------:R-:W-:Y:S01]  /*24b60*/  STL [R1+0x617c], R21 ;  /* 0x00617c1501007387 */ /* 0x000fe20000100800 */
[----:B---3--:R-:W-:-:S03]  /*24b70*/  IMAD R4, R204, c[0x0][0x190], RZ ;  /* 0x00006400cc047a24 */ /* 0x008fc600078e02ff */
[----:B------:R-:W3:Y:S01]  /*24b80*/  LDL.LU R204, [R1+0x5c8] ;  /* 0x0005c80001cc7983 */ /* 0x000ee20000300800 */
[----:B--2---:R-:W-:-:S03]  /*24b90*/  IMAD R2, R205, c[0x0][0x190], RZ ;  /* 0x00006400cd027a24 */ /* 0x004fc600078e02ff */
[----:B------:R-:W2:Y:S01]  /*24ba0*/  LDL.LU R205, [R1+0x5cc] ;  /* 0x0005cc0001cd7983 */ /* 0x000ea20000300800 */
[-C--:B------:R-:W-:Y:S02]  /*24bb0*/  LEA R18, P0, R7, R0.reuse, 0x2 ;  /* 0x0000000007127211 */ /* 0x080fe400078010ff */
[----:B------:R-:W-:Y:S02]  /*24bc0*/  LEA R16, P3, R5, R0, 0x2 ;  /* 0x0000000005107211 */ /* 0x000fe400078610ff */
[----:B------:R-:W-:Y:S02]  /*24bd0*/  LEA.HI.X.SX32 R19, R7, R250, 0x2, P0 ;  /* 0x000000fa07137211 */ /* 0x000fe400000f16ff */
[----:B------:R-:W-:Y:S02]  /*24be0*/  LEA R14, P0, R6, R0, 0x2 ;  /* 0x00000000060e7211 */ /* 0x000fe400078010ff */
[----:B------:R-:W-:Y:S02]  /*24bf0*/  LEA.HI.X.SX32 R17, R5, R250, 0x2, P3 ;  /* 0x000000fa05117211 */ /* 0x000fe400018f16ff */
[----:B------:R-:W-:-:S02]  /*24c00*/  LEA R12, P3, R3, R0, 0x2 ;  /* 0x00000000030c7211 */ /* 0x000fc400078610ff */
[----:B------:R-:W-:Y:S02]  /*24c10*/  LEA.HI.X.SX32 R15, R6, R250, 0x2, P0 ;  /* 0x000000fa060f7211 */ /* 0x000fe400000f16ff */
[----:B------:R-:W-:Y:S02]  /*24c20*/  LEA R10, P0, R4, R0, 0x2 ;  /* 0x00000000040a7211 */ /* 0x000fe400078010ff */
[----:B------:R-:W-:Y:S02]  /*24c30*/  LEA.HI.X.SX32 R13, R3, R250, 0x2, P3 ;  /* 0x000000fa030d7211 */ /* 0x000fe400018f16ff */
[----:B------:R-:W-:Y:S01]  /*24c40*/  LEA R8, P3, R2, R0, 0x2 ;  /* 0x0000000002087211 */ /* 0x000fe200078610ff */
[----:B------:R-:W-:Y:S01]  /*24c50*/  IMAD R5, R200, c[0x0][0x190], RZ ;  /* 0x00006400c8057a24 */ /* 0x000fe200078e02ff */
[-C--:B------:R-:W-:Y:S02]  /*24c60*/  LEA.HI.X.SX32 R11, R4, R250.reuse, 0x2, P0 ;  /* 0x000000fa040b7211 */ /* 0x080fe400000f16ff */
[----:B------:R-:W-:-:S02]  /*24c70*/  LEA.HI.X.SX32 R9, R2, R250, 0x2, P3 ;  /* 0x000000fa02097211 */ /* 0x000fc400018f16ff */
[----:B------:R-:W-:-:S04]  /*24c80*/  LEA R6, P0, R5, R0, 0x2 ;  /* 0x0000000005067211 */ /* 0x000fc800078010ff */
[----:B------:R-:W-:Y:S01]  /*24c90*/  LEA.HI.X.SX32 R7, R5, R250, 0x2, P0 ;  /* 0x000000fa05077211 */ /* 0x000fe200000f16ff */
[----:B----4-:R-:W-:-:S05]  /*24ca0*/  IMAD R3, R201, c[0x0][0x190], RZ ;  /* 0x00006400c9037a24 */ /* 0x010fca00078e02ff */
[----:B------:R-:W-:-:S04]  /*24cb0*/  LEA R4, P3, R3, R0, 0x2 ;  /* 0x0000000003047211 */ /* 0x000fc800078610ff */
[----:B------:R-:W-:Y:S01]  /*24cc0*/  LEA.HI.X.SX32 R5, R3, R250, 0x2, P3 ;  /* 0x000000fa03057211 */ /* 0x000fe200018f16ff */
[----:B------:R-:W-:Y:S04]  /*24cd0*/  STL [R1+0x6190], R18 ;  /* 0x0061901201007387 */ /* 0x000fe80000100800 */
[----:B------:R-:W-:Y:S04]  /*24ce0*/  STL [R1+0x6188], R19 ;  /* 0x0061881301007387 */ /* 0x000fe80000100800 */
[----:B------:R-:W-:Y:S01]  /*24cf0*/  STL [R1+0x61a0], R16 ;  /* 0x0061a01001007387 */ /* 0x000fe20000100800 */
[----:B-----5:R-:W-:-:S03]  /*24d00*/  IMAD R76, R202, c[0x0][0x184], RZ ;  /* 0x00006100ca4c7a24 */ /* 0x020fc600078e02ff */
[----:B------:R-:W-:Y:S01]  /*24d10*/  STL [R1+0x6198], R17 ;  /* 0x0061981101007387 */ /* 0x000fe20000100800 */
[----:B------:R-:W-:-:S03]  /*24d20*/  IMAD R2, R203, c[0x0][0x184], RZ ;  /* 0x00006100cb027a24 */ /* 0x000fc600078e02ff */
[----:B------:R-:W-:Y:S04]  /*24d30*/  STL [R1+0x61b0], R14 ;  /* 0x0061b00e01007387 */ /* 0x000fe80000100800 */
[----:B------:R-:W-:Y:S01]  /*24d40*/  STL [R1+0x61a8], R15 ;  /* 0x0061a80f01007387 */ /* 0x000fe20000100800 */
[----:B------:R-:W-:-:S03]  /*24d50*/  MOV R252, c[0x0][0x180] ;  /* 0x0000600000fc7a02 */ /* 0x000fc60000000f00 */
[----:B------:R-:W-:Y:S01]  /*24d60*/  STL [R1+0x61c0], R12 ;  /* 0x0061c00c01007387 */ /* 0x000fe20000100800 */
[----:B------:R-:W-:-:S03]  /*24d70*/  IMAD R223, R223, c[0x0][0x190], RZ ;  /* 0x00006400dfdf7a24 */ /* 0x000fc600078e02ff */
[----:B------:R-:W-:Y:S01]  /*24d80*/  STL [R1+0x61b8], R13 ;  /* 0x0061b80d01007387 */ /* 0x000fe20000100800 */
[----:B------:R-:W-:-:S03]  /*24d90*/  LEA R248, P0, R76, c[0x0][0x160], 0x2 ;  /* 0x000058004cf87a11 */ /* 0x000fc600078010ff */
[----:B------:R-:W-:Y:S01]  /*24da0*/  STL [R1+0x61d0], R10 ;  /* 0x0061d00a01007387 */ /* 0x000fe20000100800 */
[----:B------:R-:W-:-:S03]  /*24db0*/  LEA R246, P3, R2, c[0x0][0x160], 0x2 ;  /* 0x0000580002f67a11 */ /* 0x000fc600078610ff */
[----:B------:R-:W-:Y:S01]  /*24dc0*/  STL [R1+0x61c8], R11 ;  /* 0x0061c80b01007387 */ /* 0x000fe20000100800 */
[----:B------:R-:W-:-:S03]  /*24dd0*/  IADD3 R77, R252, -0x1, RZ ;  /* 0xfffffffffc4d7810 */ /* 0x000fc60007ffe0ff */
[----:B------:R-:W-:Y:S01]  /*24de0*/  STL [R1+0x61e0], R8 ;  /* 0x0061e00801007387 */ /* 0x000fe20000100800 */
[----:B------:R-:W-:-:S03]  /*24df0*/  SEL R74, R191, RZ, !P6 ;  /* 0x000000ffbf4a7207 */ /* 0x000fc60007000000 */
[----:B------:R-:W-:Y:S01]  /*24e00*/  STL [R1+0x61d8], R9 ;  /* 0x0061d80901007387 */ /* 0x000fe20000100800 */
[----:B------:R-:W-:-:S03]  /*24e10*/  LEA.HI.X.SX32 R249, R76, c[0x0][0x164], 0x2, P0 ;  /* 0x000059004cf97a11 */ /* 0x000fc600000f16ff */
[----:B------:R-:W-:Y:S01]  /*24e20*/  STL [R1+0x61f0], R6 ;  /* 0x0061f00601007387 */ /* 0x000fe20000100800 */
[----:B------:R-:W-:-:S03]  /*24e30*/  LEA.HI.X.SX32 R247, R2, c[0x0][0x164], 0x2, P3 ;  /* 0x0000590002f77a11 */ /* 0x000fc600018f16ff */
[----:B------:R-:W-:Y:S01]  /*24e40*/  STL [R1+0x61e8], R7 ;  /* 0x0061e80701007387 */ /* 0x000fe20000100800 */
[----:B------:R-:W-:-:S03]  /*24e50*/  ISETP.GE.U32.AND P3, PT, R77, 0x7fffff80, PT ;  /* 0x7fffff804d00780c */ /* 0x000fc60003f66070 */
[----:B------:R1:W-:Y:S01]  /*24e60*/  STL [R1+0x6200], R4 ;  /* 0x0062000401007387 */ /* 0x0003e20000100800 */
[----:B------:R-:W-:-:S03]  /*24e70*/  IADD3 R76, R252, -0x5, RZ ;  /* 0xfffffffbfc4c7810 */ /* 0x000fc60007ffe0ff */
[----:B------:R4:W-:Y:S01]  /*24e80*/  STL [R1+0x61f8], R5 ;  /* 0x0061f80501007387 */ /* 0x0009e20000100800 */
[----:B-1----:R-:W-:-:S04]  /*24e90*/  LEA R4, P6, R223, R0, 0x2 ;  /* 0x00000000df047211 */ /* 0x002fc800078c10ff */
[----:B----4-:R-:W-:Y:S01]  /*24ea0*/  LEA.HI.X.SX32 R5, R223, R250, 0x2, P6 ;  /* 0x000000fadf057211 */ /* 0x010fe200030f16ff */
[----:B------:R-:W-:Y:S01]  /*24eb0*/  IMAD.MOV.U32 R251, RZ, RZ, c[0x0][0x188] ;  /* 0x00006200fffb7624 */ /* 0x000fe200078e00ff */
[----:B------:R-:W-:-:S03]  /*24ec0*/  ISETP.GE.U32.AND P6, PT, R76, 0x7fffff7c, PT ;  /* 0x7fffff7c4c00780c */ /* 0x000fc60003fc6070 */
[----:B------:R1:W-:Y:S01]  /*24ed0*/  STL.64 [R1+0x1c18], R4 ;  /* 0x001c180401007387 */ /* 0x0003e20000100a00 */
[----:B------:R-:W-:Y:S01]  /*24ee0*/  ULDC.64 UR4, c[0x0][0x118] ;  /* 0x0000460000047ab9 */ /* 0x000fe20000000a00 */
[----:B------:R-:W-:Y:S01]  /*24ef0*/  IADD3 R76, R252, -0x9, RZ ;  /* 0xfffffff7fc4c7810 */ /* 0x000fe20007ffe0ff */
[----:B---3--:R-:W-:-:S05]  /*24f00*/  IMAD R75, R204, c[0x0][0x184], RZ ;  /* 0x00006100cc4b7a24 */ /* 0x008fca00078e02ff */
[----:B------:R-:W-:-:S04]  /*24f10*/  LEA R244, P0, R75, c[0x0][0x160], 0x2 ;  /* 0x000058004bf47a11 */ /* 0x000fc800078010ff */
[----:B------:R-:W-:Y:S02]  /*24f20*/  LEA.HI.X.SX32 R245, R75, c[0x0][0x164], 0x2, P0 ;  /* 0x000059004bf57a11 */ /* 0x000fe400000f16ff */
[----:B------:R-:W-:Y:S01]  /*24f30*/  IADD3 R75, R252, -0x6c, RZ ;  /* 0xffffff94fc4b7810 */ /* 0x000fe20007ffe0ff */
[----:B--2---:R-:W-:Y:S02]  /*24f40*/  IMAD R3, R205, c[0x0][0x184], RZ ;  /* 0x00006100cd037a24 */ /* 0x004fe400078e02ff */
[----:B------:R-:W2:Y:S03]  /*24f50*/  S2R R205, SR_TID.X ;  /* 0x0000000000cd7919 */ /* 0x000ea60000002100 */
[----:B------:R-:W-:-:S04]  /*24f60*/  LEA R2, P0, R3, c[0x0][0x160], 0x2 ;  /* 0x0000580003027a11 */ /* 0x000fc800078010ff */
[----:B------:R-:W-:Y:S02]  /*24f70*/  LEA.HI.X.SX32 R3, R3, c[0x0][0x164], 0x2, P0 ;  /* 0x0000590003037a11 */ /* 0x000fe400000f16ff */
[----:B------:R-:W-:Y:S01]  /*24f80*/  ISETP.GE.U32.AND P0, PT, R75, 0x7fffff15, PT ;  /* 0x7fffff154b00780c */ /* 0x000fe20003f06070 */
[----:B------:R-:W-:-:S04]  /*24f90*/  IMAD.SHL.U32 R75, R251, 0x4, RZ ;  /* 0x00000004fb4b7824 */ /* 0x000fc800078e00ff */
[----:B------:R-:W-:Y:S01]  /*24fa0*/  IMAD.WIDE R12, R75, 0x4, R2 ;  /* 0x000000044b0c7825 */ /* 0x000fe200078e0202 */
[----:B--2---:R-:W-:-:S04]  /*24fb0*/  LOP3.LUT R205, R205, 0x7f, RZ, 0xc0, !PT ;  /* 0x0000007fcdcd7812 */ /* 0x004fc800078ec0ff */
[----:B-1----:R-:W-:Y:S01]  /*24fc0*/  SHF.L.U32 R4, R205, 0x2, RZ ;  /* 0x00000002cd047819 */ /* 0x002fe200000006ff */
[----:B------:R-:W-:-:S04]  /*24fd0*/  IMAD.WIDE R10, R75, 0x4, R244 ;  /* 0x000000044b0a7825 */ /* 0x000fc800078e02f4 */
[----:B------:R1:W-:Y:S01]  /*24fe0*/  LDGSTS.E [R4], [R2.64], !P3 ;  /* 0x0000000002047fae */ /* 0x0003e2000d921844 */
[----:B------:R-:W-:-:S03]  /*24ff0*/  IMAD.WIDE R8, R75, 0x4, R246 ;  /* 0x000000044b087825 */ /* 0x000fc600078e02f6 */
[----:B------:R1:W-:Y:S01]  /*25000*/  LDGSTS.E [R4+0x200], [R244.64], !P3 ;  /* 0x00200000f4047fae */ /* 0x0003e2000d921844 */
[----:B------:R-:W-:-:S03]  /*25010*/  IMAD.WIDE R6, R75, 0x4, R248 ;  /* 0x000000044b067825 */ /* 0x000fc600078e02f8 */
[----:B------:R1:W-:Y:S01]  /*25020*/  LDGSTS.E [R4+0x400], [R246.64], !P3 ;  /* 0x00400000f6047fae */ /* 0x0003e2000d921844 */
[----:B------:R-:W-:-:S03]  /*25030*/  IADD3 R75, R252, -0xd, RZ ;  /* 0xfffffff3fc4b7810 */ /* 0x000fc60007ffe0ff */
[----:B------:R1:W-:Y:S01]  /*25040*/  LDGSTS.E [R4+0x600], [R248.64], !P3 ;  /* 0x00600000f8047fae */ /* 0x0003e2000d921844 */
[----:B------:R-:W-:Y:S01]  /*25050*/  ISETP.GE.U32.AND P3, PT, R76, 0x7fffff78, PT ;  /* 0x7fffff784c00780c */ /* 0x000fe20003f66070 */
[----:B------:R-:W-:Y:S02]  /*25060*/  IMAD.SHL.U32 R76, R251, 0x8, RZ ;  /* 0x00000008fb4c7824 */ /* 0x000fe400078e00ff */
[----:B------:R2:W-:Y:S04]  /*25070*/  LDGSTS.E [R4+0x2000], [R12.64], !P6 ;  /* 0x020000000c047fae */ /* 0x0005e8000f121844 */
[----:B------:R3:W-:Y:S04]  /*25080*/  LDGSTS.E [R4+0x2200], [R10.64], !P6 ;  /* 0x022000000a047fae */ /* 0x0007e8000f121844 */
[----:B------:R4:W-:Y:S04]  /*25090*/  LDGSTS.E [R4+0x2400], [R8.64], !P6 ;  /* 0x0240000008047fae */ /* 0x0009e8000f121844 */
[----:B------:R5:W-:Y:S01]  /*250a0*/  LDGSTS.E [R4+0x2600], [R6.64], !P6 ;  /* 0x0260000006047fae */ /* 0x000be2000f121844 */
[----:B------:R-:W-:-:S03]  /*250b0*/  ISETP.GE.U32.AND P6, PT, R75, 0x7fffff74, PT ;  /* 0x7fffff744b00780c */ /* 0x000fc60003fc6070 */
[----:B------:R2:W-:Y:S01]  /*250c0*/  STL.64 [R1+0x490], R12 ;  /* 0x0004900c01007387 */ /* 0x0005e20000100a00 */
[----:B------:R-:W-:-:S03]  /*250d0*/  IMAD R75, R251, 0xc, RZ ;  /* 0x0000000cfb4b7824 */ /* 0x000fc600078e02ff */
[----:B------:R3:W-:Y:S04]  /*250e0*/  STL.64 [R1+0x488], R10 ;  /* 0x0004880a01007387 */ /* 0x0007e80000100a00 */
[----:B------:R4:W-:Y:S01]  /*250f0*/  STL.64 [R1+0x480], R8 ;  /* 0x0004800801007387 */ /* 0x0009e20000100a00 */
[----:B--2---:R-:W-:-:S03]  /*25100*/  IMAD.WIDE R12, R76, 0x4, R2 ;  /* 0x000000044c0c7825 */ /* 0x004fc600078e0202 */
[----:B------:R5:W-:Y:S01]  /*25110*/  STL.64 [R1+0x478], R6 ;  /* 0x0004780601007387 */ /* 0x000be20000100a00 */
[----:B---3--:R-:W-:-:S03]  /*25120*/  IMAD.WIDE R10, R76, 0x4, R244 ;  /* 0x000000044c0a7825 */ /* 0x008fc600078e02f4 */
[----:B------:R2:W-:Y:S01]  /*25130*/  STL.64 [R1+0x470], R12 ;  /* 0x0004700c01007387 */ /* 0x0005e20000100a00 */
[----:B----4-:R-:W-:-:S03]  /*25140*/  IMAD.WIDE R8, R76, 0x4, R246 ;  /* 0x000000044c087825 */ /* 0x010fc600078e02f6 */
[----:B------:R2:W-:Y:S01]  /*25150*/  LDGSTS.E [R4+0x4000], [R12.64], !P3 ;  /* 0x040000000c047fae */ /* 0x0005e2000d921844 */
[----:B-----5:R-:W-:Y:S01]  /*25160*/  IMAD.WIDE R6, R76, 0x4, R248 ;  /* 0x000000044c067825 */ /* 0x020fe200078e02f8 */
[----:B------:R-:W-:Y:S02]  /*25170*/  IADD3 R76, R252, -0x11, RZ ;  /* 0xffffffeffc4c7810 */ /* 0x000fe40007ffe0ff */
[----:B------:R3:W-:Y:S04]  /*25180*/  STL.64 [R1+0x468], R10 ;  /* 0x0004680a01007387 */ /* 0x0007e80000100a00 */
[----:B------:R3:W-:Y:S01]  /*25190*/  LDGSTS.E [R4+0x4200], [R10.64], !P3 ;  /* 0x042000000a047fae */ /* 0x0007e2000d921844 */
[----:B--2---:R-:W-:-:S03]  /*251a0*/  IMAD.WIDE R12, R75, 0x4, R2 ;  /* 0x000000044b0c7825 */ /* 0x004fc600078e0202 */
[----:B------:R2:W-:Y:S04]  /*251b0*/  STL.64 [R1+0x460], R8 ;  /* 0x0004600801007387 */ /* 0x0005e80000100a00 */
[----:B------:R2:W-:Y:S01]  /*251c0*/  LDGSTS.E [R4+0x4400], [R8.64], !P3 ;  /* 0x0440000008047fae */ /* 0x0005e2000d921844 */
[----:B---3--:R-:W-:-:S03]  /*251d0*/  IMAD.WIDE R10, R75, 0x4, R244 ;  /* 0x000000044b0a7825 */ /* 0x008fc600078e02f4 */
[----:B------:R3:W-:Y:S04]  /*251e0*/  STL.64 [R1+0x498], R6 ;  /* 0x0004980601007387 */ /* 0x0007e80000100a00 */
[----:B------:R3:W-:Y:S01]  /*251f0*/  LDGSTS.E [R4+0x4600], [R6.64], !P3 ;  /* 0x0460000006047fae */ /* 0x0007e2000d921844 */
[----:B------:R-:W-:Y:S01]  /*25200*/  ISETP.GE.U32.AND P3, PT, R76, 0x7fffff70, PT ;  /* 0x7fffff704c00780c */ /* 0x000fe20003f66070 */
[----:B--2---:R-:W-:Y:S02]  /*25210*/  IMAD.WIDE R8, R75, 0x4, R246 ;  /* 0x000000044b087825 */ /* 0x004fe400078e02f6 */
[----:B------:R2:W-:Y:S02]  /*25220*/  LDGSTS.E [R4+0x6000], [R12.64], !P6 ;  /* 0x060000000c047fae */ /* 0x0005e4000f121844 */
[----:B------:R-:W-:-:S02]  /*25230*/  IMAD.SHL.U32 R76, R251, 0x10, RZ ;  /* 0x00000010fb4c7824 */ /* 0x000fc400078e00ff */
[----:B------:R4:W-:Y:S01]  /*25240*/  LDGSTS.E [R4+0x6200], [R10.64], !P6 ;  /* 0x062000000a047fae */ /* 0x0009e2000f121844 */
[----:B---3--:R-:W-:Y:S01]  /*25250*/  IMAD.WIDE R6, R75, 0x4, R248 ;  /* 0x000000044b067825 */ /* 0x008fe200078e02f8 */
[----:B------:R-:W-:Y:S02]  /*25260*/  IADD3 R75, R252, -0x15, RZ ;  /* 0xffffffebfc4b7810 */ /* 0x000fe40007ffe0ff */
        /* <DEDUP_REMOVED lines=9> */
[----:B----4-:R-:W-:-:S03]  /*25300*/  IMAD.WIDE R10, R76, 0x4, R244 ;  /* 0x000000044c0a7825 */ /* 0x010fc600078e02f4 */
[----:B------:R2:W-:Y:S01]  /*25310*/  STL.64 [R1+0x438], R12 ;  /* 0x0004380c01007387 */ /* 0x0005e20000100a00 */
[----:B---3--:R-:W-:-:S03]  /*25320*/  IMAD.WIDE R8, R76, 0x4, R246 ;  /* 0x000000044c087825 */ /* 0x008fc600078e02f6 */
        /* <DEDUP_REMOVED lines=14> */
[----:B------:R-:W-:-:S02]  /*25410*/  IMAD R76, R251, 0x18, RZ ;  /* 0x00000018fb4c7824 */ /* 0x000fc400078e02ff */
        /* <DEDUP_REMOVED lines=28> */
[----:B------:R2:W-:Y:S01]  /*255e0*/  LDGSTS.E [R4+0xe000], [R12.64], !P6 ;  /* 0x0e0000000c047fae */ /* 0x0005e2000f121844 */
[----:B------:R-:W-:-:S03]  /*255f0*/  SHF.L.U32 R76, R251, 0x5, RZ ;  /* 0x00000005fb4c7819 */ /* 0x000fc600000006ff */
        /* <DEDUP_REMOVED lines=267> */
[C---:B--2---:R-:W-:Y:S01]  /*266b0*/  IMAD.WIDE R8, R75.reuse, 0x4, R246 ;  /* 0x000000044b087825 */ /* 0x044fe200078e02f6 */
[----:B------:R-:W-:Y:S01]  /*266c0*/  IADD3 R76, R252, -0x6d, RZ ;  /* 0xffffff93fc4c7810 */ /* 0x000fe20007ffe0ff */
[----:B------:R2:W-:Y:S04]  /*266d0*/  LDGSTS.E [R4+0x32000], [R12.64], !P6 ;  /* 0x320000000c047fae */ /* 0x0005e8000f121844 */
[----:B------:R4:W-:Y:S01]  /*266e0*/  LDGSTS.E [R4+0x32200], [R10.64], !P6 ;  /* 0x322000000a047fae */ /* 0x0009e2000f121844 */
[----:B---3--:R-:W-:-:S03]  /*266f0*/  IMAD.WIDE R6, R75, 0x4, R248 ;  /* 0x000000044b067825 */ /* 0x008fc600078e02f8 */
[----:B------:R3:W-:Y:S01]  /*26700*/  LDGSTS.E [R4+0x32400], [R8.64], !P6 ;  /* 0x3240000008047fae */ /* 0x0007e2000f121844 */
[----:B------:R-:W-:-:S03]  /*26710*/  IMAD R75, R251, 0x68, RZ ;  /* 0x00000068fb4b7824 */ /* 0x000fc600078e02ff */
[----:B------:R2:W-:Y:S04]  /*26720*/  STL.64 [R1+0x5b8], R12 ;  /* 0x0005b80c01007387 */ /* 0x0005e80000100a00 */
[----:B------:R5:W-:Y:S01]  /*26730*/  LDGSTS.E [R4+0x32600], [R6.64], !P6 ;  /* 0x3260000006047fae */ /* 0x000be2000f121844 */
[----:B------:R-:W-:-:S03]  /*26740*/  ISETP.GE.U32.AND P6, PT, R76, 0x7fffff14, PT ;  /* 0x7fffff144c00780c */ /* 0x000fc60003fc6070 */
[----:B------:R4:W-:Y:S04]  /*26750*/  STL.64 [R1+0x5c0], R10 ;  /* 0x0005c00a01007387 */ /* 0x0009e80000100a00 */
[----:B------:R3:W-:Y:S01]  /*26760*/  STL.64 [R1+0x5c8], R8 ;  /* 0x0005c80801007387 */ /* 0x0007e20000100a00 */
[----:B--2---:R-:W-:-:S03]  /*26770*/  IMAD.WIDE R12, R75, 0x4, R2 ;  /* 0x000000044b0c7825 */ /* 0x004fc600078e0202 */
[----:B------:R5:W-:Y:S01]  /*26780*/  STL.64 [R1+0x5d0], R6 ;  /* 0x0005d00601007387 */ /* 0x000be20000100a00 */
[----:B----4-:R-:W-:-:S04]  /*26790*/  IMAD.WIDE R10, R75, 0x4, R244 ;  /* 0x000000044b0a7825 */ /* 0x010fc800078e02f4 */
[C---:B---3--:R-:W-:Y:S01]  /*267a0*/  IMAD.WIDE R8, R75.reuse, 0x4, R246 ;  /* 0x000000044b087825 */ /* 0x048fe200078e02f6 */
[----:B------:R-:W-:Y:S01]  /*267b0*/  IADD3 R76, R252, -0x71, RZ ;  /* 0xffffff8ffc4c7810 */ /* 0x000fe20007ffe0ff */
[----:B------:R2:W-:Y:S02]  /*267c0*/  LDGSTS.E [R4+0x34000], [R12.64], !P3 ;  /* 0x340000000c047fae */ /* 0x0005e4000d921844 */
[----:B-----5:R-:W-:Y:S02]  /*267d0*/  IMAD.WIDE R6, R75, 0x4, R248 ;  /* 0x000000044b067825 */ /* 0x020fe400078e02f8 */
[----:B------:R2:W-:Y:S02]  /*267e0*/  STL.64 [R1+0x5d8], R12 ;  /* 0x0005d80c01007387 */ /* 0x0005e40000100a00 */
[----:B------:R-:W-:Y:S02]  /*267f0*/  IMAD R75, R251, 0x6c, RZ ;  /* 0x0000006cfb4b7824 */ /* 0x000fe400078e02ff */
        /* <DEDUP_REMOVED lines=69> */
[C---:B--2---:R-:W-:Y:S02]  /*26c50*/  IMAD.WIDE R8, R75.reuse, 0x4, R246 ;  /* 0x000000044b087825 */ /* 0x044fe400078e02f6 */
[----:B------:R2:W-:Y:S04]  /*26c60*/  LDGSTS.E [R4+0x3e000], [R12.64], !P6 ;  /* 0x3e0000000c047fae */ /* 0x0005e8000f121844 */
[----:B------:R4:W-:Y:S01]  /*26c70*/  LDGSTS.E [R4+0x3e200], [R10.64], !P6 ;  /* 0x3e2000000a047fae */ /* 0x0009e2000f121844 */
[----:B---3--:R-:W-:Y:S01]  /*26c80*/  IMAD.WIDE R6, R75, 0x4, R248 ;  /* 0x000000044b067825 */ /* 0x008fe200078e02f8 */
[----:B------:R-:W-:-:S02]  /*26c90*/  IADD3 R75, R252, -0x6, RZ ;  /* 0xfffffffafc4b7810 */ /* 0x000fc40007ffe0ff */
[----:B------:R3:W-:Y:S01]  /*26ca0*/  LDGSTS.E [R4+0x3e400], [R8.64], !P6 ;  /* 0x3e40000008047fae */ /* 0x0007e2000f121844 */
[----:B------:R-:W-:-:S03]  /*26cb0*/  LOP3.LUT R5, R4, 0x20, RZ, 0x3c, !PT ;  /* 0x0000002004057812 */ /* 0x000fc600078e3cff */
        /* <DEDUP_REMOVED lines=8> */
[----:B----4-:R-:W-:Y:S01]  /*26d40*/  IMAD.WIDE R10, R251, 0x4, R244 ;  /* 0x00000004fb0a7825 */ /* 0x010fe200078e02f4 */
[----:B------:R-:W-:-:S03]  /*26d50*/  IADD3 R76, R252, -0xa, RZ ;  /* 0xfffffff6fc4c7810 */ /* 0x000fc60007ffe0ff */
[C---:B---3--:R-:W-:Y:S01]  /*26d60*/  IMAD.WIDE R8, R251.reuse, 0x4, R246 ;  /* 0x00000004fb087825 */ /* 0x048fe200078e02f6 */
[----:B------:R2:W-:Y:S03]  /*26d70*/  STL.64 [R1+0x698], R12 ;  /* 0x0006980c01007387 */ /* 0x0005e60000100a00 */
[----:B-----5:R-:W-:Y:S01]  /*26d80*/  IMAD.WIDE R6, R251, 0x4, R248 ;  /* 0x00000004fb067825 */ /* 0x020fe200078e02f8 */
[----:B------:R2:W-:Y:S04]  /*26d90*/  LDGSTS.E [R5+0x800], [R12.64], !P3 ;  /* 0x008000000c057fae */ /* 0x0005e8000d921844 */
        /* <DEDUP_REMOVED lines=465> */
[----:B------:R-:W-:-:S03]  /*28ab0*/  IMAD.SHL.U32 R75, R251, 0x2, RZ ;  /* 0x00000002fb4b7824 */ /* 0x000fc600078e00ff */
[----:B------:R2:W-:Y:S04]  /*28ac0*/  STL.64 [R1+0xa78], R12 ;  /* 0x000a780c01007387 */ /* 0x0005e80000100a00 */
[----:B------:R4:W-:Y:S01]  /*28ad0*/  LDGSTS.E [R5+0x3ee00], [R6.64], !P6 ;  /* 0x3ee0000006057fae */ /* 0x0009e2000f121844 */
[----:B------:R-:W-:-:S03]  /*28ae0*/  ISETP.GE.U32.AND P6, PT, R76, 0x7fffff7a, PT ;  /* 0x7fffff7a4c00780c */ /* 0x000fc60003fc6070 */
[----:B------:R3:W-:Y:S04]  /*28af0*/  STL.64 [R1+0xa80], R10 ;  /* 0x000a800a01007387 */ /* 0x0007e80000100a00 */
[----:B------:R5:W-:Y:S01]  /*28b00*/  STL.64 [R1+0xa88], R8 ;  /* 0x000a880801007387 */ /* 0x000be20000100a00 */
[----:B--2---:R-:W-:-:S03]  /*28b10*/  IMAD.WIDE R12, R75, 0x4, R2 ;  /* 0x000000044b0c7825 */ /* 0x004fc600078e0202 */
[----:B------:R2:W-:Y:S01]  /*28b20*/  STL.64 [R1+0xa90], R6 ;  /* 0x000a900601007387 */ /* 0x0005e20000100a00 */
[----:B----4-:R-:W-:Y:S01]  /*28b30*/  LOP3.LUT R5, R4, 0x40, RZ, 0x3c, !PT ;  /* 0x0000004004057812 */ /* 0x010fe200078e3cff */
[----:B---3--:R-:W-:-:S04]  /*28b40*/  IMAD.WIDE R10, R75, 0x4, R244 ;  /* 0x000000044b0a7825 */ /* 0x008fc800078e02f4 */
[----:B-----5:R-:W-:-:S04]  /*28b50*/  IMAD.WIDE R8, R75, 0x4, R246 ;  /* 0x000000044b087825 */ /* 0x020fc800078e02f6 */
[----:B--2---:R-:W-:Y:S01]  /*28b60*/  IMAD.WIDE R6, R75, 0x4, R248 ;  /* 0x000000044b067825 */ /* 0x004fe200078e02f8 */
[----:B------:R-:W-:Y:S01]  /*28b70*/  IADD3 R76, R252, -0xb, RZ ;  /* 0xfffffff5fc4c7810 */ /* 0x000fe20007ffe0ff */
[----:B------:R2:W-:Y:S02]  /*28b80*/  STL.64 [R1+0xa98], R12 ;  /* 0x000a980c01007387 */ /* 0x0005e40000100a00 */
[----:B------:R-:W-:Y:S02]  /*28b90*/  IMAD R75, R251, 0x6, RZ ;  /* 0x00000006fb4b7824 */ /* 0x000fe400078e02ff */
        /* <DEDUP_REMOVED lines=467> */
[----:B------:R-:W-:Y:S01]  /*2a8d0*/  STL.64 [R1+0x1068], R12 ;  /* 0x0010680c01007387 */ /* 0x000fe20000100a00 */
[----:B------:R-:W-:-:S03]  /*2a8e0*/  LOP3.LUT R167, R4, 0x60, RZ, 0x3c, !PT ;  /* 0x0000006004a77812 */ /* 0x000fc600078e3cff */
[----:B------:R1:W-:Y:S01]  /*2a8f0*/  LDGSTS.E [R5+0x3f600], [R6.64], !P6 ;  /* 0x3f60000006057fae */ /* 0x0003e2000f121844 */
[----:B------:R-:W-:-:S03]  /*2a900*/  ISETP.GE.U32.AND P6, PT, R76, 0x7fffff79, PT ;  /* 0x7fffff794c00780c */ /* 0x000fc60003fc6070 */
[----:B------:R2:W-:Y:S04]  /*2a910*/  STL.64 [R1+0x1078], R10 ;  /* 0x0010780a01007387 */ /* 0x0005e80000100a00 */
[----:B------:R3:W-:Y:S04]  /*2a920*/  STL.64 [R1+0x1080], R8 ;  /* 0x0010800801007387 */ /* 0x0007e80000100a00 */
[----:B------:R4:W-:Y:S01]  /*2a930*/  STL.64 [R1+0x1090], R6 ;  /* 0x0010900601007387 */ /* 0x0009e20000100a00 */
[----:B-1----:R-:W-:-:S04]  /*2a940*/  IMAD.WIDE R4, R75, 0x4, R248 ;  /* 0x000000044b047825 */ /* 0x002fc800078e02f8 */
[----:B--2---:R-:W-:-:S04]  /*2a950*/  IMAD.WIDE R10, R75, 0x4, R2 ;  /* 0x000000044b0a7825 */ /* 0x004fc800078e0202 */
[----:B---3--:R-:W-:-:S04]  /*2a960*/  IMAD.WIDE R8, R75, 0x4, R244 ;  /* 0x000000044b087825 */ /* 0x008fc800078e02f4 */
[----:B----4-:R-:W-:Y:S01]  /*2a970*/  IMAD.WIDE R6, R75, 0x4, R246 ;  /* 0x000000044b067825 */ /* 0x010fe200078e02f6 */
[----:B------:R-:W-:Y:S01]  /*2a980*/  IADD3 R76, R252, -0xc, RZ ;  /* 0xfffffff4fc4c7810 */ /* 0x000fe20007ffe0ff */
[----:B------:R1:W-:Y:S02]  /*2a990*/  LDGSTS.E [R167+0x1800], [R10.64], !P3 ;  /* 0x018000000aa77fae */ /* 0x0003e4000d921844 */
[----:B------:R-:W-:Y:S02]  /*2a9a0*/  IMAD R75, R251, 0x7, RZ ;  /* 0x00000007fb4b7824 */ /* 0x000fe400078e02ff */
[----:B------:R1:W-:Y:S04]  /*2a9b0*/  STL.64 [R1+0x1098], R10 ;  /* 0x0010980a01007387 */ /* 0x0003e80000100a00 */
[----:B------:R2:W-:Y:S04]  /*2a9c0*/  STL.64 [R1+0x10a8], R8 ;  /* 0x0010a80801007387 */ /* 0x0005e80000100a00 */
[----:B------:R2:W-:Y:S01]  /*2a9d0*/  LDGSTS.E [R167+0x1a00], [R8.64], !P3 ;  /* 0x01a0000008a77fae */ /* 0x0005e2000d921844 */
[----:B-1----:R-:W-:-:S03]  /*2a9e0*/  IMAD.WIDE R10, R75, 0x4, R2 ;  /* 0x000000044b0a7825 */ /* 0x002fc600078e0202 */
[----:B------:R1:W-:Y:S04]  /*2a9f0*/  STL.64 [R1+0x10b0], R6 ;  /* 0x0010b00601007387 */ /* 0x0003e80000100a00 */
[----:B------:R1:W-:Y:S01]  /*2aa00*/  LDGSTS.E [R167+0x1c00], [R6.64], !P3 ;  /* 0x01c0000006a77fae */ /* 0x0003e2000d921844 */
[----:B--2---:R-:W-:-:S03]  /*2aa10*/  IMAD.WIDE R8, R75, 0x4, R244 ;  /* 0x000000044b087825 */ /* 0x004fc600078e02f4 */
[----:B------:R2:W-:Y:S04]  /*2aa20*/  STL.64 [R1+0x10c0], R4 ;  /* 0x0010c00401007387 */ /* 0x0005e80000100a00 */
[----:B------:R2:W-:Y:S01]  /*2aa30*/  LDGSTS.E [R167+0x1e00], [R4.64], !P3 ;  /* 0x01e0000004a77fae */ /* 0x0005e2000d921844 */
[----:B------:R-:W-:Y:S01]  /*2aa40*/  ISETP.GE.U32.AND P3, PT, R76, 0x7fffff75, PT ;  /* 0x7fffff754c00780c */ /* 0x000fe20003f66070 */
[C---:B-1----:R-:W-:Y:S01]  /*2aa50*/  IMAD.WIDE R6, R75.reuse, 0x4, R246 ;  /* 0x000000044b067825 */ /* 0x042fe200078e02f6 */
[----:B------:R-:W-:Y:S01]  /*2aa60*/  IADD3 R76, R252, -0x10, RZ ;  /* 0xfffffff0fc4c7810 */ /* 0x000fe20007ffe0ff */
[----:B------:R1:W-:Y:S04]  /*2aa70*/  LDGSTS.E [R167+0x3800], [R10.64], !P6 ;  /* 0x038000000aa77fae */ /* 0x0003e8000f121844 */
[----:B------:R3:W-:Y:S01]  /*2aa80*/  LDGSTS.E [R167+0x3a00], [R8.64], !P6 ;  /* 0x03a0000008a77fae */ /* 0x0007e2000f121844 */
[----:B--2---:R-:W-:-:S03]  /*2aa90*/  IMAD.WIDE R4, R75, 0x4, R248 ;  /* 0x000000044b047825 */ /* 0x004fc600078e02f8 */
[----:B------:R2:W-:Y:S01]  /*2aaa0*/  LDGSTS.E [R167+0x3c00], [R6.64], !P6 ;  /* 0x03c0000006a77fae */ /* 0x0005e2000f121844 */
[----:B------:R-:W-:-:S03]  /*2aab0*/  IMAD R75, R251, 0xb, RZ ;  /* 0x0000000bfb4b7824 */ /* 0x000fc600078e02ff */
[----:B------:R1:W-:Y:S04]  /*2aac0*/  STL.64 [R1+0x10c8], R10 ;  /* 0x0010c80a01007387 */ /* 0x0003e80000100a00 */
[----:B------:R4:W-:Y:S01]  /*2aad0*/  LDGSTS.E [R167+0x3e00], [R4.64], !P6 ;  /* 0x03e0000004a77fae */ /* 0x0009e2000f121844 */
[----:B------:R-:W-:-:S03]  /*2aae0*/  ISETP.GE.U32.AND P6, PT, R76, 0x7fffff71, PT ;  /* 0x7fffff714c00780c */ /* 0x000fc60003fc6070 */
[----:B------:R3:W-:Y:S04]  /*2aaf0*/  STL.64 [R1+0x10d8], R8 ;  /* 0x0010d80801007387 */ /* 0x0007e80000100a00 */
[----:B------:R2:W-:Y:S01]  /*2ab00*/  STL.64 [R1+0x10e0], R6 ;  /* 0x0010e00601007387 */ /* 0x0005e20000100a00 */
[----:B-1----:R-:W-:-:S03]  /*2ab10*/  IMAD.WIDE R10, R75, 0x4, R2 ;  /* 0x000000044b0a7825 */ /* 0x002fc600078e0202 */
[----:B------:R4:W-:Y:S01]  /*2ab20*/  STL.64 [R1+0x10f0], R4 ;  /* 0x0010f00401007387 */ /* 0x0009e20000100a00 */
[----:B---3--:R-:W-:-:S04]  /*2ab30*/  IMAD.WIDE R8, R75, 0x4, R244 ;  /* 0x000000044b087825 */ /* 0x008fc800078e02f4 */
[C---:B--2---:R-:W-:Y:S01]  /*2ab40*/  IMAD.WIDE R6, R75.reuse, 0x4, R246 ;  /* 0x000000044b067825 */ /* 0x044fe200078e02f6 */
[----:B------:R-:W-:Y:S01]  /*2ab50*/  IADD3 R76, R252, -0x14, RZ ;  /* 0xffffffecfc4c7810 */ /* 0x000fe20007ffe0ff */
[----:B------:R1:W-:Y:S02]  /*2ab60*/  LDGSTS.E [R167+0x5800], [R10.64], !P3 ;  /* 0x058000000aa77fae */ /* 0x0003e4000d921844 */
[----:B----4-:R-:W-:Y:S02]  /*2ab70*/  IMAD.WIDE R4, R75, 0x4, R248 ;  /* 0x000000044b047825 */ /* 0x010fe400078e02f8 */
[----:B------:R1:W-:Y:S02]  /*2ab80*/  STL.64 [R1+0x10f8], R10 ;  /* 0x0010f80a01007387 */ /* 0x0003e40000100a00 */
[----:B------:R-:W-:Y:S02]  /*2ab90*/  IMAD R75, R251, 0xf, RZ ;  /* 0x0000000ffb4b7824 */ /* 0x000fe400078e02ff */
        /* <DEDUP_REMOVED lines=295> */
[----:B------:R1:W-:Y:S03]  /*2be10*/  LDGSTS.E [R167+0x2d800], [R10.64], !P3 ;  /* 0x2d8000000aa77fae */ /* 0x0003e6000d921844 */
[----:B----4-:R-:W-:Y:S01]  /*2be20*/  IMAD.WIDE R4, R75, 0x4, R248 ;  /* 0x000000044b047825 */ /* 0x010fe200078e02f8 */
[----:B------:R1:W-:Y:S03]  /*2be30*/  STL.64 [R1+0x14b8], R10 ;  /* 0x0014b80a01007387 */ /* 0x0003e60000100a00 */
[----:B------:R-:W-:Y:S01]  /*2be40*/  IMAD R75, R251, 0x5f, RZ ;  /* 0x0000005ffb4b7824 */ /* 0x000fe200078e02ff */
        /* <DEDUP_REMOVED lines=8> */
[----:B-1----:R-:W-:-:S03]  /*2bed0*/  IMAD.WIDE R6, R75, 0x4, R246 ;  /* 0x000000044b067825 */ /* 0x002fc600078e02f6 */
[----:B------:R1:W-:Y:S01]  /*2bee0*/  LDGSTS.E [R167+0x2f800], [R10.64], !P6 ;  /* 0x2f8000000aa77fae */ /* 0x0003e2000f121844 */
[----:B------:R-:W-:-:S03]  /*2bef0*/  IADD3 R76, R252, -0x68, RZ ;  /* 0xffffff98fc4c7810 */ /* 0x000fc60007ffe0ff */
[----:B------:R3:W-:Y:S01]  /*2bf00*/  LDGSTS.E [R167+0x2fa00], [R8.64], !P6 ;  /* 0x2fa0000008a77fae */ /* 0x0007e2000f121844 */
[----:B--2---:R-:W-:Y:S01]  /*2bf10*/  IMAD.WIDE R4, R75, 0x4, R248 ;  /* 0x000000044b047825 */ /* 0x004fe200078e02f8 */
[----:B------:R-:W-:Y:S02]  /*2bf20*/  IADD3 R75, R252, -0x64, RZ ;  /* 0xffffff9cfc4b7810 */ /* 0x000fe40007ffe0ff */
[----:B------:R2:W-:Y:S01]  /*2bf30*/  LDGSTS.E [R167+0x2fc00], [R6.64], !P6 ;  /* 0x2fc0000006a77fae */ /* 0x0005e2000f121844 */
[----:B------:R-:W-:-:S03]  /*2bf40*/  ISETP.GE.U32.AND P3, PT, R76, 0x7fffff19, PT ;  /* 0x7fffff194c00780c */ /* 0x000fc60003f66070 */
[----:B------:R4:W-:Y:S01]  /*2bf50*/  LDGSTS.E [R167+0x2fe00], [R4.64], !P6 ;  /* 0x2fe0000004a77fae */ /* 0x0009e2000f121844 */
[----:B------:R-:W-:Y:S01]  /*2bf60*/  ISETP.GE.U32.AND P6, PT, R75, 0x7fffff1d, PT ;  /* 0x7fffff1d4b00780c */ /* 0x000fe20003fc6070 */
[C---:B------:R-:W-:Y:S02]  /*2bf70*/  IMAD R76, R251.reuse, 0x67, RZ ;  /* 0x00000067fb4c7824 */ /* 0x040fe400078e02ff */
[----:B------:R-:W-:Y:S01]  /*2bf80*/  IMAD R75, R251, 0x63, RZ ;  /* 0x00000063fb4b7824 */ /* 0x000fe200078e02ff */
[----:B------:R1:W-:Y:S03]  /*2bf90*/  STL.64 [R1+0x14e8], R10 ;  /* 0x0014e80a01007387 */ /* 0x0003e60000100a00 */
[C---:B------:R-:W-:Y:S01]  /*2bfa0*/  IMAD.WIDE R18, R75.reuse, 0x4, R2 ;  /* 0x000000044b127825 */ /* 0x040fe200078e0202 */
[----:B------:R-:W-:Y:S03]  /*2bfb0*/  STL.64 [R1+0x14f8], R8 ;  /* 0x0014f80801007387 */ /* 0x000fe60000100a00 */
[C---:B------:R-:W-:Y:S01]  /*2bfc0*/  IMAD.WIDE R12, R75.reuse, 0x4, R248 ;  /* 0x000000044b0c7825 */ /* 0x040fe200078e02f8 */
[----:B------:R2:W-:Y:S03]  /*2bfd0*/  STL.64 [R1+0x1500], R6 ;  /* 0x0015000601007387 */ /* 0x0005e60000100a00 */
[C---:B-1----:R-:W-:Y:S01]  /*2bfe0*/  IMAD.WIDE R10, R76.reuse, 0x4, R2 ;  /* 0x000000044c0a7825 */ /* 0x042fe200078e0202 */
[----:B------:R4:W-:Y:S03]  /*2bff0*/  STL.64 [R1+0x1510], R4 ;  /* 0x0015100401007387 */ /* 0x0009e60000100a00 */
[C---:B------:R-:W-:Y:S01]  /*2c000*/  IMAD.WIDE R14, R75.reuse, 0x4, R246 ;  /* 0x000000044b0e7825 */ /* 0x040fe200078e02f6 */
[----:B------:R1:W-:Y:S03]  /*2c010*/  STL.64 [R1+0x1548], R10 ;  /* 0x0015480a01007387 */ /* 0x0003e60000100a00 */
[----:B------:R-:W-:Y:S01]  /*2c020*/  IMAD.WIDE R16, R75, 0x4, R244 ;  /* 0x000000044b107825 */ /* 0x000fe200078e02f4 */
[----:B------:R-:W-:Y:S03]  /*2c030*/  STL.64 [R1+0x1518], R18 ;  /* 0x0015181201007387 */ /* 0x000fe60000100a00 */
[C---:B--2---:R-:W-:Y:S01]  /*2c040*/  IMAD.WIDE R6, R76.reuse, 0x4, R246 ;  /* 0x000000044c067825 */ /* 0x044fe200078e02f6 */
[----:B------:R-:W-:Y:S03]  /*2c050*/  STL.64 [R1+0x1540], R12 ;  /* 0x0015400c01007387 */ /* 0x000fe60000100a00 */
[C---:B----4-:R-:W-:Y:S01]  /*2c060*/  IMAD.WIDE R4, R76.reuse, 0x4, R248 ;  /* 0x000000044c047825 */ /* 0x050fe200078e02f8 */
[----:B------:R2:W-:Y:S03]  /*2c070*/  LDGSTS.E [R167+0x31800], [R18.64], !P6 ;  /* 0x3180000012a77fae */ /* 0x0005e6000f121844 */
[----:B---3--:R-:W-:Y:S01]  /*2c080*/  IMAD.WIDE R8, R76, 0x4, R244 ;  /* 0x000000044c087825 */ /* 0x008fe200078e02f4 */
[----:B------:R-:W-:Y:S03]  /*2c090*/  STL.64 [R1+0x1530], R14 ;  /* 0x0015300e01007387 */ /* 0x000fe60000100a00 */
[C---:B------:R-:W-:Y:S01]  /*2c0a0*/  IMAD R77, R251.reuse, 0x6b, RZ ;  /* 0x0000006bfb4d7824 */ /* 0x040fe200078e02ff */
[----:B------:R3:W-:Y:S04]  /*2c0b0*/  LDGSTS.E [R167+0x31a00], [R16.64], !P6 ;  /* 0x31a0000010a77fae */ /* 0x0007e8000f121844 */
[----:B------:R-:W-:Y:S04]  /*2c0c0*/  STL.64 [R1+0x1528], R16 ;  /* 0x0015281001007387 */ /* 0x000fe80000100a00 */
[----:B------:R4:W-:Y:S04]  /*2c0d0*/  LDGSTS.E [R167+0x31c00], [R14.64], !P6 ;  /* 0x31c000000ea77fae */ /* 0x0009e8000f121844 */
[----:B------:R-:W-:Y:S04]  /*2c0e0*/  STL.64 [R1+0x1570], R4 ;  /* 0x0015700401007387 */ /* 0x000fe80000100a00 */
[----:B------:R5:W-:Y:S04]  /*2c0f0*/  LDGSTS.E [R167+0x31e00], [R12.64], !P6 ;  /* 0x31e000000ca77fae */ /* 0x000be8000f121844 */
[----:B------:R-:W-:Y:S04]  /*2c100*/  STL.64 [R1+0x1560], R6 ;  /* 0x0015600601007387 */ /* 0x000fe80000100a00 */
[----:B------:R1:W-:Y:S01]  /*2c110*/  LDGSTS.E [R167+0x33800], [R10.64], !P3 ;  /* 0x338000000aa77fae */ /* 0x0003e2000d921844 */
[----:B------:R-:W-:-:S03]  /*2c120*/  IMAD R75, R251, 0x6f, RZ ;  /* 0x0000006ffb4b7824 */ /* 0x000fc600078e02ff */
[----:B------:R2:W-:Y:S04]  /*2c130*/  STL.64 [R1+0x1558], R8 ;  /* 0x0015580801007387 */ /* 0x0005e80000100a00 */
[----:B------:R2:W-:Y:S01]  /*2c140*/  LDGSTS.E [R167+0x33a00], [R8.64], !P3 ;  /* 0x33a0000008a77fae */ /* 0x0005e2000d921844 */
[----:B-1----:R-:W-:-:S03]  /*2c150*/  IMAD.WIDE R10, R77, 0x4, R2 ;  /* 0x000000044d0a7825 */ /* 0x002fc600078e0202 */
[----:B------:R1:W-:Y:S01]  /*2c160*/  LDGSTS.E [R167+0x33c00], [R6.64], !P3 ;  /* 0x33c0000006a77fae */ /* 0x0003e2000d921844 */
[----:B------:R-:W-:-:S03]  /*2c170*/  IADD3 R76, R252, -0x81, RZ ;  /* 0xffffff7ffc4c7810 */ /* 0x000fc60007ffe0ff */
[----:B------:R3:W-:Y:S01]  /*2c180*/  LDGSTS.E [R167+0x33e00], [R4.64], !P3 ;  /* 0x33e0000004a77fae */ /* 0x0007e2000d921844 */
[----:B--2---:R-:W-:-:S03]  /*2c190*/  IMAD.WIDE R8, R77, 0x4, R244 ;  /* 0x000000044d087825 */ /* 0x004fc600078e02f4 */
[----:B------:R2:W-:Y:S01]  /*2c1a0*/  LDGSTS.E [R167+0x35800], [R10.64], !P0 ;  /* 0x358000000aa77fae */ /* 0x0005e2000c121844 */
[----:B-1----:R-:W-:-:S03]  /*2c1b0*/  IMAD.WIDE R6, R77, 0x4, R246 ;  /* 0x000000044d067825 */ /* 0x002fc600078e02f6 */
[----:B------:R2:W-:Y:S01]  /*2c1c0*/  STL.64 [R1+0x1578], R10 ;  /* 0x0015780a01007387 */ /* 0x0005e20000100a00 */
[----:B---3--:R-:W-:-:S03]  /*2c1d0*/  IMAD.WIDE R4, R77, 0x4, R248 ;  /* 0x000000044d047825 */ /* 0x008fc600078e02f8 */
[----:B------:R1:W-:Y:S04]  /*2c1e0*/  LDGSTS.E [R167+0x35a00], [R8.64], !P0 ;  /* 0x35a0000008a77fae */ /* 0x0003e8000c121844 */
[----:B------:R1:W-:Y:S01]  /*2c1f0*/  STL.64 [R1+0x1588], R8 ;  /* 0x0015880801007387 */ /* 0x0003e20000100a00 */
[----:B------:R-:W-:-:S03]  /*2c200*/  IMAD R77, R251, 0x77, RZ ;  /* 0x00000077fb4d7824 */ /* 0x000fc600078e02ff */
[----:B------:R3:W-:Y:S01]  /*2c210*/  LDGSTS.E [R167+0x35c00], [R6.64], !P0 ;  /* 0x35c0000006a77fae */ /* 0x0007e2000c121844 */
[----:B--2---:R-:W-:-:S03]  /*2c220*/  IMAD.WIDE R10, R75, 0x4, R2 ;  /* 0x000000044b0a7825 */ /* 0x004fc600078e0202 */
[----:B------:R3:W-:Y:S04]  /*2c230*/  STL.64 [R1+0x1590], R6 ;  /* 0x0015900601007387 */ /* 0x0007e80000100a00 */
[----:B------:R2:W-:Y:S01]  /*2c240*/  LDGSTS.E [R167+0x35e00], [R4.64], !P0 ;  /* 0x35e0000004a77fae */ /* 0x0005e2000c121844 */
[----:B-1----:R-:W-:Y:S01]  /*2c250*/  IMAD.WIDE R8, R75, 0x4, R244 ;  /* 0x000000044b087825 */ /* 0x002fe200078e02f4 */
[----:B------:R-:W-:Y:S02]  /*2c260*/  ISETP.GE.U32.AND P0, PT, R76, 0x7fffff00, PT ;  /* 0x7fffff004c00780c */ /* 0x000fe40003f06070 */
[----:B------:R2:W-:Y:S01]  /*2c270*/  STL.64 [R1+0x15a0], R4 ;  /* 0x0015a00401007387 */ /* 0x0005e20000100a00 */
[----:B------:R-:W-:Y:S02]  /*2c280*/  IMAD R76, R251, 0x73, RZ ;  /* 0x00000073fb4c7824 */ /* 0x000fe400078e02ff */
[C---:B---3--:R-:W-:Y:S01]  /*2c290*/  IMAD.WIDE R6, R75.reuse, 0x4, R246 ;  /* 0x000000044b067825 */ /* 0x048fe200078e02f6 */
[----:B------:R1:W-:Y:S04]  /*2c2a0*/  STL.64 [R1+0x15a8], R10 ;  /* 0x0015a80a01007387 */ /* 0x0003e80000100a00 */
[----:B------:R1:W-:Y:S01]  /*2c2b0*/  LDGSTS.E [R167+0x37800], [R10.64], !P5 ;  /* 0x378000000aa77fae */ /* 0x0003e2000e921844 */
[----:B--2---:R-:W-:-:S03]  /*2c2c0*/  IMAD.WIDE R4, R75, 0x4, R248 ;  /* 0x000000044b047825 */ /* 0x004fc600078e02f8 */
[----:B------:R2:W-:Y:S01]  /*2c2d0*/  STL.64 [R1+0x15b8], R8 ;  /* 0x0015b80801007387 */ /* 0x0005e20000100a00 */
[----:B------:R-:W-:-:S03]  /*2c2e0*/  IMAD.WIDE R18, R76, 0x4, R2 ;  /* 0x000000044c127825 */ /* 0x000fc600078e0202 */
[----:B------:R3:W-:Y:S01]  /*2c2f0*/  STL.64 [R1+0x15c0], R6 ;  /* 0x0015c00601007387 */ /* 0x0007e20000100a00 */
[----:B-1----:R-:W-:-:S03]  /*2c300*/  IMAD.WIDE R10, R77, 0x4, R2 ;  /* 0x000000044d0a7825 */ /* 0x002fc600078e0202 */
[----:B------:R2:W-:Y:S01]  /*2c310*/  LDGSTS.E [R167+0x37a00], [R8.64], !P5 ;  /* 0x37a0000008a77fae */ /* 0x0005e2000e921844 */
[----:B-----5:R-:W-:-:S03]  /*2c320*/  IMAD.WIDE R12, R76, 0x4, R248 ;  /* 0x000000044c0c7825 */ /* 0x020fc600078e02f8 */
[----:B------:R1:W-:Y:S01]  /*2c330*/  STL.64 [R1+0x15d0], R4 ;  /* 0x0015d00401007387 */ /* 0x0003e20000100a00 */
[----:B----4-:R-:W-:-:S03]  /*2c340*/  IMAD.WIDE R14, R76, 0x4, R246 ;  /* 0x000000044c0e7825 */ /* 0x010fc600078e02f6 */
[----:B------:R3:W-:Y:S01]  /*2c350*/  LDGSTS.E [R167+0x37c00], [R6.64], !P5 ;  /* 0x37c0000006a77fae */ /* 0x0007e2000e921844 */
[----:B------:R-:W-:-:S03]  /*2c360*/  IMAD.WIDE R16, R76, 0x4, R244 ;  /* 0x000000044c107825 */ /* 0x000fc600078e02f4 */
[----:B------:R-:W4:Y:S04]  /*2c370*/  LDL.LU R185, [R1+0xf08] ;  /* 0x000f080001b97983 */ /* 0x000f280000300800 */
[----:B------:R1:W-:Y:S01]  /*2c380*/  LDGSTS.E [R167+0x37e00], [R4.64], !P5 ;  /* 0x37e0000004a77fae */ /* 0x0003e2000e921844 */
[----:B--2---:R-:W-:-:S03]  /*2c390*/  IMAD.WIDE R8, R77, 0x4, R244 ;  /* 0x000000044d087825 */ /* 0x004fc600078e02f4 */
[----:B------:R-:W2:Y:S01]  /*2c3a0*/  LDL.LU R201, [R1+0xef4] ;  /* 0x000ef40001c97983 */ /* 0x000ea20000300800 */
[----:B---3--:R-:W-:-:S03]  /*2c3b0*/  IMAD.WIDE R6, R77, 0x4, R246 ;  /* 0x000000044d067825 */ /* 0x008fc600078e02f6 */
[----:B------:R-:W-:Y:S01]  /*2c3c0*/  STL.64 [R1+0x1618], R10 ;  /* 0x0016180a01007387 */ /* 0x000fe20000100a00 */
[----:B-1----:R-:W-:-:S03]  /*2c3d0*/  IMAD.WIDE R4, R77, 0x4, R248 ;  /* 0x000000044d047825 */ /* 0x002fc600078e02f8 */
[----:B------:R-:W-:Y:S04]  /*2c3e0*/  STL.64 [R1+0x15d8], R18 ;  /* 0x0015d81201007387 */ /* 0x000fe80000100a00 */
[----:B------:R-:W-:Y:S04]  /*2c3f0*/  STL.64 [R1+0x1600], R12 ;  /* 0x0016000c01007387 */ /* 0x000fe80000100a00 */
[----:B------:R-:W-:Y:S04]  /*2c400*/  STL.64 [R1+0x15f0], R14 ;  /* 0x0015f00e01007387 */ /* 0x000fe80000100a00 */
[----:B------:R-:W-:Y:S04]  /*2c410*/  STL.64 [R1+0x15e8], R16 ;  /* 0x0015e81001007387 */ /* 0x000fe80000100a00 */
[----:B------:R-:W-:Y:S04]  /*2c420*/  STL.64 [R1+0x1640], R4 ;  /* 0x0016400401007387 */ /* 0x000fe80000100a00 */
[----:B------:R-:W-:Y:S04]  /*2c430*/  STL.64 [R1+0x1630], R6 ;  /* 0x0016300601007387 */ /* 0x000fe80000100a00 */
[----:B------:R-:W-:Y:S04]  /*2c440*/  STL.64 [R1+0x1628], R8 ;  /* 0x0016280801007387 */ /* 0x000fe80000100a00 */
[----:B------:R-:W3:Y:S04]  /*2c450*/  LDL.LU R202, [R1+0xef0] ;  /* 0x000ef00001ca7983 */ /* 0x000ee80000300800 */
        /* <DEDUP_REMOVED lines=9> */
[----:B------:R-:W-:-:S03]  /*2c4f0*/  IADD3 R78, R252, -0x80, RZ ;  /* 0xffffff80fc4e7810 */ /* 0x000fc60007ffe0ff */
[----:B------:R-:W5:Y:S04]  /*2c500*/  LDL.LU R195, [R1+0xe78] ;  /* 0x000e780001c37983 */ /* 0x000f680000300800 */
[----:B------:R-:W5:Y:S04]  /*2c510*/  LDL.LU R196, [R1+0xe64] ;  /* 0x000e640001c47983 */ /* 0x000f680000300800 */
[----:B------:R-:W5:Y:S04]  /*2c520*/  LDL.LU R197, [R1+0xe60] ;  /* 0x000e600001c57983 */ /* 0x000f680000300800 */
[----:B------:R-:W5:Y:S01]  /*2c530*/  LDL.LU R200, [R1+0xe4c] ;  /* 0x000e4c0001c87983 */ /* 0x000f620000300800 */
[----:B------:R-:W-:-:S03]  /*2c540*/  ISETP.GE.AND P3, PT, R205, R78, PT ;  /* 0x0000004ecd00720c */ /* 0x000fc60003f66270 */
[----:B------:R-:W5:Y:S04]  /*2c550*/  LDL.LU R203, [R1+0xe48] ;  /* 0x000e480001cb7983 */ /* 0x000f680000300800 */
[----:B------:R-:W5:Y:S04]  /*2c560*/  LDL.LU R204, [R1+0xe34] ;  /* 0x000e340001cc7983 */ /* 0x000f680000300800 */
[----:B------:R-:W5:Y:S01]  /*2c570*/  LDL.LU R205, [R1+0xe30] ;  /* 0x000e300001cd7983 */ /* 0x000f620000300800 */
[----:B------:R-:W-:-:S03]  /*2c580*/  IADD3 R75, R252, -0x85, RZ ;  /* 0xffffff7bfc4b7810 */ /* 0x000fc60007ffe0ff */
[----:B------:R1:W-:Y:S01]  /*2c590*/  LDGSTS.E [R167+0x39800], [R18.64], !P4 ;  /* 0x3980000012a77fae */ /* 0x0003e2000e121844 */
[----:B------:R-:W-:Y:S02]  /*2c5a0*/  ISETP.GE.U32.AND P5, PT, R75, 0x7ffffefc, PT ;  /* 0x7ffffefc4b00780c */ /* 0x000fe40003fa6070 */
[----:B------:R-:W-:Y:S01]  /*2c5b0*/  IADD3 R75, R252, -0x89, RZ ;  /* 0xffffff77fc4b7810 */ /* 0x000fe20007ffe0ff */
[----:B------:R1:W-:Y:S04]  /*2c5c0*/  LDGSTS.E [R167+0x39a00], [R16.64], !P4 ;  /* 0x39a0000010a77fae */ /* 0x0003e8000e121844 */
[----:B------:R1:W-:Y:S04]  /*2c5d0*/  LDGSTS.E [R167+0x39c00], [R14.64], !P4 ;  /* 0x39c000000ea77fae */ /* 0x0003e8000e121844 */
[----:B------:R1:W-:Y:S01]  /*2c5e0*/  LDGSTS.E [R167+0x39e00], [R12.64], !P4 ;  /* 0x39e000000ca77fae */ /* 0x0003e2000e121844 */
[----:B------:R-:W-:-:S03]  /*2c5f0*/  ISETP.GE.U32.AND P4, PT, R75, 0x7ffffef8, PT ;  /* 0x7ffffef84b00780c */ /* 0x000fc60003f86070 */
[----:B------:R1:W-:Y:S04]  /*2c600*/  LDGSTS.E [R167+0x3b800], [R10.64], !P1 ;  /* 0x3b8000000aa77fae */ /* 0x0003e8000c921844 */
[----:B------:R1:W-:Y:S04]  /*2c610*/  LDGSTS.E [R167+0x3ba00], [R8.64], !P1 ;  /* 0x3ba0000008a77fae */ /* 0x0003e8000c921844 */
[----:B------:R1:W-:Y:S04]  /*2c620*/  LDGSTS.E [R167+0x3bc00], [R6.64], !P1 ;  /* 0x3bc0000006a77fae */ /* 0x0003e8000c921844 */
[----:B------:R1:W-:Y:S01]  /*2c630*/  LDGSTS.E [R167+0x3be00], [R4.64], !P1 ;  /* 0x3be0000004a77fae */ /* 0x0003e2000c921844 */
[----:B------:R-:W-:-:S02]  /*2c640*/  ISETP.NE.U32.AND P1, PT, R74, RZ, PT ;  /* 0x000000ff4a00720c */ /* 0x000fc40003f25070 */
[----:B------:R-:W-:Y:S01]  /*2c650*/  ISETP.GE.U32.AND P6, PT, R78, 0x7fffff01, PT ;  /* 0x7fffff014e00780c */ /* 0x000fe20003fc6070 */
[----:B----4-:R-:W-:Y:S02]  /*2c660*/  IMAD R74, R185, c[0x0][0x190], RZ ;  /* 0x00006400b94a7a24 */ /* 0x010fe400078e02ff */
[----:B--2---:R-:W-:Y:S02]  /*2c670*/  IMAD R75, R201, c[0x0][0x190], RZ ;  /* 0x00006400c94b7a24 */ /* 0x004fe400078e02ff */
[----:B------:R-:W2:Y:S04]  /*2c680*/  LDL.LU R201, [R1+0xe1c] ;  /* 0x000e1c0001c97983 */ /* 0x000ea80000300800 */
[----:B------:R-:W-:Y:S01]  /*2c690*/  STL.64 [R1+0x6300], R74 ;  /* 0x0063004a01007387 */ /* 0x000fe20000100a00 */
[----:B---3--:R-:W-:-:S03]  /*2c6a0*/  IMAD R76, R202, c[0x0][0x190], RZ ;  /* 0x00006400ca4c7a24 */ /* 0x008fc600078e02ff */
[----:B------:R-:W3:Y:S01]  /*2c6b0*/  LDL.LU R202, [R1+0xe18] ;  /* 0x000e180001ca7983 */ /* 0x000ee20000300800 */
[----:B-----5:R-:W-:Y:S02]  /*2c6c0*/  IMAD R77, R186, c[0x0][0x190], RZ ;  /* 0x00006400ba4d7a24 */ /* 0x020fe400078e02ff */
[----:B------:R-:W-:Y:S02]  /*2c6d0*/  IMAD R78, R187, c[0x0][0x190], RZ ;  /* 0x00006400bb4e7a24 */ /* 0x000fe400078e02ff */
[----:B------:R-:W-:Y:S01]  /*2c6e0*/  IMAD R79, R188, c[0x0][0x190], RZ ;  /* 0x00006400bc4f7a24 */ /* 0x000fe200078e02ff */
[----:B------:R-:W-:Y:S01]  /*2c6f0*/  STL.64 [R1+0x62f8], R76 ;  /* 0x0062f84c01007387 */ /* 0x000fe20000100a00 */
[----:B------:R-:W-:Y:S02]  /*2c700*/  IMAD R80, R189, c[0x0][0x190], RZ ;  /* 0x00006400bd507a24 */ /* 0x000fe400078e02ff */
[----:B------:R-:W-:Y:S01]  /*2c710*/  IMAD R81, R191, c[0x0][0x190], RZ ;  /* 0x00006400bf517a24 */ /* 0x000fe200078e02ff */
[----:B------:R-:W-:Y:S04]  /*2c720*/  STL.64 [R1+0x6308], R78 ;  /* 0x0063084e01007387 */ /* 0x000fe80000100a00 */
[----:B------:R-:W-:Y:S04]  /*2c730*/  STL.64 [R1+0x6310], R80 ;  /* 0x0063105001007387 */ /* 0x000fe80000100a00 */
[----:B------:R-:W4:Y:S04]  /*2c740*/  LDL.LU R176, [R1+0xe04] ;  /* 0x000e040001b07983 */ /* 0x000f280000300800 */
[----:B------:R-:W5:Y:S04]  /*2c750*/  LDL.LU R177, [R1+0xe00] ;  /* 0x000e000001b17983 */ /* 0x000f680000300800 */
[----:B------:R-:W4:Y:S01]  /*2c760*/  LDL.LU R178, [R1+0xdec] ;  /* 0x000dec0001b27983 */ /* 0x000f220000300800 */
[----:B------:R-:W-:-:S03]  /*2c770*/  IMAD R90, R203, c[0x0][0x190], RZ ;  /* 0x00006400cb5a7a24 */ /* 0x000fc600078e02ff */
[----:B------:R-:W4:Y:S01]  /*2c780*/  LDL.LU R203, [R1+0xde8] ;  /* 0x000de80001cb7983 */ /* 0x000f220000300800 */
[----:B------:R-:W-:-:S03]  /*2c790*/  IMAD R91, R204, c[0x0][0x190], RZ ;  /* 0x00006400cc5b7a24 */ /* 0x000fc600078e02ff */
[----:B------:R-:W5:Y:S01]  /*2c7a0*/  LDL.LU R179, [R1+0xdd4] ;  /* 0x000dd40001b37983 */ /* 0x000f620000300800 */
[----:B------:R-:W-:-:S03]  /*2c7b0*/  IMAD R92, R205, c[0x0][0x190], RZ ;  /* 0x00006400cd5c7a24 */ /* 0x000fc600078e02ff */
[----:B------:R-:W5:Y:S04]  /*2c7c0*/  LDL.LU R204, [R1+0xdd0] ;  /* 0x000dd00001cc7983 */ /* 0x000f680000300800 */
[----:B------:R-:W5:Y:S04]  /*2c7d0*/  LDL.LU R180, [R1+0xdbc] ;  /* 0x000dbc0001b47983 */ /* 0x000f680000300800 */
[----:B------:R-:W5:Y:S04]  /*2c7e0*/  LDL.LU R205, [R1+0xdb8] ;  /* 0x000db80001cd7983 */ /* 0x000f680000300800 */
[----:B------:R-:W5:Y:S01]  /*2c7f0*/  LDL.LU R181, [R1+0xda4] ;  /* 0x000da40001b57983 */ /* 0x000f620000300800 */
[----:B------:R-:W-:-:S02]  /*2c800*/  IMAD R82, R190, c[0x0][0x190], RZ ;  /* 0x00006400be527a24 */ /* 0x000fc400078e02ff */
[----:B------:R-:W-:Y:S02]  /*2c810*/  IMAD R83, R193, c[0x0][0x190], RZ ;  /* 0x00006400c1537a24 */ /* 0x000fe400078e02ff */
[----:B------:R-:W-:Y:S02]  /*2c820*/  IMAD R84, R192, c[0x0][0x190], RZ ;  /* 0x00006400c0547a24 */ /* 0x000fe400078e02ff */
[----:B------:R-:W-:Y:S02]  /*2c830*/  IMAD R85, R194, c[0x0][0x190], RZ ;  /* 0x00006400c2557a24 */ /* 0x000fe400078e02ff */
[----:B------:R-:W-:Y:S02]  /*2c840*/  IMAD R86, R195, c[0x0][0x190], RZ ;  /* 0x00006400c3567a24 */ /* 0x000fe400078e02ff */
[----:B------:R-:W-:Y:S02]  /*2c850*/  IMAD R87, R196, c[0x0][0x190], RZ ;  /* 0x00006400c4577a24 */ /* 0x000fe400078e02ff */
[----:B------:R-:W-:-:S02]  /*2c860*/  IMAD R88, R197, c[0x0][0x190], RZ ;  /* 0x00006400c5587a24 */ /* 0x000fc400078e02ff */
[----:B------:R-:W-:Y:S02]  /*2c870*/  IMAD R89, R200, c[0x0][0x190], RZ ;  /* 0x00006400c8597a24 */ /* 0x000fe400078e02ff */
[----:B--2---:R-:W-:Y:S02]  /*2c880*/  IMAD R93, R201, c[0x0][0x190], RZ ;  /* 0x00006400c95d7a24 */ /* 0x004fe400078e02ff */
[----:B------:R-:W2:Y:S04]  /*2c890*/  LDL.LU R201, [R1+0xda0] ;  /* 0x000da00001c97983 */ /* 0x000ea80000300800 */
        /* <DEDUP_REMOVED lines=12> */
[----:B---3--:R-:W-:-:S03]  /*2c960*/  IMAD R94, R202, c[0x0][0x190], RZ ;  /* 0x00006400ca5e7a24 */ /* 0x008fc600078e02ff */
[----:B------:R-:W3:Y:S04]  /*2c970*/  LDL.LU R195, [R1+0xcfc] ;  /* 0x000cfc0001c37983 */ /* 0x000ee80000300800 */
[----:B------:R-:W3:Y:S04]  /*2c980*/  LDL.LU R196, [R1+0xcf8] ;  /* 0x000cf80001c47983 */ /* 0x000ee80000300800 */
[----:B------:R-:W3:Y:S04]  /*2c990*/  LDL.LU R197, [R1+0xce4] ;  /* 0x000ce40001c57983 */ /* 0x000ee80000300800 */
[----:B------:R-:W3:Y:S04]  /*2c9a0*/  LDL.LU R200, [R1+0xce0] ;  /* 0x000ce00001c87983 */ /* 0x000ee80000300800 */
[----:B------:R-:W3:Y:S01]  /*2c9b0*/  LDL.LU R202, [R1+0xccc] ;  /* 0x000ccc0001ca7983 */ /* 0x000ee20000300800 */
[----:B----4-:R-:W-:-:S03]  /*2c9c0*/  IMAD R98, R203, c[0x0][0x190], RZ ;  /* 0x00006400cb627a24 */ /* 0x010fc600078e02ff */
[----:B------:R-:W4:Y:S01]  /*2c9d0*/  LDL.LU R203, [R1+0xcc8] ;  /* 0x000cc80001cb7983 */ /* 0x000f220000300800 */
[----:B-----5:R-:W-:-:S03]  /*2c9e0*/  IMAD R100, R204, c[0x0][0x190], RZ ;  /* 0x00006400cc647a24 */ /* 0x020fc600078e02ff */
[----:B------:R-:W5:Y:S01]  /*2c9f0*/  LDL.LU R204, [R1+0xcb4] ;  /* 0x000cb40001cc7983 */ /* 0x000f620000300800 */
[----:B------:R-:W-:-:S03]  /*2ca00*/  IMAD R102, R205, c[0x0][0x190], RZ ;  /* 0x00006400cd667a24 */ /* 0x000fc600078e02ff */
[----:B------:R-:W5:Y:S01]  /*2ca10*/  LDL.LU R205, [R1+0xcb0] ;  /* 0x000cb00001cd7983 */ /* 0x000f620000300800 */
[----:B------:R-:W-:Y:S02]  /*2ca20*/  IMAD R95, R176, c[0x0][0x190], RZ ;  /* 0x00006400b05f7a24 */ /* 0x000fe400078e02ff */
[----:B------:R-:W-:Y:S02]  /*2ca30*/  IMAD R96, R177, c[0x0][0x190], RZ ;  /* 0x00006400b1607a24 */ /* 0x000fe400078e02ff */
[----:B------:R-:W-:Y:S02]  /*2ca40*/  IMAD R97, R178, c[0x0][0x190], RZ ;  /* 0x00006400b2617a24 */ /* 0x000fe400078e02ff */
[----:B------:R-:W-:Y:S02]  /*2ca50*/  IMAD R99, R179, c[0x0][0x190], RZ ;  /* 0x00006400b3637a24 */ /* 0x000fe400078e02ff */
[----:B------:R-:W-:Y:S02]  /*2ca60*/  IMAD R101, R180, c[0x0][0x190], RZ ;  /* 0x00006400b4657a24 */ /* 0x000fe400078e02ff */
[----:B------:R-:W-:-:S02]  /*2ca70*/  IMAD R103, R181, c[0x0][0x190], RZ ;  /* 0x00006400b5677a24 */ /* 0x000fc400078e02ff */
[----:B--2---:R-:W-:Y:S02]  /*2ca80*/  IMAD R104, R201, c[0x0][0x190], RZ ;  /* 0x00006400c9687a24 */ /* 0x004fe400078e02ff */
[----:B------:R-:W2:Y:S04]  /*2ca90*/  LDL.LU R201, [R1+0xc9c] ;  /* 0x000c9c0001c97983 */ /* 0x000ea80000300800 */
[----:B------:R-:W2:Y:S04]  /*2caa0*/  LDL.LU R176, [R1+0xc98] ;  /* 0x000c980001b07983 */ /* 0x000ea80000300800 */
[----:B------:R-:W2:Y:S04]  /*2cab0*/  LDL.LU R177, [R1+0xc84] ;  /* 0x000c840001b17983 */ /* 0x000ea80000300800 */
[----:B------:R-:W2:Y:S01]  /*2cac0*/  LDL.LU R178, [R1+0xc80] ;  /* 0x000c800001b27983 */ /* 0x000ea20000300800 */
[----:B---3--:R-:W-:-:S03]  /*2cad0*/  IMAD R121, R202, c[0x0][0x190], RZ ;  /* 0x00006400ca797a24 */ /* 0x008fc600078e02ff */
[----:B------:R-:W3:Y:S04]  /*2cae0*/  LDL.LU R202, [R1+0xc6c] ;  /* 0x000c6c0001ca7983 */ /* 0x000ee80000300800 */
[----:B------:R-:W3:Y:S01]  /*2caf0*/  LDL.LU R179, [R1+0xc68] ;  /* 0x000c680001b37983 */ /* 0x000ee20000300800 */
[----:B----4-:R-:W-:-:S03]  /*2cb00*/  IMAD R122, R203, c[0x0][0x190], RZ ;  /* 0x00006400cb7a7a24 */ /* 0x010fc600078e02ff */
[----:B------:R-:W4:Y:S04]  /*2cb10*/  LDL.LU R203, [R1+0xc54] ;  /* 0x000c540001cb7983 */ /* 0x000f280000300800 */
[----:B------:R-:W4:Y:S01]  /*2cb20*/  LDL.LU R180, [R1+0xc50] ;  /* 0x000c500001b47983 */ /* 0x000f220000300800 */
[----:B-----5:R-:W-:-:S03]  /*2cb30*/  IMAD R123, R204, c[0x0][0x190], RZ ;  /* 0x00006400cc7b7a24 */ /* 0x020fc600078e02ff */
[----:B------:R-:W5:Y:S04]  /*2cb40*/  LDL.LU R204, [R1+0xc3c] ;  /* 0x000c3c0001cc7983 */ /* 0x000f680000300800 */
[----:B------:R-:W5:Y:S01]  /*2cb50*/  LDL.LU R181, [R1+0xc38] ;  /* 0x000c380001b57983 */ /* 0x000f620000300800 */
[----:B------:R-:W-:-:S03]  /*2cb60*/  IMAD R124, R205, c[0x0][0x190], RZ ;  /* 0x00006400cd7c7a24 */ /* 0x000fc600078e02ff */
[----:B------:R-:W5:Y:S01]  /*2cb70*/  LDL.LU R205, [R1+0xc24] ;  /* 0x000c240001cd7983 */ /* 0x000f620000300800 */
[----:B------:R-:W-:Y:S02]  /*2cb80*/  IMAD R105, R182, c[0x0][0x190], RZ ;  /* 0x00006400b6697a24 */ /* 0x000fe400078e02ff */
[----:B------:R-:W-:Y:S01]  /*2cb90*/  IMAD R106, R183, c[0x0][0x190], RZ ;  /* 0x00006400b76a7a24 */ /* 0x000fe200078e02ff */
[----:B------:R-:W5:Y:S01]  /*2cba0*/  LDL.LU R182, [R1+0xc20] ;  /* 0x000c200001b67983 */ /* 0x000f620000300800 */
[----:B------:R-:W-:Y:S02]  /*2cbb0*/  IMAD R107, R185, c[0x0][0x190], RZ ;  /* 0x00006400b96b7a24 */ /* 0x000fe400078e02ff */
[----:B------:R-:W-:Y:S01]  /*2cbc0*/  IMAD R108, R186, c[0x0][0x190], RZ ;  /* 0x00006400ba6c7a24 */ /* 0x000fe200078e02ff */
[----:B------:R-:W5:Y:S04]  /*2cbd0*/  LDL.LU R183, [R1+0xc0c] ;  /* 0x000c0c0001b77983 */ /* 0x000f680000300800 */
[----:B------:R-:W5:Y:S04]  /*2cbe0*/  LDL.LU R185, [R1+0xc08] ;  /* 0x000c080001b97983 */ /* 0x000f680000300800 */
[----:B------:R-:W5:Y:S01]  /*2cbf0*/  LDL.LU R186, [R1+0xbf4] ;  /* 0x000bf40001ba7983 */ /* 0x000f620000300800 */
[----:B------:R-:W-:-:S02]  /*2cc00*/  IMAD R109, R187, c[0x0][0x190], RZ ;  /* 0x00006400bb6d7a24 */ /* 0x000fc400078e02ff */
[----:B------:R-:W-:Y:S01]  /*2cc10*/  IMAD R110, R188, c[0x0][0x190], RZ ;  /* 0x00006400bc6e7a24 */ /* 0x000fe200078e02ff */
[----:B------:R-:W5:Y:S01]  /*2cc20*/  LDL.LU R187, [R1+0xbf0] ;  /* 0x000bf00001bb7983 */ /* 0x000f620000300800 */
[----:B------:R-:W-:Y:S02]  /*2cc30*/  IMAD R111, R189, c[0x0][0x190], RZ ;  /* 0x00006400bd6f7a24 */ /* 0x000fe400078e02ff */
[----:B------:R-:W-:Y:S01]  /*2cc40*/  IMAD R112, R191, c[0x0][0x190], RZ ;  /* 0x00006400bf707a24 */ /* 0x000fe200078e02ff */
[----:B------:R-:W5:Y:S01]  /*2cc50*/  LDL.LU R188, [R1+0xbdc] ;  /* 0x000bdc0001bc7983 */ /* 0x000f620000300800 */
[----:B------:R-:W-:-:S03]  /*2cc60*/  IMAD R113, R190, c[0x0][0x190], RZ ;  /* 0x00006400be717a24 */ /* 0x000fc600078e02ff */
        /* <DEDUP_REMOVED lines=10> */
[----:B------:R-:W5:Y:S04]  /*2cd10*/  LDL.LU R194, [R1+0xb94] ;  /* 0x000b940001c27983 */ /* 0x000f680000300800 */
[----:B------:R-:W5:Y:S04]  /*2cd20*/  LDL.LU R195, [R1+0xb90] ;  /* 0x000b900001c37983 */ /* 0x000f680000300800 */
[----:B------:R-:W5:Y:S01]  /*2cd30*/  LDL.LU R196, [R1+0xb84] ;  /* 0x000b840001c47983 */ /* 0x000f620000300800 */
[----:B------:R-:W-:Y:S02]  /*2cd40*/  IMAD R119, R197, c[0x0][0x190], RZ ;  /* 0x00006400c5777a24 */ /* 0x000fe400078e02ff */
[----:B------:R-:W-:Y:S01]  /*2cd50*/  IMAD R120, R200, c[0x0][0x190], RZ ;  /* 0x00006400c8787a24 */ /* 0x000fe200078e02ff */
[----:B------:R-:W5:Y:S04]  /*2cd60*/  LDL.LU R197, [R1+0xb80] ;  /* 0x000b800001c57983 */ /* 0x000f680000300800 */
[----:B------:R-:W5:Y:S01]  /*2cd70*/  LDL.LU R200, [R1+0xb6c] ;  /* 0x000b6c0001c87983 */ /* 0x000f620000300800 */
[----:B--2---:R-:W-:-:S03]  /*2cd80*/  IMAD R125, R201, c[0x0][0x190], RZ ;  /* 0x00006400c97d7a24 */ /* 0x004fc600078e02ff */
[----:B------:R-:W2:Y:S01]  /*2cd90*/  LDL.LU R201, [R1+0xb68] ;  /* 0x000b680001c97983 */ /* 0x000ea20000300800 */
[----:B---3--:R-:W-:-:S03]  /*2cda0*/  IMAD R129, R202, c[0x0][0x190], RZ ;  /* 0x00006400ca817a24 */ /* 0x008fc600078e02ff */
        /* <DEDUP_REMOVED lines=29> */
[----:B------:R-:W5:Y:S01]  /*2cf80*/  LDL.LU R187, [R1+0xaac] ;  /* 0x000aac0001bb7983 */ /* 0x000f620000300800 */
[----:B------:R-:W-:-:S02]  /*2cf90*/  IMAD R217, R189, c[0x0][0x190], RZ ;  /* 0x00006400bdd97a24 */ /* 0x000fc400078e02ff */
[----:B------:R-:W-:Y:S02]  /*2cfa0*/  IMAD R218, R191, c[0x0][0x190], RZ ;  /* 0x00006400bfda7a24 */ /* 0x000fe400078e02ff */
[----:B------:R-:W-:Y:S02]  /*2cfb0*/  IMAD R219, R190, c[0x0][0x190], RZ ;  /* 0x00006400bedb7a24 */ /* 0x000fe400078e02ff */
[----:B------:R-:W-:Y:S02]  /*2cfc0*/  IMAD R224, R196, c[0x0][0x190], RZ ;  /* 0x00006400c4e07a24 */ /* 0x000fe400078e02ff */
        /* <DEDUP_REMOVED lines=14> */
[----:B------:R-:W5:Y:S04]  /*2d0b0*/  LDL.LU R195, [R1+0x298] ;  /* 0x0002980001c37983 */ /* 0x000f680000300800 */
        /* <DEDUP_REMOVED lines=13> */
[----:B------:R-:W-:-:S03]  /*2d190*/  IMAD R238, R181, c[0x0][0x190], RZ ;  /* 0x00006400b5ee7a24 */ /* 0x000fc600078e02ff */
[----:B------:R3:W-:Y:S01]  /*2d1a0*/  STL [R1+0x623c], R236 ;  /* 0x00623cec01007387 */ /* 0x0007e20000100800 */
[----:B------:R-:W-:-:S03]  /*2d1b0*/  IMAD R240, R183, c[0x0][0x190], RZ ;  /* 0x00006400b7f07a24 */ /* 0x000fc600078e02ff */
[----:B------:R5:W-:Y:S01]  /*2d1c0*/  STL [R1+0x6234], R238 ;  /* 0x006234ee01007387 */ /* 0x000be20000100800 */
[----:B------:R-:W-:-:S03]  /*2d1d0*/  IMAD R242, R186, c[0x0][0x190], RZ ;  /* 0x00006400baf27a24 */ /* 0x000fc600078e02ff */
[----:B------:R-:W-:Y:S04]  /*2d1e0*/  STL [R1+0x622c], R240 ;  /* 0x00622cf001007387 */ /* 0x000fe80000100800 */
[----:B------:R-:W-:Y:S04]  /*2d1f0*/  STL [R1+0x6224], R242 ;  /* 0x006224f201007387 */ /* 0x000fe80000100800 */
[----:B------:R-:W5:Y:S04]  /*2d200*/  LDL.LU R154, [R1+0x278] ;  /* 0x00027800019a7983 */ /* 0x000f680000300800 */
[----:B------:R-:W5:Y:S04]  /*2d210*/  LDL.LU R159, [R1+0x274] ;  /* 0x00027400019f7983 */ /* 0x000f680000300800 */
[----:B------:R-:W5:Y:S04]  /*2d220*/  LDL.LU R155, [R1+0x270] ;  /* 0x00027000019b7983 */ /* 0x000f680000300800 */
[----:B------:R-:W5:Y:S04]  /*2d230*/  LDL.LU R158, [R1+0x26c] ;  /* 0x00026c00019e7983 */ /* 0x000f680000300800 */
[----:B------:R-:W1:Y:S04]  /*2d240*/  LDL.LU R156, [R1+0x268] ;  /* 0x00026800019c7983 */ /* 0x000e680000300800 */
[----:B------:R-:W5:Y:S04]  /*2d250*/  LDL.LU R157, [R1+0x22c] ;  /* 0x00022c00019d7983 */ /* 0x000f680000300800 */
[----:B------:R-:W5:Y:S04]  /*2d260*/  LDL.LU R164, [R1+0x228] ;  /* 0x0002280001a47983 */ /* 0x000f680000300800 */
[----:B------:R-:W5:Y:S04]  /*2d270*/  LDL.LU R165, [R1+0x224] ;  /* 0x0002240001a57983 */ /* 0x000f680000300800 */
[----:B------:R-:W5:Y:S04]  /*2d280*/  LDL.LU R168, [R1+0x220] ;  /* 0x0002200001a87983 */ /* 0x000f680000300800 */
[----:B------:R-:W5:Y:S04]  /*2d290*/  LDL.LU R170, [R1+0x21c] ;  /* 0x00021c0001aa7983 */ /* 0x000f680000300800 */
        /* <DEDUP_REMOVED lines=22> */
[----:B------:R-:W-:Y:S02]  /*2d400*/  IMAD R234, R177, c[0x0][0x190], RZ ;  /* 0x00006400b1ea7a24 */ /* 0x000fe400078e02ff */
[----:B------:R-:W-:Y:S01]  /*2d410*/  IMAD R186, R194, c[0x0][0x190], RZ ;  /* 0x00006400c2ba7a24 */ /* 0x000fe200078e02ff */
        /* <DEDUP_REMOVED lines=8> */
[----:B--2---:R-:W-:-:S02]  /*2d4a0*/  IMAD R195, R201, c[0x0][0x190], RZ ;  /* 0x00006400c9c37a24 */ /* 0x004fc400078e02ff */
[----:B------:R-:W2:Y:S01]  /*2d4b0*/  LDL.LU R201, [R1+0x1d4] ;  /* 0x0001d40001c97983 */ /* 0x000ea20000300800 */
[----:B---3--:R-:W-:-:S03]  /*2d4c0*/  IMAD R236, R202, c[0x0][0x190], RZ ;  /* 0x00006400caec7a24 */ /* 0x008fc600078e02ff */
[----:B------:R-:W3:Y:S01]  /*2d4d0*/  LDL.LU R202, [R1+0x1d0] ;  /* 0x0001d00001ca7983 */ /* 0x000ee20000300800 */
[----:B----4-:R-:W-:-:S03]  /*2d4e0*/  IMAD R161, R203, c[0x0][0x190], RZ ;  /* 0x00006400cba17a24 */ /* 0x010fc600078e02ff */
[----:B------:R-:W4:Y:S01]  /*2d4f0*/  LDL.LU R203, [R1+0x1cc] ;  /* 0x0001cc0001cb7983 */ /* 0x000f220000300800 */
[----:B-----5:R-:W-:-:S03]  /*2d500*/  IMAD R238, R204, c[0x0][0x190], RZ ;  /* 0x00006400ccee7a24 */ /* 0x020fc600078e02ff */
[----:B------:R-:W4:Y:S01]  /*2d510*/  LDL.LU R204, [R1+0x1c8] ;  /* 0x0001c80001cc7983 */ /* 0x000f220000300800 */
[----:B------:R-:W-:-:S03]  /*2d520*/  IMAD R160, R205, c[0x0][0x190], RZ ;  /* 0x00006400cda07a24 */ /* 0x000fc600078e02ff */
[----:B------:R-:W4:Y:S01]  /*2d530*/  LDL.LU R205, [R1+0x1c4] ;  /* 0x0001c40001cd7983 */ /* 0x000f220000300800 */
[----:B-1----:R-:W-:-:S05]  /*2d540*/  IMAD R5, R156, c[0x0][0x190], RZ ;  /* 0x000064009c057a24 */ /* 0x002fca00078e02ff */
[----:B------:R1:W-:Y:S01]  /*2d550*/  STL [R1+0xaf0], R5 ;  /* 0x000af00501007387 */ /* 0x0003e20000100800 */
[----:B------:R-:W-:Y:S02]  /*2d560*/  IMAD R4, R164, c[0x0][0x190], RZ ;  /* 0x00006400a4047a24 */ /* 0x000fe400078e02ff */
[----:B-1----:R-:W-:-:S03]  /*2d570*/  IMAD R5, R168, c[0x0][0x190], RZ ;  /* 0x00006400a8057a24 */ /* 0x002fc600078e02ff */
[----:B------:R1:W-:Y:S04]  /*2d580*/  STL [R1+0xb08], R4 ;  /* 0x000b080401007387 */ /* 0x0003e80000100800 */
[----:B------:R1:W-:Y:S02]  /*2d590*/  STL [R1+0xb20], R5 ;  /* 0x000b200501007387 */ /* 0x0003e40000100800 */
[----:B-1----:R-:W-:Y:S02]  /*2d5a0*/  IMAD R4, R171, c[0x0][0x190], RZ ;  /* 0x00006400ab047a24 */ /* 0x002fe400078e02ff */
[----:B------:R-:W-:-:S03]  /*2d5b0*/  IMAD R5, R175, c[0x0][0x190], RZ ;  /* 0x00006400af057a24 */ /* 0x000fc600078e02ff */
[----:B------:R1:W-:Y:S04]  /*2d5c0*/  STL [R1+0xb38], R4 ;  /* 0x000b380401007387 */ /* 0x0003e80000100800 */
[----:B------:R1:W-:Y:S02]  /*2d5d0*/  STL [R1+0xb50], R5 ;  /* 0x000b500501007387 */ /* 0x0003e40000100800 */
[----:B-1----:R-:W-:Y:S02]  /*2d5e0*/  IMAD R4, R178, c[0x0][0x190], RZ ;  /* 0x00006400b2047a24 */ /* 0x002fe400078e02ff */
[----:B------:R-:W-:-:S03]  /*2d5f0*/  IMAD R5, R182, c[0x0][0x190], RZ ;  /* 0x00006400b6057a24 */ /* 0x000fc600078e02ff */
[----:B------:R-:W-:Y:S04]  /*2d600*/  STL [R1+0xb68], R4 ;  /* 0x000b680401007387 */ /* 0x000fe80000100800 */
[----:B------:R1:W-:Y:S04]  /*2d610*/  STL [R1+0xb80], R5 ;  /* 0x000b800501007387 */ /* 0x0003e80000100800 */
        /* <DEDUP_REMOVED lines=21> */
[----:B-1----:R-:W-:-:S03]  /*2d770*/  IMAD R5, R191, c[0x0][0x190], RZ ;  /* 0x00006400bf057a24 */ /* 0x002fc600078e02ff */
[----:B------:R-:W5:Y:S01]  /*2d780*/  LDL.LU R200, [R1+0x18c] ;  /* 0x00018c0001c87983 */ /* 0x000f620000300800 */
[----:B------:R-:W-:-:S03]  /*2d790*/  IMAD R152, R180, c[0x0][0x190], RZ ;  /* 0x00006400b4987a24 */ /* 0x000fc600078e02ff */
        /* <DEDUP_REMOVED lines=16> */
[----:B------:R-:W-:-:S03]  /*2d8a0*/  IMAD R148, R194, c[0x0][0x190], RZ ;  /* 0x00006400c2947a24 */ /* 0x000fc600078e02ff */
[----:B------:R-:W5:Y:S01]  /*2d8b0*/  LDL.LU R194, [R1+0x15c] ;  /* 0x00015c0001c27983 */ /* 0x000f620000300800 */
[----:B--2---:R-:W-:-:S03]  /*2d8c0*/  IMAD R8, R201, c[0x0][0x190], RZ ;  /* 0x00006400c9087a24 */ /* 0x004fc600078e02ff */
[----:B------:R-:W2:Y:S01]  /*2d8d0*/  LDL.LU R201, [R1+0x158] ;  /* 0x0001580001c97983 */ /* 0x000ea20000300800 */
[----:B---3--:R-:W-:-:S03]  /*2d8e0*/  IMAD R146, R202, c[0x0][0x190], RZ ;  /* 0x00006400ca927a24 */ /* 0x008fc600078e02ff */
[----:B------:R-:W3:Y:S01]  /*2d8f0*/  LDL.LU R202, [R1+0x154] ;  /* 0x0001540001ca7983 */ /* 0x000ee20000300800 */
[----:B----4-:R-:W-:-:S03]  /*2d900*/  IMAD R9, R203, c[0x0][0x190], RZ ;  /* 0x00006400cb097a24 */ /* 0x010fc600078e02ff */
[----:B------:R-:W4:Y:S01]  /*2d910*/  LDL.LU R203, [R1+0x150] ;  /* 0x0001500001cb7983 */ /* 0x000f220000300800 */
[----:B------:R-:W-:-:S03]  /*2d920*/  IMAD R145, R204, c[0x0][0x190], RZ ;  /* 0x00006400cc917a24 */ /* 0x000fc600078e02ff */
[----:B------:R-:W2:Y:S01]  /*2d930*/  LDL.LU R204, [R1+0x14c] ;  /* 0x00014c0001cc7983 */ /* 0x000ea20000300800 */
[----:B------:R-:W-:-:S03]  /*2d940*/  IMAD R10, R205, c[0x0][0x190], RZ ;  /* 0x00006400cd0a7a24 */ /* 0x000fc600078e02ff */
[----:B------:R-:W2:Y:S04]  /*2d950*/  LDL.LU R205, [R1+0x148] ;  /* 0x0001480001cd7983 */ /* 0x000ea80000300800 */
[----:B------:R-:W4:Y:S04]  /*2d960*/  LDL.LU R59, [R1+0x144] ;  /* 0x00014400013b7983 */ /* 0x000f280000300800 */
[----:B------:R-:W4:Y:S04]  /*2d970*/  LDL.LU R58, [R1+0x140] ;  /* 0x00014000013a7983 */ /* 0x000f280000300800 */
[----:B------:R-:W4:Y:S04]  /*2d980*/  LDL.LU R61, [R1+0x13c] ;  /* 0x00013c00013d7983 */ /* 0x000f280000300800 */
[----:B------:R-:W4:Y:S04]  /*2d990*/  LDL.LU R138, [R1+0x138] ;  /* 0x00013800018a7983 */ /* 0x000f280000300800 */
[----:B------:R-:W4:Y:S01]  /*2d9a0*/  LDL.LU R60, [R1+0x134] ;  /* 0x00013400013c7983 */ /* 0x000f220000300800 */
[----:B-----5:R-:W-:-:S02]  /*2d9b0*/  IMAD R11, R139, c[0x0][0x190], RZ ;  /* 0x000064008b0b7a24 */ /* 0x020fc400078e02ff */
[----:B------:R-:W-:Y:S02]  /*2d9c0*/  IMAD R13, R141, c[0x0][0x190], RZ ;  /* 0x000064008d0d7a24 */ /* 0x000fe400078e02ff */
[----:B------:R-:W-:Y:S02]  /*2d9d0*/  IMAD R15, R170, c[0x0][0x190], RZ ;  /* 0x00006400aa0f7a24 */ /* 0x000fe400078e02ff */
[----:B------:R-:W-:Y:S02]  /*2d9e0*/  IMAD R139, R171, c[0x0][0x190], RZ ;  /* 0x00006400ab8b7a24 */ /* 0x000fe400078e02ff */
[----:B------:R-:W-:Y:S02]  /*2d9f0*/  IMAD R141, R164, c[0x0][0x190], RZ ;  /* 0x00006400a48d7a24 */ /* 0x000fe400078e02ff */
[----:B------:R-:W-:Y:S02]  /*2da00*/  IMAD R14, R165, c[0x0][0x190], RZ ;  /* 0x00006400a50e7a24 */ /* 0x000fe400078e02ff */
[----:B------:R-:W-:-:S02]  /*2da10*/  IMAD R17, R176, c[0x0][0x190], RZ ;  /* 0x00006400b0117a24 */ /* 0x000fc400078e02ff */
[----:B------:R-:W-:Y:S02]  /*2da20*/  IMAD R171, R187, c[0x0][0x190], RZ ;  /* 0x00006400bbab7a24 */ /* 0x000fe400078e02ff */
[----:B------:R-:W-:Y:S02]  /*2da30*/  IMAD R170, R190, c[0x0][0x190], RZ ;  /* 0x00006400beaa7a24 */ /* 0x000fe400078e02ff */
[----:B------:R-:W5:Y:S04]  /*2da40*/  LDL.LU R190, [R1+0x130] ;  /* 0x0001300001be7983 */ /* 0x000f680000300800 */
[----:B------:R-:W5:Y:S04]  /*2da50*/  LDL.LU R63, [R1+0x12c] ;  /* 0x00012c00013f7983 */ /* 0x000f680000300800 */
[----:B------:R-:W5:Y:S04]  /*2da60*/  LDL.LU R187, [R1+0x128] ;  /* 0x0001280001bb7983 */ /* 0x000f680000300800 */
[----:B------:R-:W5:Y:S04]  /*2da70*/  LDL.LU R62, [R1+0x124] ;  /* 0x00012400013e7983 */ /* 0x000f680000300800 */
[----:B------:R-:W5:Y:S04]  /*2da80*/  LDL.LU R64, [R1+0x120] ;  /* 0x0001200001407983 */ /* 0x000f680000300800 */
[----:B------:R-:W5:Y:S04]  /*2da90*/  LDL.LU R65, [R1+0x11c] ;  /* 0x00011c0001417983 */ /* 0x000f680000300800 */
[----:B------:R-:W5:Y:S01]  /*2daa0*/  LDL.LU R67, [R1+0x118] ;  /* 0x0001180001437983 */ /* 0x000f620000300800 */
[----:B------:R-:W-:-:S03]  /*2dab0*/  IMAD R136, R185, c[0x0][0x190], RZ ;  /* 0x00006400b9887a24 */ /* 0x000fc600078e02ff */
        /* <DEDUP_REMOVED lines=14> */
[----:B------:R-:W-:Y:S02]  /*2dba0*/  IMAD R18, R182, c[0x0][0x190], RZ ;  /* 0x00006400b6127a24 */ /* 0x000fe400078e02ff */
[----:B------:R-:W-:Y:S02]  /*2dbb0*/  IMAD R182, R194, c[0x0][0x190], RZ ;  /* 0x00006400c2b67a24 */ /* 0x000fe400078e02ff */
[----:B------:R-:W5:Y:S01]  /*2dbc0*/  LDL.LU R194, [R1+0xd4] ;  /* 0x0000d40001c27983 */ /* 0x000f620000300800 */
[----:B------:R-:W-:Y:S02]  /*2dbd0*/  IMAD R12, R140, c[0x0][0x190], RZ ;  /* 0x000064008c0c7a24 */ /* 0x000fe400078e02ff */
[----:B------:R-:W-:Y:S02]  /*2dbe0*/  IMAD R140, R168, c[0x0][0x190], RZ ;  /* 0x00006400a88c7a24 */ /* 0x000fe400078e02ff */
[----:B--2---:R-:W-:-:S02]  /*2dbf0*/  IMAD R20, R201, c[0x0][0x190], RZ ;  /* 0x00006400c9147a24 */ /* 0x004fc400078e02ff */
[----:B---3--:R-:W-:Y:S01]  /*2dc00*/  IMAD R168, R202, c[0x0][0x190], RZ ;  /* 0x00006400caa87a24 */ /* 0x008fe200078e02ff */
[----:B------:R-:W2:Y:S01]  /*2dc10*/  LDL.LU R201, [R1+0xd0] ;  /* 0x0000d00001c97983 */ /* 0x000ea20000300800 */
[----:B----4-:R-:W-:Y:S02]  /*2dc20*/  IMAD R21, R203, c[0x0][0x190], RZ ;  /* 0x00006400cb157a24 */ /* 0x010fe400078e02ff */
[----:B------:R-:W-:Y:S01]  /*2dc30*/  IMAD R22, R204, c[0x0][0x190], RZ ;  /* 0x00006400cc167a24 */ /* 0x000fe200078e02ff */
[----:B------:R-:W3:Y:S01]  /*2dc40*/  LDL.LU R202, [R1+0xcc] ;  /* 0x0000cc0001ca7983 */ /* 0x000ee20000300800 */
[----:B------:R-:W-:-:S03]  /*2dc50*/  IMAD R23, R205, c[0x0][0x190], RZ ;  /* 0x00006400cd177a24 */ /* 0x000fc600078e02ff */
[----:B------:R-:W4:Y:S04]  /*2dc60*/  LDL.LU R203, [R1+0xc8] ;  /* 0x0000c80001cb7983 */ /* 0x000f280000300800 */
[----:B------:R-:W2:Y:S04]  /*2dc70*/  LDL.LU R204, [R1+0xc4] ;  /* 0x0000c40001cc7983 */ /* 0x000ea80000300800 */
[----:B------:R-:W2:Y:S04]  /*2dc80*/  LDL.LU R205, [R1+0xc0] ;  /* 0x0000c00001cd7983 */ /* 0x000ea80000300800 */
[----:B------:R-:W2:Y:S04]  /*2dc90*/  LDL.LU R49, [R1+0xb8] ;  /* 0x0000b80001317983 */ /* 0x000ea80000300800 */
[----:B------:R-:W2:Y:S01]  /*2dca0*/  LDL.LU R51, [R1+0xb4] ;  /* 0x0000b40001337983 */ /* 0x000ea20000300800 */
[----:B------:R-:W-:-:S02]  /*2dcb0*/  IMAD R28, R60, c[0x0][0x190], RZ ;  /* 0x000064003c1c7a24 */ /* 0x000fc400078e02ff */
[----:B------:R-:W-:Y:S02]  /*2dcc0*/  IMAD R24, R59, c[0x0][0x190], RZ ;  /* 0x000064003b187a24 */ /* 0x000fe400078e02ff */
[----:B------:R-:W-:Y:S02]  /*2dcd0*/  IMAD R25, R58, c[0x0][0x190], RZ ;  /* 0x000064003a197a24 */ /* 0x000fe400078e02ff */
[----:B------:R-:W-:Y:S02]  /*2dce0*/  IMAD R26, R61, c[0x0][0x190], RZ ;  /* 0x000064003d1a7a24 */ /* 0x000fe400078e02ff */
[----:B-----5:R-:W-:Y:S02]  /*2dcf0*/  IMAD R30, R63, c[0x0][0x190], RZ ;  /* 0x000064003f1e7a24 */ /* 0x020fe400078e02ff */
[----:B------:R-:W-:Y:S02]  /*2dd00*/  IMAD R32, R62, c[0x0][0x190], RZ ;  /* 0x000064003e207a24 */ /* 0x000fe400078e02ff */
        /* <DEDUP_REMOVED lines=45> */
[----:B------:R-:W2:Y:S04]  /*2dfe0*/  LDL.LU R202, [R1+0x38] ;  /* 0x0000380001ca7983 */ /* 0x000ea80000300800 */
[----:B------:R-:W2:Y:S04]  /*2dff0*/  LDL.LU R203, [R1+0x2c] ;  /* 0x00002c0001cb7983 */ /* 0x000ea80000300800 */
[----:B------:R-:W2:Y:S04]  /*2e000*/  LDL.LU R204, [R1+0x1c] ;  /* 0x00001c0001cc7983 */ /* 0x000ea80000300800 */
[----:B------:R-:W2:Y:S01]  /*2e010*/  LDL.LU R205, [R1+0xc] ;  /* 0x00000c0001cd7983 */ /* 0x000ea20000300800 */
[----:B------:R-:W-:-:S02]  /*2e020*/  IMAD R162, R251, 0x7f, RZ ;  /* 0x0000007ffba27824 */ /* 0x000fc400078e02ff */
[----:B------:R-:W-:Y:S02]  /*2e030*/  IMAD R163, R251, 0x7b, RZ ;  /* 0x0000007bfba37824 */ /* 0x000fe400078e02ff */
[----:B------:R-:W-:Y:S02]  /*2e040*/  IMAD R31, R49, c[0x0][0x190], RZ ;  /* 0x00006400311f7a24 */ /* 0x000fe400078e02ff */
[----:B------:R-:W-:Y:S02]  /*2e050*/  IMAD R38, R51, c[0x0][0x190], RZ ;  /* 0x0000640033267a24 */ /* 0x000fe400078e02ff */
[----:B------:R-:W-:-:S04]  /*2e060*/  IMAD.WIDE R76, R162, 0x4, R2 ;  /* 0x00000004a24c7825 */ /* 0x000fc800078e0202 */
[C---:B------:R-:W-:Y:S01]  /*2e070*/  IMAD.WIDE R80, R163.reuse, 0x4, R2 ;  /* 0x00000004a3507825 */ /* 0x040fe200078e0202 */
[----:B------:R-:W-:Y:S03]  /*2e080*/  STL.64 [R1+0x1678], R76 ;  /* 0x0016784c01007387 */ /* 0x000fe60000100a00 */
[C---:B------:R-:W-:Y:S01]  /*2e090*/  IMAD.WIDE R74, R163.reuse, 0x4, R246 ;  /* 0x00000004a34a7825 */ /* 0x040fe200078e02f6 */
[----:B------:R1:W-:Y:S03]  /*2e0a0*/  STL.64 [R1+0x1648], R80 ;  /* 0x0016485001007387 */ /* 0x0003e60000100a00 */
[----:B------:R-:W-:Y:S01]  /*2e0b0*/  IMAD.WIDE R78, R163, 0x4, R244 ;  /* 0x00000004a34e7825 */ /* 0x000fe200078e02f4 */
[----:B------:R1:W-:Y:S04]  /*2e0c0*/  LDGSTS.E [R167+0x3d800], [R80.64], !P2 ;  /* 0x3d80000050a77fae */ /* 0x0003e8000d121844 */
[----:B------:R1:W-:Y:S04]  /*2e0d0*/  LDGSTS.E [R167+0x3da00], [R78.64], !P2 ;  /* 0x3da000004ea77fae */ /* 0x0003e8000d121844 */
[----:B------:R1:W-:Y:S01]  /*2e0e0*/  LDGSTS.E [R167+0x3dc00], [R74.64], !P2 ;  /* 0x3dc000004aa77fae */ /* 0x0003e2000d121844 */
        /* <DEDUP_REMOVED lines=9> */
[----:B---3--:R-:W-:Y:S02]  /*2e180*/  IMAD R56, R71, c[0x0][0x190], RZ ;  /* 0x0000640047387a24 */ /* 0x008fe400078e02ff */
[----:B----4-:R-:W-:Y:S02]  /*2e190*/  IMAD R68, R164, c[0x0][0x190], RZ ;  /* 0x00006400a4447a24 */ /* 0x010fe400078e02ff */
[----:B--2---:R-:W-:Y:S02]  /*2e1a0*/  IMAD R64, R165, c[0x0][0x190], RZ ;  /* 0x00006400a5407a24 */ /* 0x004fe400078e02ff */
[----:B------:R-:W-:-:S04]  /*2e1b0*/  IMAD.WIDE R164, R163, 0x4, R248 ;  /* 0x00000004a3a47825 */ /* 0x000fc800078e02f8 */
[----:B------:R-:W-:Y:S01]  /*2e1c0*/  IMAD R252, R202, c[0x0][0x190], RZ ;  /* 0x00006400cafc7a24 */ /* 0x000fe200078e02ff */
[----:B------:R-:W-:Y:S01]  /*2e1d0*/  STL.64 [R1+0x1670], R164 ;  /* 0x001670a401007387 */ /* 0x000fe20000100a00 */
[----:B------:R-:W-:-:S03]  /*2e1e0*/  IMAD R70, R203, c[0x0][0x190], RZ ;  /* 0x00006400cb467a24 */ /* 0x000fc600078e02ff */
[----:B------:R2:W-:Y:S01]  /*2e1f0*/  LDGSTS.E [R167+0x3de00], [R164.64], !P2 ;  /* 0x3de00000a4a77fae */ /* 0x0005e2000d121844 */
[----:B------:R-:W-:-:S04]  /*2e200*/  IMAD.WIDE R202, R162, 0x4, R248 ;  /* 0x00000004a2ca7825 */ /* 0x000fc800078e02f8 */
[----:B------:R-:W-:Y:S02]  /*2e210*/  IMAD R251, R204, c[0x0][0x190], RZ ;  /* 0x00006400ccfb7a24 */ /* 0x000fe400078e02ff */
[----:B------:R-:W-:Y:S01]  /*2e220*/  IMAD R71, R205, c[0x0][0x190], RZ ;  /* 0x00006400cd477a24 */ /* 0x000fe200078e02ff */
[----:B------:R-:W-:Y:S01]  /*2e230*/  STL.64 [R1+0x1660], R74 ;  /* 0x0016604a01007387 */ /* 0x000fe20000100a00 */
[----:B------:R-:W-:-:S03]  /*2e240*/  IMAD.WIDE R204, R162, 0x4, R246 ;  /* 0x00000004a2cc7825 */ /* 0x000fc600078e02f6 */
[----:B------:R3:W-:Y:S01]  /*2e250*/  STL.64 [R1+0x1658], R78 ;  /* 0x0016584e01007387 */ /* 0x0007e20000100a00 */
[----:B------:R-:W-:-:S03]  /*2e260*/  IMAD.WIDE R162, R162, 0x4, R244 ;  /* 0x00000004a2a27825 */ /* 0x000fc600078e02f4 */
[----:B-1----:R-:W4:Y:S04]  /*2e270*/  LDL.LU.64 R80, [R1+0x6310] ;  /* 0x0063100001507983 */ /* 0x002f280000300a00 */
[----:B------:R-:W-:Y:S04]  /*2e280*/  STL.64 [R1+0x16a0], R202 ;  /* 0x0016a0ca01007387 */ /* 0x000fe80000100a00 */
[----:B------:R-:W-:Y:S04]  /*2e290*/  STL.64 [R1+0x1690], R204 ;  /* 0x001690cc01007387 */ /* 0x000fe80000100a00 */
[----:B------:R1:W-:Y:S04]  /*2e2a0*/  STL.64 [R1+0x1688], R162 ;  /* 0x001688a201007387 */ /* 0x0003e80000100a00 */
[----:B---3--:R-:W3:Y:S04]  /*2e2b0*/  LDL.LU.64 R78, [R1+0x6308] ;  /* 0x00630800014e7983 */ /* 0x008ee80000300a00 */
[----:B------:R-:W2:Y:S04]  /*2e2c0*/  LDL.LU.64 R74, [R1+0x6300] ;  /* 0x00630000014a7983 */ /* 0x000ea80000300a00 */
[----:B------:R5:W-:Y:S04]  /*2e2d0*/  LDGSTS.E [R167+0x3f800], [R76.64], !P6 ;  /* 0x3f8000004ca77fae */ /* 0x000be8000f121844 */
[----:B------:R1:W-:Y:S04]  /*2e2e0*/  LDGSTS.E [R167+0x3fa00], [R162.64], !P6 ;  /* 0x3fa00000a2a77fae */ /* 0x0003e8000f121844 */
[----:B------:R1:W-:Y:S04]  /*2e2f0*/  LDGSTS.E [R167+0x3fc00], [R204.64], !P6 ;  /* 0x3fc00000cca77fae */ /* 0x0003e8000f121844 */
[----:B-----5:R-:W5:Y:S04]  /*2e300*/  LDL.LU.64 R76, [R1+0x62f8] ;  /* 0x0062f800014c7983 */ /* 0x020f680000300a00 */
[----:B------:R2:W-:Y:S01]  /*2e310*/  LDGSTS.E [R167+0x3fe00], [R202.64], !P6 ;  /* 0x3fe00000caa77fae */ /* 0x0005e2000f121844 */
[----:B------:R-:W-:-:S03]  /*2e320*/  IMAD R196, R196, c[0x0][0x190], RZ ;  /* 0x00006400c4c47a24 */ /* 0x000fc600078e02ff */
[----:B-1----:R-:W3:Y:S04]  /*2e330*/  LDL.LU.64 R162, [R1+0x62f0] ;  /* 0x0062f00001a27983 */ /* 0x002ee80000300a00 */
[----:B------:R-:W4:Y:S01]  /*2e340*/  LDL.LU.64 R204, [R1+0x62e8] ;  /* 0x0062e80001cc7983 */ /* 0x000f220000300a00 */
[----:B------:R-:W-:Y:S02]  /*2e350*/  IMAD R197, R197, c[0x0][0x190], RZ ;  /* 0x00006400c5c57a24 */ /* 0x000fe400078e02ff */
[----:B------:R-:W-:Y:S01]  /*2e360*/  IMAD R200, R200, c[0x0][0x190], RZ ;  /* 0x00006400c8c87a24 */ /* 0x000fe200078e02ff */
[----:B------:R-:W0:Y:S01]  /*2e370*/  LDGDEPBAR ;  /* 0x00000000000079af */ /* 0x000e220000000000 */
[----:B------:R-:W-:Y:S02]  /*2e380*/  IMAD R46, R69, c[0x0][0x190], RZ ;  /* 0x00006400452e7a24 */ /* 0x000fe400078e02ff */
[----:B------:R-:W-:Y:S01]  /*2e390*/  IMAD R69, R201, c[0x0][0x190], RZ ;  /* 0x00006400c9457a24 */ /* 0x000fe200078e02ff */
[----:B--2---:R-:W-:-:S02]  /*2e3a0*/  LEA R164, P2, R74, R0, 0x2 ;  /* 0x000000004aa47211 */ /* 0x004fc400078410ff */
[C---:B------:R-:W-:Y:S02]  /*2e3b0*/  LEA R202, P6, R75.reuse, R0, 0x2 ;  /* 0x000000004bca7211 */ /* 0x040fe400078c10ff */
[-C--:B------:R-:W-:Y:S02]  /*2e3c0*/  LEA.HI.X.SX32 R165, R74, R250.reuse, 0x2, P2 ;  /* 0x000000fa4aa57211 */ /* 0x080fe400010f16ff */
[----:B------:R-:W-:Y:S02]  /*2e3d0*/  LEA.HI.X.SX32 R203, R75, R250, 0x2, P6 ;  /* 0x000000fa4bcb7211 */ /* 0x000fe400030f16ff */
[----:B------:R-:W-:Y:S01]  /*2e3e0*/  MOV R74, R166 ;  /* 0x000000a6004a7202 */ /* 0x000fe20000000f00 */
[----:B------:R1:W-:Y:S01]  /*2e3f0*/  STL.64 [R1+0x288], R164 ;  /* 0x000288a401007387 */ /* 0x0003e20000100a00 */
[----:B-----5:R-:W-:-:S03]  /*2e400*/  LEA R166, P2, R76, R0, 0x2 ;  /* 0x000000004ca67211 */ /* 0x020fc600078410ff */
[----:B-1----:R-:W2:Y:S01]  /*2e410*/  LDL.LU.64 R164, [R1+0x62e0] ;  /* 0x0062e00001a47983 */ /* 0x002ea20000300a00 */
[----:B------:R-:W-:Y:S01]  /*2e420*/  LEA.HI.X.SX32 R167, R76, R250, 0x2, P2 ;  /* 0x000000fa4ca77211 */ /* 0x000fe200010f16ff */
[----:B------:R-:W-:Y:S02]  /*2e430*/  IMAD.MOV.U32 R76, RZ, RZ, R196 ;  /* 0x000000ffff4c7224 */ /* 0x000fe400078e00c4 */
[----:B------:R1:W-:Y:S01]  /*2e440*/  STL.64 [R1+0x280], R202 ;  /* 0x000280ca01007387 */ /* 0x0003e20000100a00 */
[C---:B---3--:R-:W-:Y:S01]  /*2e450*/  LEA R196, P2, R78.reuse, R0, 0x2 ;  /* 0x000000004ec47211 */ /* 0x048fe200078410ff */
[----:B------:R-:W-:Y:S02]  /*2e460*/  IMAD.MOV.U32 R75, RZ, RZ, R197 ;  /* 0x000000ffff4b7224 */ /* 0x000fe400078e00c5 */
[----:B------:R3:W-:Y:S01]  /*2e470*/  STL.64 [R1+0x278], R166 ;  /* 0x000278a601007387 */ /* 0x0007e20000100a00 */
[----:B------:R-:W-:Y:S02]  /*2e480*/  LEA.HI.X.SX32 R197, R78, R250, 0x2, P2 ;  /* 0x000000fa4ec57211 */ /* 0x000fe400010f16ff */
[----:B-1----:R-:W-:-:S04]  /*2e490*/  LEA R202, P6, R77, R0, 0x2 ;  /* 0x000000004dca7211 */ /* 0x002fc800078c10ff */
[----:B------:R-:W-:Y:S01]  /*2e4a0*/  LEA.HI.X.SX32 R203, R77, R250, 0x2, P6 ;  /* 0x000000fa4dcb7211 */ /* 0x000fe200030f16ff */
[----:B---3--:R-:W3:Y:S01]  /*2e4b0*/  LDL.LU.64 R166, [R1+0x62d8] ;  /* 0x0062d80001a67983 */ /* 0x008ee20000300a00 */
[----:B------:R-:W-:Y:S02]  /*2e4c0*/  MOV R77, R200 ;  /* 0x000000c8004d7202 */ /* 0x000fe40000000f00 */
[C---:B------:R-:W-:Y:S01]  /*2e4d0*/  LEA R200, P6, R79.reuse, R0, 0x2 ;  /* 0x000000004fc87211 */ /* 0x040fe200078c10ff */
[----:B------:R1:W-:Y:S01]  /*2e4e0*/  STL.64 [R1+0xf38], R202 ;  /* 0x000f38ca01007387 */ /* 0x0003e20000100a00 */
[----:B------:R-:W-:Y:S02]  /*2e4f0*/  IMAD.MOV.U32 R78, RZ, RZ, R74 ;  /* 0x000000ffff4e7224 */ /* 0x000fe400078e004a */
[----:B------:R-:W-:Y:S02]  /*2e500*/  LEA.HI.X.SX32 R201, R79, R250, 0x2, P6 ;  /* 0x000000fa4fc97211 */ /* 0x000fe400030f16ff */
[C---:B----4-:R-:W-:Y:S01]  /*2e510*/  LEA R74, P6, R81.reuse, R0, 0x2 ;  /* 0x00000000514a7211 */ /* 0x050fe200078c10ff */
[----:B-1----:R-:W4:Y:S04]  /*2e520*/  LDL.LU.64 R202, [R1+0x62d0] ;  /* 0x0062d00001ca7983 */ /* 0x002f280000300a00 */
[----:B------:R1:W-:Y:S01]  /*2e530*/  STL.64 [R1+0x1538], R196 ;  /* 0x001538c401007387 */ /* 0x0003e20000100a00 */
[----:B------:R-:W-:Y:S01]  /*2e540*/  IMAD.MOV.U32 R79, RZ, RZ, R75 ;  /* 0x000000ffff4f7224 */ /* 0x000fe200078e004b */
[----:B------:R-:W-:-:S02]  /*2e550*/  LEA.HI.X.SX32 R75, R81, R250, 0x2, P6 ;  /* 0x000000fa514b7211 */ /* 0x000fc400030f16ff */
[----:B------:R5:W-:Y:S01]  /*2e560*/  STL.64 [R1+0x1820], R200 ;  /* 0x001820c801007387 */ /* 0x000be20000100a00 */
[----:B-1----:R-:W-:-:S04]  /*2e570*/  LEA R196, P2, R80, R0, 0x2 ;  /* 0x0000000050c47211 */ /* 0x002fc800078410ff */
[----:B------:R-:W-:Y:S01]  /*2e580*/  LEA.HI.X.SX32 R197, R80, R250, 0x2, P2 ;  /* 0x000000fa50c57211 */ /* 0x000fe200010f16ff */
[----:B-----5:R-:W5:Y:S04]  /*2e590*/  LDL.LU.64 R200, [R1+0x62c8] ;  /* 0x0062c80001c87983 */ /* 0x020f680000300a00 */
[----:B------:R1:W-:Y:S04]  /*2e5a0*/  STL.64 [R1+0x1a20], R196 ;  /* 0x001a20c401007387 */ /* 0x0003e80000100a00 */
[----:B------:R1:W-:Y:S02]  /*2e5b0*/  STL.64 [R1+0x270], R74 ;  /* 0x0002704a01007387 */ /* 0x0003e40000100a00 */
[----:B-1----:R-:W-:-:S04]  /*2e5c0*/  LEA R196, P2, R82, R0, 0x2 ;  /* 0x0000000052c47211 */ /* 0x002fc800078410ff */
[----:B------:R-:W-:Y:S02]  /*2e5d0*/  LEA.HI.X.SX32 R197, R82, R250, 0x2, P2 ;  /* 0x000000fa52c57211 */ /* 0x000fe400010f16ff */
[CC--:B------:R-:W-:Y:S01]  /*2e5e0*/  LEA R74, P6, R83.reuse, R0.reuse, 0x2 ;  /* 0x00000000534a7211 */ /* 0x0c0fe200078c10ff */
[----:B------:R-:W-:Y:S01]  /*2e5f0*/  IMAD.MOV.U32 R82, RZ, RZ, R168 ;  /* 0x000000ffff527224 */ /* 0x000fe200078e00a8 */
[C---:B------:R-:W-:Y:S01]  /*2e600*/  LEA R168, P2, R84.reuse, R0, 0x2 ;  /* 0x0000000054a87211 */ /* 0x040fe200078410ff */
[----:B------:R1:W-:Y:S01]  /*2e610*/  STL.64 [R1+0x268], R196 ;  /* 0x000268c401007387 */ /* 0x0003e20000100a00 */
[-C--:B------:R-:W-:Y:S02]  /*2e620*/  LEA.HI.X.SX32 R75, R83, R250.reuse, 0x2, P6 ;  /* 0x000000fa534b7211 */ /* 0x080fe400030f16ff */
[----:B------:R-:W-:Y:S02]  /*2e630*/  MOV R81, R169 ;  /* 0x000000a900517202 */ /* 0x000fe40000000f00 */
[----:B------:R-:W-:Y:S01]  /*2e640*/  LEA.HI.X.SX32 R169, R84, R250, 0x2, P2 ;  /* 0x000000fa54a97211 */ /* 0x000fe200010f16ff */
[----:B------:R-:W-:Y:S01]  /*2e650*/  STL.64 [R1+0x260], R74 ;  /* 0x0002604a01007387 */ /* 0x000fe20000100a00 */
[----:B-1----:R-:W-:-:S03]  /*2e660*/  LEA R196, P6, R85, R0, 0x2 ;  /* 0x0000000055c47211 */ /* 0x002fc600078c10ff */
[----:B------:R1:W-:Y:S01]  /*2e670*/  STL.64 [R1+0xf50], R168 ;  /* 0x000f50a801007387 */ /* 0x0003e20000100a00 */
[----:B------:R-:W-:Y:S02]  /*2e680*/  LEA.HI.X.SX32 R197, R85, R250, 0x2, P6 ;  /* 0x000000fa55c57211 */ /* 0x000fe400030f16ff */
[----:B------:R-:W-:Y:S02]  /*2e690*/  MOV R84, R170 ;  /* 0x000000aa00547202 */ /* 0x000fe40000000f00 */
[C---:B------:R-:W-:Y:S01]  /*2e6a0*/  LEA R170, P2, R86.reuse, R0, 0x2 ;  /* 0x0000000056aa7211 */ /* 0x040fe200078410ff */
[----:B------:R-:W-:Y:S01]  /*2e6b0*/  IMAD.MOV.U32 R83, RZ, RZ, R171 ;  /* 0x000000ffff537224 */ /* 0x000fe200078e00ab */
[----:B-1----:R-:W2:Y:S02]  /*2e6c0*/  LDL.LU.64 R168, [R1+0x62c0] ;  /* 0x0062c00001a87983 */ /* 0x002ea40000300a00 */
[----:B------:R-:W-:Y:S02]  /*2e6d0*/  LEA.HI.X.SX32 R171, R86, R250, 0x2, P2 ;  /* 0x000000fa56ab7211 */ /* 0x000fe400010f16ff */
[----:B------:R1:W-:Y:S04]  /*2e6e0*/  STL.64 [R1+0x1550], R196 ;  /* 0x001550c401007387 */ /* 0x0003e80000100a00 */
[----:B------:R1:W-:Y:S02]  /*2e6f0*/  STL.64 [R1+0x1828], R170 ;  /* 0x001828aa01007387 */ /* 0x0003e40000100a00 */
[----:B-1----:R-:W-:-:S04]  /*2e700*/  LEA R196, P6, R87, R0, 0x2 ;  /* 0x0000000057c47211 */ /* 0x002fc800078c10ff */
[----:B------:R-:W-:Y:S01]  /*2e710*/  LEA.HI.X.SX32 R197, R87, R250, 0x2, P6 ;  /* 0x000000fa57c57211 */ /* 0x000fe200030f16ff */
[----:B------:R-:W2:Y:S04]  /*2e720*/  LDL.LU.64 R170, [R1+0x62b8] ;  /* 0x0062b80001aa7983 */ /* 0x000ea80000300a00 */
[----:B------:R1:W-:Y:S04]  /*2e730*/  STL.64 [R1+0x1a28], R196 ;  /* 0x001a28c401007387 */ /* 0x0003e80000100a00 */
[----:B-1----:R-:W2:Y:S01]  /*2e740*/  LDL.LU.64 R196, [R1+0x62b0] ;  /* 0x0062b00001c47983 */ /* 0x002ea20000300a00 */
[----:B------:R-:W-:Y:S01]  /*2e750*/  IMAD.MOV.U32 R80, RZ, RZ, R172 ;  /* 0x000000ffff507224 */ /* 0x000fe200078e00ac */
[----:B------:R-:W-:Y:S01]  /*2e760*/  LEA R172, P2, R88, R0, 0x2 ;  /* 0x0000000058ac7211 */ /* 0x000fe200078410ff */
[----:B------:R-:W-:Y:S01]  /*2e770*/  IMAD R174, R174, c[0x0][0x190], RZ ;  /* 0x00006400aeae7a24 */ /* 0x000fe200078e02ff */
[----:B------:R-:W-:Y:S01]  /*2e780*/  MOV R87, R173 ;  /* 0x000000ad00577202 */ /* 0x000fe20000000f00 */
[----:B------:R-:W-:Y:S01]  /*2e790*/  IMAD R194, R194, c[0x0][0x190], RZ ;  /* 0x00006400c2c27a24 */ /* 0x000fe200078e02ff */
[----:B------:R-:W-:Y:S01]  /*2e7a0*/  LEA.HI.X.SX32 R87, R88, R250, 0x2, P2 ;  /* 0x000000fa58577211 */ /* 0x000fe200010f16ff */
[----:B------:R1:W-:Y:S01]  /*2e7b0*/  STL [R1+0x258], R172 ;  /* 0x000258ac01007387 */ /* 0x0003e20000100800 */
[----:B------:R-:W-:-:S02]  /*2e7c0*/  IMAD.MOV.U32 R86, RZ, RZ, R172 ;  /* 0x000000ffff567224 */ /* 0x000fc400078e00ac */
[----:B------:R-:W-:Y:S02]  /*2e7d0*/  IMAD.MOV.U32 R88, RZ, RZ, R77 ;  /* 0x000000ffff587224 */ /* 0x000fe400078e004d */
[----:B------:R-:W-:Y:S02]  /*2e7e0*/  IMAD R175, R175, c[0x0][0x190], RZ ;  /* 0x00006400afaf7a24 */ /* 0x000fe400078e02ff */
[----:B------:R-:W-:Y:S01]  /*2e7f0*/  IMAD.MOV.U32 R77, RZ, RZ, R174 ;  /* 0x000000ffff4d7224 */ /* 0x000fe200078e00ae */
[CC--:B-1----:R-:W-:Y:S01]  /*2e800*/  LEA R172, P6, R89.reuse, R0.reuse, 0x2 ;  /* 0x0000000059ac7211 */ /* 0x0c2fe200078c10ff */
[----:B------:R-:W-:Y:S01]  /*2e810*/  IMAD R192, R192, c[0x0][0x190], RZ ;  /* 0x00006400c0c07a24 */ /* 0x000fe200078e02ff */
[----:B------:R-:W-:Y:S02]  /*2e820*/  LEA R174, P2, R90, R0, 0x2 ;  /* 0x000000005aae7211 */ /* 0x000fe400078410ff */
[----:B------:R-:W-:Y:S01]  /*2e830*/  LEA.HI.X.SX32 R173, R89, R250, 0x2, P6 ;  /* 0x000000fa59ad7211 */ /* 0x000fe200030f16ff */
[----:B------:R-:W-:Y:S01]  /*2e840*/  IMAD.MOV.U32 R85, RZ, RZ, R175 ;  /* 0x000000ffff557224 */ /* 0x000fe200078e00af */
[----:B------:R-:W-:-:S02]  /*2e850*/  MOV R89, R194 ;  /* 0x000000c200597202 */ /* 0x000fc40000000f00 */
[----:B------:R-:W-:Y:S01]  /*2e860*/  LEA R194, P6, R91, R0, 0x2 ;  /* 0x000000005bc27211 */ /* 0x000fe200078c10ff */
[----:B------:R-:W-:Y:S01]  /*2e870*/  IMAD R193, R193, c[0x0][0x190], RZ ;  /* 0x00006400c1c17a24 */ /* 0x000fe200078e02ff */
[----:B------:R-:W-:Y:S01]  /*2e880*/  LEA.HI.X.SX32 R175, R90, R250, 0x2, P2 ;  /* 0x000000fa5aaf7211 */ /* 0x000fe200010f16ff */
[----:B------:R1:W-:Y:S01]  /*2e890*/  STL [R1+0x25c], R87 ;  /* 0x00025c5701007387 */ /* 0x0003e20000100800 */
[----:B------:R-:W-:Y:S01]  /*2e8a0*/  IMAD.MOV.U32 R90, RZ, RZ, R192 ;  /* 0x000000ffff5a7224 */ /* 0x000fe200078e00c0 */
[----:B------:R-:W-:Y:S02]  /*2e8b0*/  LEA R192, P2, R92, R0, 0x2 ;  /* 0x000000005cc07211 */ /* 0x000fe400078410ff */
[----:B------:R1:W-:Y:S02]  /*2e8c0*/  STL.64 [R1+0x250], R172 ;  /* 0x000250ac01007387 */ /* 0x0003e40000100a00 */
[----:B-1----:R-:W-:Y:S02]  /*2e8d0*/  MOV R87, R195 ;  /* 0x000000c300577202 */ /* 0x002fe40000000f00 */
[----:B------:R-:W-:Y:S01]  /*2e8e0*/  LEA.HI.X.SX32 R195, R91, R250, 0x2, P6 ;  /* 0x000000fa5bc37211 */ /* 0x000fe200030f16ff */
[----:B------:R-:W3:Y:S04]  /*2e8f0*/  LDL.LU.64 R172, [R1+0x62a8] ;  /* 0x0062a80001ac7983 */ /* 0x000ee80000300a00 */
[----:B------:R1:W-:Y:S04]  /*2e900*/  STL.64 [R1+0x248], R174 ;  /* 0x000248ae01007387 */ /* 0x0003e80000100a00 */
[----:B-1----:R-:W3:Y:S04]  /*2e910*/  LDL.LU.64 R174, [R1+0x62a0] ;  /* 0x0062a00001ae7983 */ /* 0x002ee80000300a00 */
[----:B------:R1:W-:Y:S04]  /*2e920*/  STL.64 [R1+0xf68], R194 ;  /* 0x000f68c201007387 */ /* 0x0003e80000100a00 */
[----:B-1----:R-:W3:Y:S01]  /*2e930*/  LDL.LU.64 R194, [R1+0x6298] ;  /* 0x0062980001c27983 */ /* 0x002ee20000300a00 */
[----:B-----5:R-:W-:-:S02]  /*2e940*/  IMAD R74, R200, c[0x0][0x190], RZ ;  /* 0x00006400c84a7a24 */ /* 0x020fc400078e02ff */
[----:B------:R-:W-:Y:S02]  /*2e950*/  IMAD R200, R198, c[0x0][0x190], RZ ;  /* 0x00006400c6c87a24 */ /* 0x000fe400078e02ff */
[----:B--2---:R-:W-:Y:S02]  /*2e960*/  IMAD R198, R196, c[0x0][0x190], RZ ;  /* 0x00006400c4c67a24 */ /* 0x004fe400078e02ff */
[----:B------:R-:W-:Y:S01]  /*2e970*/  IMAD.MOV.U32 R196, RZ, RZ, R193 ;  /* 0x000000ffffc47224 */ /* 0x000fe200078e00c1 */
[----:B------:R-:W-:-:S05]  /*2e980*/  LEA.HI.X.SX32 R193, R92, R250, 0x2, P2 ;  /* 0x000000fa5cc17211 */ /* 0x000fca00010f16ff */
[----:B------:R1:W-:Y:S04]  /*2e990*/  STL.64 [R1+0x1568], R192 ;  /* 0x001568c001007387 */ /* 0x0003e80000100a00 */
[----:B-1----:R-:W2:Y:S01]  /*2e9a0*/  LDL.LU R193, [R1+0x6290] ;  /* 0x0062900001c17983 */ /* 0x002ea20000300800 */
[----:B------:R-:W-:Y:S02]  /*2e9b0*/  IMAD R176, R176, c[0x0][0x190], RZ ;  /* 0x00006400b0b07a24 */ /* 0x000fe400078e02ff */
[----:B------:R-:W-:Y:S02]  /*2e9c0*/  IMAD.MOV.U32 R86, RZ, RZ, R84 ;  /* 0x000000ffff567224 */ /* 0x000fe400078e0054 */
[----:B------:R-:W-:Y:S01]  /*2e9d0*/  IMAD.MOV.U32 R84, RZ, RZ, R83 ;  /* 0x000000ffff547224 */ /* 0x000fe200078e0053 */
[----:B------:R-:W-:Y:S01]  /*2e9e0*/  MOV R83, R82 ;  /* 0x0000005200537202 */ /* 0x000fe20000000f00 */
[----:B------:R-:W-:-:S02]  /*2e9f0*/  IMAD.MOV.U32 R82, RZ, RZ, R78 ;  /* 0x000000ffff527224 */ /* 0x000fc400078e004e */
[----:B------:R-:W-:Y:S01]  /*2ea00*/  IMAD.MOV.U32 R78, RZ, RZ, R176 ;  /* 0x000000ffff4e7224 */ /* 0x000fe200078e00b0 */
[----:B------:R-:W-:Y:S02]  /*2ea10*/  LEA R176, P6, R93, R0, 0x2 ;  /* 0x000000005db07211 */ /* 0x000fe400078c10ff */
[----:B------:R-:W-:Y:S01]  /*2ea20*/  MOV R91, R177 ;  /* 0x000000b1005b7202 */ /* 0x000fe20000000f00 */
[----:B------:R-:W-:Y:S01]  /*2ea30*/  IMAD R75, R197, c[0x0][0x190], RZ ;  /* 0x00006400c54b7a24 */ /* 0x000fe200078e02ff */
[----:B------:R-:W-:Y:S02]  /*2ea40*/  LEA.HI.X.SX32 R177, R93, R250, 0x2, P6 ;  /* 0x000000fa5db17211 */ /* 0x000fe400030f16ff */
[----:B------:R-:W-:Y:S01]  /*2ea50*/  LEA R192, P2, R94, R0, 0x2 ;  /* 0x000000005ec07211 */ /* 0x000fe200078410ff */
[----:B------:R-:W-:Y:S02]  /*2ea60*/  IMAD R190, R190, c[0x0][0x190], RZ ;  /* 0x00006400bebe7a24 */ /* 0x000fe400078e02ff */
[----:B------:R1:W-:Y:S01]  /*2ea70*/  STL.64 [R1+0x1830], R176 ;  /* 0x001830b001007387 */ /* 0x0003e20000100a00 */
[----:B------:R-:W-:Y:S01]  /*2ea80*/  MOV R92, R192 ;  /* 0x000000c0005c7202 */ /* 0x000fe20000000f00 */
[----:B------:R-:W-:-:S02]  /*2ea90*/  IMAD R191, R191, c[0x0][0x190], RZ ;  /* 0x00006400bfbf7a24 */ /* 0x000fc400078e02ff */
[----:B-1----:R-:W5:Y:S04]  /*2eaa0*/  LDL.LU.64 R176, [R1+0x6288] ;  /* 0x0062880001b07983 */ /* 0x002f680000300a00 */
[----:B------:R1:W-:Y:S02]  /*2eab0*/  STL [R1+0x1a30], R192 ;  /* 0x001a30c001007387 */ /* 0x0003e40000100800 */
[----:B-1----:R-:W-:Y:S01]  /*2eac0*/  LEA R192, P6, R95, R0, 0x2 ;  /* 0x000000005fc07211 */ /* 0x002fe200078c10ff */
[----:B---3--:R-:W-:Y:S02]  /*2ead0*/  IMAD R197, R195, c[0x0][0x190], RZ ;  /* 0x00006400c3c57a24 */ /* 0x008fe400078e02ff */
[----:B------:R-:W-:Y:S02]  /*2eae0*/  IMAD.MOV.U32 R195, RZ, RZ, R80 ;  /* 0x000000ffffc37224 */ /* 0x000fe400078e0050 */
[----:B--2---:R-:W-:Y:S01]  /*2eaf0*/  IMAD.MOV.U32 R93, RZ, RZ, R193 ;  /* 0x000000ffff5d7224 */ /* 0x004fe200078e00c1 */
[----:B------:R-:W-:Y:S01]  /*2eb00*/  LEA.HI.X.SX32 R93, R94, R250, 0x2, P2 ;  /* 0x000000fa5e5d7211 */ /* 0x000fe200010f16ff */
[----:B------:R-:W-:-:S02]  /*2eb10*/  IMAD.MOV.U32 R94, RZ, RZ, R195 ;  /* 0x000000ffff5e7224 */ /* 0x000fc400078e00c3 */
[----:B------:R-:W-:Y:S02]  /*2eb20*/  IMAD.MOV.U32 R195, RZ, RZ, R87 ;  /* 0x000000ffffc37224 */ /* 0x000fe400078e0057 */
[----:B------:R-:W-:Y:S01]  /*2eb30*/  IMAD.MOV.U32 R87, RZ, RZ, R190 ;  /* 0x000000ffff577224 */ /* 0x000fe200078e00be */
[C---:B------:R-:W-:Y:S01]  /*2eb40*/  LEA R190, P2, R96.reuse, R0, 0x2 ;  /* 0x0000000060be7211 */ /* 0x040fe200078410ff */
[----:B------:R1:W-:Y:S01]  /*2eb50*/  STL [R1+0x1a34], R93 ;  /* 0x001a345d01007387 */ /* 0x0003e20000100800 */
[-C--:B------:R-:W-:Y:S01]  /*2eb60*/  LEA.HI.X.SX32 R193, R95, R250.reuse, 0x2, P6 ;  /* 0x000000fa5fc17211 */ /* 0x080fe200030f16ff */
[----:B-1----:R-:W-:Y:S01]  /*2eb70*/  IMAD.MOV.U32 R93, RZ, RZ, R88 ;  /* 0x000000ffff5d7224 */ /* 0x002fe200078e0058 */
[----:B------:R-:W-:Y:S02]  /*2eb80*/  MOV R88, R191 ;  /* 0x000000bf00587202 */ /* 0x000fe40000000f00 */
[----:B------:R-:W-:Y:S01]  /*2eb90*/  LEA.HI.X.SX32 R191, R96, R250, 0x2, P2 ;  /* 0x000000fa60bf7211 */ /* 0x000fe200010f16ff */
[----:B------:R1:W-:Y:S04]  /*2eba0*/  STL.64 [R1+0x240], R192 ;  /* 0x000240c001007387 */ /* 0x0003e80000100a00 */
[----:B-1----:R-:W2:Y:S04]  /*2ebb0*/  LDL.LU.64 R192, [R1+0x6280] ;  /* 0x0062800001c07983 */ /* 0x002ea80000300a00 */
[----:B------:R1:W-:Y:S04]  /*2ebc0*/  STL.64 [R1+0x238], R190 ;  /* 0x000238be01007387 */ /* 0x0003e80000100a00 */
[----:B-1----:R-:W3:Y:S01]  /*2ebd0*/  LDL.LU R191, [R1+0x6278] ;  /* 0x0062780001bf7983 */ /* 0x002ee20000300800 */
[----:B------:R-:W-:Y:S01]  /*2ebe0*/  IMAD R178, R178, c[0x0][0x190], RZ ;  /* 0x00006400b2b27a24 */ /* 0x000fe200078e02ff */
[----:B------:R-:W-:Y:S01]  /*2ebf0*/  MOV R92, R85 ;  /* 0x00000055005c7202 */ /* 0x000fe20000000f00 */
[----:B------:R-:W-:-:S03]  /*2ec00*/  IMAD.MOV.U32 R85, RZ, RZ, R77 ;  /* 0x000000ffff557224 */ /* 0x000fc600078e004d */
[----:B------:R-:W-:Y:S02]  /*2ec10*/  MOV R95, R178 ;  /* 0x000000b2005f7202 */ /* 0x000fe40000000f00 */
[CC--:B------:R-:W-:Y:S01]  /*2ec20*/  LEA R178, P6, R97.reuse, R0.reuse, 0x2 ;  /* 0x0000000061b27211 */ /* 0x0c0fe200078c10ff */
[----:B------:R-:W-:Y:S01]  /*2ec30*/  IMAD.MOV.U32 R77, RZ, RZ, R179 ;  /* 0x000000ffff4d7224 */ /* 0x000fe200078e00b3 */
[----:B------:R-:W-:Y:S02]  /*2ec40*/  LEA R190, P2, R98, R0, 0x2 ;  /* 0x0000000062be7211 */ /* 0x000fe400078410ff */
[----:B------:R-:W-:-:S03]  /*2ec50*/  LEA.HI.X.SX32 R179, R97, R250, 0x2, P6 ;  /* 0x000000fa61b37211 */ /* 0x000fc600030f16ff */
[----:B------:R-:W-:Y:S02]  /*2ec60*/  IMAD.MOV.U32 R96, RZ, RZ, R190 ;  /* 0x000000ffff607224 */ /* 0x000fe400078e00be */
[----:B------:R1:W-:Y:S04]  /*2ec70*/  STL.64 [R1+0x230], R178 ;  /* 0x000230b201007387 */ /* 0x0003e80000100a00 */
[----:B-1----:R-:W4:Y:S04]  /*2ec80*/  LDL.LU.64 R178, [R1+0x6270] ;  /* 0x0062700001b27983 */ /* 0x002f280000300a00 */
[----:B------:R1:W-:Y:S02]  /*2ec90*/  STL [R1+0xf80], R190 ;  /* 0x000f80be01007387 */ /* 0x0003e40000100800 */
[----:B-1----:R-:W-:-:S02]  /*2eca0*/  LEA R190, P6, R99, R0, 0x2 ;  /* 0x0000000063be7211 */ /* 0x002fc400078c10ff */
[----:B---3--:R-:W-:Y:S02]  /*2ecb0*/  MOV R97, R191 ;  /* 0x000000bf00617202 */ /* 0x008fe40000000f00 */
[-C--:B------:R-:W-:Y:S02]  /*2ecc0*/  LEA.HI.X.SX32 R97, R98, R250.reuse, 0x2, P2 ;  /* 0x000000fa62617211 */ /* 0x080fe400010f16ff */
[----:B------:R-:W-:-:S03]  /*2ecd0*/  LEA.HI.X.SX32 R191, R99, R250, 0x2, P6 ;  /* 0x000000fa63bf7211 */ /* 0x000fc600030f16ff */
[----:B------:R-:W-:Y:S04]  /*2ece0*/  STL [R1+0xf84], R97 ;  /* 0x000f846101007387 */ /* 0x000fe80000100800 */
[----:B------:R1:W-:Y:S04]  /*2ecf0*/  STL.64 [R1+0x1580], R190 ;  /* 0x001580be01007387 */ /* 0x0003e80000100a00 */
[----:B-1----:R-:W3:Y:S01]  /*2ed00*/  LDL.LU.64 R190, [R1+0x6268] ;  /* 0x0062680001be7983 */ /* 0x002ee20000300a00 */
[----:B------:R-:W-:Y:S01]  /*2ed10*/  IMAD R80, R194, c[0x0][0x190], RZ ;  /* 0x00006400c2507a24 */ /* 0x000fe200078e02ff */
[----:B------:R-:W-:Y:S01]  /*2ed20*/  MOV R194, R196 ;  /* 0x000000c400c27202 */ /* 0x000fe20000000f00 */
[----:B------:R-:W-:-:S02]  /*2ed30*/  IMAD.MOV.U32 R196, RZ, RZ, R76 ;  /* 0x000000ffffc47224 */ /* 0x000fc400078e004c */
[----:B--2---:R-:W-:Y:S02]  /*2ed40*/  IMAD R76, R193, c[0x0][0x190], RZ ;  /* 0x00006400c14c7a24 */ /* 0x004fe400078e02ff */
[----:B------:R-:W-:Y:S02]  /*2ed50*/  IMAD.MOV.U32 R193, RZ, RZ, R78 ;  /* 0x000000ffffc17224 */ /* 0x000fe400078e004e */
[----:B------:R-:W-:Y:S02]  /*2ed60*/  IMAD R180, R180, c[0x0][0x190], RZ ;  /* 0x00006400b4b47a24 */ /* 0x000fe400078e02ff */
[----:B------:R-:W-:Y:S02]  /*2ed70*/  IMAD.MOV.U32 R98, RZ, RZ, R193 ;  /* 0x000000ffff627224 */ /* 0x000fe400078e00c1 */
[----:B------:R-:W-:Y:S02]  /*2ed80*/  IMAD.MOV.U32 R193, RZ, RZ, R95 ;  /* 0x000000ffffc17224 */ /* 0x000fe400078e005f */
[----:B------:R-:W-:-:S02]  /*2ed90*/  IMAD.MOV.U32 R95, RZ, RZ, R88 ;  /* 0x000000ffff5f7224 */ /* 0x000fc400078e0058 */
[----:B------:R-:W-:Y:S01]  /*2eda0*/  IMAD.MOV.U32 R88, RZ, RZ, R180 ;  /* 0x000000ffff587224 */ /* 0x000fe200078e00b4 */
[C---:B------:R-:W-:Y:S01]  /*2edb0*/  LEA R180, P2, R100.reuse, R0, 0x2 ;  /* 0x0000000064b47211 */ /* 0x040fe200078410ff */
[----:B------:R-:W-:Y:S01]  /*2edc0*/  IMAD R187, R187, c[0x0][0x190], RZ ;  /* 0x00006400bbbb7a24 */ /* 0x000fe200078e02ff */
[----:B------:R-:W-:Y:S01]  /*2edd0*/  MOV R99, R186 ;  /* 0x000000ba00637202 */ /* 0x000fe20000000f00 */
[----:B------:R-:W-:Y:S01]  /*2ede0*/  IMAD.MOV.U32 R97, RZ, RZ, R194 ;  /* 0x000000ffff617224 */ /* 0x000fe200078e00c2 */
[----:B------:R-:W-:Y:S01]  /*2edf0*/  MOV R194, R196 ;  /* 0x000000c400c27202 */ /* 0x000fe20000000f00 */
[----:B------:R-:W-:Y:S01]  /*2ee00*/  IMAD.MOV.U32 R196, RZ, RZ, R181 ;  /* 0x000000ffffc47224 */ /* 0x000fe200078e00b5 */
[----:B------:R-:W-:Y:S01]  /*2ee10*/  LEA R186, P6, R101, R0, 0x2 ;  /* 0x0000000065ba7211 */ /* 0x000fe200078c10ff */
[----:B------:R-:W-:Y:S01]  /*2ee20*/  IMAD.MOV.U32 R96, RZ, RZ, R92 ;  /* 0x000000ffff607224 */ /* 0x000fe200078e005c */
[----:B------:R-:W-:Y:S01]  /*2ee30*/  LEA.HI.X.SX32 R181, R100, R250, 0x2, P2 ;  /* 0x000000fa64b57211 */ /* 0x000fe200010f16ff */
[----:B------:R-:W-:Y:S01]  /*2ee40*/  IMAD R188, R188, c[0x0][0x190], RZ ;  /* 0x00006400bcbc7a24 */ /* 0x000fe200078e02ff */
[----:B------:R-:W-:-:S02]  /*2ee50*/  MOV R92, R187 ;  /* 0x000000bb005c7202 */ /* 0x000fc40000000f00 */
[----:B------:R-:W-:Y:S01]  /*2ee60*/  LEA.HI.X.SX32 R187, R101, R250, 0x2, P6 ;  /* 0x000000fa65bb7211 */ /* 0x000fe200030f16ff */
[----:B------:R-:W-:Y:S01]  /*2ee70*/  IMAD.MOV.U32 R101, RZ, RZ, R98 ;  /* 0x000000ffff657224 */ /* 0x000fe200078e0062 */
[----:B------:R1:W-:Y:S01]  /*2ee80*/  STL.64 [R1+0x1838], R180 ;  /* 0x001838b401007387 */ /* 0x0003e20000100a00 */
[----:B------:R-:W-:Y:S01]  /*2ee90*/  IMAD R78, R192, c[0x0][0x190], RZ ;  /* 0x00006400c04e7a24 */ /* 0x000fe200078e02ff */
[----:B------:R-:W-:Y:S01]  /*2eea0*/  MOV R192, R94 ;  /* 0x0000005e00c07202 */ /* 0x000fe20000000f00 */
[----:B------:R-:W-:Y:S02]  /*2eeb0*/  IMAD.MOV.U32 R98, RZ, RZ, R95 ;  /* 0x000000ffff627224 */ /* 0x000fe400078e005f */
[----:B------:R-:W-:Y:S02]  /*2eec0*/  IMAD.MOV.U32 R95, RZ, RZ, R88 ;  /* 0x000000ffff5f7224 */ /* 0x000fe400078e0058 */
[----:B------:R-:W-:Y:S02]  /*2eed0*/  IMAD.MOV.U32 R94, RZ, RZ, R77 ;  /* 0x000000ffff5e7224 */ /* 0x000fe400078e004d */
[----:B------:R-:W-:Y:S01]  /*2eee0*/  IMAD.MOV.U32 R88, RZ, RZ, R188 ;  /* 0x000000ffff587224 */ /* 0x000fe200078e00bc */
[----:B------:R-:W-:-:S02]  /*2eef0*/  LEA R188, P6, R103, R0, 0x2 ;  /* 0x0000000067bc7211 */ /* 0x000fc400078c10ff */
[C---:B-1----:R-:W-:Y:S01]  /*2ef00*/  LEA R180, P2, R102.reuse, R0, 0x2 ;  /* 0x0000000066b47211 */ /* 0x042fe200078410ff */
[----:B------:R1:W-:Y:S03]  /*2ef10*/  STL.64 [R1+0x1a38], R186 ;  /* 0x001a38ba01007387 */ /* 0x0003e60000100a00 */
[----:B------:R-:W-:Y:S01]  /*2ef20*/  LEA.HI.X.SX32 R181, R102, R250, 0x2, P2 ;  /* 0x000000fa66b57211 */ /* 0x000fe200010f16ff */
[----:B-1----:R-:W2:Y:S04]  /*2ef30*/  LDL.LU.64 R186, [R1+0x6260] ;  /* 0x0062600001ba7983 */ /* 0x002ea80000300a00 */
[----:B------:R-:W-:Y:S01]  /*2ef40*/  STL.64 [R1+0x228], R180 ;  /* 0x000228b401007387 */ /* 0x000fe20000100a00 */
[----:B---3--:R-:W-:-:S02]  /*2ef50*/  IMAD R77, R191, c[0x0][0x190], RZ ;  /* 0x00006400bf4d7a24 */ /* 0x008fc400078e02ff */
[----:B------:R-:W-:Y:S02]  /*2ef60*/  IMAD.MOV.U32 R191, RZ, RZ, R96 ;  /* 0x000000ffffbf7224 */ /* 0x000fe400078e0060 */
[----:B------:R-:W-:Y:S02]  /*2ef70*/  IMAD.MOV.U32 R96, RZ, RZ, R92 ;  /* 0x000000ffff607224 */ /* 0x000fe400078e005c */
[----:B------:R-:W-:Y:S01]  /*2ef80*/  IMAD.MOV.U32 R92, RZ, RZ, R189 ;  /* 0x000000ffff5c7224 */ /* 0x000fe200078e00bd */
[----:B------:R-:W-:-:S05]  /*2ef90*/  LEA.HI.X.SX32 R189, R103, R250, 0x2, P6 ;  /* 0x000000fa67bd7211 */ /* 0x000fca00030f16ff */
[----:B------:R1:W-:Y:S04]  /*2efa0*/  STL.64 [R1+0x220], R188 ;  /* 0x000220bc01007387 */ /* 0x0003e80000100a00 */
[----:B-1----:R-:W3:Y:S01]  /*2efb0*/  LDL.LU.64 R188, [R1+0x6258] ;  /* 0x0062580001bc7983 */ /* 0x002ee20000300a00 */
[----:B------:R-:W-:Y:S01]  /*2efc0*/  IMAD.MOV.U32 R100, RZ, RZ, R192 ;  /* 0x000000ffff647224 */ /* 0x000fe200078e00c0 */
[----:B------:R-:W-:Y:S02]  /*2efd0*/  MOV R192, R97 ;  /* 0x0000006100c07202 */ /* 0x000fe40000000f00 */
[----:B------:R-:W-:Y:S02]  /*2efe0*/  LEA R180, P2, R104, R0, 0x2 ;  /* 0x0000000068b47211 */ /* 0x000fe400078410ff */
[----:B------:R-:W-:-:S02]  /*2eff0*/  MOV R97, R94 ;  /* 0x0000005e00617202 */ /* 0x000fc40000000f00 */
[C---:B------:R-:W-:Y:S02]  /*2f000*/  LEA R102, P6, R105.reuse, R0, 0x2 ;  /* 0x0000000069667211 */ /* 0x040fe400078c10ff */
[----:B------:R-:W-:Y:S01]  /*2f010*/  MOV R94, R79 ;  /* 0x0000004f005e7202 */ /* 0x000fe20000000f00 */
[----:B------:R-:W-:Y:S01]  /*2f020*/  IMAD R79, R190, c[0x0][0x190], RZ ;  /* 0x00006400be4f7a24 */ /* 0x000fe200078e02ff */
[----:B------:R-:W-:Y:S01]  /*2f030*/  MOV R190, R101 ;  /* 0x0000006500be7202 */ /* 0x000fe20000000f00 */
[----:B------:R-:W-:Y:S01]  /*2f040*/  IMAD.MOV.U32 R101, RZ, RZ, R100 ;  /* 0x000000ffff657224 */ /* 0x000fe200078e0064 */
[-C--:B------:R-:W-:Y:S01]  /*2f050*/  LEA.HI.X.SX32 R181, R104, R250.reuse, 0x2, P2 ;  /* 0x000000fa68b57211 */ /* 0x080fe200010f16ff */
[----:B------:R-:W-:Y:S01]  /*2f060*/  IMAD.MOV.U32 R100, RZ, RZ, R98 ;  /* 0x000000ffff647224 */ /* 0x000fe200078e0062 */
[----:B------:R-:W-:Y:S02]  /*2f070*/  LEA.HI.X.SX32 R103, R105, R250, 0x2, P6 ;  /* 0x000000fa69677211 */ /* 0x000fe400030f16ff */
[----:B------:R-:W-:Y:S01]  /*2f080*/  MOV R98, R97 ;  /* 0x0000006100627202 */ /* 0x000fe20000000f00 */
[----:B------:R-:W-:Y:S01]  /*2f090*/  IMAD.MOV.U32 R97, RZ, RZ, R96 ;  /* 0x000000ffff617224 */ /* 0x000fe200078e0060 */
[----:B------:R1:W-:Y:S01]  /*2f0a0*/  STL.64 [R1+0x218], R180 ;  /* 0x000218b401007387 */ /* 0x0003e20000100a00 */
[----:B------:R-:W-:Y:S01]  /*2f0b0*/  IMAD.MOV.U32 R96, RZ, RZ, R95 ;  /* 0x000000ffff607224 */ /* 0x000fe200078e005f */
[----:B------:R-:W-:Y:S01]  /*2f0c0*/  MOV R95, R94 ;  /* 0x0000005e005f7202 */ /* 0x000fe20000000f00 */
[----:B------:R-:W-:Y:S01]  /*2f0d0*/  IMAD.MOV.U32 R94, RZ, RZ, R92 ;  /* 0x000000ffff5e7224 */ /* 0x000fe200078e005c */
[----:B------:R2:W-:Y:S01]  /*2f0e0*/  STL.64 [R1+0xf98], R102 ;  /* 0x000f986601007387 */ /* 0x0005e20000100a00 */
[----:B------:R-:W-:Y:S01]  /*2f0f0*/  IMAD.MOV.U32 R92, RZ, RZ, R88 ;  /* 0x000000ffff5c7224 */ /* 0x000fe200078e0058 */
[----:B------:R-:W-:-:S02]  /*2f100*/  MOV R88, R81 ;  /* 0x0000005100587202 */ /* 0x000fc40000000f00 */
[C---:B-1----:R-:W-:Y:S01]  /*2f110*/  LEA R180, P2, R106.reuse, R0, 0x2 ;  /* 0x000000006ab47211 */ /* 0x042fe200078410ff */
[----:B--2---:R-:W-:Y:S02]  /*2f120*/  IMAD.MOV.U32 R102, RZ, RZ, R190 ;  /* 0x000000ffff667224 */ /* 0x004fe400078e00be */
[----:B------:R-:W-:Y:S01]  /*2f130*/  IMAD.MOV.U32 R190, RZ, RZ, R101 ;  /* 0x000000ffffbe7224 */ /* 0x000fe200078e0065 */
[----:B------:R-:W-:Y:S01]  /*2f140*/  MOV R101, R100 ;  /* 0x0000006400657202 */ /* 0x000fe20000000f00 */
[----:B------:R-:W-:Y:S02]  /*2f150*/  IMAD.MOV.U32 R100, RZ, RZ, R97 ;  /* 0x000000ffff647224 */ /* 0x000fe400078e0061 */
[----:B------:R-:W-:Y:S01]  /*2f160*/  IMAD.MOV.U32 R97, RZ, RZ, R96 ;  /* 0x000000ffff617224 */ /* 0x000fe200078e0060 */
[----:B------:R-:W-:Y:S01]  /*2f170*/  MOV R96, R95 ;  /* 0x0000005f00607202 */ /* 0x000fe20000000f00 */
[----:B------:R-:W-:Y:S01]  /*2f180*/  IMAD.MOV.U32 R95, RZ, RZ, R92 ;  /* 0x000000ffff5f7224 */ /* 0x000fe200078e005c */
[----:B------:R-:W-:Y:S01]  /*2f190*/  LEA.HI.X.SX32 R181, R106, R250, 0x2, P2 ;  /* 0x000000fa6ab57211 */ /* 0x000fe200010f16ff */
[----:B------:R-:W-:Y:S01]  /*2f1a0*/  IMAD.MOV.U32 R92, RZ, RZ, R88 ;  /* 0x000000ffff5c7224 */ /* 0x000fe200078e0058 */
[----:B------:R-:W-:-:S02]  /*2f1b0*/  MOV R88, R86 ;  /* 0x0000005600587202 */ /* 0x000fc40000000f00 */
[C---:B------:R-:W-:Y:S01]  /*2f1c0*/  LEA R104, P6, R107.reuse, R0, 0x2 ;  /* 0x000000006b687211 */ /* 0x040fe200078c10ff */
[----:B------:R1:W-:Y:S03]  /*2f1d0*/  STL.64 [R1+0x1598], R180 ;  /* 0x001598b401007387 */ /* 0x0003e60000100a00 */
[----:B------:R-:W-:Y:S01]  /*2f1e0*/  LEA.HI.X.SX32 R105, R107, R250, 0x2, P6 ;  /* 0x000000fa6b697211 */ /* 0x000fe200030f16ff */
[----:B------:R-:W-:Y:S02]  /*2f1f0*/  IMAD.MOV.U32 R103, RZ, RZ, R97 ;  /* 0x000000ffff677224 */ /* 0x000fe400078e0061 */
[----:B------:R-:W-:Y:S01]  /*2f200*/  IMAD.MOV.U32 R97, RZ, RZ, R183 ;  /* 0x000000ffff617224 */ /* 0x000fe200078e00b7 */
[----:B-1----:R-:W-:-:S04]  /*2f210*/  LEA R180, P2, R108, R0, 0x2 ;  /* 0x000000006cb47211 */ /* 0x002fc800078410ff */
[----:B------:R-:W-:Y:S01]  /*2f220*/  LEA.HI.X.SX32 R181, R108, R250, 0x2, P2 ;  /* 0x000000fa6cb57211 */ /* 0x000fe200010f16ff */
[----:B------:R-:W-:Y:S04]  /*2f230*/  STL.64 [R1+0x1840], R104 ;  /* 0x0018406801007387 */ /* 0x000fe80000100a00 */
[----:B------:R1:W-:Y:S04]  /*2f240*/  STL.64 [R1+0x1a40], R180 ;  /* 0x001a40b401007387 */ /* 0x0003e80000100a00 */
[----:B-1----:R-:W2:Y:S01]  /*2f250*/  LDL.LU.64 R180, [R1+0x6250] ;  /* 0x0062500001b47983 */ /* 0x002ea20000300a00 */
[----:B------:R-:W-:Y:S01]  /*2f260*/  LEA R106, P2, R110, R0, 0x2 ;  /* 0x000000006e6a7211 */ /* 0x000fe200078410ff */
[----:B------:R-:W-:-:S02]  /*2f270*/  IMAD.MOV.U32 R104, RZ, RZ, R102 ;  /* 0x000000ffff687224 */ /* 0x000fc400078e0066 */
[----:B------:R-:W-:Y:S01]  /*2f280*/  IMAD.MOV.U32 R102, RZ, RZ, R96 ;  /* 0x000000ffff667224 */ /* 0x000fe200078e0060 */
[----:B------:R-:W-:Y:S01]  /*2f290*/  MOV R108, R106 ;  /* 0x0000006a006c7202 */ /* 0x000fe20000000f00 */
[----:B------:R-:W-:Y:S02]  /*2f2a0*/  IMAD.MOV.U32 R105, RZ, RZ, R104 ;  /* 0x000000ffff697224 */ /* 0x000fe400078e0068 */
[----:B------:R-:W-:Y:S01]  /*2f2b0*/  IMAD R185, R185, c[0x0][0x190], RZ ;  /* 0x00006400b9b97a24 */ /* 0x000fe200078e02ff */
[----:B------:R-:W-:Y:S02]  /*2f2c0*/  MOV R96, R95 ;  /* 0x0000005f00607202 */ /* 0x000fe40000000f00 */
[----:B------:R-:W-:Y:S01]  /*2f2d0*/  MOV R95, R84 ;  /* 0x00000054005f7202 */ /* 0x000fe20000000f00 */
[----:B------:R-:W-:Y:S02]  /*2f2e0*/  IMAD R84, R187, c[0x0][0x190], RZ ;  /* 0x00006400bb547a24 */ /* 0x000fe400078e02ff */
[----:B---3--:R-:W-:-:S02]  /*2f2f0*/  IMAD R81, R189, c[0x0][0x190], RZ ;  /* 0x00006400bd517a24 */ /* 0x008fc400078e02ff */
[----:B------:R-:W-:Y:S01]  /*2f300*/  IMAD.MOV.U32 R189, RZ, RZ, R190 ;  /* 0x000000ffffbd7224 */ /* 0x000fe200078e00be */
[----:B------:R-:W-:Y:S01]  /*2f310*/  MOV R190, R101 ;  /* 0x0000006500be7202 */ /* 0x000fe20000000f00 */
[----:B------:R-:W-:Y:S02]  /*2f320*/  IMAD.MOV.U32 R101, RZ, RZ, R92 ;  /* 0x000000ffff657224 */ /* 0x000fe400078e005c */
[----:B------:R-:W-:Y:S02]  /*2f330*/  IMAD.MOV.U32 R92, RZ, RZ, R88 ;  /* 0x000000ffff5c7224 */ /* 0x000fe400078e0058 */
[----:B------:R-:W-:Y:S01]  /*2f340*/  IMAD.MOV.U32 R88, RZ, RZ, R182 ;  /* 0x000000ffff587224 */ /* 0x000fe200078e00b6 */
[----:B------:R-:W-:-:S04]  /*2f350*/  LEA R182, P6, R109, R0, 0x2 ;  /* 0x000000006db67211 */ /* 0x000fc800078c10ff */
[----:B------:R-:W-:-:S05]  /*2f360*/  LEA.HI.X.SX32 R183, R109, R250, 0x2, P6 ;  /* 0x000000fa6db77211 */ /* 0x000fca00030f16ff */
[----:B------:R1:W-:Y:S04]  /*2f370*/  STL.64 [R1+0x210], R182 ;  /* 0x000210b601007387 */ /* 0x0003e80000100a00 */
[----:B-1----:R-:W3:Y:S01]  /*2f380*/  LDL.LU.64 R182, [R1+0x6248] ;  /* 0x0062480001b67983 */ /* 0x002ee20000300a00 */
[----:B------:R-:W-:Y:S01]  /*2f390*/  MOV R104, R189 ;  /* 0x000000bd00687202 */ /* 0x000fe20000000f00 */
[----:B------:R-:W-:Y:S02]  /*2f3a0*/  IMAD R86, R188, c[0x0][0x190], RZ ;  /* 0x00006400bc567a24 */ /* 0x000fe400078e02ff */
[----:B------:R1:W-:Y:S01]  /*2f3b0*/  STL [R1+0x208], R106 ;  /* 0x0002086a01007387 */ /* 0x0003e20000100800 */
[----:B------:R-:W-:Y:S01]  /*2f3c0*/  IMAD.MOV.U32 R189, RZ, RZ, R103 ;  /* 0x000000ffffbd7224 */ /* 0x000fe200078e0067 */
[----:B------:R-:W-:Y:S01]  /*2f3d0*/  MOV R103, R83 ;  /* 0x0000005300677202 */ /* 0x000fe20000000f00 */
[----:B------:R-:W-:Y:S01]  /*2f3e0*/  IMAD.MOV.U32 R109, RZ, RZ, R107 ;  /* 0x000000ffff6d7224 */ /* 0x000fe200078e006b */
[----:B------:R-:W-:Y:S01]  /*2f3f0*/  LEA.HI.X.SX32 R109, R110, R250, 0x2, P2 ;  /* 0x000000fa6e6d7211 */ /* 0x000fe200010f16ff */
[----:B------:R-:W-:Y:S01]  /*2f400*/  IMAD.MOV.U32 R188, RZ, RZ, R102 ;  /* 0x000000ffffbc7224 */ /* 0x000fe200078e0066 */
[----:B------:R-:W-:Y:S01]  /*2f410*/  MOV R102, R101 ;  /* 0x0000006500667202 */ /* 0x000fe20000000f00 */
[----:B------:R-:W-:Y:S01]  /*2f420*/  IMAD R83, R186, c[0x0][0x190], RZ ;  /* 0x00006400ba537a24 */ /* 0x000fe200078e02ff */
[CC--:B-1----:R-:W-:Y:S01]  /*2f430*/  LEA R106, P6, R111.reuse, R0.reuse, 0x2 ;  /* 0x000000006f6a7211 */ /* 0x0c2fe200078c10ff */
[----:B------:R-:W-:Y:S01]  /*2f440*/  IMAD.MOV.U32 R101, RZ, RZ, R97 ;  /* 0x000000ffff657224 */ /* 0x000fe200078e0061 */
[C---:B------:R-:W-:Y:S01]  /*2f450*/  LEA R186, P2, R112.reuse, R0, 0x2 ;  /* 0x0000000070ba7211 */ /* 0x040fe200078410ff */
[----:B------:R-:W-:Y:S01]  /*2f460*/  IMAD.MOV.U32 R97, RZ, RZ, R90 ;  /* 0x000000ffff617224 */ /* 0x000fe200078e005a */
[----:B------:R-:W-:Y:S01]  /*2f470*/  LEA.HI.X.SX32 R107, R111, R250, 0x2, P6 ;  /* 0x000000fa6f6b7211 */ /* 0x000fe200030f16ff */
[----:B------:R-:W-:Y:S01]  /*2f480*/  IMAD.MOV.U32 R90, RZ, RZ, R185 ;  /* 0x000000ffff5a7224 */ /* 0x000fe200078e00b9 */
[----:B------:R-:W-:Y:S01]  /*2f490*/  LEA R108, P6, R113, R0, 0x2 ;  /* 0x00000000716c7211 */ /* 0x000fe200078c10ff */
[----:B------:R-:W2:Y:S01]  /*2f4a0*/  LDL.LU R185, [R1+0x6240] ;  /* 0x0062400001b97983 */ /* 0x000ea20000300800 */
[----:B------:R-:W-:-:S03]  /*2f4b0*/  LEA.HI.X.SX32 R187, R112, R250, 0x2, P2 ;  /* 0x000000fa70bb7211 */ /* 0x000fc600010f16ff */
[----:B------:R1:W-:Y:S01]  /*2f4c0*/  STL [R1+0x20c], R109 ;  /* 0x00020c6d01007387 */ /* 0x0003e20000100800 */
[----:B------:R-:W-:-:S03]  /*2f4d0*/  LEA R110, P2, R114, R0, 0x2 ;  /* 0x00000000726e7211 */ /* 0x000fc600078410ff */
[----:B------:R-:W-:Y:S01]  /*2f4e0*/  STL.64 [R1+0x200], R106 ;  /* 0x0002006a01007387 */ /* 0x000fe20000100a00 */
[----:B-1----:R-:W-:-:S03]  /*2f4f0*/  LEA.HI.X.SX32 R109, R113, R250, 0x2, P6 ;  /* 0x000000fa716d7211 */ /* 0x002fc600030f16ff */
[----:B------:R-:W-:Y:S01]  /*2f500*/  STL.64 [R1+0xfb0], R186 ;  /* 0x000fb0ba01007387 */ /* 0x000fe20000100a00 */
[----:B------:R-:W-:-:S03]  /*2f510*/  LEA.HI.X.SX32 R111, R114, R250, 0x2, P2 ;  /* 0x000000fa726f7211 */ /* 0x000fc600010f16ff */
[----:B------:R1:W-:Y:S04]  /*2f520*/  STL.64 [R1+0x15b0], R108 ;  /* 0x0015b06c01007387 */ /* 0x0003e80000100a00 */
[----:B------:R4:W-:Y:S01]  /*2f530*/  STL.64 [R1+0x1848], R110 ;  /* 0x0018486e01007387 */ /* 0x0009e20000100a00 */
[----:B-1----:R-:W-:-:S04]  /*2f540*/  LEA R108, P6, R115, R0, 0x2 ;  /* 0x00000000736c7211 */ /* 0x002fc800078c10ff */
[----:B------:R-:W-:Y:S02]  /*2f550*/  LEA.HI.X.SX32 R109, R115, R250, 0x2, P6 ;  /* 0x000000fa736d7211 */ /* 0x000fe400030f16ff */
[----:B----4-:R-:W-:-:S03]  /*2f560*/  LEA R110, P2, R116, R0, 0x2 ;  /* 0x00000000746e7211 */ /* 0x010fc600078410ff */
[----:B------:R1:W-:Y:S01]  /*2f570*/  STL.64 [R1+0x1a48], R108 ;  /* 0x001a486c01007387 */ /* 0x0003e20000100a00 */
[----:B------:R-:W-:-:S05]  /*2f580*/  LEA.HI.X.SX32 R111, R116, R250, 0x2, P2 ;  /* 0x000000fa746f7211 */ /* 0x000fca00010f16ff */
        /* <DEDUP_REMOVED lines=11> */
[----:B------:R-:W-:Y:S02]  /*2f640*/  LEA.HI.X.SX32 R111, R120, R250, 0x2, P2 ;  /* 0x000000fa786f7211 */ /* 0x000fe400010f16ff */
[----:B------:R-:W-:-:S03]  /*2f650*/  LEA R112, P2, R122, R0, 0x2 ;  /* 0x000000007a707211 */ /* 0x000fc600078410ff */
[----:B------:R4:W-:Y:S01]  /*2f660*/  STL.64 [R1+0x15c8], R110 ;  /* 0x0015c86e01007387 */ /* 0x0009e20000100a00 */
[----:B------:R-:W-:Y:S02]  /*2f670*/  LEA.HI.X.SX32 R113, R122, R250, 0x2, P2 ;  /* 0x000000fa7a717211 */ /* 0x000fe400010f16ff */
[----:B-1----:R-:W-:-:S04]  /*2f680*/  LEA R108, P6, R121, R0, 0x2 ;  /* 0x00000000796c7211 */ /* 0x002fc800078c10ff */
[----:B------:R-:W-:Y:S02]  /*2f690*/  LEA.HI.X.SX32 R109, R121, R250, 0x2, P6 ;  /* 0x000000fa796d7211 */ /* 0x000fe400030f16ff */
[----:B----4-:R-:W-:-:S03]  /*2f6a0*/  LEA R110, P6, R123, R0, 0x2 ;  /* 0x000000007b6e7211 */ /* 0x010fc600078c10ff */
        /* <DEDUP_REMOVED lines=18> */
[CC--:B----4-:R-:W-:Y:S02]  /*2f7d0*/  LEA R110, P6, R129.reuse, R0.reuse, 0x2 ;  /* 0x00000000816e7211 */ /* 0x0d0fe400078c10ff */
[C---:B------:R-:W-:Y:S01]  /*2f7e0*/  LEA R114, P2, R130.reuse, R0, 0x2 ;  /* 0x0000000082727211 */ /* 0x040fe200078410ff */
[----:B------:R1:W-:Y:S01]  /*2f7f0*/  STL.64 [R1+0x1858], R112 ;  /* 0x0018587001007387 */ /* 0x0003e20000100a00 */
[-C--:B------:R-:W-:Y:S02]  /*2f800*/  LEA.HI.X.SX32 R111, R129, R250.reuse, 0x2, P6 ;  /* 0x000000fa816f7211 */ /* 0x080fe400030f16ff */
[----:B------:R-:W-:-:S03]  /*2f810*/  LEA.HI.X.SX32 R115, R130, R250, 0x2, P2 ;  /* 0x000000fa82737211 */ /* 0x000fc600010f16ff */
[----:B------:R-:W-:Y:S01]  /*2f820*/  STL.64 [R1+0x1a58], R110 ;  /* 0x001a586e01007387 */ /* 0x000fe20000100a00 */
[----:B-1----:R-:W-:-:S03]  /*2f830*/  LEA R112, P6, R131, R0, 0x2 ;  /* 0x0000000083707211 */ /* 0x002fc600078c10ff */
[----:B------:R1:W-:Y:S01]  /*2f840*/  STL.64 [R1+0x1c8], R114 ;  /* 0x0001c87201007387 */ /* 0x0003e20000100a00 */
[----:B------:R-:W-:-:S05]  /*2f850*/  LEA.HI.X.SX32 R113, R131, R250, 0x2, P6 ;  /* 0x000000fa83717211 */ /* 0x000fca00030f16ff */
[----:B------:R4:W-:Y:S01]  /*2f860*/  STL.64 [R1+0x1c0], R112 ;  /* 0x0001c07001007387 */ /* 0x0009e20000100a00 */
[----:B-1----:R-:W-:-:S04]  /*2f870*/  LEA R114, P2, R132, R0, 0x2 ;  /* 0x0000000084727211 */ /* 0x002fc800078410ff */
[----:B------:R-:W-:Y:S02]  /*2f880*/  LEA.HI.X.SX32 R115, R132, R250, 0x2, P2 ;  /* 0x000000fa84737211 */ /* 0x000fe400010f16ff */
[CC--:B------:R-:W-:Y:S02]  /*2f890*/  LEA R116, P2, R134.reuse, R0.reuse, 0x2 ;  /* 0x0000000086747211 */ /* 0x0c0fe400078410ff */
[C---:B----4-:R-:W-:Y:S01]  /*2f8a0*/  LEA R112, P6, R133.reuse, R0, 0x2 ;  /* 0x0000000085707211 */ /* 0x050fe200078c10ff */
[----:B------:R1:W-:Y:S01]  /*2f8b0*/  STL.64 [R1+0x1b8], R114 ;  /* 0x0001b87201007387 */ /* 0x0003e20000100a00 */
[-C--:B------:R-:W-:Y:S02]  /*2f8c0*/  LEA.HI.X.SX32 R117, R134, R250.reuse, 0x2, P2 ;  /* 0x000000fa86757211 */ /* 0x080fe400010f16ff */
[----:B------:R-:W-:-:S05]  /*2f8d0*/  LEA.HI.X.SX32 R113, R133, R250, 0x2, P6 ;  /* 0x000000fa85717211 */ /* 0x000fca00030f16ff */
[----:B------:R-:W-:Y:S01]  /*2f8e0*/  STL.64 [R1+0xff8], R112 ;  /* 0x000ff87001007387 */ /* 0x000fe20000100a00 */
[----:B-1----:R-:W-:-:S03]  /*2f8f0*/  LEA R114, P6, R199, R0, 0x2 ;  /* 0x00000000c7727211 */ /* 0x002fc600078c10ff */
[----:B------:R1:W-:Y:S01]  /*2f900*/  STL.64 [R1+0x15f8], R116 ;  /* 0x0015f87401007387 */ /* 0x0003e20000100a00 */
[----:B------:R-:W-:Y:S01]  /*2f910*/  LEA.HI.X.SX32 R115, R199, R250, 0x2, P6 ;  /* 0x000000fac7737211 */ /* 0x000fe200030f16ff */
[----:B------:R-:W-:-:S04]  /*2f920*/  IMAD.MOV.U32 R106, RZ, RZ, R103 ;  /* 0x000000ffff6a7224 */ /* 0x000fc800078e0067 */
[----:B------:R4:W-:Y:S01]  /*2f930*/  STL.64 [R1+0x1860], R114 ;  /* 0x0018607201007387 */ /* 0x0009e20000100a00 */
[----:B-1----:R-:W-:-:S04]  /*2f940*/  LEA R116, P2, R207, R0, 0x2 ;  /* 0x00000000cf747211 */ /* 0x002fc800078410ff */
[----:B------:R-:W-:Y:S02]  /*2f950*/  LEA.HI.X.SX32 R117, R207, R250, 0x2, P2 ;  /* 0x000000facf757211 */ /* 0x000fe400010f16ff */
[CC--:B------:R-:W-:Y:S02]  /*2f960*/  LEA R118, P2, R213.reuse, R0.reuse, 0x2 ;  /* 0x00000000d5767211 */ /* 0x0c0fe400078410ff */
[C---:B----4-:R-:W-:Y:S01]  /*2f970*/  LEA R114, P6, R212.reuse, R0, 0x2 ;  /* 0x00000000d4727211 */ /* 0x050fe200078c10ff */
[----:B------:R-:W-:Y:S01]  /*2f980*/  IMAD.MOV.U32 R107, RZ, RZ, R106 ;  /* 0x000000ffff6b7224 */ /* 0x000fe200078e006a */
[----:B------:R-:W-:Y:S01]  /*2f990*/  MOV R106, R105 ;  /* 0x00000069006a7202 */ /* 0x000fe20000000f00 */
[----:B------:R1:W-:Y:S01]  /*2f9a0*/  STL.64 [R1+0x1a60], R116 ;  /* 0x001a607401007387 */ /* 0x0003e20000100a00 */
[-C--:B------:R-:W-:Y:S02]  /*2f9b0*/  LEA.HI.X.SX32 R115, R212, R250.reuse, 0x2, P6 ;  /* 0x000000fad4737211 */ /* 0x080fe400030f16ff */
[----:B------:R-:W-:Y:S01]  /*2f9c0*/  LEA.HI.X.SX32 R119, R213, R250, 0x2, P2 ;  /* 0x000000fad5777211 */ /* 0x000fe200010f16ff */
[----:B------:R-:W-:-:S02]  /*2f9d0*/  IMAD.MOV.U32 R187, RZ, RZ, R107 ;  /* 0x000000ffffbb7224 */ /* 0x000fc400078e006b */
[----:B------:R-:W-:Y:S01]  /*2f9e0*/  IMAD.MOV.U32 R107, RZ, RZ, R106 ;  /* 0x000000ffff6b7224 */ /* 0x000fe200078e006a */
[----:B------:R-:W-:Y:S01]  /*2f9f0*/  STL.64 [R1+0x1b0], R114 ;  /* 0x0001b07201007387 */ /* 0x000fe20000100a00 */
[----:B-1----:R-:W-:-:S03]  /*2fa00*/  LEA R116, P6, R214, R0, 0x2 ;  /* 0x00000000d6747211 */ /* 0x002fc600078c10ff */
[----:B------:R1:W-:Y:S01]  /*2fa10*/  STL.64 [R1+0x1a8], R118 ;  /* 0x0001a87601007387 */ /* 0x0003e20000100a00 */
[----:B------:R-:W-:Y:S02]  /*2fa20*/  MOV R106, R194 ;  /* 0x000000c2006a7202 */ /* 0x000fe40000000f00 */
[----:B------:R-:W-:-:S03]  /*2fa30*/  LEA.HI.X.SX32 R117, R214, R250, 0x2, P6 ;  /* 0x000000fad6757211 */ /* 0x000fc600030f16ff */
[----:B------:R-:W-:Y:S02]  /*2fa40*/  IMAD.MOV.U32 R108, RZ, RZ, R106 ;  /* 0x000000ffff6c7224 */ /* 0x000fe400078e006a */
[----:B------:R4:W-:Y:S01]  /*2fa50*/  STL.64 [R1+0x1a0], R116 ;  /* 0x0001a07401007387 */ /* 0x0009e20000100a00 */
[C---:B-1----:R-:W-:Y:S02]  /*2fa60*/  LEA R118, P2, R215.reuse, R0, 0x2 ;  /* 0x00000000d7767211 */ /* 0x042fe400078410ff */
[----:B------:R-:W-:Y:S02]  /*2fa70*/  MOV R106, R98 ;  /* 0x00000062006a7202 */ /* 0x000fe40000000f00 */
[----:B------:R-:W-:Y:S02]  /*2fa80*/  LEA.HI.X.SX32 R119, R215, R250, 0x2, P2 ;  /* 0x000000fad7777211 */ /* 0x000fe400010f16ff */
[-C--:B------:R-:W-:Y:S02]  /*2fa90*/  LEA R120, P2, R217, R0.reuse, 0x2 ;  /* 0x00000000d9787211 */ /* 0x080fe400078410ff */
[C---:B----4-:R-:W-:Y:S01]  /*2faa0*/  LEA R116, P6, R216.reuse, R0, 0x2 ;  /* 0x00000000d8747211 */ /* 0x050fe200078c10ff */
[----:B------:R-:W-:Y:S01]  /*2fab0*/  IMAD.MOV.U32 R109, RZ, RZ, R108 ;  /* 0x000000ffff6d7224 */ /* 0x000fe200078e006c */
[----:B------:R-:W-:Y:S01]  /*2fac0*/  MOV R108, R106 ;  /* 0x0000006a006c7202 */ /* 0x000fe20000000f00 */
[----:B------:R1:W-:Y:S01]  /*2fad0*/  STL.64 [R1+0x1010], R118 ;  /* 0x0010107601007387 */ /* 0x0003e20000100a00 */
[----:B------:R-:W-:-:S02]  /*2fae0*/  LEA.HI.X.SX32 R117, R216, R250, 0x2, P6 ;  /* 0x000000fad8757211 */ /* 0x000fc400030f16ff */
[----:B------:R-:W-:Y:S01]  /*2faf0*/  LEA.HI.X.SX32 R121, R217, R250, 0x2, P2 ;  /* 0x000000fad9797211 */ /* 0x000fe200010f16ff */
[----:B------:R-:W-:Y:S01]  /*2fb00*/  IMAD.MOV.U32 R186, RZ, RZ, R109 ;  /* 0x000000ffffba7224 */ /* 0x000fe200078e006d */
[----:B------:R-:W-:Y:S01]  /*2fb10*/  MOV R109, R108 ;  /* 0x0000006c006d7202 */ /* 0x000fe20000000f00 */
[----:B------:R-:W-:Y:S01]  /*2fb20*/  STL.64 [R1+0x1608], R116 ;  /* 0x0016087401007387 */ /* 0x000fe20000100a00 */
[----:B-1----:R-:W-:-:S03]  /*2fb30*/  LEA R118, P6, R218, R0, 0x2 ;  /* 0x00000000da767211 */ /* 0x002fc600078c10ff */
[----:B------:R1:W-:Y:S01]  /*2fb40*/  STL.64 [R1+0x1868], R120 ;  /* 0x0018687801007387 */ /* 0x0003e20000100a00 */
[----:B------:R-:W-:Y:S01]  /*2fb50*/  IMAD.MOV.U32 R110, RZ, RZ, R186 ;  /* 0x000000ffff6e7224 */ /* 0x000fe200078e00ba */
[----:B------:R-:W-:Y:S01]  /*2fb60*/  LEA.HI.X.SX32 R119, R218, R250, 0x2, P6 ;  /* 0x000000fada777211 */ /* 0x000fe200030f16ff */
[----:B------:R-:W-:-:S03]  /*2fb70*/  IMAD.MOV.U32 R186, RZ, RZ, R109 ;  /* 0x000000ffffba7224 */ /* 0x000fc600078e006d */
[----:B------:R-:W-:Y:S01]  /*2fb80*/  MOV R111, R110 ;  /* 0x0000006e006f7202 */ /* 0x000fe20000000f00 */
[----:B------:R4:W-:Y:S01]  /*2fb90*/  STL.64 [R1+0x1a68], R118 ;  /* 0x001a687601007387 */ /* 0x0009e20000100a00 */
[----:B-1----:R-:W-:Y:S01]  /*2fba0*/  LEA R120, P2, R219, R0, 0x2 ;  /* 0x00000000db787211 */ /* 0x002fe200078410ff */
[----:B------:R-:W-:-:S03]  /*2fbb0*/  IMAD.MOV.U32 R110, RZ, RZ, R186 ;  /* 0x000000ffff6e7224 */ /* 0x000fc600078e00ba */
[----:B------:R-:W-:Y:S02]  /*2fbc0*/  LEA.HI.X.SX32 R121, R219, R250, 0x2, P2 ;  /* 0x000000fadb797211 */ /* 0x000fe400010f16ff */
[----:B----4-:R-:W-:-:S03]  /*2fbd0*/  LEA R118, P6, R220, R0, 0x2 ;  /* 0x00000000dc767211 */ /* 0x010fc600078c10ff */
[----:B------:R1:W-:Y:S01]  /*2fbe0*/  STL.64 [R1+0x198], R120 ;  /* 0x0001987801007387 */ /* 0x0003e20000100a00 */
[----:B------:R-:W-:Y:S01]  /*2fbf0*/  IMAD.MOV.U32 R112, RZ, RZ, R110 ;  /* 0x000000ffff707224 */ /* 0x000fe200078e006e */
[----:B------:R-:W-:-:S03]  /*2fc00*/  LEA.HI.X.SX32 R119, R220, R250, 0x2, P6 ;  /* 0x000000fadc777211 */ /* 0x000fc600030f16ff */
[----:B------:R-:W-:Y:S02]  /*2fc10*/  IMAD.MOV.U32 R113, RZ, RZ, R112 ;  /* 0x000000ffff717224 */ /* 0x000fe400078e0070 */
[----:B------:R4:W-:Y:S01]  /*2fc20*/  STL.64 [R1+0x190], R118 ;  /* 0x0001907601007387 */ /* 0x0009e20000100a00 */
[----:B-1----:R-:W-:-:S04]  /*2fc30*/  LEA R120, P2, R221, R0, 0x2 ;  /* 0x00000000dd787211 */ /* 0x002fc800078410ff */
[----:B------:R-:W-:Y:S02]  /*2fc40*/  LEA.HI.X.SX32 R121, R221, R250, 0x2, P2 ;  /* 0x000000fadd797211 */ /* 0x000fe400010f16ff */
[CC--:B----4-:R-:W-:Y:S01]  /*2fc50*/  LEA R118, P6, R222.reuse, R0.reuse, 0x2 ;  /* 0x00000000de767211 */ /* 0x0d0fe200078c10ff */
[----:B------:R-:W-:Y:S01]  /*2fc60*/  IMAD.MOV.U32 R106, RZ, RZ, R188 ;  /* 0x000000ffff6a7224 */ /* 0x000fe200078e00bc */
[----:B------:R-:W-:Y:S01]  /*2fc70*/  MOV R115, R111 ;  /* 0x0000006f00737202 */ /* 0x000fe20000000f00 */
[----:B------:R-:W-:Y:S01]  /*2fc80*/  IMAD.MOV.U32 R114, RZ, RZ, R113 ;  /* 0x000000ffff727224 */ /* 0x000fe200078e0071 */
[----:B------:R1:W-:Y:S01]  /*2fc90*/  STL.64 [R1+0x290], R120 ;  /* 0x0002907801007387 */ /* 0x0003e20000100a00 */
[C---:B------:R-:W-:Y:S02]  /*2fca0*/  LEA R122, P2, R223.reuse, R0, 0x2 ;  /* 0x00000000df7a7211 */ /* 0x040fe400078410ff */
[-C--:B------:R-:W-:Y:S01]  /*2fcb0*/  LEA.HI.X.SX32 R119, R222, R250.reuse, 0x2, P6 ;  /* 0x000000fade777211 */ /* 0x080fe200030f16ff */
[----:B------:R-:W-:Y:S01]  /*2fcc0*/  IMAD.MOV.U32 R98, RZ, RZ, R196 ;  /* 0x000000ffff627224 */ /* 0x000fe200078e00c4 */
[----:B------:R-:W-:Y:S01]  /*2fcd0*/  LEA.HI.X.SX32 R123, R223, R250, 0x2, P2 ;  /* 0x000000fadf7b7211 */ /* 0x000fe200010f16ff */
[----:B------:R-:W-:-:S02]  /*2fce0*/  IMAD.MOV.U32 R108, RZ, RZ, R106 ;  /* 0x000000ffff6c7224 */ /* 0x000fc400078e006a */
[----:B------:R-:W-:Y:S01]  /*2fcf0*/  IMAD.MOV.U32 R116, RZ, RZ, R115 ;  /* 0x000000ffff747224 */ /* 0x000fe200078e0073 */
[C---:B-1----:R-:W-:Y:S02]  /*2fd00*/  LEA R120, P6, R224.reuse, R0, 0x2 ;  /* 0x00000000e0787211 */ /* 0x042fe400078c10ff */
[----:B------:R-:W-:Y:S01]  /*2fd10*/  MOV R115, R114 ;  /* 0x0000007200737202 */ /* 0x000fe20000000f00 */
[----:B------:R-:W-:Y:S01]  /*2fd20*/  IMAD.MOV.U32 R114, RZ, RZ, R98 ;  /* 0x000000ffff727224 */ /* 0x000fe200078e0062 */
[----:B------:R-:W-:Y:S01]  /*2fd30*/  LEA.HI.X.SX32 R121, R224, R250, 0x2, P6 ;  /* 0x000000fae0797211 */ /* 0x000fe200030f16ff */
[----:B------:R-:W-:Y:S01]  /*2fd40*/  IMAD.MOV.U32 R117, RZ, RZ, R116 ;  /* 0x000000ffff757224 */ /* 0x000fe200078e0074 */
[----:B------:R-:W-:Y:S01]  /*2fd50*/  STL.64 [R1+0x1028], R118 ;  /* 0x0010287601007387 */ /* 0x000fe20000100a00 */
[----:B------:R-:W-:Y:S01]  /*2fd60*/  IMAD.MOV.U32 R105, RZ, RZ, R104 ;  /* 0x000000ffff697224 */ /* 0x000fe200078e0068 */
[----:B------:R-:W-:Y:S01]  /*2fd70*/  MOV R109, R108 ;  /* 0x0000006c006d7202 */ /* 0x000fe20000000f00 */
[----:B------:R-:W-:Y:S01]  /*2fd80*/  IMAD.MOV.U32 R104, RZ, RZ, R195 ;  /* 0x000000ffff687224 */ /* 0x000fe200078e00c3 */
[----:B------:R-:W-:Y:S01]  /*2fd90*/  MOV R116, R115 ;  /* 0x0000007300747202 */ /* 0x000fe20000000f00 */
[----:B------:R1:W-:Y:S01]  /*2fda0*/  STL.64 [R1+0x1610], R122 ;  /* 0x0016107a01007387 */ /* 0x0003e20000100a00 */
[----:B------:R-:W-:Y:S01]  /*2fdb0*/  IMAD.MOV.U32 R115, RZ, RZ, R114 ;  /* 0x000000ffff737224 */ /* 0x000fe200078e0072 */
[----:B------:R-:W-:Y:S01]  /*2fdc0*/  MOV R195, R85 ;  /* 0x0000005500c37202 */ /* 0x000fe20000000f00 */
[----:B------:R-:W-:Y:S01]  /*2fdd0*/  IMAD.MOV.U32 R114, RZ, RZ, R94 ;  /* 0x000000ffff727224 */ /* 0x000fe200078e005e */
[----:B------:R4:W-:Y:S01]  /*2fde0*/  STL.64 [R1+0x1870], R120 ;  /* 0x0018707801007387 */ /* 0x0009e20000100a00 */
[----:B---3--:R-:W-:Y:S01]  /*2fdf0*/  IMAD R85, R182, c[0x0][0x190], RZ ;  /* 0x00006400b6557a24 */ /* 0x008fe200078e02ff */
[----:B------:R-:W-:Y:S01]  /*2fe00*/  MOV R182, R117 ;  /* 0x0000007500b67202 */ /* 0x000fe20000000f00 */
[----:B------:R-:W-:Y:S01]  /*2fe10*/  IMAD.MOV.U32 R188, RZ, RZ, R102 ;  /* 0x000000ffffbc7224 */ /* 0x000fe200078e0066 */
[CC--:B-1----:R-:W-:Y:S01]  /*2fe20*/  LEA R122, P2, R225.reuse, R0.reuse, 0x2 ;  /* 0x00000000e17a7211 */ /* 0x0c2fe200078410ff */
[----:B------:R-:W-:Y:S01]  /*2fe30*/  IMAD.MOV.U32 R186, RZ, RZ, R109 ;  /* 0x000000ffffba7224 */ /* 0x000fe200078e006d */
[----:B----4-:R-:W-:Y:S01]  /*2fe40*/  LEA R120, P6, R226, R0, 0x2 ;  /* 0x00000000e2787211 */ /* 0x010fe200078c10ff */
[----:B------:R-:W-:Y:S01]  /*2fe50*/  IMAD.MOV.U32 R117, RZ, RZ, R116 ;  /* 0x000000ffff757224 */ /* 0x000fe200078e0074 */
[----:B------:R-:W-:Y:S01]  /*2fe60*/  LEA.HI.X.SX32 R123, R225, R250, 0x2, P2 ;  /* 0x000000fae17b7211 */ /* 0x000fe200010f16ff */
[----:B------:R-:W-:Y:S01]  /*2fe70*/  IMAD.MOV.U32 R116, RZ, RZ, R115 ;  /* 0x000000ffff747224 */ /* 0x000fe200078e0073 */
[----:B------:R-:W-:-:S02]  /*2fe80*/  MOV R109, R99 ;  /* 0x00000063006d7202 */ /* 0x000fc40000000f00 */
[----:B------:R-:W-:Y:S02]  /*2fe90*/  LEA.HI.X.SX32 R121, R226, R250, 0x2, P6 ;  /* 0x000000fae2797211 */ /* 0x000fe400030f16ff */
[----:B------:R-:W-:Y:S01]  /*2fea0*/  MOV R115, R114 ;  /* 0x0000007200737202 */ /* 0x000fe20000000f00 */
[----:B------:R-:W-:Y:S01]  /*2feb0*/  IMAD.MOV.U32 R114, RZ, RZ, R188 ;  /* 0x000000ffff727224 */ /* 0x000fe200078e00bc */
[----:B------:R-:W-:Y:S01]  /*2fec0*/  MOV R118, R182 ;  /* 0x000000b600767202 */ /* 0x000fe20000000f00 */
[----:B------:R-:W-:Y:S01]  /*2fed0*/  IMAD.MOV.U32 R182, RZ, RZ, R117 ;  /* 0x000000ffffb67224 */ /* 0x000fe200078e0075 */
[----:B------:R-:W-:Y:S01]  /*2fee0*/  MOV R110, R186 ;  /* 0x000000ba006e7202 */ /* 0x000fe20000000f00 */
[----:B------:R-:W-:Y:S01]  /*2fef0*/  IMAD.MOV.U32 R117, RZ, RZ, R116 ;  /* 0x000000ffff757224 */ /* 0x000fe200078e0074 */
[----:B------:R1:W-:Y:S01]  /*2ff00*/  STL.64 [R1+0x1a70], R122 ;  /* 0x001a707a01007387 */ /* 0x0003e20000100a00 */
[----:B------:R-:W-:Y:S01]  /*2ff10*/  IMAD.MOV.U32 R186, RZ, RZ, R109 ;  /* 0x000000ffffba7224 */ /* 0x000fe200078e006d */
[----:B------:R-:W-:Y:S01]  /*2ff20*/  MOV R116, R115 ;  /* 0x0000007300747202 */ /* 0x000fe20000000f00 */
[----:B------:R-:W-:Y:S01]  /*2ff30*/  IMAD.MOV.U32 R115, RZ, RZ, R114 ;  /* 0x000000ffff737224 */ /* 0x000fe200078e0072 */
[----:B------:R3:W-:Y:S01]  /*2ff40*/  STL.64 [R1+0x188], R120 ;  /* 0x0001887801007387 */ /* 0x0007e20000100a00 */
[----:B------:R-:W-:-:S02]  /*2ff50*/  IMAD.MOV.U32 R114, RZ, RZ, R101 ;  /* 0x000000ffff727224 */ /* 0x000fc400078e0065 */
[----:B------:R-:W-:Y:S02]  /*2ff60*/  IMAD.MOV.U32 R119, RZ, RZ, R118 ;  /* 0x000000ffff777224 */ /* 0x000fe400078e0076 */
[----:B------:R-:W-:Y:S01]  /*2ff70*/  IMAD.MOV.U32 R118, RZ, RZ, R182 ;  /* 0x000000ffff767224 */ /* 0x000fe200078e00b6 */
[CC--:B-1----:R-:W-:Y:S01]  /*2ff80*/  LEA R122, P2, R227.reuse, R0.reuse, 0x2 ;  /* 0x00000000e37a7211 */ /* 0x0c2fe200078410ff */
[----:B------:R-:W-:Y:S01]  /*2ff90*/  IMAD.MOV.U32 R108, RZ, RZ, R97 ;  /* 0x000000ffff6c7224 */ /* 0x000fe200078e0061 */
[C---:B---3--:R-:W-:Y:S01]  /*2ffa0*/  LEA R120, P6, R228.reuse, R0, 0x2 ;  /* 0x00000000e4787211 */ /* 0x048fe200078c10ff */
[----:B------:R-:W-:Y:S01]  /*2ffb0*/  IMAD.MOV.U32 R194, RZ, RZ, R87 ;  /* 0x000000ffffc27224 */ /* 0x000fe200078e0057 */
[----:B------:R-:W-:Y:S01]  /*2ffc0*/  MOV R182, R117 ;  /* 0x0000007500b67202 */ /* 0x000fe20000000f00 */
[----:B------:R-:W-:Y:S01]  /*2ffd0*/  IMAD.MOV.U32 R117, RZ, RZ, R116 ;  /* 0x000000ffff757224 */ /* 0x000fe200078e0074 */
[----:B------:R-:W-:Y:S01]  /*2ffe0*/  LEA.HI.X.SX32 R123, R227, R250, 0x2, P2 ;  /* 0x000000fae37b7211 */ /* 0x000fe200010f16ff */
[----:B--2---:R-:W-:Y:S01]  /*2fff0*/  IMAD R87, R181, c[0x0][0x190], RZ ;  /* 0x00006400b5577a24 */ /* 0x004fe200078e02ff */
[----:B------:R-:W-:Y:S01]  /*30000*/  MOV R112, R186 ;  /* 0x000000ba00707202 */ /* 0x000fe20000000f00 */
[----:B------:R-:W-:Y:S01]  /*30010*/  IMAD.MOV.U32 R116, RZ, RZ, R115 ;  /* 0x000000ffff747224 */ /* 0x000fe200078e0073 */
[----:B------:R-:W-:-:S02]  /*30020*/  LEA.HI.X.SX32 R121, R228, R250, 0x2, P6 ;  /* 0x000000fae4797211 */ /* 0x000fc400030f16ff */
[----:B------:R-:W-:Y:S01]  /*30030*/  MOV R103, R89 ;  /* 0x0000005900677202 */ /* 0x000fe20000000f00 */
[----:B------:R-:W-:Y:S01]  /*30040*/  IMAD.MOV.U32 R89, RZ, RZ, R82 ;  /* 0x000000ffff597224 */ /* 0x000fe200078e0052 */
[----:B------:R-:W-:Y:S01]  /*30050*/  MOV R115, R114 ;  /* 0x0000007200737202 */ /* 0x000fe20000000f00 */
[----:B------:R-:W-:Y:S01]  /*30060*/  IMAD.MOV.U32 R114, RZ, RZ, R108 ;  /* 0x000000ffff727224 */ /* 0x000fe200078e006c */
[----:B------:R-:W-:Y:S01]  /*30070*/  MOV R181, R119 ;  /* 0x0000007700b57202 */ /* 0x000fe20000000f00 */
[----:B------:R-:W-:Y:S01]  /*30080*/  IMAD.MOV.U32 R119, RZ, RZ, R118 ;  /* 0x000000ffff777224 */ /* 0x000fe200078e0076 */
[----:B------:R-:W-:Y:S01]  /*30090*/  MOV R113, R112 ;  /* 0x0000007000717202 */ /* 0x000fe20000000f00 */
[----:B------:R-:W-:Y:S01]  /*300a0*/  IMAD.MOV.U32 R118, RZ, RZ, R182 ;  /* 0x000000ffff767224 */ /* 0x000fe200078e00b6 */
[----:B------:R1:W-:Y:S01]  /*300b0*/  STL.64 [R1+0x180], R122 ;  /* 0x0001807a01007387 */ /* 0x0003e20000100a00 */
[----:B------:R-:W-:Y:S01]  /*300c0*/  MOV R182, R117 ;  /* 0x0000007500b67202 */ /* 0x000fe20000000f00 */
[----:B------:R-:W-:Y:S01]  /*300d0*/  IMAD.MOV.U32 R99, RZ, RZ, R89 ;  /* 0x000000ffff637224 */ /* 0x000fe200078e0059 */
[----:B------:R-:W-:Y:S01]  /*300e0*/  LEA R124, P2, R229, R0, 0x2 ;  /* 0x00000000e57c7211 */ /* 0x000fe200078410ff */
[----:B------:R2:W-:Y:S01]  /*300f0*/  STL.64 [R1+0x298], R120 ;  /* 0x0002987801007387 */ /* 0x0005e20000100a00 */
[----:B------:R-:W-:-:S02]  /*30100*/  IMAD.MOV.U32 R117, RZ, RZ, R116 ;  /* 0x000000ffff757224 */ /* 0x000fc400078e0074 */
[----:B------:R-:W-:Y:S01]  /*30110*/  IMAD.MOV.U32 R116, RZ, RZ, R115 ;  /* 0x000000ffff747224 */ /* 0x000fe200078e0073 */
[----:B------:R-:W-:Y:S01]  /*30120*/  MOV R115, R114 ;  /* 0x0000007200737202 */ /* 0x000fe20000000f00 */
[----:B------:R-:W-:Y:S01]  /*30130*/  IMAD.MOV.U32 R109, RZ, RZ, R107 ;  /* 0x000000ffff6d7224 */ /* 0x000fe200078e006b */
[----:B------:R-:W-:Y:S02]  /*30140*/  MOV R107, R193 ;  /* 0x000000c1006b7202 */ /* 0x000fe40000000f00 */
[----:B-1----:R-:W-:Y:S01]  /*30150*/  LEA R122, P6, R231, R0, 0x2 ;  /* 0x00000000e77a7211 */ /* 0x002fe200078c10ff */
[----:B------:R-:W-:Y:S01]  /*30160*/  IMAD.MOV.U32 R114, RZ, RZ, R113 ;  /* 0x000000ffff727224 */ /* 0x000fe200078e0071 */
[----:B--2---:R-:W-:Y:S01]  /*30170*/  MOV R120, R181 ;  /* 0x000000b500787202 */ /* 0x004fe20000000f00 */
[----:B------:R-:W-:Y:S02]  /*30180*/  IMAD.MOV.U32 R181, RZ, RZ, R119 ;  /* 0x000000ffffb57224 */ /* 0x000fe400078e0077 */
[----:B------:R-:W-:Y:S01]  /*30190*/  IMAD.MOV.U32 R119, RZ, RZ, R118 ;  /* 0x000000ffff777224 */ /* 0x000fe200078e0076 */
[----:B------:R-:W-:Y:S01]  /*301a0*/  MOV R118, R182 ;  /* 0x000000b600767202 */ /* 0x000fe20000000f00 */
[----:B------:R-:W-:Y:S01]  /*301b0*/  IMAD.MOV.U32 R193, RZ, RZ, R91 ;  /* 0x000000ffffc17224 */ /* 0x000fe200078e005b */
[-C--:B------:R-:W-:Y:S01]  /*301c0*/  LEA.HI.X.SX32 R125, R229, R250.reuse, 0x2, P2 ;  /* 0x000000fae57d7211 */ /* 0x080fe200010f16ff */
[----:B------:R-:W-:Y:S01]  /*301d0*/  IMAD.MOV.U32 R113, RZ, RZ, R99 ;  /* 0x000000ffff717224 */ /* 0x000fe200078e0063 */
[----:B------:R-:W-:Y:S01]  /*301e0*/  LEA.HI.X.SX32 R123, R231, R250, 0x2, P6 ;  /* 0x000000fae77b7211 */ /* 0x000fe200030f16ff */
[----:B------:R-:W-:-:S02]  /*301f0*/  IMAD.MOV.U32 R182, RZ, RZ, R117 ;  /* 0x000000ffffb67224 */ /* 0x000fc400078e0075 */
[----:B------:R-:W-:Y:S01]  /*30200*/  IMAD.MOV.U32 R117, RZ, RZ, R116 ;  /* 0x000000ffff757224 */ /* 0x000fe200078e0074 */
[----:B------:R-:W-:Y:S01]  /*30210*/  MOV R116, R115 ;  /* 0x0000007300747202 */ /* 0x000fe20000000f00 */
[----:B------:R-:W-:Y:S02]  /*30220*/  IMAD.MOV.U32 R121, RZ, RZ, R120 ;  /* 0x000000ffff797224 */ /* 0x000fe400078e0078 */
        /* <DEDUP_REMOVED lines=9> */
[----:B------:R-:W-:Y:S01]  /*302c0*/  MOV R182, R117 ;  /* 0x0000007500b67202 */ /* 0x000fe20000000f00 */
[----:B------:R-:W-:-:S02]  /*302d0*/  IMAD.MOV.U32 R117, RZ, RZ, R116 ;  /* 0x000000ffff757224 */ /* 0x000fc400078e0074 */
[----:B------:R-:W-:Y:S01]  /*302e0*/  IMAD.MOV.U32 R116, RZ, RZ, R115 ;  /* 0x000000ffff747224 */ /* 0x000fe200078e0073 */
[----:B-1----:R-:W-:Y:S01]  /*302f0*/  LEA R124, P2, R232, R0, 0x2 ;  /* 0x00000000e87c7211 */ /* 0x002fe200078410ff */
[----:B------:R-:W-:Y:S01]  /*30300*/  IMAD R196, R180, c[0x0][0x190], RZ ;  /* 0x00006400b4c47a24 */ /* 0x000fe200078e02ff */
[----:B------:R-:W-:Y:S02]  /*30310*/  MOV R115, R114 ;  /* 0x0000007200737202 */ /* 0x000fe40000000f00 */
[C---:B--2---:R-:W-:Y:S01]  /*30320*/  LEA R122, P6, R233.reuse, R0, 0x2 ;  /* 0x00000000e97a7211 */ /* 0x044fe200078c10ff */
[----:B------:R-:W-:Y:S01]  /*30330*/  IMAD.MOV.U32 R112, RZ, RZ, R191 ;  /* 0x000000ffff707224 */ /* 0x000fe200078e00bf */
[-C--:B------:R-:W-:Y:S01]  /*30340*/  LEA.HI.X.SX32 R125, R232, R250.reuse, 0x2, P2 ;  /* 0x000000fae87d7211 */ /* 0x080fe200010f16ff */
[----:B------:R-:W-:Y:S01]  /*30350*/  IMAD.MOV.U32 R114, RZ, RZ, R113 ;  /* 0x000000ffff727224 */ /* 0x000fe200078e0071 */
[----:B------:R-:W-:Y:S01]  /*30360*/  LEA.HI.X.SX32 R123, R233, R250, 0x2, P6 ;  /* 0x000000fae97b7211 */ /* 0x000fe200030f16ff */
[----:B------:R-:W-:-:S02]  /*30370*/  IMAD.MOV.U32 R180, RZ, RZ, R120 ;  /* 0x000000ffffb47224 */ /* 0x000fc400078e0078 */
[----:B------:R-:W-:Y:S01]  /*30380*/  IMAD.MOV.U32 R120, RZ, RZ, R119 ;  /* 0x000000ffff787224 */ /* 0x000fe200078e0077 */
[----:B------:R-:W-:Y:S01]  /*30390*/  MOV R119, R182 ;  /* 0x000000b600777202 */ /* 0x000fe20000000f00 */
[----:B------:R-:W-:Y:S01]  /*303a0*/  IMAD.MOV.U32 R182, RZ, RZ, R116 ;  /* 0x000000ffffb67224 */ /* 0x000fe200078e0074 */
[----:B------:R1:W-:Y:S01]  /*303b0*/  STL.64 [R1+0x1878], R124 ;  /* 0x0018787c01007387 */ /* 0x0003e20000100a00 */
[----:B------:R-:W-:Y:S01]  /*303c0*/  IMAD.MOV.U32 R116, RZ, RZ, R114 ;  /* 0x000000ffff747224 */ /* 0x000fe200078e0072 */
[----:B------:R-:W-:Y:S01]  /*303d0*/  MOV R114, R112 ;  /* 0x0000007000727202 */ /* 0x000fe20000000f00 */
[----:B------:R-:W-:Y:S01]  /*303e0*/  IMAD.MOV.U32 R112, RZ, RZ, R236 ;  /* 0x000000ffff707224 */ /* 0x000fe200078e00ec */
[----:B------:R2:W-:Y:S04]  /*303f0*/  STL.64 [R1+0x1a78], R122 ;  /* 0x001a787a01007387 */ /* 0x0005e80000100a00 */
[----:B------:R-:W3:Y:S01]  /*30400*/  LDL.LU R236, [R1+0x623c] ;  /* 0x00623c0001ec7983 */ /* 0x000ee20000300800 */
[----:B------:R-:W-:-:S02]  /*30410*/  IMAD.MOV.U32 R186, RZ, RZ, R109 ;  /* 0x000000ffffba7224 */ /* 0x000fc400078e006d */
[----:B------:R-:W-:Y:S01]  /*30420*/  IMAD.MOV.U32 R129, RZ, RZ, R121 ;  /* 0x000000ffff817224 */ /* 0x000fe200078e0079 */
[----:B------:R-:W-:Y:S01]  /*30430*/  MOV R121, R181 ;  /* 0x000000b500797202 */ /* 0x000fe20000000f00 */
[----:B------:R-:W-:Y:S01]  /*30440*/  IMAD.MOV.U32 R109, RZ, RZ, R105 ;  /* 0x000000ffff6d7224 */ /* 0x000fe200078e0069 */
[----:B------:R-:W-:Y:S01]  /*30450*/  MOV R102, R96 ;  /* 0x0000006000667202 */ /* 0x000fe20000000f00 */
[----:B------:R-:W-:Y:S02]  /*30460*/  IMAD.MOV.U32 R96, RZ, RZ, R92 ;  /* 0x000000ffff607224 */ /* 0x000fe400078e005c */
[----:B------:R-:W-:Y:S02]  /*30470*/  IMAD.MOV.U32 R181, RZ, RZ, R118 ;  /* 0x000000ffffb57224 */ /* 0x000fe400078e0076 */
[----:B------:R-:W-:Y:S01]  /*30480*/  IMAD R92, R178, c[0x0][0x190], RZ ;  /* 0x00006400b25c7a24 */ /* 0x000fe200078e02ff */
[----:B------:R-:W-:Y:S01]  /*30490*/  MOV R178, R180 ;  /* 0x000000b400b27202 */ /* 0x000fe20000000f00 */
[----:B------:R-:W-:-:S02]  /*304a0*/  IMAD.MOV.U32 R113, RZ, RZ, R109 ;  /* 0x000000ffff717224 */ /* 0x000fc400078e006d */
[----:B------:R-:W-:Y:S01]  /*304b0*/  IMAD.MOV.U32 R118, RZ, RZ, R117 ;  /* 0x000000ffff767224 */ /* 0x000fe200078e0075 */
[----:B------:R-:W-:Y:S01]  /*304c0*/  MOV R117, R115 ;  /* 0x0000007300757202 */ /* 0x000fe20000000f00 */
[----:B------:R-:W-:Y:S02]  /*304d0*/  IMAD.MOV.U32 R180, RZ, RZ, R121 ;  /* 0x000000ffffb47224 */ /* 0x000fe400078e0079 */
[----:B------:R-:W-:Y:S01]  /*304e0*/  IMAD.MOV.U32 R121, RZ, RZ, R120 ;  /* 0x000000ffff797224 */ /* 0x000fe200078e0078 */
[----:B------:R-:W-:Y:S01]  /*304f0*/  MOV R120, R181 ;  /* 0x000000b500787202 */ /* 0x000fe20000000f00 */
[----:B------:R-:W-:Y:S01]  /*30500*/  IMAD.MOV.U32 R115, RZ, RZ, R113 ;  /* 0x000000ffff737224 */ /* 0x000fe200078e0071 */
[CC--:B-1----:R-:W-:Y:S01]  /*30510*/  LEA R124, P2, R234.reuse, R0.reuse, 0x2 ;  /* 0x00000000ea7c7211 */ /* 0x0c2fe200078410ff */
[----:B------:R-:W-:Y:S01]  /*30520*/  IMAD.MOV.U32 R181, RZ, RZ, R119 ;  /* 0x000000ffffb57224 */ /* 0x000fe200078e0077 */
[----:B--2---:R-:W-:Y:S01]  /*30530*/  LEA R122, P6, R235, R0, 0x2 ;  /* 0x00000000eb7a7211 */ /* 0x004fe200078c10ff */
[----:B------:R-:W-:Y:S01]  /*30540*/  IMAD.MOV.U32 R119, RZ, RZ, R118 ;  /* 0x000000ffff777224 */ /* 0x000fe200078e0076 */
[----:B------:R-:W-:Y:S01]  /*30550*/  MOV R118, R182 ;  /* 0x000000b600767202 */ /* 0x000fe20000000f00 */
[----:B------:R-:W-:Y:S01]  /*30560*/  IMAD.MOV.U32 R113, RZ, RZ, R104 ;  /* 0x000000ffff717224 */ /* 0x000fe200078e0068 */
[----:B------:R-:W-:Y:S01]  /*30570*/  LEA.HI.X.SX32 R125, R234, R250, 0x2, P2 ;  /* 0x000000faea7d7211 */ /* 0x000fe200010f16ff */
[----:B------:R-:W-:-:S02]  /*30580*/  IMAD.MOV.U32 R182, RZ, RZ, R117 ;  /* 0x000000ffffb67224 */ /* 0x000fc400078e0075 */
[----:B------:R-:W-:Y:S01]  /*30590*/  IMAD.MOV.U32 R117, RZ, RZ, R116 ;  /* 0x000000ffff757224 */ /* 0x000fe200078e0074 */
[----:B------:R-:W-:Y:S01]  /*305a0*/  MOV R116, R115 ;  /* 0x0000007300747202 */ /* 0x000fe20000000f00 */
[----:B------:R-:W-:Y:S01]  /*305b0*/  IMAD.MOV.U32 R97, RZ, RZ, R90 ;  /* 0x000000ffff617224 */ /* 0x000fe200078e005a */
[----:B------:R-:W-:Y:S01]  /*305c0*/  LEA.HI.X.SX32 R123, R235, R250, 0x2, P6 ;  /* 0x000000faeb7b7211 */ /* 0x000fe200030f16ff */
[----:B-----5:R-:W-:Y:S02]  /*305d0*/  IMAD R90, R176, c[0x0][0x190], RZ ;  /* 0x00006400b05a7a24 */ /* 0x020fe400078e02ff */
[----:B------:R-:W-:Y:S02]  /*305e0*/  IMAD.MOV.U32 R115, RZ, RZ, R113 ;  /* 0x000000ffff737224 */ /* 0x000fe400078e0071 */
[----:B------:R-:W-:Y:S01]  /*305f0*/  IMAD.MOV.U32 R113, RZ, RZ, R112 ;  /* 0x000000ffff717224 */ /* 0x000fe200078e0070 */
[----:B------:R-:W-:Y:S01]  /*30600*/  MOV R112, R190 ;  /* 0x000000be00707202 */ /* 0x000fe20000000f00 */
[----:B------:R-:W-:Y:S01]  /*30610*/  IMAD.MOV.U32 R176, RZ, RZ, R180 ;  /* 0x000000ffffb07224 */ /* 0x000fe200078e00b4 */
[----:B------:R-:W-:Y:S01]  /*30620*/  STL.64 [R1+0x178], R124 ;  /* 0x0001787c01007387 */ /* 0x000fe20000100a00 */
[----:B------:R-:W-:Y:S01]  /*30630*/  IMAD.MOV.U32 R180, RZ, RZ, R120 ;  /* 0x000000ffffb47224 */ /* 0x000fe200078e0078 */
[----:B------:R-:W-:Y:S01]  /*30640*/  MOV R120, R119 ;  /* 0x0000007700787202 */ /* 0x000fe20000000f00 */
[----:B------:R-:W-:-:S02]  /*30650*/  IMAD.MOV.U32 R190, RZ, RZ, R161 ;  /* 0x000000ffffbe7224 */ /* 0x000fc400078e00a1 */
[----:B------:R-:W2:Y:S01]  /*30660*/  LDL.LU R161, [R1+0x6238] ;  /* 0x0062380001a17983 */ /* 0x000ea20000300800 */
[----:B------:R-:W-:Y:S02]  /*30670*/  IMAD.MOV.U32 R119, RZ, RZ, R182 ;  /* 0x000000ffff777224 */ /* 0x000fe400078e00b6 */
[----:B------:R-:W-:Y:S01]  /*30680*/  IMAD.MOV.U32 R182, RZ, RZ, R116 ;  /* 0x000000ffffb67224 */ /* 0x000fe200078e0074 */
[----:B------:R1:W-:Y:S01]  /*30690*/  STL.64 [R1+0x170], R122 ;  /* 0x0001707a01007387 */ /* 0x0003e20000100a00 */
[----:B------:R-:W-:Y:S01]  /*306a0*/  MOV R116, R113 ;  /* 0x0000007100747202 */ /* 0x000fe20000000f00 */
[----:B------:R-:W-:Y:S02]  /*306b0*/  IMAD.MOV.U32 R113, RZ, RZ, R112 ;  /* 0x000000ffff717224 */ /* 0x000fe400078e0070 */
[----:B------:R-:W-:Y:S02]  /*306c0*/  IMAD.MOV.U32 R112, RZ, RZ, R238 ;  /* 0x000000ffff707224 */ /* 0x000fe400078e00ee */
[----:B------:R-:W4:Y:S01]  /*306d0*/  LDL.LU R238, [R1+0x6234] ;  /* 0x0062340001ee7983 */ /* 0x000f220000300800 */
[----:B-1----:R-:W-:Y:S01]  /*306e0*/  MOV R122, R121 ;  /* 0x00000079007a7202 */ /* 0x002fe20000000f00 */
[----:B------:R-:W-:-:S02]  /*306f0*/  IMAD.MOV.U32 R121, RZ, RZ, R181 ;  /* 0x000000ffff797224 */ /* 0x000fc400078e00b5 */
[----:B------:R-:W-:Y:S01]  /*30700*/  IMAD.MOV.U32 R181, RZ, RZ, R118 ;  /* 0x000000ffffb57224 */ /* 0x000fe200078e0076 */
[----:B------:R-:W-:Y:S01]  /*30710*/  MOV R118, R117 ;  /* 0x0000007500767202 */ /* 0x000fe20000000f00 */
[----:B------:R-:W-:Y:S02]  /*30720*/  IMAD.MOV.U32 R117, RZ, RZ, R115 ;  /* 0x000000ffff757224 */ /* 0x000fe400078e0073 */
[----:B------:R-:W-:Y:S01]  /*30730*/  IMAD.MOV.U32 R115, RZ, RZ, R190 ;  /* 0x000000ffff737224 */ /* 0x000fe200078e00be */
[----:B------:R-:W-:-:S04]  /*30740*/  LEA R124, P6, R237, R0, 0x2 ;  /* 0x00000000ed7c7211 */ /* 0x000fc800078c10ff */
[----:B------:R-:W-:Y:S02]  /*30750*/  LEA.HI.X.SX32 R125, R237, R250, 0x2, P6 ;  /* 0x000000faed7d7211 */ /* 0x000fe400030f16ff */
[----:B---3--:R-:W-:-:S04]  /*30760*/  LEA R126, P2, R236, R0, 0x2 ;  /* 0x00000000ec7e7211 */ /* 0x008fc800078410ff */
[----:B------:R-:W-:-:S05]  /*30770*/  LEA.HI.X.SX32 R127, R236, R250, 0x2, P2 ;  /* 0x000000faec7f7211 */ /* 0x000fca00010f16ff */
[----:B------:R1:W-:Y:S02]  /*30780*/  STL.64 [R1+0x2a0], R126 ;  /* 0x0002a07e01007387 */ /* 0x0003e40000100a00 */
[----:B-1----:R-:W-:Y:S01]  /*30790*/  IMAD.MOV.U32 R126, RZ, RZ, R122 ;  /* 0x000000ffff7e7224 */ /* 0x002fe200078e007a */
[----:B------:R-:W-:Y:S01]  /*307a0*/  MOV R122, R180 ;  /* 0x000000b4007a7202 */ /* 0x000fe20000000f00 */
[----:B------:R-:W-:Y:S02]  /*307b0*/  IMAD.MOV.U32 R180, RZ, RZ, R121 ;  /* 0x000000ffffb47224 */ /* 0x000fe400078e0079 */
[----:B------:R-:W-:Y:S01]  /*307c0*/  IMAD.MOV.U32 R121, RZ, RZ, R120 ;  /* 0x000000ffff797224 */ /* 0x000fe200078e0078 */
[----:B------:R-:W-:Y:S01]  /*307d0*/  MOV R120, R181 ;  /* 0x000000b500787202 */ /* 0x000fe20000000f00 */
[----:B------:R-:W-:Y:S02]  /*307e0*/  IMAD.MOV.U32 R181, RZ, RZ, R119 ;  /* 0x000000ffffb57224 */ /* 0x000fe400078e0077 */
[----:B------:R-:W-:Y:S01]  /*307f0*/  IMAD.MOV.U32 R119, RZ, RZ, R118 ;  /* 0x000000ffff777224 */ /* 0x000fe200078e0076 */
[----:B------:R-:W-:Y:S01]  /*30800*/  MOV R118, R182 ;  /* 0x000000b600767202 */ /* 0x000fe20000000f00 */
[----:B------:R-:W-:-:S02]  /*30810*/  IMAD.MOV.U32 R182, RZ, RZ, R117 ;  /* 0x000000ffffb67224 */ /* 0x000fc400078e0075 */
[----:B------:R-:W-:Y:S01]  /*30820*/  IMAD.MOV.U32 R117, RZ, RZ, R116 ;  /* 0x000000ffff757224 */ /* 0x000fe200078e0074 */
[----:B------:R-:W-:Y:S01]  /*30830*/  MOV R116, R115 ;  /* 0x0000007300747202 */ /* 0x000fe20000000f00 */
[----:B------:R-:W-:Y:S02]  /*30840*/  IMAD.MOV.U32 R115, RZ, RZ, R112 ;  /* 0x000000ffff737224 */ /* 0x000fe400078e0070 */
[----:B------:R-:W-:Y:S01]  /*30850*/  IMAD.MOV.U32 R130, RZ, RZ, R122 ;  /* 0x000000ffff827224 */ /* 0x000fe200078e007a */
[----:B------:R-:W-:Y:S01]  /*30860*/  MOV R122, R121 ;  /* 0x00000079007a7202 */ /* 0x000fe20000000f00 */
[----:B------:R-:W-:Y:S02]  /*30870*/  IMAD.MOV.U32 R112, RZ, RZ, R189 ;  /* 0x000000ffff707224 */ /* 0x000fe400078e00bd */
[----:B------:R-:W-:Y:S02]  /*30880*/  IMAD.MOV.U32 R121, RZ, RZ, R181 ;  /* 0x000000ffff797224 */ /* 0x000fe400078e00b5 */
[----:B------:R-:W-:Y:S01]  /*30890*/  IMAD.MOV.U32 R181, RZ, RZ, R118 ;  /* 0x000000ffffb57224 */ /* 0x000fe200078e0076 */
[----:B------:R-:W-:Y:S01]  /*308a0*/  MOV R118, R117 ;  /* 0x0000007500767202 */ /* 0x000fe20000000f00 */
[----:B------:R-:W-:Y:S01]  /*308b0*/  IMAD.MOV.U32 R117, RZ, RZ, R115 ;  /* 0x000000ffff757224 */ /* 0x000fe200078e0073 */
[----:B------:R-:W-:-:S02]  /*308c0*/  MOV R189, R160 ;  /* 0x000000a000bd7202 */ /* 0x000fc40000000f00 */
[----:B------:R-:W3:Y:S01]  /*308d0*/  LDL.LU R160, [R1+0x6230] ;  /* 0x0062300001a07983 */ /* 0x000ee20000300800 */
[----:B------:R-:W-:Y:S02]  /*308e0*/  MOV R115, R112 ;  /* 0x0000007000737202 */ /* 0x000fe40000000f00 */
[----:B------:R-:W-:Y:S01]  /*308f0*/  MOV R112, R240 ;  /* 0x000000f000707202 */ /* 0x000fe20000000f00 */
[----:B------:R1:W-:Y:S04]  /*30900*/  STL.64 [R1+0x1058], R124 ;  /* 0x0010587c01007387 */ /* 0x0003e80000100a00 */
[----:B------:R-:W5:Y:S01]  /*30910*/  LDL.LU R240, [R1+0x622c] ;  /* 0x00622c0001f07983 */ /* 0x000f620000300800 */
[----:B------:R-:W-:Y:S02]  /*30920*/  IMAD.MOV.U32 R123, RZ, RZ, R180 ;  /* 0x000000ffff7b7224 */ /* 0x000fe400078e00b4 */
[----:B------:R-:W-:Y:S01]  /*30930*/  IMAD.MOV.U32 R180, RZ, RZ, R120 ;  /* 0x000000ffffb47224 */ /* 0x000fe200078e0078 */
[----:B------:R-:W-:Y:S01]  /*30940*/  MOV R120, R119 ;  /* 0x0000007700787202 */ /* 0x000fe20000000f00 */
[----:B------:R-:W-:-:S02]  /*30950*/  IMAD.MOV.U32 R127, RZ, RZ, R123 ;  /* 0x000000ffff7f7224 */ /* 0x000fc400078e007b */
[----:B------:R-:W-:Y:S01]  /*30960*/  IMAD.MOV.U32 R123, RZ, RZ, R122 ;  /* 0x000000ffff7b7224 */ /* 0x000fe200078e007a */
[----:B------:R-:W-:Y:S01]  /*30970*/  MOV R122, R180 ;  /* 0x000000b4007a7202 */ /* 0x000fe20000000f00 */
[----:B------:R-:W-:Y:S02]  /*30980*/  IMAD.MOV.U32 R119, RZ, RZ, R182 ;  /* 0x000000ffff777224 */ /* 0x000fe400078e00b6 */
[----:B------:R-:W-:Y:S02]  /*30990*/  IMAD.MOV.U32 R182, RZ, RZ, R116 ;  /* 0x000000ffffb67224 */ /* 0x000fe400078e0074 */
[----:B------:R-:W-:Y:S02]  /*309a0*/  IMAD.MOV.U32 R180, RZ, RZ, R121 ;  /* 0x000000ffffb47224 */ /* 0x000fe400078e0079 */
[----:B------:R-:W-:Y:S01]  /*309b0*/  IMAD.MOV.U32 R121, RZ, RZ, R120 ;  /* 0x000000ffff797224 */ /* 0x000fe200078e0078 */
[----:B------:R-:W-:Y:S01]  /*309c0*/  MOV R120, R181 ;  /* 0x000000b500787202 */ /* 0x000fe20000000f00 */
[----:B------:R-:W-:-:S02]  /*309d0*/  IMAD R82, R185, c[0x0][0x190], RZ ;  /* 0x00006400b9527a24 */ /* 0x000fc400078e02ff */
[----:B------:R-:W-:Y:S02]  /*309e0*/  IMAD.MOV.U32 R116, RZ, RZ, R189 ;  /* 0x000000ffff747224 */ /* 0x000fe400078e00bd */
[----:B------:R-:W-:Y:S02]  /*309f0*/  IMAD.MOV.U32 R181, RZ, RZ, R119 ;  /* 0x000000ffffb57224 */ /* 0x000fe400078e0077 */
[----:B------:R-:W-:Y:S02]  /*30a00*/  IMAD R185, R179, c[0x0][0x190], RZ ;  /* 0x00006400b3b97a24 */ /* 0x000fe400078e02ff */
[----:B------:R-:W-:Y:S01]  /*30a10*/  IMAD.MOV.U32 R119, RZ, RZ, R118 ;  /* 0x000000ffff777224 */ /* 0x000fe200078e0076 */
[----:B------:R-:W-:Y:S01]  /*30a20*/  MOV R118, R182 ;  /* 0x000000b600767202 */ /* 0x000fe20000000f00 */
[----:B------:R-:W-:Y:S01]  /*30a30*/  IMAD.MOV.U32 R188, RZ, RZ, R96 ;  /* 0x000000ffffbc7224 */ /* 0x000fe200078e0060 */
[-C--:B----4-:R-:W-:Y:S01]  /*30a40*/  LEA R132, P2, R238, R0.reuse, 0x2 ;  /* 0x00000000ee847211 */ /* 0x090fe200078410ff */
[----:B------:R-:W-:Y:S01]  /*30a50*/  IMAD.MOV.U32 R179, RZ, RZ, R122 ;  /* 0x000000ffffb37224 */ /* 0x000fe200078e007a */
[----:B------:R-:W-:Y:S01]  /*30a60*/  MOV R131, R123 ;  /* 0x0000007b00837202 */ /* 0x000fe20000000f00 */
[----:B------:R-:W-:Y:S01]  /*30a70*/  IMAD R159, R159, c[0x0][0x190], RZ ;  /* 0x000064009f9f7a24 */ /* 0x000fe200078e02ff */
[----:B------:R-:W-:Y:S01]  /*30a80*/  MOV R122, R121 ;  /* 0x00000079007a7202 */ /* 0x000fe20000000f00 */
[----:B------:R-:W-:Y:S01]  /*30a90*/  IMAD.MOV.U32 R182, RZ, RZ, R117 ;  /* 0x000000ffffb67224 */ /* 0x000fe200078e0075 */
[----:B-1----:R-:W-:Y:S01]  /*30aa0*/  LEA R124, P6, R239, R0, 0x2 ;  /* 0x00000000ef7c7211 */ /* 0x002fe200078c10ff */
[----:B------:R-:W-:Y:S01]  /*30ab0*/  IMAD.MOV.U32 R106, RZ, RZ, R95 ;  /* 0x000000ffff6a7224 */ /* 0x000fe200078e005f */
[----:B------:R-:W-:Y:S01]  /*30ac0*/  MOV R95, R88 ;  /* 0x00000058005f7202 */ /* 0x000fe20000000f00 */
[----:B------:R-:W-:Y:S01]  /*30ad0*/  IMAD.MOV.U32 R117, RZ, RZ, R116 ;  /* 0x000000ffff757224 */ /* 0x000fe200078e0074 */
[----:B------:R-:W-:Y:S01]  /*30ae0*/  MOV R116, R112 ;  /* 0x0000007000747202 */ /* 0x000fe20000000f00 */
[----:B------:R-:W-:-:S02]  /*30af0*/  IMAD.MOV.U32 R123, RZ, RZ, R180 ;  /* 0x000000ffff7b7224 */ /* 0x000fc400078e00b4 */
[----:B------:R-:W-:Y:S01]  /*30b00*/  IMAD.MOV.U32 R180, RZ, RZ, R120 ;  /* 0x000000ffffb47224 */ /* 0x000fe200078e0078 */
[-C--:B------:R-:W-:Y:S01]  /*30b10*/  LEA.HI.X.SX32 R133, R238, R250.reuse, 0x2, P2 ;  /* 0x000000faee857211 */ /* 0x080fe200010f16ff */
[----:B------:R-:W-:Y:S01]  /*30b20*/  IMAD R88, R177, c[0x0][0x190], RZ ;  /* 0x00006400b1587a24 */ /* 0x000fe200078e02ff */
[----:B------:R-:W-:Y:S01]  /*30b30*/  MOV R120, R119 ;  /* 0x0000007700787202 */ /* 0x000fe20000000f00 */
[----:B------:R-:W-:Y:S01]  /*30b40*/  IMAD.MOV.U32 R112, RZ, RZ, R188 ;  /* 0x000000ffff707224 */ /* 0x000fe200078e00bc */
[----:B------:R-:W-:Y:S01]  /*30b50*/  MOV R177, R179 ;  /* 0x000000b300b17202 */ /* 0x000fe20000000f00 */
[----:B------:R-:W-:Y:S02]  /*30b60*/  IMAD.MOV.U32 R188, RZ, RZ, R159 ;  /* 0x000000ffffbc7224 */ /* 0x000fe400078e009f */
[----:B------:R-:W-:Y:S01]  /*30b70*/  IMAD.MOV.U32 R121, RZ, RZ, R181 ;  /* 0x000000ffff797224 */ /* 0x000fe200078e00b5 */
[----:B------:R-:W-:Y:S01]  /*30b80*/  LEA.HI.X.SX32 R125, R239, R250, 0x2, P6 ;  /* 0x000000faef7d7211 */ /* 0x000fe200030f16ff */
[----:B------:R-:W-:-:S02]  /*30b90*/  IMAD.MOV.U32 R181, RZ, RZ, R118 ;  /* 0x000000ffffb57224 */ /* 0x000fc400078e0076 */
[----:B------:R-:W-:Y:S01]  /*30ba0*/  IMAD.MOV.U32 R179, RZ, RZ, R123 ;  /* 0x000000ffffb37224 */ /* 0x000fe200078e007b */
[----:B------:R-:W-:Y:S01]  /*30bb0*/  MOV R118, R117 ;  /* 0x0000007500767202 */ /* 0x000fe20000000f00 */
[----:B------:R-:W-:Y:S01]  /*30bc0*/  IMAD.MOV.U32 R123, RZ, RZ, R122 ;  /* 0x000000ffff7b7224 */ /* 0x000fe200078e007a */
[----:B------:R-:W-:Y:S01]  /*30bd0*/  MOV R122, R180 ;  /* 0x000000b4007a7202 */ /* 0x000fe20000000f00 */
[----:B------:R-:W-:Y:S01]  /*30be0*/  IMAD.MOV.U32 R119, RZ, RZ, R182 ;  /* 0x000000ffff777224 */ /* 0x000fe200078e00b6 */
[----:B------:R-:W-:Y:S01]  /*30bf0*/  STL.64 [R1+0x1638], R132 ;  /* 0x0016388401007387 */ /* 0x000fe20000100a00 */
[----:B------:R-:W-:Y:S01]  /*30c00*/  IMAD.MOV.U32 R182, RZ, RZ, R116 ;  /* 0x000000ffffb67224 */ /* 0x000fe200078e0074 */
[----:B------:R-:W-:Y:S01]  /*30c10*/  MOV R116, R188 ;  /* 0x000000bc00747202 */ /* 0x000fe20000000f00 */
[----:B------:R-:W-:Y:S01]  /*30c20*/  IMAD.MOV.U32 R180, RZ, RZ, R121 ;  /* 0x000000ffffb47224 */ /* 0x000fe200078e0079 */
[----:B------:R-:W4:Y:S01]  /*30c30*/  LDL.LU R159, [R1+0x6228] ;  /* 0x00622800019f7983 */ /* 0x000f220000300800 */
[----:B------:R-:W-:Y:S01]  /*30c40*/  IMAD.MOV.U32 R121, RZ, RZ, R120 ;  /* 0x000000ffff797224 */ /* 0x000fe200078e0078 */
[----:B------:R-:W-:Y:S01]  /*30c50*/  MOV R120, R181 ;  /* 0x000000b500787202 */ /* 0x000fe20000000f00 */
[----:B------:R-:W-:Y:S01]  /*30c60*/  IMAD.MOV.U32 R117, RZ, RZ, R112 ;  /* 0x000000ffff757224 */ /* 0x000fe200078e0070 */
[----:B------:R1:W-:Y:S01]  /*30c70*/  STL.64 [R1+0x1880], R124 ;  /* 0x0018807c01007387 */ /* 0x0003e20000100a00 */
[----:B------:R-:W-:-:S02]  /*30c80*/  IMAD.MOV.U32 R112, RZ, RZ, R242 ;  /* 0x000000ffff707224 */ /* 0x000fc400078e00f2 */
[----:B------:R-:W-:Y:S01]  /*30c90*/  IMAD.MOV.U32 R181, RZ, RZ, R119 ;  /* 0x000000ffffb57224 */ /* 0x000fe200078e0077 */
[----:B------:R-:W4:Y:S01]  /*30ca0*/  LDL.LU R242, [R1+0x6224] ;  /* 0x0062240001f27983 */ /* 0x000f220000300800 */
[----:B------:R-:W-:Y:S01]  /*30cb0*/  IMAD.MOV.U32 R119, RZ, RZ, R118 ;  /* 0x000000ffff777224 */ /* 0x000fe200078e0076 */
[----:B------:R-:W-:Y:S01]  /*30cc0*/  MOV R118, R182 ;  /* 0x000000b600767202 */ /* 0x000fe20000000f00 */
[----:B------:R-:W-:Y:S02]  /*30cd0*/  IMAD R158, R158, c[0x0][0x190], RZ ;  /* 0x000064009e9e7a24 */ /* 0x000fe400078e02ff */
[----:B------:R-:W-:Y:S01]  /*30ce0*/  IMAD R89, R175, c[0x0][0x190], RZ ;  /* 0x00006400af597a24 */ /* 0x000fe200078e02ff */
[C---:B-1----:R-:W-:Y:S01]  /*30cf0*/  LEA R124, P6, R241.reuse, R0, 0x2 ;  /* 0x00000000f17c7211 */ /* 0x042fe200078c10ff */
[----:B------:R-:W-:Y:S02]  /*30d00*/  IMAD.MOV.U32 R182, RZ, RZ, R116 ;  /* 0x000000ffffb67224 */ /* 0x000fe400078e0074 */
[----:B------:R-:W-:Y:S01]  /*30d10*/  IMAD.MOV.U32 R116, RZ, RZ, R112 ;  /* 0x000000ffff747224 */ /* 0x000fe200078e0070 */
[----:B------:R-:W-:Y:S01]  /*30d20*/  MOV R112, R187 ;  /* 0x000000bb00707202 */ /* 0x000fe20000000f00 */
[----:B------:R-:W-:Y:S01]  /*30d30*/  IMAD.MOV.U32 R175, RZ, RZ, R179 ;  /* 0x000000ffffaf7224 */ /* 0x000fe200078e00b3 */
[----:B------:R-:W-:Y:S01]  /*30d40*/  LEA.HI.X.SX32 R125, R241, R250, 0x2, P6 ;  /* 0x000000faf17d7211 */ /* 0x000fe200030f16ff */
[----:B------:R-:W-:Y:S01]  /*30d50*/  IMAD.MOV.U32 R179, RZ, RZ, R122 ;  /* 0x000000ffffb37224 */ /* 0x000fe200078e007a */
[----:B------:R-:W-:Y:S01]  /*30d60*/  MOV R122, R121 ;  /* 0x00000079007a7202 */ /* 0x000fe20000000f00 */
[----:B------:R-:W-:-:S02]  /*30d70*/  IMAD.MOV.U32 R121, RZ, RZ, R181 ;  /* 0x000000ffff797224 */ /* 0x000fc400078e00b5 */
[----:B------:R-:W-:Y:S02]  /*30d80*/  IMAD.MOV.U32 R187, RZ, RZ, R158 ;  /* 0x000000ffffbb7224 */ /* 0x000fe400078e009e */
[----:B------:R-:W-:Y:S01]  /*30d90*/  IMAD.MOV.U32 R181, RZ, RZ, R118 ;  /* 0x000000ffffb57224 */ /* 0x000fe200078e0076 */
[----:B------:R-:W-:Y:S01]  /*30da0*/  MOV R118, R116 ;  /* 0x0000007400767202 */ /* 0x000fe20000000f00 */
[----:B------:R-:W-:Y:S01]  /*30db0*/  IMAD.MOV.U32 R116, RZ, RZ, R112 ;  /* 0x000000ffff747224 */ /* 0x000fe200078e0070 */
[----:B-----5:R-:W-:-:S04]  /*30dc0*/  LEA R132, P2, R240, R0, 0x2 ;  /* 0x00000000f0847211 */ /* 0x020fc800078410ff */
[----:B------:R-:W-:-:S05]  /*30dd0*/  LEA.HI.X.SX32 R133, R240, R250, 0x2, P2 ;  /* 0x000000faf0857211 */ /* 0x000fca00010f16ff */
[----:B------:R-:W-:Y:S04]  /*30de0*/  STL.64 [R1+0x1a80], R132 ;  /* 0x001a808401007387 */ /* 0x000fe80000100a00 */
[----:B------:R-:W5:Y:S04]  /*30df0*/  LDL.LU R158, [R1+0x6220] ;  /* 0x00622000019e7983 */ /* 0x000f680000300800 */
[----:B------:R1:W-:Y:S04]  /*30e00*/  STL.64 [R1+0x168], R124 ;  /* 0x0001687c01007387 */ /* 0x0003e80000100a00 */
[----:B------:R-:W5:Y:S01]  /*30e10*/  LDL.LU R112, [R1+0xaf0] ;  /* 0x000af00001707983 */ /* 0x000f620000300800 */
[----:B------:R-:W-:Y:S01]  /*30e20*/  IMAD.MOV.U32 R189, RZ, RZ, R102 ;  /* 0x000000ffffbd7224 */ /* 0x000fe200078e0066 */
[----:B-1----:R-:W-:Y:S01]  /*30e30*/  MOV R124, R123 ;  /* 0x0000007b007c7202 */ /* 0x002fe20000000f00 */
[----:B------:R-:W-:-:S02]  /*30e40*/  IMAD.MOV.U32 R123, RZ, RZ, R180 ;  /* 0x000000ffff7b7224 */ /* 0x000fc400078e00b4 */
[----:B------:R-:W-:Y:S01]  /*30e50*/  IMAD.MOV.U32 R180, RZ, RZ, R120 ;  /* 0x000000ffffb47224 */ /* 0x000fe200078e0078 */
[----:B------:R-:W-:Y:S01]  /*30e60*/  MOV R120, R119 ;  /* 0x0000007700787202 */ /* 0x000fe20000000f00 */
[----:B------:R-:W-:Y:S02]  /*30e70*/  IMAD.MOV.U32 R128, RZ, RZ, R124 ;  /* 0x000000ffff807224 */ /* 0x000fe400078e007c */
[----:B------:R-:W-:Y:S01]  /*30e80*/  IMAD.MOV.U32 R124, RZ, RZ, R179 ;  /* 0x000000ffff7c7224 */ /* 0x000fe200078e00b3 */
[----:B------:R-:W-:Y:S01]  /*30e90*/  MOV R179, R123 ;  /* 0x0000007b00b37202 */ /* 0x000fe20000000f00 */
[----:B---3--:R-:W-:Y:S02]  /*30ea0*/  IMAD R102, R160, c[0x0][0x190], RZ ;  /* 0x00006400a0667a24 */ /* 0x008fe400078e02ff */
[----:B------:R-:W-:Y:S02]  /*30eb0*/  IMAD.MOV.U32 R119, RZ, RZ, R182 ;  /* 0x000000ffff777224 */ /* 0x000fe400078e00b6 */
[----:B------:R-:W-:-:S02]  /*30ec0*/  IMAD.MOV.U32 R123, RZ, RZ, R122 ;  /* 0x000000ffff7b7224 */ /* 0x000fc400078e007a */
[----:B------:R-:W-:Y:S01]  /*30ed0*/  IMAD.MOV.U32 R122, RZ, RZ, R180 ;  /* 0x000000ffff7a7224 */ /* 0x000fe200078e00b4 */
[----:B------:R-:W-:Y:S01]  /*30ee0*/  MOV R180, R121 ;  /* 0x0000007900b47202 */ /* 0x000fe20000000f00 */
[----:B------:R-:W-:Y:S01]  /*30ef0*/  IMAD.MOV.U32 R182, RZ, RZ, R187 ;  /* 0x000000ffffb67224 */ /* 0x000fe200078e00bb */
[----:B------:R-:W-:Y:S01]  /*30f00*/  MOV R190, R100 ;  /* 0x0000006400be7202 */ /* 0x000fe20000000f00 */
[----:B------:R-:W-:Y:S01]  /*30f10*/  IMAD.MOV.U32 R121, RZ, RZ, R120 ;  /* 0x000000ffff797224 */ /* 0x000fe200078e0078 */
[----:B------:R-:W-:Y:S01]  /*30f20*/  LEA R132, P6, R243, R0, 0x2 ;  /* 0x00000000f3847211 */ /* 0x000fe200078c10ff */
[----:B--2---:R-:W-:Y:S02]  /*30f30*/  IMAD R100, R161, c[0x0][0x190], RZ ;  /* 0x00006400a1647a24 */ /* 0x004fe400078e02ff */
[----:B------:R-:W-:Y:S01]  /*30f40*/  IMAD.MOV.U32 R120, RZ, RZ, R181 ;  /* 0x000000ffff787224 */ /* 0x000fe200078e00b5 */
[----:B------:R-:W-:Y:S01]  /*30f50*/  MOV R181, R119 ;  /* 0x0000007700b57202 */ /* 0x000fe20000000f00 */
[----:B------:R-:W-:Y:S01]  /*30f60*/  IMAD R157, R157, c[0x0][0x190], RZ ;  /* 0x000064009d9d7a24 */ /* 0x000fe200078e02ff */
[----:B------:R-:W-:Y:S01]  /*30f70*/  LEA.HI.X.SX32 R133, R243, R250, 0x2, P6 ;  /* 0x000000faf3857211 */ /* 0x000fe200030f16ff */
[----:B------:R-:W-:-:S02]  /*30f80*/  IMAD.MOV.U32 R119, RZ, RZ, R118 ;  /* 0x000000ffff777224 */ /* 0x000fc400078e0076 */
[----:B------:R-:W-:Y:S01]  /*30f90*/  IMAD.MOV.U32 R118, RZ, RZ, R182 ;  /* 0x000000ffff767224 */ /* 0x000fe200078e00b6 */
[----:B----4-:R-:W-:-:S04]  /*30fa0*/  LEA R160, P2, R242, R0, 0x2 ;  /* 0x00000000f2a07211 */ /* 0x010fc800078410ff */
[----:B------:R-:W-:-:S05]  /*30fb0*/  LEA.HI.X.SX32 R161, R242, R250, 0x2, P2 ;  /* 0x000000faf2a17211 */ /* 0x000fca00010f16ff */
[----:B------:R-:W-:Y:S01]  /*30fc0*/  STL.64 [R1+0x160], R160 ;  /* 0x000160a001007387 */ /* 0x000fe20000100a00 */
[----:B-----5:R-:W-:Y:S01]  /*30fd0*/  MOV R182, R112 ;  /* 0x0000007000b67202 */ /* 0x020fe20000000f00 */
[----:B------:R-:W-:Y:S02]  /*30fe0*/  IMAD.MOV.U32 R112, RZ, RZ, R107 ;  /* 0x000000ffff707224 */ /* 0x000fe400078e006b */
[----:B------:R-:W-:Y:S02]  /*30ff0*/  IMAD.MOV.U32 R107, RZ, RZ, R157 ;  /* 0x000000ffff6b7224 */ /* 0x000fe400078e009d */
[----:B------:R-:W2:Y:S04]  /*31000*/  LDL.LU R157, [R1+0x621c] ;  /* 0x00621c00019d7983 */ /* 0x000ea80000300800 */
[----:B------:R1:W-:Y:S02]  /*31010*/  STL.64 [R1+0x2a8], R132 ;  /* 0x0002a88401007387 */ /* 0x0003e40000100a00 */
[----:B-1----:R-:W-:Y:S01]  /*31020*/  MOV R132, R124 ;  /* 0x0000007c00847202 */ /* 0x002fe20000000f00 */
[----:B------:R-:W-:-:S02]  /*31030*/  IMAD.MOV.U32 R124, RZ, RZ, R123 ;  /* 0x000000ffff7c7224 */ /* 0x000fc400078e007b */
[----:B------:R-:W-:Y:S01]  /*31040*/  IMAD.MOV.U32 R123, RZ, RZ, R180 ;  /* 0x000000ffff7b7224 */ /* 0x000fe200078e00b4 */
[----:B------:R-:W-:Y:S01]  /*31050*/  MOV R180, R120 ;  /* 0x0000007800b47202 */ /* 0x000fe20000000f00 */
[----:B------:R-:W-:Y:S02]  /*31060*/  IMAD.MOV.U32 R120, RZ, RZ, R119 ;  /* 0x000000ffff787224 */ /* 0x000fe400078e0077 */
[----:B------:R-:W-:Y:S02]  /*31070*/  IMAD.MOV.U32 R119, RZ, RZ, R182 ;  /* 0x000000ffff777224 */ /* 0x000fe400078e00b6 */
[----:B------:R-:W3:Y:S01]  /*31080*/  LDL.LU R182, [R1+0xb08] ;  /* 0x000b080001b67983 */ /* 0x000ee20000300800 */
[----:B------:R-:W-:Y:S02]  /*31090*/  MOV R101, R95 ;  /* 0x0000005f00657202 */ /* 0x000fe40000000f00 */
[----:B------:R-:W-:Y:S01]  /*310a0*/  MOV R187, R103 ;  /* 0x0000006700bb7202 */ /* 0x000fe20000000f00 */
[----:B------:R-:W-:Y:S01]  /*310b0*/  IMAD R103, R158, c[0x0][0x190], RZ ;  /* 0x000064009e677a24 */ /* 0x000fe200078e02ff */
[----:B------:R-:W-:Y:S01]  /*310c0*/  LEA R158, P2, R129, R0, 0x2 ;  /* 0x00000000819e7211 */ /* 0x000fe200078410ff */
[----:B------:R-:W-:Y:S01]  /*310d0*/  IMAD.MOV.U32 R125, RZ, RZ, R179 ;  /* 0x000000ffff7d7224 */ /* 0x000fe200078e00b3 */
[----:B------:R-:W-:Y:S01]  /*310e0*/  MOV R179, R122 ;  /* 0x0000007a00b37202 */ /* 0x000fe20000000f00 */
[----:B------:R-:W-:-:S02]  /*310f0*/  IMAD.MOV.U32 R188, RZ, RZ, R101 ;  /* 0x000000ffffbc7224 */ /* 0x000fc400078e0065 */
[----:B------:R-:W-:Y:S01]  /*31100*/  IMAD R101, R159, c[0x0][0x190], RZ ;  /* 0x000064009f657a24 */ /* 0x000fe200078e02ff */
[----:B------:R-:W-:Y:S01]  /*31110*/  LEA.HI.X.SX32 R159, R129, R250, 0x2, P2 ;  /* 0x000000fa819f7211 */ /* 0x000fe200010f16ff */
[----:B------:R-:W-:Y:S01]  /*31120*/  IMAD.MOV.U32 R122, RZ, RZ, R121 ;  /* 0x000000ffff7a7224 */ /* 0x000fe200078e0079 */
        /* <DEDUP_REMOVED lines=10> */
[----:B------:R-:W-:Y:S01]  /*311d0*/  IMAD.MOV.U32 R118, RZ, RZ, R107 ;  /* 0x000000ffff767224 */ /* 0x000fe200078e006b */
[----:B------:R-:W-:Y:S01]  /*311e0*/  MOV R109, R192 ;  /* 0x000000c0006d7202 */ /* 0x000fe20000000f00 */
[----:B------:R-:W-:Y:S01]  /*311f0*/  IMAD.MOV.U32 R180, RZ, RZ, R121 ;  /* 0x000000ffffb47224 */ /* 0x000fe200078e0079 */
[C---:B------:R-:W-:Y:S01]  /*31200*/  LEA R160, P6, R178.reuse, R0, 0x2 ;  /* 0x00000000b2a07211 */ /* 0x040fe200078c10ff */
        /* <DEDUP_REMOVED lines=10> */
[----:B------:R-:W-:Y:S02]  /*312b0*/  MOV R120, R119 ;  /* 0x0000007700787202 */ /* 0x000fe40000000f00 */
[----:B---3--:R-:W-:Y:S01]  /*312c0*/  MOV R118, R182 ;  /* 0x000000b600767202 */ /* 0x008fe20000000f00 */
[----:B------:R-:W-:Y:S02]  /*312d0*/  IMAD.MOV.U32 R182, RZ, RZ, R109 ;  /* 0x000000ffffb67224 */ /* 0x000fe400078e006d */
[----:B------:R-:W-:-:S02]  /*312e0*/  IMAD.MOV.U32 R109, RZ, RZ, R156 ;  /* 0x000000ffff6d7224 */ /* 0x000fc400078e009c */
[----:B------:R-:W3:Y:S01]  /*312f0*/  LDL.LU R156, [R1+0x6218] ;  /* 0x00621800019c7983 */ /* 0x000ee20000300800 */
[----:B------:R-:W-:-:S03]  /*31300*/  IMAD.MOV.U32 R119, RZ, RZ, R182 ;  /* 0x000000ffff777224 */ /* 0x000fc600078e00b6 */
[----:B------:R4:W-:Y:S04]  /*31310*/  STL.64 [R1+0x1650], R160 ;  /* 0x001650a001007387 */ /* 0x0009e80000100a00 */
[----:B------:R-:W5:Y:S01]  /*31320*/  LDL.LU R182, [R1+0xb20] ;  /* 0x000b200001b67983 */ /* 0x000f620000300800 */
[C---:B-1----:R-:W-:Y:S02]  /*31330*/  LEA R158, P2, R176.reuse, R0, 0x2 ;  /* 0x00000000b09e7211 */ /* 0x042fe400078410ff */
[----:B------:R-:W-:Y:S01]  /*31340*/  MOV R133, R125 ;  /* 0x0000007d00857202 */ /* 0x000fe20000000f00 */
[----:B------:R-:W-:Y:S01]  /*31350*/  IMAD.MOV.U32 R125, RZ, RZ, R179 ;  /* 0x000000ffff7d7224 */ /* 0x000fe200078e00b3 */
[----:B------:R-:W-:Y:S01]  /*31360*/  LEA.HI.X.SX32 R159, R176, R250, 0x2, P2 ;  /* 0x000000fab09f7211 */ /* 0x000fe200010f16ff */
[----:B------:R-:W-:Y:S01]  /*31370*/  IMAD.MOV.U32 R179, RZ, RZ, R122 ;  /* 0x000000ffffb37224 */ /* 0x000fe200078e007a */
[----:B------:R-:W-:Y:S01]  /*31380*/  MOV R122, R121 ;  /* 0x00000079007a7202 */ /* 0x000fe20000000f00 */
[----:B------:R-:W-:Y:S01]  /*31390*/  IMAD.MOV.U32 R176, RZ, RZ, R178 ;  /* 0x000000ffffb07224 */ /* 0x000fe200078e00b2 */
[----:B------:R-:W-:Y:S01]  /*313a0*/  MOV R178, R125 ;  /* 0x0000007d00b27202 */ /* 0x000fe20000000f00 */
[----:B------:R-:W-:-:S02]  /*313b0*/  IMAD.MOV.U32 R121, RZ, RZ, R181 ;  /* 0x000000ffff797224 */ /* 0x000fc400078e00b5 */
[----:B------:R-:W-:Y:S02]  /*313c0*/  IMAD.MOV.U32 R125, RZ, RZ, R124 ;  /* 0x000000ffff7d7224 */ /* 0x000fe400078e007c */
[----:B------:R-:W-:Y:S01]  /*313d0*/  IMAD.MOV.U32 R124, RZ, RZ, R179 ;  /* 0x000000ffff7c7224 */ /* 0x000fe200078e00b3 */
[----:B------:R-:W-:Y:S01]  /*313e0*/  MOV R179, R123 ;  /* 0x0000007b00b37202 */ /* 0x000fe20000000f00 */
[----:B------:R-:W-:Y:S01]  /*313f0*/  IMAD.MOV.U32 R181, RZ, RZ, R118 ;  /* 0x000000ffffb57224 */ /* 0x000fe200078e0076 */
[----:B------:R-:W-:Y:S01]  /*31400*/  MOV R118, R109 ;  /* 0x0000006d00767202 */ /* 0x000fe20000000f00 */
[----:B------:R-:W-:Y:S02]  /*31410*/  IMAD.MOV.U32 R123, RZ, RZ, R122 ;  /* 0x000000ffff7b7224 */ /* 0x000fe400078e007a */
[----:B------:R-:W-:Y:S01]  /*31420*/  IMAD.MOV.U32 R122, RZ, RZ, R180 ;  /* 0x000000ffff7a7224 */ /* 0x000fe200078e00b4 */
[----:B------:R-:W-:Y:S01]  /*31430*/  MOV R180, R121 ;  /* 0x0000007900b47202 */ /* 0x000fe20000000f00 */
[----:B------:R-:W-:Y:S01]  /*31440*/  IMAD.MOV.U32 R111, RZ, RZ, R194 ;  /* 0x000000ffff6f7224 */ /* 0x000fe200078e00c2 */
[----:B----4-:R-:W-:Y:S01]  /*31450*/  LEA R160, P6, R126, R0, 0x2 ;  /* 0x000000007ea07211 */ /* 0x010fe200078c10ff */
[----:B------:R-:W-:-:S02]  /*31460*/  IMAD.MOV.U32 R121, RZ, RZ, R120 ;  /* 0x000000ffff797224 */ /* 0x000fc400078e0078 */
[----:B------:R-:W-:Y:S01]  /*31470*/  IMAD.MOV.U32 R120, RZ, RZ, R181 ;  /* 0x000000ffff787224 */ /* 0x000fe200078e00b5 */
[----:B------:R-:W-:Y:S01]  /*31480*/  MOV R181, R119 ;  /* 0x0000007700b57202 */ /* 0x000fe20000000f00 */
[----:B------:R-:W-:Y:S02]  /*31490*/  IMAD R91, R174, c[0x0][0x190], RZ ;  /* 0x00006400ae5b7a24 */ /* 0x000fe400078e02ff */
[----:B------:R-:W-:Y:S02]  /*314a0*/  IMAD.MOV.U32 R119, RZ, RZ, R118 ;  /* 0x000000ffff777224 */ /* 0x000fe400078e0076 */
[----:B------:R-:W-:Y:S01]  /*314b0*/  IMAD.MOV.U32 R174, RZ, RZ, R178 ;  /* 0x000000ffffae7224 */ /* 0x000fe200078e00b2 */
[----:B------:R-:W-:Y:S01]  /*314c0*/  LEA.HI.X.SX32 R161, R126, R250, 0x2, P6 ;  /* 0x000000fa7ea17211 */ /* 0x000fe200030f16ff */
[----:B------:R-:W-:Y:S01]  /*314d0*/  IMAD.MOV.U32 R178, RZ, RZ, R124 ;  /* 0x000000ffffb27224 */ /* 0x000fe200078e007c */
[----:B------:R-:W-:Y:S01]  /*314e0*/  MOV R124, R123 ;  /* 0x0000007b007c7202 */ /* 0x000fe20000000f00 */
[----:B------:R-:W-:Y:S01]  /*314f0*/  IMAD.MOV.U32 R123, RZ, RZ, R180 ;  /* 0x000000ffff7b7224 */ /* 0x000fe200078e00b4 */
[----:B------:R1:W-:Y:S01]  /*31500*/  STL.64 [R1+0x1888], R158 ;  /* 0x0018889e01007387 */ /* 0x0003e20000100a00 */
[----:B------:R-:W-:-:S02]  /*31510*/  IMAD.MOV.U32 R180, RZ, RZ, R120 ;  /* 0x000000ffffb47224 */ /* 0x000fc400078e0078 */
[----:B------:R-:W-:Y:S02]  /*31520*/  IMAD.MOV.U32 R120, RZ, RZ, R181 ;  /* 0x000000ffff787224 */ /* 0x000fe400078e00b5 */
[----:B-----5:R-:W-:Y:S01]  /*31530*/  IMAD.MOV.U32 R118, RZ, RZ, R182 ;  /* 0x000000ffff767224 */ /* 0x020fe200078e00b6 */
[----:B------:R-:W-:Y:S01]  /*31540*/  MOV R182, R111 ;  /* 0x0000006f00b67202 */ /* 0x000fe20000000f00 */
[----:B------:R-:W-:Y:S02]  /*31550*/  IMAD.MOV.U32 R111, RZ, RZ, R155 ;  /* 0x000000ffff6f7224 */ /* 0x000fe400078e009b */
[----:B------:R-:W4:Y:S01]  /*31560*/  LDL.LU R155, [R1+0x6214] ;  /* 0x00621400019b7983 */ /* 0x000f220000300800 */
[----:B------:R-:W-:Y:S02]  /*31570*/  IMAD.MOV.U32 R181, RZ, RZ, R118 ;  /* 0x000000ffffb57224 */ /* 0x000fe400078e0076 */
[----:B------:R-:W-:Y:S01]  /*31580*/  IMAD.MOV.U32 R118, RZ, RZ, R182 ;  /* 0x000000ffff767224 */ /* 0x000fe200078e00b6 */
[----:B------:R-:W-:Y:S04]  /*31590*/  STL.64 [R1+0x1a88], R160 ;  /* 0x001a88a001007387 */ /* 0x000fe80000100a00 */
[----:B------:R-:W5:Y:S01]  /*315a0*/  LDL.LU R182, [R1+0xb38] ;  /* 0x000b380001b67983 */ /* 0x000f620000300800 */
[----:B-1----:R-:W-:-:S02]  /*315b0*/  LEA R158, P2, R130, R0, 0x2 ;  /* 0x00000000829e7211 */ /* 0x002fc400078410ff */
[----:B------:R-:W-:Y:S01]  /*315c0*/  MOV R126, R125 ;  /* 0x0000007d007e7202 */ /* 0x000fe20000000f00 */
[----:B------:R-:W-:Y:S01]  /*315d0*/  IMAD.MOV.U32 R125, RZ, RZ, R179 ;  /* 0x000000ffff7d7224 */ /* 0x000fe200078e00b3 */
[----:B------:R-:W-:Y:S01]  /*315e0*/  LEA.HI.X.SX32 R159, R130, R250, 0x2, P2 ;  /* 0x000000fa829f7211 */ /* 0x000fe200010f16ff */
[----:B------:R-:W-:Y:S01]  /*315f0*/  IMAD.MOV.U32 R179, RZ, RZ, R122 ;  /* 0x000000ffffb37224 */ /* 0x000fe200078e007a */
[----:B------:R-:W-:Y:S01]  /*31600*/  MOV R122, R121 ;  /* 0x00000079007a7202 */ /* 0x000fe20000000f00 */
        /* <DEDUP_REMOVED lines=8> */
[----:B------:R-:W-:Y:S01]  /*31690*/  MOV R119, R111 ;  /* 0x0000006f00777202 */ /* 0x000fe20000000f00 */
[----:B------:R-:W-:-:S02]  /*316a0*/  IMAD.MOV.U32 R179, RZ, RZ, R123 ;  /* 0x000000ffffb37224 */ /* 0x000fc400078e007b */
[----:B---3--:R-:W-:Y:S01]  /*316b0*/  IMAD R191, R156, c[0x0][0x190], RZ ;  /* 0x000064009cbf7a24 */ /* 0x008fe200078e02ff */
[----:B------:R-:W-:Y:S01]  /*316c0*/  LEA R156, P6, R127, R0, 0x2 ;  /* 0x000000007f9c7211 */ /* 0x000fe200078c10ff */
[----:B------:R-:W-:Y:S01]  /*316d0*/  IMAD.MOV.U32 R123, RZ, RZ, R122 ;  /* 0x000000ffff7b7224 */ /* 0x000fe200078e007a */
[----:B------:R-:W-:Y:S01]  /*316e0*/  MOV R122, R180 ;  /* 0x000000b4007a7202 */ /* 0x000fe20000000f00 */
[----:B------:R-:W-:Y:S01]  /*316f0*/  IMAD.MOV.U32 R180, RZ, RZ, R121 ;  /* 0x000000ffffb47224 */ /* 0x000fe200078e0079 */
[----:B------:R-:W-:Y:S01]  /*31700*/  MOV R107, R105 ;  /* 0x00000069006b7202 */ /* 0x000fe20000000f00 */
[----:B------:R-:W-:Y:S01]  /*31710*/  IMAD.MOV.U32 R121, RZ, RZ, R181 ;  /* 0x000000ffff797224 */ /* 0x000fe200078e00b5 */
[----:B------:R-:W-:Y:S01]  /*31720*/  MOV R181, R119 ;  /* 0x0000007700b57202 */ /* 0x000fe20000000f00 */
[----:B--2---:R-:W-:Y:S01]  /*31730*/  IMAD R105, R157, c[0x0][0x190], RZ ;  /* 0x000064009d697a24 */ /* 0x004fe200078e02ff */
[----:B------:R-:W-:Y:S01]  /*31740*/  LEA.HI.X.SX32 R157, R127, R250, 0x2, P6 ;  /* 0x000000fa7f9d7211 */ /* 0x000fe200030f16ff */
[----:B------:R-:W-:Y:S01]  /*31750*/  IMAD.MOV.U32 R134, RZ, RZ, R126 ;  /* 0x000000ffff867224 */ /* 0x000fe200078e007e */
[----:B------:R-:W-:Y:S01]  /*31760*/  MOV R126, R125 ;  /* 0x0000007d007e7202 */ /* 0x000fe20000000f00 */
[----:B------:R-:W-:Y:S01]  /*31770*/  IMAD.MOV.U32 R125, RZ, RZ, R179 ;  /* 0x000000ffff7d7224 */ /* 0x000fe200078e00b3 */
[----:B------:R1:W-:Y:S01]  /*31780*/  STL.64 [R1+0x158], R158 ;  /* 0x0001589e01007387 */ /* 0x0003e20000100a00 */
[----:B------:R-:W-:Y:S01]  /*31790*/  IMAD.MOV.U32 R179, RZ, RZ, R122 ;  /* 0x000000ffffb37224 */ /* 0x000fe200078e007a */
[----:B------:R-:W-:Y:S01]  /*317a0*/  MOV R122, R121 ;  /* 0x00000079007a7202 */ /* 0x000fe20000000f00 */
[----:B-----5:R-:W-:-:S02]  /*317b0*/  IMAD.MOV.U32 R119, RZ, RZ, R182 ;  /* 0x000000ffff777224 */ /* 0x020fc400078e00b6 */
[----:B------:R-:W-:Y:S01]  /*317c0*/  IMAD.MOV.U32 R182, RZ, RZ, R110 ;  /* 0x000000ffffb67224 */ /* 0x000fe200078e006e */
[----:B------:R-:W-:Y:S01]  /*317d0*/  MOV R110, R154 ;  /* 0x0000009a006e7202 */ /* 0x000fe20000000f00 */
[----:B------:R-:W-:Y:S01]  /*317e0*/  IMAD.MOV.U32 R121, RZ, RZ, R119 ;  /* 0x000000ffff797224 */ /* 0x000fe200078e0077 */
[----:B------:R-:W2:Y:S04]  /*317f0*/  LDL.LU R154, [R1+0x6210] ;  /* 0x00621000019a7983 */ /* 0x000ea80000300800 */
[----:B------:R3:W-:Y:S04]  /*31800*/  STL.64 [R1+0x150], R156 ;  /* 0x0001509c01007387 */ /* 0x0007e80000100a00 */
[----:B------:R-:W5:Y:S01]  /*31810*/  LDL.LU R119, [R1+0xb50] ;  /* 0x000b500001777983 */ /* 0x000f620000300800 */
[----:B-1----:R-:W-:Y:S01]  /*31820*/  LEA R158, P2, R131, R0, 0x2 ;  /* 0x00000000839e7211 */ /* 0x002fe200078410ff */
[----:B------:R-:W-:-:S02]  /*31830*/  IMAD.MOV.U32 R127, RZ, RZ, R178 ;  /* 0x000000ffff7f7224 */ /* 0x000fc400078e00b2 */
[----:B------:R-:W-:Y:S01]  /*31840*/  IMAD.MOV.U32 R178, RZ, RZ, R124 ;  /* 0x000000ffffb27224 */ /* 0x000fe200078e007c */
[----:B------:R-:W-:Y:S02]  /*31850*/  MOV R124, R123 ;  /* 0x0000007b007c7202 */ /* 0x000fe40000000f00 */
[----:B------:R-:W-:Y:S01]  /*31860*/  LEA.HI.X.SX32 R159, R131, R250, 0x2, P2 ;  /* 0x000000fa839f7211 */ /* 0x000fe200010f16ff */
[----:B------:R-:W-:Y:S02]  /*31870*/  IMAD.MOV.U32 R131, RZ, RZ, R127 ;  /* 0x000000ffff837224 */ /* 0x000fe400078e007f */
[----:B------:R-:W-:Y:S01]  /*31880*/  IMAD.MOV.U32 R127, RZ, RZ, R126 ;  /* 0x000000ffff7f7224 */ /* 0x000fe200078e007e */
[----:B------:R-:W-:Y:S01]  /*31890*/  MOV R126, R178 ;  /* 0x000000b2007e7202 */ /* 0x000fe20000000f00 */
[----:B------:R-:W-:Y:S02]  /*318a0*/  IMAD.MOV.U32 R123, RZ, RZ, R180 ;  /* 0x000000ffff7b7224 */ /* 0x000fe400078e00b4 */
[----:B------:R-:W-:-:S02]  /*318b0*/  IMAD.MOV.U32 R180, RZ, RZ, R181 ;  /* 0x000000ffffb47224 */ /* 0x000fc400078e00b5 */
[----:B------:R-:W-:Y:S01]  /*318c0*/  IMAD.MOV.U32 R178, RZ, RZ, R125 ;  /* 0x000000ffffb27224 */ /* 0x000fe200078e007d */
[----:B------:R-:W-:Y:S01]  /*318d0*/  MOV R181, R110 ;  /* 0x0000006e00b57202 */ /* 0x000fe20000000f00 */
[----:B------:R-:W-:Y:S01]  /*318e0*/  IMAD.MOV.U32 R125, RZ, RZ, R124 ;  /* 0x000000ffff7d7224 */ /* 0x000fe200078e007c */
[----:B------:R-:W-:Y:S01]  /*318f0*/  MOV R124, R179 ;  /* 0x000000b3007c7202 */ /* 0x000fe20000000f00 */
[----:B------:R-:W-:Y:S01]  /*31900*/  IMAD.MOV.U32 R179, RZ, RZ, R123 ;  /* 0x000000ffffb37224 */ /* 0x000fe200078e007b */
[C---:B---3--:R-:W-:Y:S01]  /*31910*/  LEA R156, P6, R177.reuse, R0, 0x2 ;  /* 0x00000000b19c7211 */ /* 0x048fe200078c10ff */
[----:B------:R-:W-:Y:S01]  /*31920*/  IMAD.MOV.U32 R123, RZ, RZ, R122 ;  /* 0x000000ffff7b7224 */ /* 0x000fe200078e007a */
[----:B------:R-:W-:Y:S01]  /*31930*/  MOV R122, R180 ;  /* 0x000000b4007a7202 */ /* 0x000fe20000000f00 */
[----:B------:R-:W-:Y:S01]  /*31940*/  IMAD.MOV.U32 R180, RZ, RZ, R121 ;  /* 0x000000ffffb47224 */ /* 0x000fe200078e0079 */
[----:B------:R-:W-:Y:S01]  /*31950*/  LEA.HI.X.SX32 R157, R177, R250, 0x2, P6 ;  /* 0x000000fab19d7211 */ /* 0x000fe200030f16ff */
[----:B------:R-:W-:Y:S01]  /*31960*/  IMAD.MOV.U32 R121, RZ, RZ, R181 ;  /* 0x000000ffff797224 */ /* 0x000fe200078e00b5 */
[----:B------:R-:W-:Y:S01]  /*31970*/  MOV R199, R127 ;  /* 0x0000007f00c77202 */ /* 0x000fe20000000f00 */
[----:B------:R-:W-:Y:S01]  /*31980*/  IMAD.MOV.U32 R127, RZ, RZ, R178 ;  /* 0x000000ffff7f7224 */ /* 0x000fe200078e00b2 */
[----:B------:R-:W-:Y:S01]  /*31990*/  STL.64 [R1+0x2b0], R158 ;  /* 0x0002b09e01007387 */ /* 0x000fe20000100a00 */
[----:B------:R-:W-:Y:S01]  /*319a0*/  IMAD.MOV.U32 R178, RZ, RZ, R124 ;  /* 0x000000ffffb27224 */ /* 0x000fe200078e007c */
[----:B------:R-:W-:Y:S01]  /*319b0*/  MOV R124, R123 ;  /* 0x0000007b007c7202 */ /* 0x000fe20000000f00 */
[----:B------:R-:W-:Y:S01]  /*319c0*/  IMAD.MOV.U32 R123, RZ, RZ, R180 ;  /* 0x000000ffff7b7224 */ /* 0x000fe200078e00b4 */
[----:B-----5:R-:W-:Y:S01]  /*319d0*/  MOV R181, R119 ;  /* 0x0000007700b57202 */ /* 0x020fe20000000f00 */
[----:B------:R-:W-:-:S02]  /*319e0*/  IMAD.MOV.U32 R119, RZ, RZ, R106 ;  /* 0x000000ffff777224 */ /* 0x000fc400078e006a */
[----:B------:R-:W-:Y:S02]  /*319f0*/  IMAD.MOV.U32 R106, RZ, RZ, R153 ;  /* 0x000000ffff6a7224 */ /* 0x000fe400078e0099 */
[----:B------:R-:W3:Y:S01]  /*31a00*/  LDL.LU R153, [R1+0x620c] ;  /* 0x00620c0001997983 */ /* 0x000ee20000300800 */
[----:B------:R-:W-:-:S03]  /*31a10*/  IMAD.MOV.U32 R180, RZ, RZ, R181 ;  /* 0x000000ffffb47224 */ /* 0x000fc600078e00b5 */
[----:B------:R1:W-:Y:S04]  /*31a20*/  STL.64 [R1+0x1088], R156 ;  /* 0x0010889c01007387 */ /* 0x0003e80000100a00 */
[----:B------:R-:W5:Y:S01]  /*31a30*/  LDL.LU R181, [R1+0xb68] ;  /* 0x000b680001b57983 */ /* 0x000f620000300800 */
[----:B--2---:R-:W-:Y:S01]  /*31a40*/  IMAD R110, R154, c[0x0][0x190], RZ ;  /* 0x000064009a6e7a24 */ /* 0x004fe200078e02ff */
[----:B------:R-:W-:Y:S01]  /*31a50*/  LEA R154, P2, R175, R0, 0x2 ;  /* 0x00000000af9a7211 */ /* 0x000fe200078410ff */
[----:B------:R-:W-:Y:S01]  /*31a60*/  IMAD.MOV.U32 R177, RZ, RZ, R126 ;  /* 0x000000ffffb17224 */ /* 0x000fe200078e007e */
[----:B------:R-:W-:Y:S01]  /*31a70*/  MOV R126, R125 ;  /* 0x0000007d007e7202 */ /* 0x000fe20000000f00 */
[----:B------:R-:W-:Y:S02]  /*31a80*/  IMAD.MOV.U32 R111, RZ, RZ, R190 ;  /* 0x000000ffff6f7224 */ /* 0x000fe400078e00be */
[----:B----4-:R-:W-:Y:S01]  /*31a90*/  IMAD R190, R155, c[0x0][0x190], RZ ;  /* 0x000064009bbe7a24 */ /* 0x010fe200078e02ff */
[----:B------:R-:W-:Y:S01]  /*31aa0*/  LEA.HI.X.SX32 R155, R175, R250, 0x2, P2 ;  /* 0x000000faaf9b7211 */ /* 0x000fe200010f16ff */
[----:B------:R-:W-:Y:S01]  /*31ab0*/  IMAD.MOV.U32 R125, RZ, RZ, R179 ;  /* 0x000000ffff7d7224 */ /* 0x000fe200078e00b3 */
[----:B------:R-:W-:Y:S01]  /*31ac0*/  MOV R175, R177 ;  /* 0x000000b100af7202 */ /* 0x000fe20000000f00 */
[----:B------:R-:W-:-:S02]  /*31ad0*/  IMAD.MOV.U32 R179, RZ, RZ, R122 ;  /* 0x000000ffffb37224 */ /* 0x000fc400078e007a */
        /* <DEDUP_REMOVED lines=8> */
[----:B-1----:R-:W-:Y:S01]  /*31b60*/  LEA R156, P6, R128, R0, 0x2 ;  /* 0x00000000809c7211 */ /* 0x002fe200078c10ff */
[----:B------:R-:W-:-:S02]  /*31b70*/  IMAD.MOV.U32 R108, RZ, RZ, R97 ;  /* 0x000000ffff6c7224 */ /* 0x000fc400078e0061 */
[----:B------:R-:W-:Y:S02]  /*31b80*/  IMAD.MOV.U32 R179, RZ, RZ, R123 ;  /* 0x000000ffffb37224 */ /* 0x000fe400078e007b */
[----:B------:R-:W-:Y:S01]  /*31b90*/  IMAD.MOV.U32 R123, RZ, RZ, R122 ;  /* 0x000000ffff7b7224 */ /* 0x000fe200078e007a */
[----:B------:R-:W-:Y:S01]  /*31ba0*/  MOV R122, R180 ;  /* 0x000000b4007a7202 */ /* 0x000fe20000000f00 */
[----:B------:R-:W-:Y:S02]  /*31bb0*/  IMAD R93, R173, c[0x0][0x190], RZ ;  /* 0x00006400ad5d7a24 */ /* 0x000fe400078e02ff */
[----:B------:R-:W-:Y:S01]  /*31bc0*/  IMAD.MOV.U32 R180, RZ, RZ, R121 ;  /* 0x000000ffffb47224 */ /* 0x000fe200078e0079 */
[----:B------:R-:W-:Y:S01]  /*31bd0*/  LEA.HI.X.SX32 R157, R128, R250, 0x2, P6 ;  /* 0x000000fa809d7211 */ /* 0x000fe200030f16ff */
[----:B------:R-:W-:Y:S02]  /*31be0*/  IMAD.MOV.U32 R173, RZ, RZ, R177 ;  /* 0x000000ffffad7224 */ /* 0x000fe400078e00b1 */
[----:B------:R-:W-:Y:S01]  /*31bf0*/  IMAD.MOV.U32 R177, RZ, RZ, R126 ;  /* 0x000000ffffb17224 */ /* 0x000fe200078e007e */
[----:B------:R-:W-:Y:S01]  /*31c00*/  MOV R126, R125 ;  /* 0x0000007d007e7202 */ /* 0x000fe20000000f00 */
[----:B------:R-:W-:Y:S01]  /*31c10*/  IMAD.MOV.U32 R125, RZ, RZ, R179 ;  /* 0x000000ffff7d7224 */ /* 0x000fe200078e00b3 */
[----:B------:R1:W-:Y:S01]  /*31c20*/  STL.64 [R1+0x1668], R154 ;  /* 0x0016689a01007387 */ /* 0x0003e20000100a00 */
[----:B------:R-:W-:-:S02]  /*31c30*/  IMAD.MOV.U32 R179, RZ, RZ, R122 ;  /* 0x000000ffffb37224 */ /* 0x000fc400078e007a */
[----:B-----5:R-:W-:Y:S01]  /*31c40*/  IMAD.MOV.U32 R121, RZ, RZ, R181 ;  /* 0x000000ffff797224 */ /* 0x020fe200078e00b5 */
[----:B------:R-:W-:Y:S01]  /*31c50*/  MOV R181, R108 ;  /* 0x0000006c00b57202 */ /* 0x000fe20000000f00 */
[----:B------:R-:W-:Y:S02]  /*31c60*/  IMAD.MOV.U32 R108, RZ, RZ, R152 ;  /* 0x000000ffff6c7224 */ /* 0x000fe400078e0098 */
[----:B------:R-:W2:Y:S01]  /*31c70*/  LDL.LU R152, [R1+0x6208] ;  /* 0x0062080001987983 */ /* 0x000ea20000300800 */
[----:B------:R-:W-:Y:S01]  /*31c80*/  MOV R122, R121 ;  /* 0x00000079007a7202 */ /* 0x000fe20000000f00 */
[----:B------:R-:W-:Y:S02]  /*31c90*/  IMAD.MOV.U32 R121, RZ, RZ, R181 ;  /* 0x000000ffff797224 */ /* 0x000fe400078e00b5 */
[----:B------:R4:W-:Y:S04]  /*31ca0*/  STL.64 [R1+0x1890], R156 ;  /* 0x0018909c01007387 */ /* 0x0009e80000100a00 */
        /* <DEDUP_REMOVED lines=10> */
[C---:B----4-:R-:W-:Y:S01]  /*31d50*/  LEA R156, P6, R129.reuse, R0, 0x2 ;  /* 0x00000000819c7211 */ /* 0x050fe200078c10ff */
[----:B------:R-:W-:Y:S01]  /*31d60*/  IMAD.MOV.U32 R123, RZ, RZ, R180 ;  /* 0x000000ffff7b7224 */ /* 0x000fe200078e00b4 */
[----:B------:R-:W-:Y:S01]  /*31d70*/  MOV R127, R126 ;  /* 0x0000007e007f7202 */ /* 0x000fe20000000f00 */
[----:B------:R-:W-:Y:S01]  /*31d80*/  IMAD.MOV.U32 R126, RZ, RZ, R178 ;  /* 0x000000ffff7e7224 */ /* 0x000fe200078e00b2 */
[----:B------:R1:W-:Y:S01]  /*31d90*/  STL.64 [R1+0x1a90], R154 ;  /* 0x001a909a01007387 */ /* 0x0003e20000100a00 */
[----:B------:R-:W-:Y:S01]  /*31da0*/  IMAD.MOV.U32 R178, RZ, RZ, R125 ;  /* 0x000000ffffb27224 */ /* 0x000fe200078e007d */
        /* <DEDUP_REMOVED lines=8> */
[C---:B-1----:R-:W-:Y:S01]  /*31e30*/  LEA R154, P2, R133.reuse, R0, 0x2 ;  /* 0x00000000859a7211 */ /* 0x042fe200078410ff */
[----:B------:R-:W-:Y:S01]  /*31e40*/  IMAD.MOV.U32 R128, RZ, RZ, R127 ;  /* 0x000000ffff807224 */ /* 0x000fe200078e007f */
[----:B------:R-:W-:Y:S01]  /*31e50*/  MOV R127, R178 ;  /* 0x000000b2007f7202 */ /* 0x000fe20000000f00 */
[----:B------:R-:W-:Y:S01]  /*31e60*/  IMAD.MOV.U32 R177, RZ, RZ, R126 ;  /* 0x000000ffffb17224 */ /* 0x000fe200078e007e */
[----:B------:R-:W-:Y:S01]  /*31e70*/  LEA.HI.X.SX32 R155, R133, R250, 0x2, P2 ;  /* 0x000000fa859b7211 */ /* 0x000fe200010f16ff */
[----:B------:R-:W-:-:S02]  /*31e80*/  IMAD.MOV.U32 R122, RZ, RZ, R180 ;  /* 0x000000ffff7a7224 */ /* 0x000fc400078e00b4 */
[----:B------:R-:W-:Y:S01]  /*31e90*/  IMAD.MOV.U32 R126, RZ, RZ, R125 ;  /* 0x000000ffff7e7224 */ /* 0x000fe200078e007d */
[----:B------:R-:W-:Y:S01]  /*31ea0*/  MOV R125, R179 ;  /* 0x000000b3007d7202 */ /* 0x000fe20000000f00 */
[----:B------:R-:W-:Y:S02]  /*31eb0*/  IMAD.MOV.U32 R178, RZ, RZ, R124 ;  /* 0x000000ffffb27224 */ /* 0x000fe400078e007c */
[----:B------:R-:W-:Y:S02]  /*31ec0*/  IMAD.MOV.U32 R133, RZ, RZ, R129 ;  /* 0x000000ffff857224 */ /* 0x000fe400078e0081 */
[----:B------:R-:W-:Y:S01]  /*31ed0*/  IMAD.MOV.U32 R129, RZ, RZ, R128 ;  /* 0x000000ffff817224 */ /* 0x000fe200078e0080 */
[----:B------:R-:W-:Y:S01]  /*31ee0*/  MOV R128, R177 ;  /* 0x000000b100807202 */ /* 0x000fe20000000f00 */
[----:B------:R-:W-:Y:S02]  /*31ef0*/  IMAD.MOV.U32 R124, RZ, RZ, R123 ;  /* 0x000000ffff7c7224 */ /* 0x000fe400078e007b */
[----:B------:R-:W-:-:S02]  /*31f00*/  IMAD.MOV.U32 R179, RZ, RZ, R122 ;  /* 0x000000ffffb37224 */ /* 0x000fc400078e007a */
[----:B------:R-:W-:Y:S02]  /*31f10*/  IMAD.MOV.U32 R177, RZ, RZ, R127 ;  /* 0x000000ffffb17224 */ /* 0x000fe400078e007f */
[----:B------:R-:W-:Y:S01]  /*31f20*/  IMAD.MOV.U32 R127, RZ, RZ, R126 ;  /* 0x000000ffff7f7224 */ /* 0x000fe200078e007e */
[----:B------:R-:W-:Y:S01]  /*31f30*/  MOV R126, R178 ;  /* 0x000000b2007e7202 */ /* 0x000fe20000000f00 */
[----:B------:R-:W-:Y:S02]  /*31f40*/  IMAD.MOV.U32 R178, RZ, RZ, R125 ;  /* 0x000000ffffb27224 */ /* 0x000fe400078e007d */
[----:B------:R-:W-:Y:S01]  /*31f50*/  IMAD.MOV.U32 R125, RZ, RZ, R124 ;  /* 0x000000ffff7d7224 */ /* 0x000fe200078e007c */
[----:B------:R-:W-:Y:S01]  /*31f60*/  MOV R124, R179 ;  /* 0x000000b3007c7202 */ /* 0x000fe20000000f00 */
[----:B-----5:R-:W-:Y:S01]  /*31f70*/  IMAD.MOV.U32 R180, RZ, RZ, R181 ;  /* 0x000000ffffb47224 */ /* 0x020fe200078e00b5 */
[----:B------:R-:W-:Y:S01]  /*31f80*/  MOV R181, R186 ;  /* 0x000000ba00b57202 */ /* 0x000fe20000000f00 */
[----:B------:R-:W-:-:S02]  /*31f90*/  IMAD.MOV.U32 R186, RZ, RZ, R151 ;  /* 0x000000ffffba7224 */ /* 0x000fc400078e0097 */
[----:B------:R-:W4:Y:S01]  /*31fa0*/  LDL.LU R151, [R1+0x6204] ;  /* 0x0062040001977983 */ /* 0x000f220000300800 */
[----:B------:R-:W-:Y:S01]  /*31fb0*/  MOV R123, R180 ;  /* 0x000000b4007b7202 */ /* 0x000fe20000000f00 */
[----:B------:R-:W-:Y:S01]  /*31fc0*/  IMAD.MOV.U32 R122, RZ, RZ, R186 ;  /* 0x000000ffff7a7224 */ /* 0x000fe200078e00ba */
[----:B------:R-:W-:-:S03]  /*31fd0*/  MOV R180, R4 ;  /* 0x0000000400b47202 */ /* 0x000fc60000000f00 */
[----:B------:R-:W-:Y:S02]  /*31fe0*/  IMAD.MOV.U32 R179, RZ, RZ, R123 ;  /* 0x000000ffffb37224 */ /* 0x000fe400078e007b */
[----:B------:R-:W-:Y:S01]  /*31ff0*/  IMAD.MOV.U32 R123, RZ, RZ, R122 ;  /* 0x000000ffff7b7224 */ /* 0x000fe200078e007a */
[----:B------:R-:W-:Y:S01]  /*32000*/  MOV R122, R180 ;  /* 0x000000b4007a7202 */ /* 0x000fe20000000f00 */
[----:B------:R-:W-:Y:S01]  /*32010*/  STL.64 [R1+0x148], R156 ;  /* 0x0001489c01007387 */ /* 0x000fe20000100a00 */
[----:B------:R-:W-:Y:S02]  /*32020*/  IMAD.MOV.U32 R180, RZ, RZ, R120 ;  /* 0x000000ffffb47224 */ /* 0x000fe400078e0078 */
[----:B------:R-:W-:Y:S01]  /*32030*/  IMAD.MOV.U32 R120, RZ, RZ, R114 ;  /* 0x000000ffff787224 */ /* 0x000fe200078e0072 */
[----:B------:R-:W5:Y:S01]  /*32040*/  LDL.LU R4, [R1+0x6200] ;  /* 0x0062000001047983 */ /* 0x000f620000300800 */
[----:B------:R-:W-:-:S03]  /*32050*/  MOV R114, R150 ;  /* 0x0000009600727202 */ /* 0x000fc60000000f00 */
[----:B------:R1:W-:Y:S04]  /*32060*/  STL.64 [R1+0x140], R154 ;  /* 0x0001409a01007387 */ /* 0x0003e80000100a00 */
[----:B------:R-:W5:Y:S01]  /*32070*/  LDL.LU R150, [R1+0x61fc] ;  /* 0x0061fc0001967983 */ /* 0x000f620000300800 */
[----:B--2---:R-:W-:Y:S01]  /*32080*/  IMAD R108, R152, c[0x0][0x190], RZ ;  /* 0x00006400986c7a24 */ /* 0x004fe200078e02ff */
[C---:B------:R-:W-:Y:S01]  /*32090*/  LEA R152, P6, R176.reuse, R0, 0x2 ;  /* 0x00000000b0987211 */ /* 0x040fe200078c10ff */
[----:B---3--:R-:W-:Y:S02]  /*320a0*/  IMAD R106, R153, c[0x0][0x190], RZ ;  /* 0x00006400996a7a24 */ /* 0x008fe400078e02ff */
[----:B------:R-:W-:Y:S01]  /*320b0*/  IMAD.MOV.U32 R212, RZ, RZ, R129 ;  /* 0x000000ffffd47224 */ /* 0x000fe200078e0081 */
[----:B------:R-:W-:Y:S01]  /*320c0*/  LEA.HI.X.SX32 R153, R176, R250, 0x2, P6 ;  /* 0x000000fab0997211 */ /* 0x000fe200030f16ff */
[----:B------:R-:W-:Y:S01]  /*320d0*/  IMAD.MOV.U32 R176, RZ, RZ, R128 ;  /* 0x000000ffffb07224 */ /* 0x000fe200078e0080 */
[C---:B-1----:R-:W-:Y:S01]  /*320e0*/  LEA R154, P2, R174.reuse, R0, 0x2 ;  /* 0x00000000ae9a7211 */ /* 0x042fe200078410ff */
        /* <DEDUP_REMOVED lines=21> */
[----:B-1----:R-:W-:Y:S01]  /*32240*/  LEA R152, P6, R130, R0, 0x2 ;  /* 0x0000000082987211 */ /* 0x002fe200078c10ff */
[----:B------:R-:W-:Y:S01]  /*32250*/  IMAD.MOV.U32 R126, RZ, RZ, R178 ;  /* 0x000000ffff7e7224 */ /* 0x000fe200078e00b2 */
[----:B------:R-:W-:Y:S01]  /*32260*/  MOV R178, R125 ;  /* 0x0000007d00b27202 */ /* 0x000fe20000000f00 */
[----:B------:R-:W-:Y:S01]  /*32270*/  IMAD R195, R172, c[0x0][0x190], RZ ;  /* 0x00006400acc37a24 */ /* 0x000fe200078e02ff */
[----:B------:R-:W-:Y:S01]  /*32280*/  LEA.HI.X.SX32 R153, R130, R250, 0x2, P6 ;  /* 0x000000fa82997211 */ /* 0x000fe200030f16ff */
[----:B------:R-:W-:Y:S01]  /*32290*/  IMAD.MOV.U32 R120, RZ, RZ, R5 ;  /* 0x000000ffff787224 */ /* 0x000fe200078e0005 */
[----:B------:R-:W-:Y:S01]  /*322a0*/  MOV R130, R129 ;  /* 0x0000008100827202 */ /* 0x000fe20000000f00 */
[----:B------:R-:W-:Y:S01]  /*322b0*/  IMAD.MOV.U32 R125, RZ, RZ, R124 ;  /* 0x000000ffff7d7224 */ /* 0x000fe200078e007c */
[----:B------:R-:W2:Y:S01]  /*322c0*/  LDL.LU R5, [R1+0x61f8] ;  /* 0x0061f80001057983 */ /* 0x000ea20000300800 */
[----:B------:R-:W-:Y:S01]  /*322d0*/  IMAD.MOV.U32 R124, RZ, RZ, R179 ;  /* 0x000000ffff7c7224 */ /* 0x000fe200078e00b3 */
[----:B------:R-:W-:Y:S01]  /*322e0*/  MOV R179, R123 ;  /* 0x0000007b00b37202 */ /* 0x000fe20000000f00 */
[----:B------:R-:W-:-:S02]  /*322f0*/  IMAD.MOV.U32 R172, RZ, RZ, R176 ;  /* 0x000000ffffac7224 */ /* 0x000fc400078e00b0 */
        /* <DEDUP_REMOVED lines=8> */
[----:B------:R-:W-:Y:S01]  /*32380*/  STL.64 [R1+0x10a0], R154 ;  /* 0x0010a09a01007387 */ /* 0x000fe20000100a00 */
[----:B------:R-:W-:Y:S01]  /*32390*/  IMAD.MOV.U32 R113, RZ, RZ, R149 ;  /* 0x000000ffff717224 */ /* 0x000fe200078e0095 */
[----:B------:R-:W-:Y:S01]  /*323a0*/  MOV R126, R125 ;  /* 0x0000007d007e7202 */ /* 0x000fe20000000f00 */
[----:B------:R-:W-:Y:S01]  /*323b0*/  IMAD.MOV.U32 R127, RZ, RZ, R178 ;  /* 0x000000ffff7f7224 */ /* 0x000fe200078e00b2 */
[----:B------:R-:W3:Y:S01]  /*323c0*/  LDL.LU R149, [R1+0x61f4] ;  /* 0x0061f40001957983 */ /* 0x000ee20000300800 */
[----:B------:R-:W-:Y:S01]  /*323d0*/  IMAD.MOV.U32 R178, RZ, RZ, R124 ;  /* 0x000000ffffb27224 */ /* 0x000fe200078e007c */
[----:B------:R-:W-:Y:S01]  /*323e0*/  MOV R125, R123 ;  /* 0x0000007b007d7202 */ /* 0x000fe20000000f00 */
[----:B------:R-:W-:Y:S01]  /*323f0*/  IMAD.MOV.U32 R124, RZ, RZ, R179 ;  /* 0x000000ffff7c7224 */ /* 0x000fe200078e00b3 */
[----:B------:R1:W-:Y:S01]  /*32400*/  STL.64 [R1+0x1680], R152 ;  /* 0x0016809801007387 */ /* 0x0003e20000100a00 */
[----:B------:R-:W-:Y:S01]  /*32410*/  IMAD.MOV.U32 R179, RZ, RZ, R180 ;  /* 0x000000ffffb37224 */ /* 0x000fe200078e00b4 */
[----:B------:R-:W-:Y:S01]  /*32420*/  MOV R180, R113 ;  /* 0x0000007100b47202 */ /* 0x000fe20000000f00 */
[----:B------:R-:W-:-:S02]  /*32430*/  IMAD.MOV.U32 R123, RZ, RZ, R120 ;  /* 0x000000ffff7b7224 */ /* 0x000fc400078e0078 */
[----:B------:R-:W-:Y:S02]  /*32440*/  IMAD.MOV.U32 R120, RZ, RZ, R6 ;  /* 0x000000ffff787224 */ /* 0x000fe400078e0006 */
[----:B------:R-:W2:Y:S01]  /*32450*/  LDL.LU R6, [R1+0x61f0] ;  /* 0x0061f00001067983 */ /* 0x000ea20000300800 */
[----:B-1----:R-:W-:-:S04]  /*32460*/  LEA R152, P6, R131, R0, 0x2 ;  /* 0x0000000083987211 */ /* 0x002fc800078c10ff */
[----:B------:R-:W-:Y:S01]  /*32470*/  LEA.HI.X.SX32 R153, R131, R250, 0x2, P6 ;  /* 0x000000fa83997211 */ /* 0x000fe200030f16ff */
[----:B----4-:R-:W-:Y:S02]  /*32480*/  IMAD R107, R151, c[0x0][0x190], RZ ;  /* 0x00006400976b7a24 */ /* 0x010fe400078e02ff */
[----:B-----5:R-:W-:Y:S01]  /*32490*/  IMAD R109, R150, c[0x0][0x190], RZ ;  /* 0x00006400966d7a24 */ /* 0x020fe200078e02ff */
[----:B------:R-:W-:-:S04]  /*324a0*/  LEA R150, P2, R134, R0, 0x2 ;  /* 0x0000000086967211 */ /* 0x000fc800078410ff */
[----:B------:R-:W-:Y:S02]  /*324b0*/  LEA.HI.X.SX32 R151, R134, R250, 0x2, P2 ;  /* 0x000000fa86977211 */ /* 0x000fe400010f16ff */
[----:B------:R-:W-:Y:S01]  /*324c0*/  MOV R134, R130 ;  /* 0x0000008200867202 */ /* 0x000fe20000000f00 */
[----:B------:R-:W-:Y:S02]  /*324d0*/  IMAD.MOV.U32 R130, RZ, RZ, R176 ;  /* 0x000000ffff827224 */ /* 0x000fe400078e00b0 */
        /* <DEDUP_REMOVED lines=11> */
[----:B------:R-:W-:Y:S01]  /*32590*/  IMAD.MOV.U32 R131, RZ, RZ, R176 ;  /* 0x000000ffff837224 */ /* 0x000fe200078e00b0 */
[----:B------:R-:W-:Y:S01]  /*325a0*/  MOV R176, R128 ;  /* 0x0000008000b07202 */ /* 0x000fe20000000f00 */
[----:B------:R-:W-:-:S02]  /*325b0*/  IMAD.MOV.U32 R130, RZ, RZ, R129 ;  /* 0x000000ffff827224 */ /* 0x000fc400078e0081 */
        /* <DEDUP_REMOVED lines=8> */
[----:B------:R-:W-:Y:S02]  /*32640*/  IMAD.MOV.U32 R115, RZ, RZ, R148 ;  /* 0x000000ffff737224 */ /* 0x000fe400078e0094 */
[----:B------:R-:W-:Y:S01]  /*32650*/  IMAD.MOV.U32 R199, RZ, RZ, R131 ;  /* 0x000000ffffc77224 */ /* 0x000fe200078e0083 */
[----:B------:R-:W4:Y:S01]  /*32660*/  LDL.LU R148, [R1+0x61ec] ;  /* 0x0061ec0001947983 */ /* 0x000f220000300800 */
[----:B------:R-:W-:Y:S01]  /*32670*/  MOV R131, R130 ;  /* 0x0000008200837202 */ /* 0x000fe20000000f00 */
[----:B------:R-:W-:Y:S01]  /*32680*/  IMAD.MOV.U32 R127, RZ, RZ, R178 ;  /* 0x000000ffff7f7224 */ /* 0x000fe200078e00b2 */
[----:B------:R-:W-:Y:S01]  /*32690*/  MOV R178, R123 ;  /* 0x0000007b00b27202 */ /* 0x000fe20000000f00 */
[----:B------:R1:W-:Y:S01]  /*326a0*/  STL.64 [R1+0x1a98], R152 ;  /* 0x001a989801007387 */ /* 0x0003e20000100a00 */
[----:B------:R-:W-:-:S02]  /*326b0*/  IMAD.MOV.U32 R126, RZ, RZ, R125 ;  /* 0x000000ffff7e7224 */ /* 0x000fc400078e007d */
[----:B------:R-:W-:Y:S02]  /*326c0*/  IMAD.MOV.U32 R130, RZ, RZ, R176 ;  /* 0x000000ffff827224 */ /* 0x000fe400078e00b0 */
[----:B------:R-:W-:Y:S02]  /*326d0*/  IMAD.MOV.U32 R125, RZ, RZ, R180 ;  /* 0x000000ffff7d7224 */ /* 0x000fe400078e00b4 */
[----:B------:R-:W-:Y:S01]  /*326e0*/  IMAD.MOV.U32 R176, RZ, RZ, R129 ;  /* 0x000000ffffb07224 */ /* 0x000fe200078e0081 */
[----:B------:R-:W-:Y:S01]  /*326f0*/  MOV R129, R128 ;  /* 0x0000008000817202 */ /* 0x000fe20000000f00 */
[----:B------:R-:W-:Y:S02]  /*32700*/  IMAD.MOV.U32 R180, RZ, RZ, R7 ;  /* 0x000000ffffb47224 */ /* 0x000fe400078e0007 */
[----:B------:R-:W-:Y:S01]  /*32710*/  IMAD.MOV.U32 R123, RZ, RZ, R115 ;  /* 0x000000ffff7b7224 */ /* 0x000fe200078e0073 */
[----:B-1----:R-:W-:Y:S01]  /*32720*/  LEA R152, P6, R175, R0, 0x2 ;  /* 0x00000000af987211 */ /* 0x002fe200078c10ff */
[----:B------:R-:W5:Y:S01]  /*32730*/  LDL.LU R7, [R1+0x61e8] ;  /* 0x0061e80001077983 */ /* 0x000f620000300800 */
[----:B------:R-:W-:-:S02]  /*32740*/  IMAD.MOV.U32 R128, RZ, RZ, R177 ;  /* 0x000000ffff807224 */ /* 0x000fc400078e00b1 */
[----:B------:R-:W-:Y:S01]  /*32750*/  IMAD.MOV.U32 R177, RZ, RZ, R127 ;  /* 0x000000ffffb17224 */ /* 0x000fe200078e007f */
[----:B------:R1:W-:Y:S01]  /*32760*/  STL.64 [R1+0x138], R150 ;  /* 0x0001389601007387 */ /* 0x0003e20000100a00 */
[----:B------:R-:W-:Y:S01]  /*32770*/  MOV R127, R126 ;  /* 0x0000007e007f7202 */ /* 0x000fe20000000f00 */
[----:B------:R-:W-:Y:S01]  /*32780*/  IMAD.MOV.U32 R214, RZ, RZ, R131 ;  /* 0x000000ffffd67224 */ /* 0x000fe200078e0083 */
[----:B------:R-:W-:Y:S01]  /*32790*/  LEA.HI.X.SX32 R153, R175, R250, 0x2, P6 ;  /* 0x000000faaf997211 */ /* 0x000fe200030f16ff */
[----:B------:R-:W-:Y:S01]  /*327a0*/  IMAD.MOV.U32 R126, RZ, RZ, R178 ;  /* 0x000000ffff7e7224 */ /* 0x000fe200078e00b2 */
[----:B------:R-:W-:Y:S01]  /*327b0*/  MOV R131, R176 ;  /* 0x000000b000837202 */ /* 0x000fe20000000f00 */
[----:B------:R-:W-:Y:S02]  /*327c0*/  IMAD.MOV.U32 R175, RZ, RZ, R130 ;  /* 0x000000ffffaf7224 */ /* 0x000fe400078e0082 */
        /* <DEDUP_REMOVED lines=16> */
[----:B------:R-:W2:Y:S01]  /*328d0*/  LDL.LU R147, [R1+0x61e4] ;  /* 0x0061e40001937983 */ /* 0x000ea20000300800 */
[----:B------:R-:W-:Y:S02]  /*328e0*/  IMAD.MOV.U32 R126, RZ, RZ, R125 ;  /* 0x000000ffff7e7224 */ /* 0x000fe400078e007d */
[----:B------:R-:W-:Y:S02]  /*328f0*/  IMAD.MOV.U32 R130, RZ, RZ, R176 ;  /* 0x000000ffff827224 */ /* 0x000fe400078e00b0 */
        /* <DEDUP_REMOVED lines=8> */
[----:B------:R-:W-:Y:S01]  /*32980*/  MOV R127, R126 ;  /* 0x0000007e007f7202 */ /* 0x000fe20000000f00 */
[----:B------:R-:W-:Y:S01]  /*32990*/  IMAD.MOV.U32 R126, RZ, RZ, R178 ;  /* 0x000000ffff7e7224 */ /* 0x000fe200078e00b2 */
[----:B------:R-:W-:Y:S01]  /*329a0*/  STL.64 [R1+0x130], R152 ;  /* 0x0001309801007387 */ /* 0x000fe20000100a00 */
[----:B------:R-:W-:Y:S01]  /*329b0*/  IMAD.MOV.U32 R178, RZ, RZ, R125 ;  /* 0x000000ffffb27224 */ /* 0x000fe200078e007d */
[----:B------:R-:W-:Y:S01]  /*329c0*/  MOV R125, R180 ;  /* 0x000000b4007d7202 */ /* 0x000fe20000000f00 */
[----:B------:R-:W-:Y:S01]  /*329d0*/  IMAD.MOV.U32 R180, RZ, RZ, R116 ;  /* 0x000000ffffb47224 */ /* 0x000fe200078e0074 */
[----:B------:R-:W5:Y:S01]  /*329e0*/  LDL.LU R8, [R1+0x61e0] ;  /* 0x0061e00001087983 */ /* 0x000f620000300800 */
[----:B------:R-:W-:-:S03]  /*329f0*/  IMAD.MOV.U32 R116, RZ, RZ, R146 ;  /* 0x000000ffff747224 */ /* 0x000fc600078e0092 */
[----:B------:R1:W-:Y:S04]  /*32a00*/  STL.64 [R1+0xac0], R150 ;  /* 0x000ac09601007387 */ /* 0x0003e80000100a00 */
[----:B------:R-:W5:Y:S01]  /*32a10*/  LDL.LU R146, [R1+0x61dc] ;  /* 0x0061dc0001927983 */ /* 0x000f620000300800 */
[----:B------:R-:W-:Y:S01]  /*32a20*/  MOV R115, R189 ;  /* 0x000000bd00737202 */ /* 0x000fe20000000f00 */
[----:B------:R-:W-:Y:S02]  /*32a30*/  IMAD.MOV.U32 R113, RZ, RZ, R111 ;  /* 0x000000ffff717224 */ /* 0x000fe400078e006f */
[----:B---3--:R-:W-:Y:S02]  /*32a40*/  IMAD R111, R149, c[0x0][0x190], RZ ;  /* 0x00006400956f7a24 */ /* 0x008fe400078e02ff */
[----:B------:R-:W-:Y:S01]  /*32a50*/  IMAD R194, R171, c[0x0][0x190], RZ ;  /* 0x00006400abc27a24 */ /* 0x000fe200078e02ff */
[----:B------:R-:W-:-:S02]  /*32a60*/  MOV R171, R175 ;  /* 0x000000af00ab7202 */ /* 0x000fc40000000f00 */
[C---:B-1----:R-:W-:Y:S01]  /*32a70*/  LEA R150, P2, R207.reuse, R0, 0x2 ;  /* 0x00000000cf967211 */ /* 0x042fe200078410ff */
[----:B------:R-:W-:Y:S02]  /*32a80*/  IMAD.MOV.U32 R175, RZ, RZ, R130 ;  /* 0x000000ffffaf7224 */ /* 0x000fe400078e0082 */
[----:B------:R-:W-:Y:S01]  /*32a90*/  IMAD.MOV.U32 R130, RZ, RZ, R129 ;  /* 0x000000ffff827224 */ /* 0x000fe200078e0081 */
[----:B------:R-:W-:Y:S02]  /*32aa0*/  LEA.HI.X.SX32 R151, R207, R250, 0x2, P2 ;  /* 0x000000facf977211 */ /* 0x000fe400010f16ff */
[----:B------:R-:W-:Y:S01]  /*32ab0*/  MOV R129, R177 ;  /* 0x000000b100817202 */ /* 0x000fe20000000f00 */
[----:B------:R-:W-:Y:S02]  /*32ac0*/  IMAD.MOV.U32 R177, RZ, RZ, R126 ;  /* 0x000000ffffb17224 */ /* 0x000fe400078e007e */
[----:B------:R-:W-:Y:S01]  /*32ad0*/  IMAD.MOV.U32 R126, RZ, RZ, R125 ;  /* 0x000000ffff7e7224 */ /* 0x000fe200078e007d */
[----:B------:R-:W-:Y:S01]  /*32ae0*/  MOV R125, R9 ;  /* 0x00000009007d7202 */ /* 0x000fe20000000f00 */
[----:B------:R-:W-:-:S02]  /*32af0*/  IMAD.MOV.U32 R117, RZ, RZ, R188 ;  /* 0x000000ffff757224 */ /* 0x000fc400078e00bc */
[----:B------:R-:W-:Y:S02]  /*32b00*/  IMAD R144, R144, c[0x0][0x190], RZ ;  /* 0x0000640090907a24 */ /* 0x000fe400078e02ff */
[----:B------:R-:W-:Y:S02]  /*32b10*/  IMAD R98, R170, c[0x0][0x190], RZ ;  /* 0x00006400aa627a24 */ /* 0x000fe400078e02ff */
[----:B------:R-:W-:Y:S02]  /*32b20*/  IMAD R143, R143, c[0x0][0x190], RZ ;  /* 0x000064008f8f7a24 */ /* 0x000fe400078e02ff */
[----:B------:R-:W-:Y:S02]  /*32b30*/  IMAD R142, R142, c[0x0][0x190], RZ ;  /* 0x000064008e8e7a24 */ /* 0x000fe400078e02ff */
[----:B----4-:R-:W-:Y:S01]  /*32b40*/  IMAD R189, R148, c[0x0][0x190], RZ ;  /* 0x0000640094bd7a24 */ /* 0x010fe200078e02ff */
[----:B------:R-:W-:-:S04]  /*32b50*/  LEA R148, P6, R132, R0, 0x2 ;  /* 0x0000000084947211 */ /* 0x000fc800078c10ff */
[----:B------:R-:W-:Y:S01]  /*32b60*/  LEA.HI.X.SX32 R149, R132, R250, 0x2, P6 ;  /* 0x000000fa84957211 */ /* 0x000fe200030f16ff */
[----:B------:R-:W-:Y:S01]  /*32b70*/  IMAD.MOV.U32 R132, RZ, RZ, R131 ;  /* 0x000000ffff847224 */ /* 0x000fe200078e0083 */
[----:B------:R-:W-:Y:S01]  /*32b80*/  MOV R131, R176 ;  /* 0x000000b000837202 */ /* 0x000fe20000000f00 */
[----:B------:R-:W-:Y:S02]  /*32b90*/  IMAD.MOV.U32 R176, RZ, RZ, R128 ;  /* 0x000000ffffb07224 */ /* 0x000fe400078e0080 */
[----:B------:R-:W-:Y:S01]  /*32ba0*/  IMAD.MOV.U32 R207, RZ, RZ, R132 ;  /* 0x000000ffffcf7224 */ /* 0x000fe200078e0084 */
[----:B------:R1:W-:Y:S01]  /*32bb0*/  STL.64 [R1+0x10b8], R148 ;  /* 0x0010b89401007387 */ /* 0x0003e20000100a00 */
[----:B------:R-:W-:Y:S01]  /*32bc0*/  IMAD.MOV.U32 R132, RZ, RZ, R175 ;  /* 0x000000ffff847224 */ /* 0x000fe200078e00af */
[----:B------:R-:W-:Y:S01]  /*32bd0*/  MOV R175, R131 ;  /* 0x0000008300af7202 */ /* 0x000fe20000000f00 */
[----:B------:R-:W-:Y:S01]  /*32be0*/  IMAD.MOV.U32 R128, RZ, RZ, R127 ;  /* 0x000000ffff807224 */ /* 0x000fe200078e007f */
[----:B------:R-:W-:Y:S01]  /*32bf0*/  MOV R127, R178 ;  /* 0x000000b2007f7202 */ /* 0x000fe20000000f00 */
[----:B------:R-:W-:Y:S01]  /*32c00*/  IMAD.MOV.U32 R131, RZ, RZ, R130 ;  /* 0x000000ffff837224 */ /* 0x000fe200078e0082 */
[----:B------:R-:W3:Y:S01]  /*32c10*/  LDL.LU R9, [R1+0x61d8] ;  /* 0x0061d80001097983 */ /* 0x000ee20000300800 */
        /* <DEDUP_REMOVED lines=18> */
[----:B------:R-:W-:Y:S01]  /*32d40*/  STL.64 [R1+0x1698], R150 ;  /* 0x0016989601007387 */ /* 0x000fe20000100a00 */
[----:B------:R-:W-:Y:S02]  /*32d50*/  IMAD.MOV.U32 R125, RZ, RZ, R112 ;  /* 0x000000ffff7d7224 */ /* 0x000fe400078e0070 */
[----:B------:R-:W-:Y:S02]  /*32d60*/  IMAD.MOV.U32 R112, RZ, RZ, R145 ;  /* 0x000000ffff707224 */ /* 0x000fe400078e0091 */
[----:B------:R-:W4:Y:S01]  /*32d70*/  LDL.LU R145, [R1+0x61d4] ;  /* 0x0061d40001917983 */ /* 0x000f220000300800 */
[----:B--2---:R-:W-:-:S03]  /*32d80*/  IMAD R188, R147, c[0x0][0x190], RZ ;  /* 0x0000640093bc7a24 */ /* 0x004fc600078e02ff */
[----:B------:R1:W-:Y:S01]  /*32d90*/  STL.64 [R1+0x18a0], R148 ;  /* 0x0018a09401007387 */ /* 0x0003e20000100a00 */
[----:B------:R-:W-:Y:S01]  /*32da0*/  IMAD.MOV.U32 R129, RZ, RZ, R177 ;  /* 0x000000ffff817224 */ /* 0x000fe200078e00b1 */
[----:B------:R-:W-:Y:S01]  /*32db0*/  MOV R177, R126 ;  /* 0x0000007e00b17202 */ /* 0x000fe20000000f00 */
[----:B------:R-:W-:Y:S02]  /*32dc0*/  IMAD.MOV.U32 R128, RZ, RZ, R127 ;  /* 0x000000ffff807224 */ /* 0x000fe400078e007f */
[----:B------:R-:W-:Y:S02]  /*32dd0*/  IMAD.MOV.U32 R126, RZ, RZ, R125 ;  /* 0x000000ffff7e7224 */ /* 0x000fe400078e007d */
[----:B------:R-:W-:Y:S01]  /*32de0*/  IMAD.MOV.U32 R127, RZ, RZ, R178 ;  /* 0x000000ffff7f7224 */ /* 0x000fe200078e00b2 */
[----:B------:R-:W-:Y:S01]  /*32df0*/  MOV R178, R112 ;  /* 0x0000007000b27202 */ /* 0x000fe20000000f00 */
[----:B------:R-:W-:Y:S02]  /*32e00*/  IMAD.MOV.U32 R125, RZ, RZ, R10 ;  /* 0x000000ffff7d7224 */ /* 0x000fe400078e000a */
[----:B------:R-:W2:Y:S01]  /*32e10*/  LDL.LU R10, [R1+0x61d0] ;  /* 0x0061d000010a7983 */ /* 0x000ea20000300800 */
[-C--:B-1----:R-:W-:Y:S01]  /*32e20*/  LEA R148, P6, R174, R0.reuse, 0x2 ;  /* 0x00000000ae947211 */ /* 0x082fe200078c10ff */
[----:B-----5:R-:W-:Y:S01]  /*32e30*/  IMAD R116, R146, c[0x0][0x190], RZ ;  /* 0x0000640092747a24 */ /* 0x020fe200078e02ff */
[----:B------:R-:W-:-:S04]  /*32e40*/  LEA R146, P2, R212, R0, 0x2 ;  /* 0x00000000d4927211 */ /* 0x000fc800078410ff */
[----:B------:R-:W-:Y:S01]  /*32e50*/  LEA.HI.X.SX32 R147, R212, R250, 0x2, P2 ;  /* 0x000000fad4937211 */ /* 0x000fe200010f16ff */
        /* <DEDUP_REMOVED lines=16> */
[----:B------:R-:W-:-:S02]  /*32f60*/  MOV R132, R131 ;  /* 0x0000008300847202 */ /* 0x000fc40000000f00 */
[C---:B-1----:R-:W-:Y:S01]  /*32f70*/  LEA R146, P2, R172.reuse, R0, 0x2 ;  /* 0x00000000ac927211 */ /* 0x042fe200078410ff */
[----:B------:R-:W-:Y:S02]  /*32f80*/  IMAD.MOV.U32 R126, RZ, RZ, R178 ;  /* 0x000000ffff7e7224 */ /* 0x000fe400078e00b2 */
        /* <DEDUP_REMOVED lines=8> */
[----:B------:R-:W-:-:S02]  /*33010*/  IMAD.MOV.U32 R124, RZ, RZ, R122 ;  /* 0x000000ffff7c7224 */ /* 0x000fc400078e007a */
[----:B------:R-:W-:Y:S02]  /*33020*/  IMAD.MOV.U32 R122, RZ, RZ, R144 ;  /* 0x000000ffff7a7224 */ /* 0x000fe400078e0090 */
[----:B------:R-:W-:Y:S01]  /*33030*/  IMAD.MOV.U32 R176, RZ, RZ, R128 ;  /* 0x000000ffffb07224 */ /* 0x000fe200078e0080 */
[----:B------:R-:W5:Y:S01]  /*33040*/  LDL.LU R144, [R1+0x61cc] ;  /* 0x0061cc0001907983 */ /* 0x000f620000300800 */
        /* <DEDUP_REMOVED lines=8> */
[----:B------:R-:W-:Y:S01]  /*330d0*/  MOV R126, R125 ;  /* 0x0000007d007e7202 */ /* 0x000fe20000000f00 */
[----:B------:R-:W-:Y:S02]  /*330e0*/  IMAD.MOV.U32 R178, RZ, RZ, R124 ;  /* 0x000000ffffb27224 */ /* 0x000fe400078e007c */
[----:B------:R-:W-:Y:S02]  /*330f0*/  IMAD.MOV.U32 R131, RZ, RZ, R130 ;  /* 0x000000ffff837224 */ /* 0x000fe400078e0082 */
[----:B------:R-:W-:Y:S01]  /*33100*/  IMAD.MOV.U32 R130, RZ, RZ, R176 ;  /* 0x000000ffff827224 */ /* 0x000fe200078e00b0 */
[C---:B-1----:R-:W-:Y:S01]  /*33110*/  LEA R148, P6, R134.reuse, R0, 0x2 ;  /* 0x0000000086947211 */ /* 0x042fe200078c10ff */
[----:B------:R-:W-:Y:S01]  /*33120*/  IMAD.MOV.U32 R125, RZ, RZ, R122 ;  /* 0x000000ffff7d7224 */ /* 0x000fe200078e007a */
[----:B------:R-:W-:Y:S01]  /*33130*/  MOV R176, R129 ;  /* 0x0000008100b07202 */ /* 0x000fe20000000f00 */
[----:B------:R-:W-:Y:S01]  /*33140*/  IMAD.MOV.U32 R124, RZ, RZ, R11 ;  /* 0x000000ffff7c7224 */ /* 0x000fe200078e000b */
[----:B------:R-:W-:Y:S01]  /*33150*/  LEA.HI.X.SX32 R149, R134, R250, 0x2, P6 ;  /* 0x000000fa86957211 */ /* 0x000fe200030f16ff */
[----:B------:R-:W2:Y:S01]  /*33160*/  LDL.LU R11, [R1+0x61c8] ;  /* 0x0061c800010b7983 */ /* 0x000ea20000300800 */
[----:B------:R-:W-:-:S02]  /*33170*/  IMAD.MOV.U32 R129, RZ, RZ, R128 ;  /* 0x000000ffff817224 */ /* 0x000fc400078e0080 */
[----:B------:R-:W-:Y:S01]  /*33180*/  IMAD.MOV.U32 R128, RZ, RZ, R127 ;  /* 0x000000ffff807224 */ /* 0x000fe200078e007f */
[----:B------:R1:W-:Y:S01]  /*33190*/  STL.64 [R1+0x120], R146 ;  /* 0x0001209201007387 */ /* 0x0003e20000100a00 */
        /* <DEDUP_REMOVED lines=16> */
[----:B------:R-:W2:Y:S01]  /*332a0*/  LDL.LU R143, [R1+0x61c4] ;  /* 0x0061c400018f7983 */ /* 0x000ea20000300800 */
[----:B------:R-:W-:-:S02]  /*332b0*/  IMAD.MOV.U32 R130, RZ, RZ, R129 ;  /* 0x000000ffff827224 */ /* 0x000fc400078e0081 */
[----:B------:R-:W-:Y:S02]  /*332c0*/  IMAD.MOV.U32 R134, RZ, RZ, R174 ;  /* 0x000000ffff867224 */ /* 0x000fe400078e00ae */
[----:B------:R-:W-:Y:S01]  /*332d0*/  IMAD.MOV.U32 R176, RZ, RZ, R128 ;  /* 0x000000ffffb07224 */ /* 0x000fe200078e0080 */
[----:B------:R-:W-:Y:S01]  /*332e0*/  MOV R128, R127 ;  /* 0x0000007f00807202 */ /* 0x000fe20000000f00 */
[----:B------:R-:W-:Y:S01]  /*332f0*/  IMAD.MOV.U32 R174, RZ, RZ, R133 ;  /* 0x000000ffffae7224 */ /* 0x000fe200078e0085 */
[----:B------:R-:W-:Y:S01]  /*33300*/  MOV R133, R132 ;  /* 0x0000008400857202 */ /* 0x000fe20000000f00 */
[----:B------:R-:W-:Y:S01]  /*33310*/  IMAD.MOV.U32 R129, RZ, RZ, R178 ;  /* 0x000000ffff817224 */ /* 0x000fe200078e00b2 */
[----:B------:R-:W-:Y:S01]  /*33320*/  MOV R178, R118 ;  /* 0x0000007600b27202 */ /* 0x000fe20000000f00 */
[----:B------:R-:W-:Y:S02]  /*33330*/  IMAD.MOV.U32 R127, RZ, RZ, R125 ;  /* 0x000000ffff7f7224 */ /* 0x000fe400078e007d */
[----:B------:R-:W-:-:S02]  /*33340*/  IMAD.MOV.U32 R132, RZ, RZ, R175 ;  /* 0x000000ffff847224 */ /* 0x000fc400078e00af */
        /* <DEDUP_REMOVED lines=11> */
[----:B------:R-:W3:Y:S04]  /*33400*/  LDL.LU R12, [R1+0x61c0] ;  /* 0x0061c000010c7983 */ /* 0x000ee80000300800 */
[----:B------:R1:W-:Y:S04]  /*33410*/  STL.64 [R1+0x10d0], R146 ;  /* 0x0010d09201007387 */ /* 0x0003e80000100a00 */
[----:B------:R-:W3:Y:S01]  /*33420*/  LDL.LU R142, [R1+0x61bc] ;  /* 0x0061bc00018e7983 */ /* 0x000ee20000300800 */
[----:B------:R-:W-:Y:S01]  /*33430*/  MOV R122, R114 ;  /* 0x00000072007a7202 */ /* 0x000fe20000000f00 */
[----:B------:R-:W-:-:S02]  /*33440*/  IMAD R96, R168, c[0x0][0x190], RZ ;  /* 0x00006400a8607a24 */ /* 0x000fc400078e02ff */
[----:B------:R-:W-:Y:S02]  /*33450*/  IMAD.MOV.U32 R168, RZ, RZ, R134 ;  /* 0x000000ffffa87224 */ /* 0x000fe400078e0086 */
[----:B------:R-:W-:Y:S01]  /*33460*/  IMAD.MOV.U32 R134, RZ, RZ, R133 ;  /* 0x000000ffff867224 */ /* 0x000fe200078e0085 */
[C---:B-1----:R-:W-:Y:S02]  /*33470*/  LEA R146, P2, R214.reuse, R0, 0x2 ;  /* 0x00000000d6927211 */ /* 0x042fe400078410ff */
[----:B------:R-:W-:Y:S01]  /*33480*/  MOV R133, R175 ;  /* 0x000000af00857202 */ /* 0x000fe20000000f00 */
[----:B------:R-:W-:Y:S01]  /*33490*/  IMAD.MOV.U32 R175, RZ, RZ, R130 ;  /* 0x000000ffffaf7224 */ /* 0x000fe200078e0082 */
[----:B------:R-:W-:Y:S01]  /*334a0*/  LEA.HI.X.SX32 R147, R214, R250, 0x2, P2 ;  /* 0x000000fad6937211 */ /* 0x000fe200010f16ff */
[----:B------:R-:W-:Y:S01]  /*334b0*/  IMAD.MOV.U32 R130, RZ, RZ, R129 ;  /* 0x000000ffff827224 */ /* 0x000fe200078e0081 */
[----:B------:R-:W-:Y:S02]  /*334c0*/  MOV R129, R178 ;  /* 0x000000b200817202 */ /* 0x000fe40000000f00 */
[----:B------:R-:W-:Y:S01]  /*334d0*/  MOV R178, R13 ;  /* 0x0000000d00b27202 */ /* 0x000fe20000000f00 */
[----:B------:R-:W-:-:S02]  /*334e0*/  IMAD.MOV.U32 R118, RZ, RZ, R113 ;  /* 0x000000ffff767224 */ /* 0x000fc400078e0071 */
[----:B------:R-:W-:Y:S02]  /*334f0*/  IMAD R94, R169, c[0x0][0x190], RZ ;  /* 0x00006400a95e7a24 */ /* 0x000fe400078e02ff */
[----:B------:R-:W-:Y:S02]  /*33500*/  IMAD R138, R138, c[0x0][0x190], RZ ;  /* 0x000064008a8a7a24 */ /* 0x000fe400078e02ff */
        /* <DEDUP_REMOVED lines=13> */
[----:B------:R-:W-:-:S02]  /*335e0*/  IMAD.MOV.U32 R174, RZ, RZ, R133 ;  /* 0x000000ffffae7224 */ /* 0x000fc400078e0085 */
[----:B------:R-:W-:Y:S01]  /*335f0*/  IMAD.MOV.U32 R133, RZ, RZ, R132 ;  /* 0x000000ffff857224 */ /* 0x000fe200078e0084 */
[----:B------:R-:W-:Y:S01]  /*33600*/  MOV R132, R175 ;  /* 0x000000af00847202 */ /* 0x000fe20000000f00 */
[----:B------:R-:W-:Y:S01]  /*33610*/  IMAD.MOV.U32 R127, RZ, RZ, R182 ;  /* 0x000000ffff7f7224 */ /* 0x000fe200078e00b6 */
[----:B------:R-:W4:Y:S01]  /*33620*/  LDL.LU R13, [R1+0x61b8] ;  /* 0x0061b800010d7983 */ /* 0x000f220000300800 */
[----:B------:R-:W-:Y:S02]  /*33630*/  IMAD.MOV.U32 R175, RZ, RZ, R131 ;  /* 0x000000ffffaf7224 */ /* 0x000fe400078e0083 */
        /* <DEDUP_REMOVED lines=13> */
[----:B------:R-:W-:Y:S02]  /*33710*/  IMAD.MOV.U32 R178, RZ, RZ, R123 ;  /* 0x000000ffffb27224 */ /* 0x000fe400078e007b */
[----:B------:R-:W-:Y:S02]  /*33720*/  IMAD.MOV.U32 R123, RZ, RZ, R119 ;  /* 0x000000ffff7b7224 */ /* 0x000fe400078e0077 */
[----:B--2---:R-:W-:Y:S02]  /*33730*/  IMAD R113, R143, c[0x0][0x190], RZ ;  /* 0x000064008f717a24 */ /* 0x004fe400078e02ff */
[----:B------:R-:W-:Y:S01]  /*33740*/  IMAD.MOV.U32 R174, RZ, RZ, R132 ;  /* 0x000000ffffae7224 */ /* 0x000fe200078e0084 */
[----:B------:R-:W-:Y:S01]  /*33750*/  STL.64 [R1+0x18a8], R146 ;  /* 0x0018a89201007387 */ /* 0x000fe20000100a00 */
[----:B------:R-:W-:Y:S01]  /*33760*/  IMAD.MOV.U32 R132, RZ, RZ, R131 ;  /* 0x000000ffff847224 */ /* 0x000fe200078e0083 */
[----:B------:R-:W-:Y:S01]  /*33770*/  MOV R119, R141 ;  /* 0x0000008d00777202 */ /* 0x000fe20000000f00 */
[----:B------:R-:W-:Y:S01]  /*33780*/  IMAD.MOV.U32 R175, RZ, RZ, R130 ;  /* 0x000000ffffaf7224 */ /* 0x000fe200078e0082 */
[----:B------:R-:W2:Y:S01]  /*33790*/  LDL.LU R141, [R1+0x61b4] ;  /* 0x0061b400018d7983 */ /* 0x000ea20000300800 */
[----:B------:R-:W-:Y:S01]  /*337a0*/  MOV R131, R176 ;  /* 0x000000b000837202 */ /* 0x000fe20000000f00 */
[----:B------:R-:W-:-:S02]  /*337b0*/  IMAD.MOV.U32 R130, RZ, RZ, R129 ;  /* 0x000000ffff827224 */ /* 0x000fc400078e0081 */
[----:B------:R1:W-:Y:S01]  /*337c0*/  STL.64 [R1+0x1aa8], R144 ;  /* 0x001aa89001007387 */ /* 0x0003e20000100a00 */
[----:B------:R-:W-:Y:S01]  /*337d0*/  IMAD.MOV.U32 R176, RZ, RZ, R127 ;  /* 0x000000ffffb07224 */ /* 0x000fe200078e007f */
[----:B------:R-:W-:Y:S01]  /*337e0*/  MOV R127, R123 ;  /* 0x0000007b007f7202 */ /* 0x000fe20000000f00 */
[----:B------:R-:W-:Y:S01]  /*337f0*/  IMAD.MOV.U32 R129, RZ, RZ, R119 ;  /* 0x000000ffff817224 */ /* 0x000fe200078e0077 */
[----:B------:R-:W-:Y:S02]  /*33800*/  MOV R123, R14 ;  /* 0x0000000e007b7202 */ /* 0x000fe40000000f00 */
[----:B------:R-:W5:Y:S01]  /*33810*/  LDL.LU R14, [R1+0x61b0] ;  /* 0x0061b000010e7983 */ /* 0x000f620000300800 */
[-C--:B-1----:R-:W-:Y:S01]  /*33820*/  LEA R144, P6, R207, R0.reuse, 0x2 ;  /* 0x00000000cf907211 */ /* 0x082fe200078c10ff */
[----:B---3--:R-:W-:Y:S01]  /*33830*/  IMAD R115, R142, c[0x0][0x190], RZ ;  /* 0x000064008e737a24 */ /* 0x008fe200078e02ff */
[----:B------:R-:W-:-:S04]  /*33840*/  LEA R142, P2, R171, R0, 0x2 ;  /* 0x00000000ab8e7211 */ /* 0x000fc800078410ff */
[----:B------:R-:W-:Y:S01]  /*33850*/  LEA.HI.X.SX32 R143, R171, R250, 0x2, P2 ;  /* 0x000000faab8f7211 */ /* 0x000fe200010f16ff */
        /* <DEDUP_REMOVED lines=26> */
[----:B------:R-:W3:Y:S01]  /*33a00*/  LDL.LU R140, [R1+0x61ac] ;  /* 0x0061ac00018c7983 */ /* 0x000ee20000300800 */
[----:B------:R-:W-:Y:S01]  /*33a10*/  MOV R207, R173 ;  /* 0x000000ad00cf7202 */ /* 0x000fe20000000f00 */
[----:B------:R-:W-:Y:S01]  /*33a20*/  IMAD.MOV.U32 R132, RZ, RZ, R131 ;  /* 0x000000ffff847224 */ /* 0x000fe200078e0083 */
[----:B------:R-:W-:Y:S01]  /*33a30*/  MOV R131, R176 ;  /* 0x000000b000837202 */ /* 0x000fe20000000f00 */
[----:B------:R1:W-:Y:S01]  /*33a40*/  STL.64 [R1+0x110], R144 ;  /* 0x0001109001007387 */ /* 0x0003e20000100a00 */
[----:B------:R-:W-:Y:S02]  /*33a50*/  IMAD.MOV.U32 R175, RZ, RZ, R130 ;  /* 0x000000ffffaf7224 */ /* 0x000fe400078e0082 */
[----:B------:R-:W-:Y:S02]  /*33a60*/  IMAD.MOV.U32 R173, RZ, RZ, R199 ;  /* 0x000000ffffad7224 */ /* 0x000fe400078e00c7 */
[----:B------:R-:W-:-:S02]  /*33a70*/  IMAD.MOV.U32 R130, RZ, RZ, R129 ;  /* 0x000000ffff827224 */ /* 0x000fc400078e0081 */
[----:B------:R-:W-:Y:S01]  /*33a80*/  IMAD.MOV.U32 R199, RZ, RZ, R134 ;  /* 0x000000ffffc77224 */ /* 0x000fe200078e0086 */
[----:B------:R-:W-:Y:S01]  /*33a90*/  MOV R134, R174 ;  /* 0x000000ae00867202 */ /* 0x000fe20000000f00 */
[----:B------:R-:W-:Y:S02]  /*33aa0*/  IMAD.MOV.U32 R129, RZ, RZ, R15 ;  /* 0x000000ffff817224 */ /* 0x000fe400078e000f */
[----:B------:R-:W-:Y:S01]  /*33ab0*/  IMAD.MOV.U32 R176, RZ, RZ, R121 ;  /* 0x000000ffffb07224 */ /* 0x000fe200078e0079 */
[C---:B-1----:R-:W-:Y:S01]  /*33ac0*/  LEA R144, P6, R212.reuse, R0, 0x2 ;  /* 0x00000000d4907211 */ /* 0x042fe200078c10ff */
[----:B------:R-:W5:Y:S01]  /*33ad0*/  LDL.LU R15, [R1+0x61a8] ;  /* 0x0061a800010f7983 */ /* 0x000f620000300800 */
[----:B------:R-:W-:Y:S02]  /*33ae0*/  IMAD.MOV.U32 R174, RZ, RZ, R133 ;  /* 0x000000ffffae7224 */ /* 0x000fe400078e0085 */
[----:B------:R-:W-:Y:S01]  /*33af0*/  IMAD.MOV.U32 R133, RZ, RZ, R132 ;  /* 0x000000ffff857224 */ /* 0x000fe200078e0084 */
[----:B------:R1:W-:Y:S01]  /*33b00*/  STL.64 [R1+0xaf0], R142 ;  /* 0x000af08e01007387 */ /* 0x0003e20000100a00 */
        /* <DEDUP_REMOVED lines=22> */
[----:B------:R-:W4:Y:S01]  /*33c70*/  LDL.LU R139, [R1+0x61a4] ;  /* 0x0061a400018b7983 */ /* 0x000f220000300800 */
[----:B------:R-:W-:Y:S02]  /*33c80*/  IMAD.MOV.U32 R175, RZ, RZ, R130 ;  /* 0x000000ffffaf7224 */ /* 0x000fe400078e0082 */
[----:B------:R-:W-:Y:S01]  /*33c90*/  IMAD.MOV.U32 R173, RZ, RZ, R199 ;  /* 0x000000ffffad7224 */ /* 0x000fe200078e00c7 */
[----:B------:R-:W-:Y:S01]  /*33ca0*/  MOV R130, R129 ;  /* 0x0000008100827202 */ /* 0x000fe20000000f00 */
[----:B------:R-:W-:Y:S01]  /*33cb0*/  IMAD.MOV.U32 R199, RZ, RZ, R134 ;  /* 0x000000ffffc77224 */ /* 0x000fe200078e0086 */
[----:B------:R-:W-:Y:S01]  /*33cc0*/  MOV R134, R174 ;  /* 0x000000ae00867202 */ /* 0x000fe20000000f00 */
[----:B------:R-:W-:-:S02]  /*33cd0*/  IMAD.MOV.U32 R131, RZ, RZ, R176 ;  /* 0x000000ffff837224 */ /* 0x000fc400078e00b0 */
[----:B------:R-:W-:Y:S02]  /*33ce0*/  IMAD.MOV.U32 R176, RZ, RZ, R177 ;  /* 0x000000ffffb07224 */ /* 0x000fe400078e00b1 */
        /* <DEDUP_REMOVED lines=9> */
[----:B------:R-:W-:Y:S01]  /*33d80*/  MOV R177, R16 ;  /* 0x0000001000b17202 */ /* 0x000fe20000000f00 */
[----:B------:R-:W-:Y:S01]  /*33d90*/  IMAD.MOV.U32 R129, RZ, RZ, R128 ;  /* 0x000000ffff817224 */ /* 0x000fe200078e0080 */
[----:B------:R-:W-:Y:S01]  /*33da0*/  MOV R128, R126 ;  /* 0x0000007e00807202 */ /* 0x000fe20000000f00 */
[----:B------:R-:W5:Y:S01]  /*33db0*/  LDL.LU R16, [R1+0x61a0] ;  /* 0x0061a00001107983 */ /* 0x000f620000300800 */
[----:B------:R-:W-:-:S03]  /*33dc0*/  IMAD.MOV.U32 R126, RZ, RZ, R138 ;  /* 0x000000ffff7e7224 */ /* 0x000fc600078e008a */
[----:B------:R1:W-:Y:S04]  /*33dd0*/  STL.64 [R1+0x16b0], R142 ;  /* 0x0016b08e01007387 */ /* 0x0003e80000100a00 */
[----:B------:R-:W5:Y:S01]  /*33de0*/  LDL.LU R138, [R1+0x619c] ;  /* 0x00619c00018a7983 */ /* 0x000f620000300800 */
[----:B------:R-:W-:Y:S01]  /*33df0*/  MOV R121, R187 ;  /* 0x000000bb00797202 */ /* 0x000fe20000000f00 */
[----:B------:R-:W-:Y:S02]  /*33e00*/  IMAD.MOV.U32 R119, RZ, RZ, R117 ;  /* 0x000000ffff777224 */ /* 0x000fe400078e0075 */
[----:B------:R-:W-:Y:S02]  /*33e10*/  IMAD.MOV.U32 R219, RZ, RZ, R212 ;  /* 0x000000ffffdb7224 */ /* 0x000fe400078e00d4 */
[----:B------:R-:W-:Y:S01]  /*33e20*/  IMAD.MOV.U32 R212, RZ, RZ, R173 ;  /* 0x000000ffffd47224 */ /* 0x000fe200078e00ad */
[----:B-1----:R-:W-:-:S02]  /*33e30*/  LEA R142, P2, R170, R0, 0x2 ;  /* 0x00000000aa8e7211 */ /* 0x002fc400078410ff */
[----:B------:R-:W-:Y:S02]  /*33e40*/  MOV R173, R134 ;  /* 0x0000008600ad7202 */ /* 0x000fe40000000f00 */
[----:B------:R-:W-:Y:S01]  /*33e50*/  LEA.HI.X.SX32 R143, R170, R250, 0x2, P2 ;  /* 0x000000faaa8f7211 */ /* 0x000fe200010f16ff */
[----:B------:R-:W-:Y:S02]  /*33e60*/  IMAD.MOV.U32 R134, RZ, RZ, R133 ;  /* 0x000000ffff867224 */ /* 0x000fe400078e0085 */
[----:B------:R-:W-:Y:S01]  /*33e70*/  IMAD.MOV.U32 R133, RZ, RZ, R175 ;  /* 0x000000ffff857224 */ /* 0x000fe200078e00af */
[----:B------:R-:W-:Y:S01]  /*33e80*/  MOV R175, R130 ;  /* 0x0000008200af7202 */ /* 0x000fe20000000f00 */
[----:B------:R-:W-:Y:S02]  /*33e90*/  IMAD.MOV.U32 R130, RZ, RZ, R129 ;  /* 0x000000ffff827224 */ /* 0x000fe400078e0081 */
[----:B------:R-:W-:Y:S02]  /*33ea0*/  IMAD.MOV.U32 R129, RZ, RZ, R122 ;  /* 0x000000ffff817224 */ /* 0x000fe400078e007a */
[----:B--2---:R-:W-:-:S02]  /*33eb0*/  IMAD R117, R141, c[0x0][0x190], RZ ;  /* 0x000064008d757a24 */ /* 0x004fc400078e02ff */
[----:B---3--:R-:W-:Y:S01]  /*33ec0*/  IMAD R187, R140, c[0x0][0x190], RZ ;  /* 0x000064008cbb7a24 */ /* 0x008fe200078e02ff */
[----:B------:R-:W-:-:S04]  /*33ed0*/  LEA R140, P6, R172, R0, 0x2 ;  /* 0x00000000ac8c7211 */ /* 0x000fc800078c10ff */
[----:B------:R-:W-:Y:S02]  /*33ee0*/  LEA.HI.X.SX32 R141, R172, R250, 0x2, P6 ;  /* 0x000000faac8d7211 */ /* 0x000fe400030f16ff */
[----:B------:R-:W-:Y:S01]  /*33ef0*/  MOV R172, R207 ;  /* 0x000000cf00ac7202 */ /* 0x000fe20000000f00 */
[----:B------:R-:W-:Y:S02]  /*33f00*/  IMAD.MOV.U32 R207, RZ, RZ, R199 ;  /* 0x000000ffffcf7224 */ /* 0x000fe400078e00c7 */
[----:B------:R-:W-:Y:S01]  /*33f10*/  IMAD.MOV.U32 R199, RZ, RZ, R174 ;  /* 0x000000ffffc77224 */ /* 0x000fe200078e00ae */
[----:B------:R-:W-:Y:S01]  /*33f20*/  MOV R170, R172 ;  /* 0x000000ac00aa7202 */ /* 0x000fe20000000f00 */
        /* <DEDUP_REMOVED lines=22> */
[----:B------:R-:W2:Y:S01]  /*34090*/  LDL.LU R17, [R1+0x6198] ;  /* 0x0061980001117983 */ /* 0x000ea20000300800 */
[----:B------:R-:W-:-:S02]  /*340a0*/  IMAD.MOV.U32 R212, RZ, RZ, R173 ;  /* 0x000000ffffd47224 */ /* 0x000fc400078e00ad */
[----:B------:R-:W-:Y:S01]  /*340b0*/  IMAD.MOV.U32 R131, RZ, RZ, R130 ;  /* 0x000000ffff837224 */ /* 0x000fe200078e0082 */
[----:B------:R-:W-:Y:S01]  /*340c0*/  MOV R130, R176 ;  /* 0x000000b000827202 */ /* 0x000fe20000000f00 */
[----:B------:R-:W-:Y:S01]  /*340d0*/  IMAD.MOV.U32 R173, RZ, RZ, R134 ;  /* 0x000000ffffad7224 */ /* 0x000fe200078e0086 */
[----:B------:R-:W-:Y:S01]  /*340e0*/  MOV R134, R133 ;  /* 0x0000008500867202 */ /* 0x000fe20000000f00 */
[----:B----4-:R-:W-:Y:S02]  /*340f0*/  IMAD R186, R139, c[0x0][0x190], RZ ;  /* 0x000064008bba7a24 */ /* 0x010fe400078e02ff */
[----:B------:R-:W-:Y:S02]  /*34100*/  IMAD.MOV.U32 R176, RZ, RZ, R129 ;  /* 0x000000ffffb07224 */ /* 0x000fe400078e0081 */
[----:B------:R-:W-:Y:S02]  /*34110*/  IMAD.MOV.U32 R199, RZ, RZ, R174 ;  /* 0x000000ffffc77224 */ /* 0x000fe400078e00ae */
        /* <DEDUP_REMOVED lines=29> */
[----:B------:R-:W-:Y:S01]  /*342f0*/  STL.64 [R1+0x1ab0], R142 ;  /* 0x001ab08e01007387 */ /* 0x000fe20000100a00 */
[----:B------:R-:W-:-:S02]  /*34300*/  IMAD.MOV.U32 R176, RZ, RZ, R129 ;  /* 0x000000ffffb07224 */ /* 0x000fc400078e0081 */
[----:B------:R-:W-:Y:S01]  /*34310*/  IMAD.MOV.U32 R129, RZ, RZ, R128 ;  /* 0x000000ffff817224 */ /* 0x000fe200078e0080 */
[----:B------:R-:W3:Y:S01]  /*34320*/  LDL.LU R137, [R1+0x6194] ;  /* 0x0061940001897983 */ /* 0x000ee20000300800 */
[----:B------:R-:W-:Y:S01]  /*34330*/  MOV R128, R125 ;  /* 0x0000007d00807202 */ /* 0x000fe20000000f00 */
[----:B------:R-:W-:Y:S02]  /*34340*/  IMAD.MOV.U32 R125, RZ, RZ, R120 ;  /* 0x000000ffff7d7224 */ /* 0x000fe400078e0078 */
[----:B------:R1:W-:Y:S01]  /*34350*/  STL.64 [R1+0x108], R140 ;  /* 0x0001088c01007387 */ /* 0x0003e20000100a00 */
[----:B------:R-:W-:-:S03]  /*34360*/  IMAD.MOV.U32 R120, RZ, RZ, R136 ;  /* 0x000000ffff787224 */ /* 0x000fc600078e0088 */
[----:B------:R-:W4:Y:S04]  /*34370*/  LDL.LU R18, [R1+0x6190] ;  /* 0x0061900001127983 */ /* 0x000f280000300800 */
[----:B------:R5:W-:Y:S04]  /*34380*/  STL.64 [R1+0x100], R138 ;  /* 0x0001008a01007387 */ /* 0x000be80000100a00 */
[----:B------:R-:W2:Y:S01]  /*34390*/  LDL.LU R136, [R1+0x618c] ;  /* 0x00618c0001887983 */ /* 0x000ea20000300800 */
[----:B-1----:R-:W-:Y:S02]  /*343a0*/  LEA R140, P6, R214, R0, 0x2 ;  /* 0x00000000d68c7211 */ /* 0x002fe400078c10ff */
[----:B------:R-:W-:-:S02]  /*343b0*/  MOV R221, R213 ;  /* 0x000000d500dd7202 */ /* 0x000fc40000000f00 */
[----:B------:R-:W-:Y:S01]  /*343c0*/  LEA.HI.X.SX32 R141, R214, R250, 0x2, P6 ;  /* 0x000000fad68d7211 */ /* 0x000fe200030f16ff */
[----:B------:R-:W-:Y:S01]  /*343d0*/  IMAD.MOV.U32 R214, RZ, RZ, R172 ;  /* 0x000000ffffd67224 */ /* 0x000fe200078e00ac */
[----:B------:R-:W-:Y:S02]  /*343e0*/  MOV R172, R207 ;  /* 0x000000cf00ac7202 */ /* 0x000fe40000000f00 */
[C---:B-----5:R-:W-:Y:S01]  /*343f0*/  LEA R138, P2, R217.reuse, R0, 0x2 ;  /* 0x00000000d98a7211 */ /* 0x060fe200078410ff */
[----:B------:R-:W-:Y:S02]  /*34400*/  IMAD.MOV.U32 R213, RZ, RZ, R212 ;  /* 0x000000ffffd57224 */ /* 0x000fe400078e00d4 */
[----:B------:R-:W-:Y:S01]  /*34410*/  IMAD.MOV.U32 R207, RZ, RZ, R199 ;  /* 0x000000ffffcf7224 */ /* 0x000fe200078e00c7 */
[----:B------:R-:W-:Y:S01]  /*34420*/  LEA.HI.X.SX32 R139, R217, R250, 0x2, P2 ;  /* 0x000000fad98b7211 */ /* 0x000fe200010f16ff */
        /* <DEDUP_REMOVED lines=13> */
[C---:B-1----:R-:W-:Y:S01]  /*34500*/  LEA R140, P6, R171.reuse, R0, 0x2 ;  /* 0x00000000ab8c7211 */ /* 0x042fe200078c10ff */
        /* <DEDUP_REMOVED lines=34> */
[----:B------:R-:W-:Y:S01]  /*34730*/  MOV R213, R172 ;  /* 0x000000ac00d57202 */ /* 0x000fe20000000f00 */
[----:B------:R-:W-:Y:S02]  /*34740*/  IMAD R135, R135, c[0x0][0x190], RZ ;  /* 0x0000640087877a24 */ /* 0x000fe400078e02ff */
[----:B------:R-:W-:-:S02]  /*34750*/  IMAD.MOV.U32 R176, RZ, RZ, R129 ;  /* 0x000000ffffb07224 */ /* 0x000fc400078e0081 */
[----:B------:R-:W-:Y:S02]  /*34760*/  IMAD.MOV.U32 R199, RZ, RZ, R174 ;  /* 0x000000ffffc77224 */ /* 0x000fe400078e00ae */
        /* <DEDUP_REMOVED lines=17> */
[----:B------:R-:W-:Y:S01]  /*34880*/  IMAD.MOV.U32 R176, RZ, RZ, R128 ;  /* 0x000000ffffb07224 */ /* 0x000fe200078e0080 */
[----:B------:R-:W5:Y:S01]  /*34890*/  LDL.LU R135, [R1+0x6184] ;  /* 0x0061840001877983 */ /* 0x000f620000300800 */
[----:B------:R-:W-:-:S02]  /*348a0*/  IMAD.MOV.U32 R174, RZ, RZ, R133 ;  /* 0x000000ffffae7224 */ /* 0x000fc400078e0085 */
[----:B------:R-:W-:Y:S01]  /*348b0*/  IMAD.MOV.U32 R129, RZ, RZ, R127 ;  /* 0x000000ffff817224 */ /* 0x000fe200078e007f */
[----:B------:R-:W-:Y:S01]  /*348c0*/  MOV R127, R178 ;  /* 0x000000b2007f7202 */ /* 0x000fe20000000f00 */
[----:B------:R-:W-:Y:S01]  /*348d0*/  IMAD.MOV.U32 R133, RZ, RZ, R132 ;  /* 0x000000ffff857224 */ /* 0x000fe200078e0084 */
[----:B------:R-:W-:Y:S01]  /*348e0*/  MOV R132, R175 ;  /* 0x000000af00847202 */ /* 0x000fe20000000f00 */
[----:B------:R-:W-:Y:S02]  /*348f0*/  IMAD.MOV.U32 R128, RZ, RZ, R119 ;  /* 0x000000ffff807224 */ /* 0x000fe400078e0077 */
[----:B------:R-:W-:Y:S02]  /*34900*/  IMAD.MOV.U32 R178, RZ, RZ, R20 ;  /* 0x000000ffffb27224 */ /* 0x000fe400078e0014 */
[----:B------:R-:W-:Y:S01]  /*34910*/  IMAD.MOV.U32 R175, RZ, RZ, R131 ;  /* 0x000000ffffaf7224 */ /* 0x000fe200078e0083 */
[----:B------:R-:W-:Y:S01]  /*34920*/  STL.64 [R1+0x16b8], R140 ;  /* 0x0016b88c01007387 */ /* 0x000fe20000100a00 */
[----:B------:R-:W-:Y:S01]  /*34930*/  IMAD.MOV.U32 R131, RZ, RZ, R130 ;  /* 0x000000ffff837224 */ /* 0x000fe200078e0082 */
[----:B------:R-:W-:Y:S01]  /*34940*/  MOV R130, R176 ;  /* 0x000000b000827202 */ /* 0x000fe20000000f00 */
[----:B------:R-:W-:Y:S01]  /*34950*/  IMAD R95, R167, c[0x0][0x190], RZ ;  /* 0x00006400a75f7a24 */ /* 0x000fe200078e02ff */
[----:B------:R-:W4:Y:S01]  /*34960*/  LDL.LU R20, [R1+0x6180] ;  /* 0x0061800001147983 */ /* 0x000f220000300800 */
[----:B------:R-:W-:-:S02]  /*34970*/  IMAD.MOV.U32 R176, RZ, RZ, R129 ;  /* 0x000000ffffb07224 */ /* 0x000fc400078e0081 */
[----:B------:R-:W-:Y:S01]  /*34980*/  IMAD.MOV.U32 R129, RZ, RZ, R128 ;  /* 0x000000ffff817224 */ /* 0x000fe200078e0080 */
[----:B------:R1:W-:Y:S01]  /*34990*/  STL.64 [R1+0x18b8], R138 ;  /* 0x0018b88a01007387 */ /* 0x0003e20000100a00 */
[----:B------:R-:W-:Y:S01]  /*349a0*/  MOV R128, R178 ;  /* 0x000000b200807202 */ /* 0x000fe20000000f00 */
[----:B------:R-:W-:Y:S02]  /*349b0*/  IMAD.MOV.U32 R178, RZ, RZ, R123 ;  /* 0x000000ffffb27224 */ /* 0x000fe400078e007b */
[----:B------:R-:W-:Y:S01]  /*349c0*/  IMAD.MOV.U32 R123, RZ, RZ, R180 ;  /* 0x000000ffff7b7224 */ /* 0x000fe200078e00b4 */
[----:B------:R-:W-:Y:S02]  /*349d0*/  MOV R180, R21 ;  /* 0x0000001500b47202 */ /* 0x000fe40000000f00 */
[----:B------:R-:W4:Y:S01]  /*349e0*/  LDL.LU R21, [R1+0x617c] ;  /* 0x00617c0001157983 */ /* 0x000f220000300800 */
[----:B-1----:R-:W-:-:S04]  /*349f0*/  LEA R138, P2, R169, R0, 0x2 ;  /* 0x00000000a98a7211 */ /* 0x002fc800078410ff */
[----:B------:R-:W-:Y:S01]  /*34a00*/  LEA.HI.X.SX32 R139, R169, R250, 0x2, P2 ;  /* 0x000000faa98b7211 */ /* 0x000fe200010f16ff */
[----:B------:R-:W-:Y:S02]  /*34a10*/  IMAD R97, R166, c[0x0][0x190], RZ ;  /* 0x00006400a6617a24 */ /* 0x000fe400078e02ff */
[----:B------:R-:W-:Y:S02]  /*34a20*/  IMAD R193, R164, c[0x0][0x190], RZ ;  /* 0x00006400a4c17a24 */ /* 0x000fe400078e02ff */
[----:B---3--:R-:W-:Y:S02]  /*34a30*/  IMAD R118, R137, c[0x0][0x190], RZ ;  /* 0x0000640089767a24 */ /* 0x008fe400078e02ff */
[----:B--2---:R-:W-:Y:S01]  /*34a40*/  IMAD R120, R136, c[0x0][0x190], RZ ;  /* 0x0000640088787a24 */ /* 0x004fe200078e02ff */
        /* <DEDUP_REMOVED lines=27> */
[----:B------:R-:W-:Y:S01]  /*34c00*/  IMAD.MOV.U32 R132, RZ, RZ, R175 ;  /* 0x000000ffff847224 */ /* 0x000fe200078e00af */
[----:B-1----:R-:W-:Y:S01]  /*34c10*/  LEA R136, P6, R216, R0, 0x2 ;  /* 0x00000000d8887211 */ /* 0x002fe200078c10ff */
[----:B------:R-:W-:Y:S01]  /*34c20*/  IMAD.MOV.U32 R175, RZ, RZ, R131 ;  /* 0x000000ffffaf7224 */ /* 0x000fe200078e0083 */
[----:B------:R-:W-:Y:S01]  /*34c30*/  MOV R131, R130 ;  /* 0x0000008200837202 */ /* 0x000fe20000000f00 */
[----:B------:R-:W-:-:S02]  /*34c40*/  IMAD.MOV.U32 R199, RZ, RZ, R134 ;  /* 0x000000ffffc77224 */ /* 0x000fc400078e0086 */
[----:B------:R-:W-:Y:S01]  /*34c50*/  IMAD.MOV.U32 R214, RZ, RZ, R213 ;  /* 0x000000ffffd67224 */ /* 0x000fe200078e00d5 */
[----:B------:R-:W-:Y:S01]  /*34c60*/  LEA.HI.X.SX32 R137, R216, R250, 0x2, P6 ;  /* 0x000000fad8897211 */ /* 0x000fe200030f16ff */
[----:B------:R-:W-:Y:S01]  /*34c70*/  IMAD.MOV.U32 R134, RZ, RZ, R174 ;  /* 0x000000ffff867224 */ /* 0x000fe200078e00ae */
[----:B------:R-:W-:Y:S01]  /*34c80*/  MOV R174, R133 ;  /* 0x0000008500ae7202 */ /* 0x000fe20000000f00 */
[----:B------:R-:W-:Y:S01]  /*34c90*/  IMAD.MOV.U32 R213, RZ, RZ, R172 ;  /* 0x000000ffffd57224 */ /* 0x000fe200078e00ac */
[----:B------:R-:W-:Y:S01]  /*34ca0*/  MOV R172, R212 ;  /* 0x000000d400ac7202 */ /* 0x000fe20000000f00 */
[----:B------:R-:W-:Y:S02]  /*34cb0*/  IMAD.MOV.U32 R130, RZ, RZ, R176 ;  /* 0x000000ffff827224 */ /* 0x000fe400078e00b0 */
[----:B------:R-:W-:Y:S01]  /*34cc0*/  IMAD.MOV.U32 R176, RZ, RZ, R129 ;  /* 0x000000ffffb07224 */ /* 0x000fe200078e0081 */
[----:B------:R-:W-:Y:S01]  /*34cd0*/  MOV R129, R128 ;  /* 0x0000008000817202 */ /* 0x000fe20000000f00 */
[----:B------:R-:W-:-:S02]  /*34ce0*/  IMAD.MOV.U32 R133, RZ, RZ, R132 ;  /* 0x000000ffff857224 */ /* 0x000fc400078e0084 */
        /* <DEDUP_REMOVED lines=33> */
[----:B------:R-:W-:Y:S01]  /*34f00*/  MOV R123, R22 ;  /* 0x00000016007b7202 */ /* 0x000fe20000000f00 */
[----:B------:R-:W-:-:S02]  /*34f10*/  IMAD.MOV.U32 R131, RZ, RZ, R130 ;  /* 0x000000ffff837224 */ /* 0x000fc400078e0082 */
[----:B------:R-:W-:Y:S01]  /*34f20*/  IMAD.MOV.U32 R199, RZ, RZ, R134 ;  /* 0x000000ffffc77224 */ /* 0x000fe200078e0086 */
[----:B------:R-:W3:Y:S01]  /*34f30*/  LDL.LU R22, [R1+0x6178] ;  /* 0x0061780001167983 */ /* 0x000ee20000300800 */
        /* <DEDUP_REMOVED lines=16> */
[----:B------:R-:W-:Y:S01]  /*35040*/  MOV R173, R199 ;  /* 0x000000c700ad7202 */ /* 0x000fe20000000f00 */
[----:B------:R-:W-:Y:S01]  /*35050*/  IMAD.MOV.U32 R131, RZ, RZ, R130 ;  /* 0x000000ffff837224 */ /* 0x000fe200078e0082 */
[----:B------:R-:W-:Y:S01]  /*35060*/  MOV R123, R23 ;  /* 0x00000017007b7202 */ /* 0x000fe20000000f00 */
[----:B------:R-:W-:Y:S01]  /*35070*/  IMAD.MOV.U32 R199, RZ, RZ, R134 ;  /* 0x000000ffffc77224 */ /* 0x000fe200078e0086 */
[----:B------:R-:W3:Y:S01]  /*35080*/  LDL.LU R23, [R1+0x6174] ;  /* 0x0061740001177983 */ /* 0x000ee20000300800 */
[----:B------:R-:W-:Y:S01]  /*35090*/  IMAD.MOV.U32 R130, RZ, RZ, R176 ;  /* 0x000000ffff827224 */ /* 0x000fe200078e00b0 */
[----:B------:R-:W-:Y:S01]  /*350a0*/  LEA.HI.X.SX32 R139, R219, R250, 0x2, P2 ;  /* 0x000000fadb8b7211 */ /* 0x000fe200010f16ff */
[----:B------:R-:W-:Y:S01]  /*350b0*/  IMAD.MOV.U32 R134, RZ, RZ, R174 ;  /* 0x000000ffff867224 */ /* 0x000fe200078e00ae */
[----:B------:R1:W-:Y:S01]  /*350c0*/  STL.64 [R1+0xf0], R136 ;  /* 0x0000f08801007387 */ /* 0x0003e20000100a00 */
        /* <DEDUP_REMOVED lines=23> */
[----:B------:R-:W-:Y:S02]  /*35240*/  IMAD.MOV.U32 R216, RZ, RZ, R215 ;  /* 0x000000ffffd87224 */ /* 0x000fe400078e00d7 */
[----:B------:R-:W-:Y:S02]  /*35250*/  IMAD.MOV.U32 R128, RZ, RZ, R24 ;  /* 0x000000ffff807224 */ /* 0x000fe400078e0018 */
[----:B------:R-:W-:Y:S01]  /*35260*/  IMAD.MOV.U32 R207, RZ, RZ, R173 ;  /* 0x000000ffffcf7224 */ /* 0x000fe200078e00ad */
[----:B------:R-:W2:Y:S01]  /*35270*/  LDL.LU R24, [R1+0x6170] ;  /* 0x0061700001187983 */ /* 0x000ea20000300800 */
        /* <DEDUP_REMOVED lines=13> */
[----:B------:R-:W-:Y:S02]  /*35350*/  MOV R215, R171 ;  /* 0x000000ab00d77202 */ /* 0x000fe40000000f00 */
        /* <DEDUP_REMOVED lines=35> */
[----:B------:R-:W-:Y:S02]  /*35590*/  IMAD.MOV.U32 R128, RZ, RZ, R25 ;  /* 0x000000ffff807224 */ /* 0x000fe400078e0019 */
[----:B------:R-:W-:Y:S01]  /*355a0*/  IMAD.MOV.U32 R207, RZ, RZ, R173 ;  /* 0x000000ffffcf7224 */ /* 0x000fe200078e00ad */
[----:B------:R-:W2:Y:S01]  /*355b0*/  LDL.LU R25, [R1+0x616c] ;  /* 0x00616c0001197983 */ /* 0x000ea20000300800 */
[----:B------:R-:W-:-:S02]  /*355c0*/  IMAD.MOV.U32 R131, RZ, RZ, R130 ;  /* 0x000000ffff837224 */ /* 0x000fc400078e0082 */
[----:B------:R-:W-:Y:S01]  /*355d0*/  IMAD.MOV.U32 R173, RZ, RZ, R199 ;  /* 0x000000ffffad7224 */ /* 0x000fe200078e00c7 */
[----:B------:R-:W-:Y:S01]  /*355e0*/  MOV R199, R134 ;  /* 0x0000008600c77202 */ /* 0x000fe20000000f00 */
[----:B------:R-:W-:Y:S01]  /*355f0*/  IMAD.MOV.U32 R130, RZ, RZ, R176 ;  /* 0x000000ffff827224 */ /* 0x000fe200078e00b0 */
[----:B------:R-:W-:Y:S01]  /*35600*/  MOV R176, R129 ;  /* 0x0000008100b07202 */ /* 0x000fe20000000f00 */
[----:B------:R-:W-:Y:S01]  /*35610*/  IMAD.MOV.U32 R134, RZ, RZ, R133 ;  /* 0x000000ffff867224 */ /* 0x000fe200078e0085 */
[----:B------:R1:W-:Y:S01]  /*35620*/  STL.64 [R1+0x1118], R136 ;  /* 0x0011188801007387 */ /* 0x0003e20000100a00 */
[----:B------:R-:W-:Y:S02]  /*35630*/  IMAD.MOV.U32 R129, RZ, RZ, R128 ;  /* 0x000000ffff817224 */ /* 0x000fe400078e0080 */
[----:B------:R-:W-:Y:S01]  /*35640*/  IMAD.MOV.U32 R133, RZ, RZ, R132 ;  /* 0x000000ffff857224 */ /* 0x000fe200078e0084 */
[----:B------:R-:W-:Y:S01]  /*35650*/  MOV R132, R175 ;  /* 0x000000af00847202 */ /* 0x000fe20000000f00 */
[----:B------:R-:W-:Y:S01]  /*35660*/  IMAD.MOV.U32 R128, RZ, RZ, R177 ;  /* 0x000000ffff807224 */ /* 0x000fe200078e00b1 */
[----:B------:R-:W2:Y:S01]  /*35670*/  LDL.LU R174, [R1+0xbc] ;  /* 0x0000bc0001ae7983 */ /* 0x000ea20000300800 */
[----:B------:R-:W-:Y:S01]  /*35680*/  MOV R177, R26 ;  /* 0x0000001a00b17202 */ /* 0x000fe20000000f00 */
[----:B------:R-:W-:-:S02]  /*35690*/  IMAD.MOV.U32 R175, RZ, RZ, R131 ;  /* 0x000000ffffaf7224 */ /* 0x000fc400078e0083 */
[----:B------:R-:W-:Y:S01]  /*356a0*/  IMAD.MOV.U32 R166, RZ, RZ, R170 ;  /* 0x000000ffffa67224 */ /* 0x000fe200078e00aa */
[----:B------:R-:W2:Y:S01]  /*356b0*/  LDL.LU R26, [R1+0x6168] ;  /* 0x00616800011a7983 */ /* 0x000ea20000300800 */
[C---:B-1----:R-:W-:Y:S01]  /*356c0*/  LEA R136, P6, R168.reuse, R0, 0x2 ;  /* 0x00000000a8887211 */ /* 0x042fe200078c10ff */
[----:B------:R-:W-:Y:S01]  /*356d0*/  IMAD.MOV.U32 R131, RZ, RZ, R130 ;  /* 0x000000ffff837224 */ /* 0x000fe200078e0082 */
[----:B------:R-:W-:Y:S01]  /*356e0*/  MOV R170, R216 ;  /* 0x000000d800aa7202 */ /* 0x000fe20000000f00 */
[----:B------:R1:W-:Y:S01]  /*356f0*/  STL.64 [R1+0x16c0], R138 ;  /* 0x0016c08a01007387 */ /* 0x0003e20000100a00 */
[----:B------:R-:W-:Y:S01]  /*35700*/  MOV R130, R176 ;  /* 0x000000b000827202 */ /* 0x000fe20000000f00 */
[----:B------:R-:W-:Y:S01]  /*35710*/  IMAD.MOV.U32 R216, RZ, RZ, R215 ;  /* 0x000000ffffd87224 */ /* 0x000fe200078e00d7 */
[----:B------:R-:W-:Y:S01]  /*35720*/  LEA.HI.X.SX32 R137, R168, R250, 0x2, P6 ;  /* 0x000000faa8897211 */ /* 0x000fe200030f16ff */
[----:B------:R-:W-:Y:S02]  /*35730*/  IMAD.MOV.U32 R176, RZ, RZ, R129 ;  /* 0x000000ffffb07224 */ /* 0x000fe400078e0081 */
[----:B------:R-:W-:Y:S01]  /*35740*/  IMAD.MOV.U32 R215, RZ, RZ, R171 ;  /* 0x000000ffffd77224 */ /* 0x000fe200078e00ab */
[----:B------:R-:W-:Y:S01]  /*35750*/  MOV R171, R214 ;  /* 0x000000d600ab7202 */ /* 0x000fe20000000f00 */
[----:B------:R-:W-:Y:S01]  /*35760*/  IMAD.MOV.U32 R129, RZ, RZ, R128 ;  /* 0x000000ffff817224 */ /* 0x000fe200078e0080 */
[----:B------:R-:W-:Y:S01]  /*35770*/  MOV R128, R177 ;  /* 0x000000b100807202 */ /* 0x000fe20000000f00 */
[----:B------:R-:W-:Y:S01]  /*35780*/  IMAD.MOV.U32 R214, RZ, RZ, R213 ;  /* 0x000000ffffd67224 */ /* 0x000fe200078e00d5 */
[----:B-1----:R-:W-:Y:S01]  /*35790*/  LEA R138, P2, R221, R0, 0x2 ;  /* 0x00000000dd8a7211 */ /* 0x002fe200078410ff */
[----:B------:R-:W-:-:S02]  /*357a0*/  IMAD.MOV.U32 R177, RZ, RZ, R27 ;  /* 0x000000ffffb17224 */ /* 0x000fc400078e001b */
[----:B------:R-:W-:Y:S01]  /*357b0*/  IMAD.MOV.U32 R213, RZ, RZ, R172 ;  /* 0x000000ffffd57224 */ /* 0x000fe200078e00ac */
[----:B------:R-:W2:Y:S01]  /*357c0*/  LDL.LU R27, [R1+0x6164] ;  /* 0x00616400011b7983 */ /* 0x000ea20000300800 */
[----:B------:R-:W-:Y:S01]  /*357d0*/  MOV R172, R212 ;  /* 0x000000d400ac7202 */ /* 0x000fe20000000f00 */
[----:B------:R-:W-:Y:S01]  /*357e0*/  IMAD.MOV.U32 R212, RZ, RZ, R207 ;  /* 0x000000ffffd47224 */ /* 0x000fe200078e00cf */
[----:B------:R-:W-:Y:S01]  /*357f0*/  LEA.HI.X.SX32 R139, R221, R250, 0x2, P2 ;  /* 0x000000fadd8b7211 */ /* 0x000fe200010f16ff */
[----:B------:R1:W-:Y:S01]  /*35800*/  STL.64 [R1+0x18c0], R136 ;  /* 0x0018c08801007387 */ /* 0x0003e20000100a00 */
[----:B------:R-:W-:Y:S02]  /*35810*/  IMAD.MOV.U32 R221, RZ, RZ, R170 ;  /* 0x000000ffffdd7224 */ /* 0x000fe400078e00aa */
[----:B------:R-:W-:Y:S01]  /*35820*/  IMAD.MOV.U32 R207, RZ, RZ, R173 ;  /* 0x000000ffffcf7224 */ /* 0x000fe200078e00ad */
[----:B------:R-:W-:Y:S01]  /*35830*/  MOV R173, R199 ;  /* 0x000000c700ad7202 */ /* 0x000fe20000000f00 */
[----:B------:R-:W-:Y:S01]  /*35840*/  IMAD.MOV.U32 R170, RZ, RZ, R216 ;  /* 0x000000ffffaa7224 */ /* 0x000fe200078e00d8 */
[----:B------:R-:W-:Y:S01]  /*35850*/  MOV R216, R215 ;  /* 0x000000d700d87202 */ /* 0x000fe20000000f00 */
[----:B------:R-:W-:Y:S01]  /*35860*/  IMAD.MOV.U32 R199, RZ, RZ, R134 ;  /* 0x000000ffffc77224 */ /* 0x000fe200078e0086 */
[----:B------:R-:W2:Y:S01]  /*35870*/  LDL.LU R168, [R1+0xdc] ;  /* 0x0000dc0001a87983 */ /* 0x000ea20000300800 */
[----:B------:R-:W-:Y:S01]  /*35880*/  IMAD.MOV.U32 R215, RZ, RZ, R171 ;  /* 0x000000ffffd77224 */ /* 0x000fe200078e00ab */
[C---:B-1----:R-:W-:Y:S01]  /*35890*/  LEA R136, P6, R217.reuse, R0, 0x2 ;  /* 0x00000000d9887211 */ /* 0x042fe200078c10ff */
[----:B------:R-:W-:Y:S01]  /*358a0*/  IMAD.MOV.U32 R134, RZ, RZ, R133 ;  /* 0x000000ffff867224 */ /* 0x000fe200078e0085 */
[----:B------:R-:W-:Y:S01]  /*358b0*/  MOV R133, R132 ;  /* 0x0000008400857202 */ /* 0x000fe20000000f00 */
        /* <DEDUP_REMOVED lines=55> */
[----:B------:R-:W-:Y:S02]  /*35c30*/  IMAD.MOV.U32 R172, RZ, RZ, R212 ;  /* 0x000000ffffac7224 */ /* 0x000fe400078e00d4 */
[----:B------:R-:W-:-:S02]  /*35c40*/  IMAD.MOV.U32 R177, RZ, RZ, R126 ;  /* 0x000000ffffb17224 */ /* 0x000fc400078e007e */
[----:B------:R-:W-:Y:S01]  /*35c50*/  IMAD.MOV.U32 R212, RZ, RZ, R207 ;  /* 0x000000ffffd47224 */ /* 0x000fe200078e00cf */
[----:B------:R-:W-:Y:S01]  /*35c60*/  MOV R207, R173 ;  /* 0x000000ad00cf7202 */ /* 0x000fe20000000f00 */
[----:B------:R-:W-:Y:S02]  /*35c70*/  IMAD.MOV.U32 R126, RZ, RZ, R29 ;  /* 0x000000ffff7e7224 */ /* 0x000fe400078e001d */
[----:B------:R-:W-:Y:S01]  /*35c80*/  IMAD.MOV.U32 R131, RZ, RZ, R130 ;  /* 0x000000ffff837224 */ /* 0x000fe200078e0082 */
[----:B------:R-:W2:Y:S01]  /*35c90*/  LDL.LU R29, [R1+0x615c] ;  /* 0x00615c00011d7983 */ /* 0x000ea20000300800 */
        /* <DEDUP_REMOVED lines=108> */
[----:B------:R-:W-:Y:S02]  /*36360*/  IMAD.MOV.U32 R177, RZ, RZ, R126 ;  /* 0x000000ffffb17224 */ /* 0x000fe400078e007e */
[----:B------:R-:W-:-:S02]  /*36370*/  IMAD.MOV.U32 R199, RZ, RZ, R134 ;  /* 0x000000ffffc77224 */ /* 0x000fc400078e0086 */
[----:B------:R-:W-:Y:S02]  /*36380*/  IMAD.MOV.U32 R126, RZ, RZ, R32 ;  /* 0x000000ffff7e7224 */ /* 0x000fe400078e0020 */
        /* <DEDUP_REMOVED lines=135> */
[C---:B-1----:R-:W-:Y:S01]  /*36c00*/  LEA R136, P6, R220.reuse, R0, 0x2 ;  /* 0x00000000dc887211 */ /* 0x042fe200078c10ff */
[----:B------:R-:W2:Y:S01]  /*36c10*/  LDL.LU R36, [R1+0x6140] ;  /* 0x0061400001247983 */ /* 0x000ea20000300800 */
        /* <DEDUP_REMOVED lines=25> */
[----:B------:R-:W-:Y:S02]  /*36db0*/  IMAD.MOV.U32 R129, RZ, RZ, R37 ;  /* 0x000000ffff817224 */ /* 0x000fe400078e0025 */
[----:B------:R-:W-:Y:S01]  /*36dc0*/  IMAD.MOV.U32 R215, RZ, RZ, R214 ;  /* 0x000000ffffd77224 */ /* 0x000fe200078e00d6 */
[----:B------:R-:W2:Y:S01]  /*36dd0*/  LDL.LU R37, [R1+0x613c] ;  /* 0x00613c0001257983 */ /* 0x000ea20000300800 */
[----:B------:R-:W-:Y:S02]  /*36de0*/  IMAD.MOV.U32 R213, RZ, RZ, R212 ;  /* 0x000000ffffd57224 */ /* 0x000fe400078e00d4 */
        /* <DEDUP_REMOVED lines=15> */
[C---:B-1----:R-:W-:Y:S01]  /*36ee0*/  LEA R136, P6, R221.reuse, R0, 0x2 ;  /* 0x00000000dd887211 */ /* 0x042fe200078c10ff */
[----:B------:R-:W-:Y:S01]  /*36ef0*/  IMAD.MOV.U32 R216, RZ, RZ, R215 ;  /* 0x000000ffffd87224 */ /* 0x000fe200078e00d7 */
[----:B------:R-:W2:Y:S01]  /*36f00*/  LDL.LU R38, [R1+0x6138] ;  /* 0x0061380001267983 */ /* 0x000ea20000300800 */
[----:B------:R-:W-:Y:S01]  /*36f10*/  IMAD.MOV.U32 R130, RZ, RZ, R127 ;  /* 0x000000ffff827224 */ /* 0x000fe200078e007f */
[----:B------:R-:W-:Y:S01]  /*36f20*/  MOV R215, R171 ;  /* 0x000000ab00d77202 */ /* 0x000fe20000000f00 */
[----:B------:R-:W-:Y:S01]  /*36f30*/  IMAD.MOV.U32 R171, RZ, RZ, R214 ;  /* 0x000000ffffab7224 */ /* 0x000fe200078e00d6 */
[----:B------:R-:W2:Y:S01]  /*36f40*/  LDL.LU R127, [R1+0x114c] ;  /* 0x00114c00017f7983 */ /* 0x000ea20000300800 */
[----:B------:R-:W-:Y:S01]  /*36f50*/  IMAD.MOV.U32 R214, RZ, RZ, R213 ;  /* 0x000000ffffd67224 */ /* 0x000fe200078e00d5 */
[----:B------:R-:W-:-:S02]  /*36f60*/  LEA.HI.X.SX32 R137, R221, R250, 0x2, P6 ;  /* 0x000000fadd897211 */ /* 0x000fc400030f16ff */
[----:B------:R1:W-:Y:S01]  /*36f70*/  STL.64 [R1+0xb50], R138 ;  /* 0x000b508a01007387 */ /* 0x0003e20000100a00 */
        /* <DEDUP_REMOVED lines=28> */
[----:B------:R-:W-:Y:S01]  /*37140*/  MOV R218, R217 ;  /* 0x000000d900da7202 */ /* 0x000fe20000000f00 */
[----:B------:R-:W-:-:S02]  /*37150*/  IMAD.MOV.U32 R129, RZ, RZ, R39 ;  /* 0x000000ffff817224 */ /* 0x000fc400078e0027 */
[----:B------:R-:W2:Y:S01]  /*37160*/  LDL.LU R39, [R1+0x6134] ;  /* 0x0061340001277983 */ /* 0x000ea20000300800 */
        /* <DEDUP_REMOVED lines=19> */
[----:B------:R-:W-:Y:S01]  /*372a0*/  IMAD R192, R163, c[0x0][0x190], RZ ;  /* 0x00006400a3c07a24 */ /* 0x000fe200078e02ff */
        /* <DEDUP_REMOVED lines=9> */
[----:B------:R-:W2:Y:S01]  /*37340*/  LDL.LU R40, [R1+0x6130] ;  /* 0x0061300001287983 */ /* 0x000ea20000300800 */
[----:B------:R-:W-:Y:S02]  /*37350*/  IMAD.MOV.U32 R221, RZ, RZ, R219 ;  /* 0x000000ffffdd7224 */ /* 0x000fe400078e00db */
[----:B------:R-:W-:Y:S01]  /*37360*/  IMAD.MOV.U32 R173, RZ, RZ, R199 ;  /* 0x000000ffffad7224 */ /* 0x000fe200078e00c7 */
[----:B------:R-:W-:Y:S01]  /*37370*/  MOV R199, R134 ;  /* 0x0000008600c77202 */ /* 0x000fe20000000f00 */
[----:B------:R-:W-:Y:S01]  /*37380*/  IMAD.MOV.U32 R219, RZ, RZ, R218 ;  /* 0x000000ffffdb7224 */ /* 0x000fe200078e00da */
[----:B------:R-:W-:Y:S01]  /*37390*/  MOV R218, R170 ;  /* 0x000000aa00da7202 */ /* 0x000fe20000000f00 */
[----:B------:R-:W-:Y:S01]  /*373a0*/  IMAD R99, R165, c[0x0][0x190], RZ ;  /* 0x00006400a5637a24 */ /* 0x000fe200078e02ff */
[----:B------:R-:W-:Y:S01]  /*373b0*/  MOV R165, R222 ;  /* 0x000000de00a57202 */ /* 0x000fe20000000f00 */
[----:B------:R-:W-:Y:S01]  /*373c0*/  IMAD.MOV.U32 R134, RZ, RZ, R133 ;  /* 0x000000ffff867224 */ /* 0x000fe200078e0085 */
[----:B------:R-:W2:Y:S01]  /*373d0*/  LDL.LU R129, [R1+0x1160] ;  /* 0x0011600001817983 */ /* 0x000ea20000300800 */
        /* <DEDUP_REMOVED lines=9> */
[----:B------:R-:W-:Y:S01]  /*37470*/  STL.64 [R1+0x16d0], R138 ;  /* 0x0016d08a01007387 */ /* 0x000fe20000100a00 */
        /* <DEDUP_REMOVED lines=16> */
[C---:B-1----:R-:W-:Y:S01]  /*37580*/  LEA R136, P6, R167.reuse, R0, 0x2 ;  /* 0x00000000a7887211 */ /* 0x042fe200078c10ff */
[----:B------:R-:W-:Y:S02]  /*37590*/  IMAD.MOV.U32 R207, RZ, RZ, R199 ;  /* 0x000000ffffcf7224 */ /* 0x000fe400078e00c7 */
[----:B------:R-:W-:Y:S01]  /*375a0*/  IMAD.MOV.U32 R215, RZ, RZ, R171 ;  /* 0x000000ffffd77224 */ /* 0x000fe200078e00ab */
[----:B------:R-:W-:Y:S01]  /*375b0*/  LEA.HI.X.SX32 R137, R167, R250, 0x2, P6 ;  /* 0x000000faa7897211 */ /* 0x000fe200030f16ff */
[----:B------:R-:W-:Y:S01]  /*375c0*/  IMAD.MOV.U32 R171, RZ, RZ, R214 ;  /* 0x000000ffffab7224 */ /* 0x000fe200078e00d6 */
[----:B------:R-:W-:Y:S01]  /*375d0*/  LEA R138, P2, R226, R0, 0x2 ;  /* 0x00000000e28a7211 */ /* 0x000fe200078410ff */
        /* <DEDUP_REMOVED lines=12> */
[----:B------:R-:W-:Y:S01]  /*376a0*/  LEA.HI.X.SX32 R139, R226, R250, 0x2, P2 ;  /* 0x000000fae28b7211 */ /* 0x000fe200010f16ff */
[----:B------:R-:W-:Y:S02]  /*376b0*/  IMAD.MOV.U32 R178, RZ, RZ, R180 ;  /* 0x000000ffffb27224 */ /* 0x000fe400078e00b4 */
[----:B------:R-:W-:Y:S01]  /*376c0*/  IMAD.MOV.U32 R220, RZ, RZ, R219 ;  /* 0x000000ffffdc7224 */ /* 0x000fe200078e00db */
[----:B------:R-:W-:Y:S01]  /*376d0*/  MOV R219, R169 ;  /* 0x000000a900db7202 */ /* 0x000fe20000000f00 */
[----:B------:R-:W-:Y:S02]  /*376e0*/  IMAD.MOV.U32 R180, RZ, RZ, R42 ;  /* 0x000000ffffb47224 */ /* 0x000fe400078e002a */
[----:B------:R-:W-:Y:S01]  /*376f0*/  IMAD.MOV.U32 R207, RZ, RZ, R173 ;  /* 0x000000ffffcf7224 */ /* 0x000fe200078e00ad */
[----:B------:R-:W2:Y:S01]  /*37700*/  LDL.LU R42, [R1+0x6128] ;  /* 0x00612800012a7983 */ /* 0x000ea20000300800 */
        /* <DEDUP_REMOVED lines=13> */
[----:B------:R-:W-:Y:S01]  /*377e0*/  IMAD.MOV.U32 R221, RZ, RZ, R220 ;  /* 0x000000ffffdd7224 */ /* 0x000fe200078e00dc */
[----:B------:R-:W-:Y:S01]  /*377f0*/  STL.64 [R1+0x1ad0], R138 ;  /* 0x001ad08a01007387 */ /* 0x000fe20000100a00 */
[----:B------:R-:W-:Y:S01]  /*37800*/  IMAD.MOV.U32 R216, RZ, RZ, R215 ;  /* 0x000000ffffd87224 */ /* 0x000fe200078e00d7 */
[----:B------:R-:W-:Y:S01]  /*37810*/  MOV R215, R171 ;  /* 0x000000ab00d77202 */ /* 0x000fe20000000f00 */
[----:B------:R-:W-:Y:S01]  /*37820*/  IMAD.MOV.U32 R220, RZ, RZ, R219 ;  /* 0x000000ffffdc7224 */ /* 0x000fe200078e00db */
[----:B------:R-:W-:Y:S01]  /*37830*/  MOV R219, R169 ;  /* 0x000000a900db7202 */ /* 0x000fe20000000f00 */
[----:B------:R-:W-:-:S02]  /*37840*/  IMAD.MOV.U32 R180, RZ, RZ, R43 ;  /* 0x000000ffffb47224 */ /* 0x000fc400078e002b */
        /* <DEDUP_REMOVED lines=30> */
[----:B------:R-:W-:Y:S01]  /*37a30*/  LEA R138, P2, R164, R0, 0x2 ;  /* 0x00000000a48a7211 */ /* 0x000fe200078410ff */
        /* <DEDUP_REMOVED lines=29> */
[----:B------:R-:W-:Y:S01]  /*37c10*/  IMAD.MOV.U32 R167, RZ, RZ, R222 ;  /* 0x000000ffffa77224 */ /* 0x000fe200078e00de */
[----:B------:R1:W-:Y:S01]  /*37c20*/  STL.64 [R1+0xc0], R138 ;  /* 0x0000c08a01007387 */ /* 0x0003e20000100a00 */
        /* <DEDUP_REMOVED lines=10> */
[----:B------:R-:W-:Y:S02]  /*37cd0*/  IMAD.MOV.U32 R133, RZ, RZ, R45 ;  /* 0x000000ffff857224 */ /* 0x000fe400078e002d */
[----:B------:R-:W-:Y:S01]  /*37ce0*/  IMAD.MOV.U32 R214, RZ, RZ, R213 ;  /* 0x000000ffffd67224 */ /* 0x000fe200078e00d5 */
[----:B------:R-:W2:Y:S01]  /*37cf0*/  LDL.LU R45, [R1+0x611c] ;  /* 0x00611c00012d7983 */ /* 0x000ea20000300800 */
[----:B------:R-:W-:Y:S01]  /*37d00*/  IMAD.MOV.U32 R219, RZ, RZ, R169 ;  /* 0x000000ffffdb7224 */ /* 0x000fe200078e00a9 */
[----:B------:R-:W-:Y:S01]  /*37d10*/  MOV R169, R218 ;  /* 0x000000da00a97202 */ /* 0x000fe20000000f00 */
[----:B------:R-:W-:Y:S01]  /*37d20*/  IMAD.MOV.U32 R213, RZ, RZ, R172 ;  /* 0x000000ffffd57224 */ /* 0x000fe200078e00ac */
[----:B------:R-:W-:Y:S01]  /*37d30*/  MOV R172, R212 ;  /* 0x000000d400ac7202 */ /* 0x000fe20000000f00 */
[----:B------:R-:W-:Y:S01]  /*37d40*/  IMAD.MOV.U32 R218, RZ, RZ, R217 ;  /* 0x000000ffffda7224 */ /* 0x000fe200078e00d9 */
[----:B------:R1:W-:Y:S01]  /*37d50*/  STL.64 [R1+0xb68], R136 ;  /* 0x000b688801007387 */ /* 0x0003e20000100a00 */
        /* <DEDUP_REMOVED lines=10> */
[----:B------:R-:W2:Y:S01]  /*37e00*/  LDL.LU R131, [R1+0x117c] ;  /* 0x00117c0001837983 */ /* 0x000ea20000300800 */
[----:B------:R-:W-:Y:S01]  /*37e10*/  MOV R171, R214 ;  /* 0x000000d600ab7202 */ /* 0x000fe20000000f00 */
[----:B------:R-:W-:Y:S01]  /*37e20*/  IMAD.MOV.U32 R214, RZ, RZ, R213 ;  /* 0x000000ffffd67224 */ /* 0x000fe200078e00d5 */
[----:B------:R-:W-:Y:S01]  /*37e30*/  LEA.HI.X.SX32 R137, R224, R250, 0x2, P6 ;  /* 0x000000fae0897211 */ /* 0x000fe200030f16ff */
        /* <DEDUP_REMOVED lines=49> */
[----:B------:R-:W-:Y:S02]  /*38150*/  IMAD R104, R162, c[0x0][0x190], RZ ;  /* 0x00006400a2687a24 */ /* 0x000fe400078e02ff */
        /* <DEDUP_REMOVED lines=29> */
[----:B------:R-:W-:Y:S01]  /*38330*/  MOV R166, R224 ;  /* 0x000000e000a67202 */ /* 0x000fe20000000f00 */
[----:B------:R-:W-:Y:S02]  /*38340*/  IMAD.MOV.U32 R170, RZ, RZ, R215 ;  /* 0x000000ffffaa7224 */ /* 0x000fe400078e00d7 */
        /* <DEDUP_REMOVED lines=9> */
[----:B------:R-:W-:Y:S02]  /*383e0*/  IMAD.MOV.U32 R171, RZ, RZ, R213 ;  /* 0x000000ffffab7224 */ /* 0x000fe400078e00d5 */
        /* <DEDUP_REMOVED lines=10> */
[----:B------:R-:W-:-:S02]  /*38490*/  IMAD.MOV.U32 R176, RZ, RZ, R49 ;  /* 0x000000ffffb07224 */ /* 0x000fc400078e0031 */
[----:B------:R-:W-:Y:S01]  /*384a0*/  IMAD.MOV.U32 R215, RZ, RZ, R171 ;  /* 0x000000ffffd77224 */ /* 0x000fe200078e00ab */
[----:B------:R-:W2:Y:S01]  /*384b0*/  LDL.LU R48, [R1+0x6110] ;  /* 0x0061100001307983 */ /* 0x000ea20000300800 */
[----:B------:R-:W-:Y:S02]  /*384c0*/  IMAD.MOV.U32 R219, RZ, RZ, R169 ;  /* 0x000000ffffdb7224 */ /* 0x000fe400078e00a9 */
[----:B------:R-:W-:Y:S01]  /*384d0*/  IMAD.MOV.U32 R171, RZ, RZ, R214 ;  /* 0x000000ffffab7224 */ /* 0x000fe200078e00d6 */
[----:B------:R-:W-:Y:S01]  /*384e0*/  MOV R214, R213 ;  /* 0x000000d500d67202 */ /* 0x000fe20000000f00 */
[----:B------:R-:W-:Y:S01]  /*384f0*/  IMAD.MOV.U32 R169, RZ, RZ, R218 ;  /* 0x000000ffffa97224 */ /* 0x000fe200078e00da */
[----:B------:R-:W-:Y:S01]  /*38500*/  MOV R218, R217 ;  /* 0x000000d900da7202 */ /* 0x000fe20000000f00 */
[----:B------:R3:W-:Y:S01]  /*38510*/  STL.64 [R1+0x1ad8], R136 ;  /* 0x001ad88801007387 */ /* 0x0007e20000100a00 */
[----:B-1----:R-:W-:Y:S01]  /*38520*/  LEA R138, P2, R232, R0, 0x2 ;  /* 0x00000000e88a7211 */ /* 0x002fe200078410ff */
[----:B------:R-:W-:-:S02]  /*38530*/  IMAD.MOV.U32 R213, RZ, RZ, R172 ;  /* 0x000000ffffd57224 */ /* 0x000fc400078e00ac */
[----:B------:R-:W-:Y:S01]  /*38540*/  IMAD.MOV.U32 R217, RZ, RZ, R170 ;  /* 0x000000ffffd97224 */ /* 0x000fe200078e00aa */
[----:B------:R-:W2:Y:S01]  /*38550*/  LDL.LU R49, [R1+0x610c] ;  /* 0x00610c0001317983 */ /* 0x000ea20000300800 */
[----:B------:R-:W-:Y:S01]  /*38560*/  IMAD.MOV.U32 R172, RZ, RZ, R199 ;  /* 0x000000ffffac7224 */ /* 0x000fe200078e00c7 */
[----:B------:R-:W-:Y:S01]  /*38570*/  MOV R199, R176 ;  /* 0x000000b000c77202 */ /* 0x000fe20000000f00 */
[----:B------:R-:W-:Y:S01]  /*38580*/  IMAD.MOV.U32 R170, RZ, RZ, R216 ;  /* 0x000000ffffaa7224 */ /* 0x000fe200078e00d8 */
[----:B------:R-:W-:Y:S01]  /*38590*/  MOV R216, R215 ;  /* 0x000000d700d87202 */ /* 0x000fe20000000f00 */
[----:B------:R-:W-:Y:S01]  /*385a0*/  IMAD.MOV.U32 R176, RZ, RZ, R50 ;  /* 0x000000ffffb07224 */ /* 0x000fe200078e0032 */
[C---:B---3--:R-:W-:Y:S01]  /*385b0*/  LEA R136, P6, R225.reuse, R0, 0x2 ;  /* 0x00000000e1887211 */ /* 0x048fe200078c10ff */
[----:B------:R-:W-:Y:S01]  /*385c0*/  IMAD.MOV.U32 R215, RZ, RZ, R171 ;  /* 0x000000ffffd77224 */ /* 0x000fe200078e00ab */
[-C--:B------:R-:W-:Y:S01]  /*385d0*/  LEA.HI.X.SX32 R139, R232, R250.reuse, 0x2, P2 ;  /* 0x000000fae88b7211 */ /* 0x080fe200010f16ff */
[----:B------:R-:W-:Y:S01]  /*385e0*/  IMAD.MOV.U32 R171, RZ, RZ, R214 ;  /* 0x000000ffffab7224 */ /* 0x000fe200078e00d6 */
[----:B------:R-:W-:Y:S01]  /*385f0*/  LEA.HI.X.SX32 R137, R225, R250, 0x2, P6 ;  /* 0x000000fae1897211 */ /* 0x000fe200030f16ff */
[----:B------:R-:W3:Y:S01]  /*38600*/  LDL.LU R134, [R1+0x1194] ;  /* 0x0011940001867983 */ /* 0x000ee20000300800 */
[----:B------:R-:W-:Y:S01]  /*38610*/  MOV R214, R213 ;  /* 0x000000d500d67202 */ /* 0x000fe20000000f00 */
[----:B------:R-:W-:-:S02]  /*38620*/  IMAD.MOV.U32 R213, RZ, RZ, R172 ;  /* 0x000000ffffd57224 */ /* 0x000fc400078e00ac */
[----:B------:R-:W-:Y:S01]  /*38630*/  IMAD.MOV.U32 R172, RZ, RZ, R199 ;  /* 0x000000ffffac7224 */ /* 0x000fe200078e00c7 */
[----:B------:R1:W-:Y:S01]  /*38640*/  STL.64 [R1+0xb8], R138 ;  /* 0x0000b88a01007387 */ /* 0x0003e20000100a00 */
[----:B------:R-:W-:Y:S01]  /*38650*/  MOV R199, R176 ;  /* 0x000000b000c77202 */ /* 0x000fe20000000f00 */
[----:B------:R-:W-:Y:S02]  /*38660*/  IMAD.MOV.U32 R176, RZ, RZ, R179 ;  /* 0x000000ffffb07224 */ /* 0x000fe400078e00b3 */
[----:B------:R-:W2:Y:S01]  /*38670*/  LDL.LU R50, [R1+0x6108] ;  /* 0x0061080001327983 */ /* 0x000ea20000300800 */
[----:B------:R-:W-:-:S03]  /*38680*/  IMAD.MOV.U32 R179, RZ, RZ, R51 ;  /* 0x000000ffffb37224 */ /* 0x000fc600078e0033 */
[----:B------:R4:W-:Y:S04]  /*38690*/  STL.64 [R1+0xb0], R136 ;  /* 0x0000b08801007387 */ /* 0x0009e80000100a00 */
[----:B------:R-:W2:Y:S04]  /*386a0*/  LDL.LU R51, [R1+0x6104] ;  /* 0x0061040001337983 */ /* 0x000ea80000300800 */
[----:B------:R-:W2:Y:S01]  /*386b0*/  LDL.LU R225, [R1+0x11a8] ;  /* 0x0011a80001e17983 */ /* 0x000ea20000300800 */
[----:B-----5:R-:W-:Y:S01]  /*386c0*/  IMAD R119, R135, c[0x0][0x190], RZ ;  /* 0x0000640087777a24 */ /* 0x020fe200078e02ff */
[----:B-1----:R-:W-:-:S04]  /*386d0*/  LEA R138, P2, R163, R0, 0x2 ;  /* 0x00000000a38a7211 */ /* 0x002fc800078410ff */
[----:B------:R-:W-:Y:S01]  /*386e0*/  LEA.HI.X.SX32 R139, R163, R250, 0x2, P2 ;  /* 0x000000faa38b7211 */ /* 0x000fe200010f16ff */
[----:B------:R-:W-:Y:S01]  /*386f0*/  IMAD R52, R52, c[0x0][0x190], RZ ;  /* 0x0000640034347a24 */ /* 0x000fe200078e02ff */
[----:B----4-:R-:W-:-:S04]  /*38700*/  LEA R136, P6, R165, R0, 0x2 ;  /* 0x00000000a5887211 */ /* 0x010fc800078c10ff */
[----:B------:R-:W-:Y:S01]  /*38710*/  LEA.HI.X.SX32 R137, R165, R250, 0x2, P6 ;  /* 0x000000faa5897211 */ /* 0x000fe200030f16ff */
[----:B--2---:R-:W-:Y:S01]  /*38720*/  IMAD R135, R225, c[0x0][0x190], RZ ;  /* 0x00006400e1877a24 */ /* 0x004fe200078e02ff */
        /* <DEDUP_REMOVED lines=61> */
[----:B------:R-:W-:Y:S01]  /*38b00*/  MOV R213, R172 ;  /* 0x000000ac00d57202 */ /* 0x000fe20000000f00 */
[----:B------:R-:W-:Y:S02]  /*38b10*/  IMAD.MOV.U32 R172, RZ, RZ, R176 ;  /* 0x000000ffffac7224 */ /* 0x000fe400078e00b0 */
[----:B------:R1:W-:Y:S01]  /*38b20*/  STL.64 [R1+0xb80], R138 ;  /* 0x000b808a01007387 */ /* 0x0003e20000100a00 */
[----:B------:R-:W-:Y:S01]  /*38b30*/  IMAD.MOV.U32 R176, RZ, RZ, R177 ;  /* 0x000000ffffb07224 */ /* 0x000fe200078e00b1 */
[----:B------:R-:W-:-:S02]  /*38b40*/  MOV R177, R54 ;  /* 0x0000003600b17202 */ /* 0x000fc40000000f00 */
[----:B------:R-:W2:Y:S04]  /*38b50*/  LDL.LU R53, [R1+0x60fc] ;  /* 0x0060fc0001357983 */ /* 0x000ea80000300800 */
[----:B------:R4:W-:Y:S04]  /*38b60*/  STL.64 [R1+0x1178], R136 ;  /* 0x0011788801007387 */ /* 0x0009e80000100a00 */
[----:B------:R-:W5:Y:S04]  /*38b70*/  LDL.LU R54, [R1+0x60f8] ;  /* 0x0060f80001367983 */ /* 0x000f680000300800 */
[----:B------:R-:W4:Y:S01]  /*38b80*/  LDL.LU R165, [R1+0x11ac] ;  /* 0x0011ac0001a57983 */ /* 0x000f220000300800 */
[----:B------:R-:W-:-:S02]  /*38b90*/  LEA R140, P2, R226, R0, 0x2 ;  /* 0x00000000e28c7211 */ /* 0x000fc400078410ff */
[C---:B-1----:R-:W-:Y:S02]  /*38ba0*/  LEA R138, P6, R231.reuse, R0, 0x2 ;  /* 0x00000000e78a7211 */ /* 0x042fe400078c10ff */
[-C--:B------:R-:W-:Y:S02]  /*38bb0*/  LEA.HI.X.SX32 R141, R226, R250.reuse, 0x2, P2 ;  /* 0x000000fae28d7211 */ /* 0x080fe400010f16ff */
[----:B------:R-:W-:Y:S01]  /*38bc0*/  LEA.HI.X.SX32 R139, R231, R250, 0x2, P6 ;  /* 0x000000fae78b7211 */ /* 0x000fe200030f16ff */
[----:B----4-:R-:W-:Y:S02]  /*38bd0*/  IMAD R136, R165, c[0x0][0x190], RZ ;  /* 0x00006400a5887a24 */ /* 0x010fe400078e02ff */
        /* <DEDUP_REMOVED lines=41> */
[----:B------:R-:W-:Y:S01]  /*38e70*/  IMAD.MOV.U32 R216, RZ, RZ, R215 ;  /* 0x000000ffffd87224 */ /* 0x000fe200078e00d7 */
[----:B------:R-:W5:Y:S01]  /*38e80*/  LDL.LU R55, [R1+0x60f4] ;  /* 0x0060f40001377983 */ /* 0x000f620000300800 */
        /* <DEDUP_REMOVED lines=14> */
[----:B------:R1:W-:Y:S01]  /*38f70*/  STL.64 [R1+0x16e0], R140 ;  /* 0x0016e08c01007387 */ /* 0x0003e20000100a00 */
[----:B------:R-:W-:Y:S02]  /*38f80*/  IMAD.MOV.U32 R177, RZ, RZ, R56 ;  /* 0x000000ffffb17224 */ /* 0x000fe400078e0038 */
[----:B------:R-:W-:Y:S01]  /*38f90*/  IMAD.MOV.U32 R213, RZ, RZ, R172 ;  /* 0x000000ffffd57224 */ /* 0x000fe200078e00ac */
[----:B------:R-:W4:Y:S01]  /*38fa0*/  LDL.LU R56, [R1+0x60f0] ;  /* 0x0060f00001387983 */ /* 0x000f220000300800 */
[----:B------:R-:W-:Y:S01]  /*38fb0*/  IMAD.MOV.U32 R172, RZ, RZ, R182 ;  /* 0x000000ffffac7224 */ /* 0x000fe200078e00b6 */
[----:B------:R-:W-:Y:S02]  /*38fc0*/  MOV R182, R57 ;  /* 0x0000003900b67202 */ /* 0x000fe40000000f00 */
[----:B------:R2:W-:Y:S04]  /*38fd0*/  STL.64 [R1+0x18e0], R138 ;  /* 0x0018e08a01007387 */ /* 0x0005e80000100a00 */
[----:B------:R-:W4:Y:S04]  /*38fe0*/  LDL.LU R57, [R1+0x60ec] ;  /* 0x0060ec0001397983 */ /* 0x000f280000300800 */
[----:B------:R-:W3:Y:S01]  /*38ff0*/  LDL.LU R234, [R1+0x11c0] ;  /* 0x0011c00001ea7983 */ /* 0x000ee20000300800 */
[----:B-1----:R-:W-:-:S04]  /*39000*/  LEA R140, P2, R229, R0, 0x2 ;  /* 0x00000000e58c7211 */ /* 0x002fc800078410ff */
[----:B------:R-:W-:Y:S01]  /*39010*/  LEA.HI.X.SX32 R141, R229, R250, 0x2, P2 ;  /* 0x000000fae58d7211 */ /* 0x000fe200010f16ff */
[----:B------:R-:W-:Y:S01]  /*39020*/  IMAD.MOV.U32 R229, RZ, RZ, R166 ;  /* 0x000000ffffe57224 */ /* 0x000fe200078e00a6 */
[C---:B--2---:R-:W-:Y:S01]  /*39030*/  LEA R138, P6, R164.reuse, R0, 0x2 ;  /* 0x00000000a48a7211 */ /* 0x044fe200078c10ff */
        /* <DEDUP_REMOVED lines=39> */
[----:B------:R-:W-:-:S03]  /*392b0*/  IMAD.MOV.U32 R207, RZ, RZ, R59 ;  /* 0x000000ffffcf7224 */ /* 0x000fc600078e003b */
[----:B------:R-:W-:Y:S04]  /*392c0*/  STL.64 [R1+0xa8], R138 ;  /* 0x0000a88a01007387 */ /* 0x000fe80000100a00 */
[----:B------:R-:W2:Y:S01]  /*392d0*/  LDL.LU R59, [R1+0x60e4] ;  /* 0x0060e400013b7983 */ /* 0x000ea20000300800 */
[----:B---3--:R-:W-:-:S03]  /*392e0*/  IMAD R137, R234, c[0x0][0x190], RZ ;  /* 0x00006400ea897a24 */ /* 0x008fc600078e02ff */
[----:B------:R-:W3:Y:S01]  /*392f0*/  LDL.LU R234, [R1+0x11c4] ;  /* 0x0011c40001ea7983 */ /* 0x000ee20000300800 */
[----:B------:R-:W-:-:S04]  /*39300*/  LEA R142, P2, R227, R0, 0x2 ;  /* 0x00000000e38e7211 */ /* 0x000fc800078410ff */
[----:B------:R-:W-:Y:S02]  /*39310*/  LEA.HI.X.SX32 R143, R227, R250, 0x2, P2 ;  /* 0x000000fae38f7211 */ /* 0x000fe400010f16ff */
[----:B------:R-:W-:Y:S01]  /*39320*/  MOV R227, R166 ;  /* 0x000000a600e37202 */ /* 0x000fe20000000f00 */
[----:B------:R-:W-:Y:S01]  /*39330*/  IMAD.MOV.U32 R166, RZ, RZ, R224 ;  /* 0x000000ffffa67224 */ /* 0x000fe200078e00e0 */
[C---:B-1----:R-:W-:Y:S01]  /*39340*/  LEA R140, P6, R228.reuse, R0, 0x2 ;  /* 0x00000000e48c7211 */ /* 0x042fe200078c10ff */
        /* <DEDUP_REMOVED lines=8> */
[----:B------:R1:W-:Y:S01]  /*393d0*/  STL.64 [R1+0xa0], R142 ;  /* 0x0000a08e01007387 */ /* 0x0003e20000100a00 */
        /* <DEDUP_REMOVED lines=8> */
[----:B------:R-:W-:Y:S02]  /*39460*/  MOV R167, R221 ;  /* 0x000000dd00a77202 */ /* 0x000fe40000000f00 */
[----:B-1----:R-:W-:Y:S01]  /*39470*/  LEA R142, P2, R162, R0, 0x2 ;  /* 0x00000000a28e7211 */ /* 0x002fe200078410ff */
[----:B------:R-:W-:Y:S02]  /*39480*/  IMAD R60, R60, c[0x0][0x190], RZ ;  /* 0x000064003c3c7a24 */ /* 0x000fe400078e02ff */
        /* <DEDUP_REMOVED lines=19> */
[----:B------:R-:W-:Y:S01]  /*395c0*/  MOV R172, R207 ;  /* 0x000000cf00ac7202 */ /* 0x000fe20000000f00 */
[----:B------:R-:W-:-:S02]  /*395d0*/  IMAD.MOV.U32 R207, RZ, RZ, R173 ;  /* 0x000000ffffcf7224 */ /* 0x000fc400078e00ad */
[----:B------:R-:W-:Y:S01]  /*395e0*/  IMAD.MOV.U32 R224, RZ, RZ, R223 ;  /* 0x000000ffffe07224 */ /* 0x000fe200078e00df */
[----:B------:R-:W-:Y:S01]  /*395f0*/  MOV R223, R167 ;  /* 0x000000a700df7202 */ /* 0x000fe20000000f00 */
[----:B------:R-:W-:Y:S02]  /*39600*/  IMAD.MOV.U32 R173, RZ, RZ, R61 ;  /* 0x000000ffffad7224 */ /* 0x000fe400078e003d */
[----:B------:R-:W2:Y:S01]  /*39610*/  LDL.LU R61, [R1+0x60dc] ;  /* 0x0060dc00013d7983 */ /* 0x000ea20000300800 */
        /* <DEDUP_REMOVED lines=8> */
[----:B------:R-:W-:-:S02]  /*396a0*/  IMAD R62, R62, c[0x0][0x190], RZ ;  /* 0x000064003e3e7a24 */ /* 0x000fc400078e02ff */
[----:B------:R-:W-:Y:S02]  /*396b0*/  IMAD.MOV.U32 R171, RZ, RZ, R172 ;  /* 0x000000ffffab7224 */ /* 0x000fe400078e00ac */
[----:B------:R-:W-:Y:S01]  /*396c0*/  IMAD.MOV.U32 R172, RZ, RZ, R207 ;  /* 0x000000ffffac7224 */ /* 0x000fe200078e00cf */
[----:B------:R-:W-:Y:S01]  /*396d0*/  MOV R207, R173 ;  /* 0x000000ad00cf7202 */ /* 0x000fe20000000f00 */
[----:B------:R-:W-:Y:S02]  /*396e0*/  IMAD.MOV.U32 R173, RZ, RZ, R178 ;  /* 0x000000ffffad7224 */ /* 0x000fe400078e00b2 */
[----:B------:R-:W-:Y:S02]  /*396f0*/  IMAD.MOV.U32 R178, RZ, RZ, R62 ;  /* 0x000000ffffb27224 */ /* 0x000fe400078e003e */
[----:B---3--:R-:W-:Y:S02]  /*39700*/  IMAD R138, R234, c[0x0][0x190], RZ ;  /* 0x00006400ea8a7a24 */ /* 0x008fe400078e02ff */
[----:B------:R-:W3:Y:S04]  /*39710*/  LDL.LU R234, [R1+0x11d8] ;  /* 0x0011d80001ea7983 */ /* 0x000ee80000300800 */
[----:B------:R1:W-:Y:S04]  /*39720*/  STL.64 [R1+0x1190], R142 ;  /* 0x0011908e01007387 */ /* 0x0003e80000100a00 */
[----:B------:R-:W-:Y:S04]  /*39730*/  STL.64 [R1+0x16e8], R140 ;  /* 0x0016e88c01007387 */ /* 0x000fe80000100a00 */
[----:B------:R-:W2:Y:S01]  /*39740*/  LDL.LU R233, [R1+0x11dc] ;  /* 0x0011dc0001e97983 */ /* 0x000ea20000300800 */
[----:B-1----:R-:W-:-:S03]  /*39750*/  LEA R142, P6, R232, R0, 0x2 ;  /* 0x00000000e88e7211 */ /* 0x002fc600078c10ff */
[----:B------:R1:W-:Y:S01]  /*39760*/  STL.64 [R1+0x18e8], R144 ;  /* 0x0018e89001007387 */ /* 0x0003e20000100a00 */
[----:B------:R-:W-:-:S03]  /*39770*/  LEA.HI.X.SX32 R143, R232, R250, 0x2, P6 ;  /* 0x000000fae88f7211 */ /* 0x000fc600030f16ff */
[----:B------:R-:W2:Y:S04]  /*39780*/  LDL.LU R62, [R1+0x60d8] ;  /* 0x0060d800013e7983 */ /* 0x000ea80000300800 */
[----:B------:R4:W-:Y:S01]  /*39790*/  STL.64 [R1+0x1ae8], R142 ;  /* 0x001ae88e01007387 */ /* 0x0009e20000100a00 */
[----:B-1----:R-:W-:-:S03]  /*397a0*/  LEA R144, P2, R163, R0, 0x2 ;  /* 0x00000000a3907211 */ /* 0x002fc600078410ff */
[----:B------:R-:W2:Y:S01]  /*397b0*/  LDL.LU R232, [R1+0x11f0] ;  /* 0x0011f00001e87983 */ /* 0x000ea20000300800 */
[----:B------:R-:W-:Y:S02]  /*397c0*/  LEA.HI.X.SX32 R145, R163, R250, 0x2, P2 ;  /* 0x000000faa3917211 */ /* 0x000fe400010f16ff */
[----:B----4-:R-:W-:-:S04]  /*397d0*/  LEA R142, P6, R165, R0, 0x2 ;  /* 0x00000000a58e7211 */ /* 0x010fc800078c10ff */
[----:B------:R-:W-:Y:S01]  /*397e0*/  LEA.HI.X.SX32 R143, R165, R250, 0x2, P6 ;  /* 0x000000faa58f7211 */ /* 0x000fe200030f16ff */
[----:B------:R1:W-:Y:S04]  /*397f0*/  STL.64 [R1+0x98], R144 ;  /* 0x0000989001007387 */ /* 0x0003e80000100a00 */
[----:B------:R-:W-:Y:S04]  /*39800*/  STL.64 [R1+0x90], R142 ;  /* 0x0000908e01007387 */ /* 0x000fe80000100a00 */
[----:B------:R-:W4:Y:S01]  /*39810*/  LDL.LU R165, [R1+0x11f4] ;  /* 0x0011f40001a57983 */ /* 0x000f220000300800 */
[-C--:B------:R-:W-:Y:S01]  /*39820*/  LEA R146, P2, R226, R0.reuse, 0x2 ;  /* 0x00000000e2927211 */ /* 0x080fe200078410ff */
[----:B------:R-:W-:Y:S01]  /*39830*/  IMAD R63, R63, c[0x0][0x190], RZ ;  /* 0x000064003f3f7a24 */ /* 0x000fe200078e02ff */
[----:B-1----:R-:W-:-:S02]  /*39840*/  LEA R144, P6, R231, R0, 0x2 ;  /* 0x00000000e7907211 */ /* 0x002fc400078c10ff */
[----:B------:R-:W-:Y:S02]  /*39850*/  LEA.HI.X.SX32 R147, R226, R250, 0x2, P2 ;  /* 0x000000fae2937211 */ /* 0x000fe400010f16ff */
[----:B------:R-:W-:Y:S01]  /*39860*/  MOV R226, R166 ;  /* 0x000000a600e27202 */ /* 0x000fe20000000f00 */
[----:B------:R-:W-:Y:S01]  /*39870*/  IMAD.MOV.U32 R166, RZ, RZ, R223 ;  /* 0x000000ffffa67224 */ /* 0x000fe200078e00df */
[----:B------:R-:W-:Y:S01]  /*39880*/  MOV R223, R221 ;  /* 0x000000dd00df7202 */ /* 0x000fe20000000f00 */
[----:B------:R1:W-:Y:S01]  /*39890*/  STL.64 [R1+0xba8], R146 ;  /* 0x000ba89201007387 */ /* 0x0003e20000100a00 */
[----:B------:R-:W-:Y:S01]  /*398a0*/  MOV R221, R169 ;  /* 0x000000a900dd7202 */ /* 0x000fe20000000f00 */
[----:B------:R-:W-:Y:S01]  /*398b0*/  IMAD.MOV.U32 R169, RZ, RZ, R215 ;  /* 0x000000ffffa97224 */ /* 0x000fe200078e00d7 */
[----:B------:R-:W-:Y:S01]  /*398c0*/  LEA.HI.X.SX32 R145, R231, R250, 0x2, P6 ;  /* 0x000000fae7917211 */ /* 0x000fe200030f16ff */
[----:B------:R-:W-:Y:S02]  /*398d0*/  IMAD.MOV.U32 R215, RZ, RZ, R171 ;  /* 0x000000ffffd77224 */ /* 0x000fe400078e00ab */
[----:B------:R-:W-:-:S02]  /*398e0*/  IMAD.MOV.U32 R171, RZ, RZ, R63 ;  /* 0x000000ffffab7224 */ /* 0x000fc400078e003f */
[----:B------:R-:W2:Y:S01]  /*398f0*/  LDL.LU R63, [R1+0x60d4] ;  /* 0x0060d400013f7983 */ /* 0x000ea20000300800 */
[----:B-1----:R-:W-:-:S03]  /*39900*/  LEA R146, P2, R229, R0, 0x2 ;  /* 0x00000000e5927211 */ /* 0x002fc600078410ff */
[----:B------:R1:W-:Y:S01]  /*39910*/  STL.64 [R1+0x11a8], R144 ;  /* 0x0011a89001007387 */ /* 0x0003e20000100a00 */
[----:B------:R-:W-:-:S03]  /*39920*/  LEA.HI.X.SX32 R147, R229, R250, 0x2, P2 ;  /* 0x000000fae5937211 */ /* 0x000fc600010f16ff */
[----:B------:R-:W2:Y:S01]  /*39930*/  LDL.LU R231, [R1+0x1208] ;  /* 0x0012080001e77983 */ /* 0x000ea20000300800 */
[----:B------:R-:W-:-:S03]  /*39940*/  LEA R148, P2, R227, R0, 0x2 ;  /* 0x00000000e3947211 */ /* 0x000fc600078410ff */
[----:B------:R5:W-:Y:S01]  /*39950*/  STL.64 [R1+0x16f0], R146 ;  /* 0x0016f09201007387 */ /* 0x000be20000100a00 */
[C---:B-1----:R-:W-:Y:S02]  /*39960*/  LEA R144, P6, R164.reuse, R0, 0x2 ;  /* 0x00000000a4907211 */ /* 0x042fe400078c10ff */
[-C--:B------:R-:W-:Y:S02]  /*39970*/  LEA.HI.X.SX32 R149, R227, R250.reuse, 0x2, P2 ;  /* 0x000000fae3957211 */ /* 0x080fe400010f16ff */
[----:B------:R-:W-:Y:S02]  /*39980*/  LEA.HI.X.SX32 R145, R164, R250, 0x2, P6 ;  /* 0x000000faa4917211 */ /* 0x000fe400030f16ff */
[----:B------:R-:W2:Y:S01]  /*39990*/  LDL.LU R164, [R1+0x120c] ;  /* 0x00120c0001a47983 */ /* 0x000ea20000300800 */
[----:B-----5:R-:W-:-:S03]  /*399a0*/  LEA R146, P6, R228, R0, 0x2 ;  /* 0x00000000e4927211 */ /* 0x020fc600078c10ff */
[----:B------:R-:W-:Y:S01]  /*399b0*/  STL.64 [R1+0x18f0], R144 ;  /* 0x0018f09001007387 */ /* 0x000fe20000100a00 */
[----:B------:R-:W-:-:S03]  /*399c0*/  LEA.HI.X.SX32 R147, R228, R250, 0x2, P6 ;  /* 0x000000fae4937211 */ /* 0x000fc600030f16ff */
[----:B------:R-:W-:Y:S04]  /*399d0*/  STL.64 [R1+0x1af0], R148 ;  /* 0x001af09401007387 */ /* 0x000fe80000100a00 */
[----:B------:R-:W5:Y:S04]  /*399e0*/  LDL.LU R227, [R1+0x1220] ;  /* 0x0012200001e37983 */ /* 0x000f680000300800 */
[----:B------:R1:W-:Y:S02]  /*399f0*/  STL.64 [R1+0x88], R146 ;  /* 0x0000889201007387 */ /* 0x0003e40000100a00 */
[----:B-1----:R-:W-:-:S04]  /*39a00*/  LEA R146, P6, R225, R0, 0x2 ;  /* 0x00000000e1927211 */ /* 0x002fc800078c10ff */
[----:B------:R-:W-:Y:S01]  /*39a10*/  LEA.HI.X.SX32 R147, R225, R250, 0x2, P6 ;  /* 0x000000fae1937211 */ /* 0x000fe200030f16ff */
[----:B----4-:R-:W-:Y:S02]  /*39a20*/  IMAD R142, R165, c[0x0][0x190], RZ ;  /* 0x00006400a58e7a24 */ /* 0x010fe400078e02ff */
[----:B------:R-:W-:-:S05]  /*39a30*/  IMAD.MOV.U32 R165, RZ, RZ, R224 ;  /* 0x000000ffffa57224 */ /* 0x000fca00078e00e0 */
[----:B------:R-:W-:-:S04]  /*39a40*/  LEA R148, P2, R165, R0, 0x2 ;  /* 0x00000000a5947211 */ /* 0x000fc800078410ff */
[----:B------:R-:W-:Y:S02]  /*39a50*/  LEA.HI.X.SX32 R149, R165, R250, 0x2, P2 ;  /* 0x000000faa5957211 */ /* 0x000fe400010f16ff */
[C---:B------:R-:W-:Y:S01]  /*39a60*/  LEA R150, P2, R226.reuse, R0, 0x2 ;  /* 0x00000000e2967211 */ /* 0x040fe200078410ff */
[----:B------:R-:W4:Y:S03]  /*39a70*/  LDL.LU R165, [R1+0x1224] ;  /* 0x0012240001a57983 */ /* 0x000f260000300800 */
[----:B------:R-:W-:Y:S01]  /*39a80*/  LEA.HI.X.SX32 R151, R226, R250, 0x2, P2 ;  /* 0x000000fae2977211 */ /* 0x000fe200010f16ff */
[----:B------:R1:W-:Y:S04]  /*39a90*/  STL.64 [R1+0x80], R148 ;  /* 0x0000809401007387 */ /* 0x0003e80000100a00 */
[----:B------:R-:W-:Y:S04]  /*39aa0*/  STL.64 [R1+0xbc0], R146 ;  /* 0x000bc09201007387 */ /* 0x000fe80000100a00 */
[----:B------:R-:W2:Y:S01]  /*39ab0*/  LDL.LU R225, [R1+0x1238] ;  /* 0x0012380001e17983 */ /* 0x000ea20000300800 */
[----:B-1----:R-:W-:-:S03]  /*39ac0*/  LEA R148, P6, R222, R0, 0x2 ;  /* 0x00000000de947211 */ /* 0x002fc600078c10ff */
[----:B------:R1:W-:Y:S01]  /*39ad0*/  STL.64 [R1+0x11c0], R150 ;  /* 0x0011c09601007387 */ /* 0x0003e20000100a00 */
[----:B------:R-:W-:-:S03]  /*39ae0*/  LEA.HI.X.SX32 R149, R222, R250, 0x2, P6 ;  /* 0x000000fade957211 */ /* 0x000fc600030f16ff */
[----:B------:R-:W2:Y:S01]  /*39af0*/  LDL.LU R222, [R1+0x123c] ;  /* 0x00123c0001de7983 */ /* 0x000ea20000300800 */
[----:B-1----:R-:W-:-:S04]  /*39b00*/  LEA R150, P2, R221, R0, 0x2 ;  /* 0x00000000dd967211 */ /* 0x002fc800078410ff */
[----:B------:R-:W-:Y:S01]  /*39b10*/  LEA.HI.X.SX32 R151, R221, R250, 0x2, P2 ;  /* 0x000000fadd977211 */ /* 0x000fe200010f16ff */
[----:B------:R1:W-:Y:S01]  /*39b20*/  STL.64 [R1+0x16f8], R148 ;  /* 0x0016f89401007387 */ /* 0x0003e20000100a00 */
[----:B------:R-:W-:-:S03]  /*39b30*/  IMAD.MOV.U32 R221, RZ, RZ, R170 ;  /* 0x000000ffffdd7224 */ /* 0x000fc600078e00aa */
[----:B------:R3:W-:Y:S04]  /*39b40*/  STL.64 [R1+0x18f8], R150 ;  /* 0x0018f89601007387 */ /* 0x0007e80000100a00 */
[----:B------:R-:W4:Y:S01]  /*39b50*/  LDL.LU R170, [R1+0x1250] ;  /* 0x0012500001aa7983 */ /* 0x000f220000300800 */
[----:B------:R-:W-:Y:S01]  /*39b60*/  IMAD.MOV.U32 R224, RZ, RZ, R220 ;  /* 0x000000ffffe07224 */ /* 0x000fe200078e00dc */
[----:B-1----:R-:W-:-:S04]  /*39b70*/  LEA R148, P6, R166, R0, 0x2 ;  /* 0x00000000a6947211 */ /* 0x002fc800078c10ff */
[----:B------:R-:W-:Y:S02]  /*39b80*/  LEA R152, P2, R224, R0, 0x2 ;  /* 0x00000000e0987211 */ /* 0x000fe400078410ff */
[----:B------:R-:W-:Y:S02]  /*39b90*/  LEA.HI.X.SX32 R149, R166, R250, 0x2, P6 ;  /* 0x000000faa6957211 */ /* 0x000fe400030f16ff */
[C---:B---3--:R-:W-:Y:S02]  /*39ba0*/  LEA R150, P6, R223.reuse, R0, 0x2 ;  /* 0x00000000df967211 */ /* 0x048fe400078c10ff */
[-C--:B------:R-:W-:Y:S01]  /*39bb0*/  LEA.HI.X.SX32 R153, R224, R250.reuse, 0x2, P2 ;  /* 0x000000fae0997211 */ /* 0x080fe200010f16ff */
[----:B------:R2:W-:Y:S01]  /*39bc0*/  STL.64 [R1+0x1af8], R148 ;  /* 0x001af89401007387 */ /* 0x0005e20000100a00 */
[----:B------:R-:W-:Y:S01]  /*39bd0*/  LEA.HI.X.SX32 R151, R223, R250, 0x2, P6 ;  /* 0x000000fadf977211 */ /* 0x000fe200030f16ff */
[----:B--2---:R-:W-:Y:S02]  /*39be0*/  IMAD R148, R222, c[0x0][0x190], RZ ;  /* 0x00006400de947a24 */ /* 0x004fe400078e02ff */
[----:B------:R-:W2:Y:S04]  /*39bf0*/  LDL.LU R222, [R1+0x1254] ;  /* 0x0012540001de7983 */ /* 0x000ea80000300800 */
[----:B------:R1:W-:Y:S04]  /*39c00*/  STL.64 [R1+0x78], R152 ;  /* 0x0000789801007387 */ /* 0x0003e80000100a00 */
[----:B------:R3:W-:Y:S01]  /*39c10*/  STL.64 [R1+0x70], R150 ;  /* 0x0000709601007387 */ /* 0x0007e20000100a00 */
[----:B----4-:R-:W-:-:S03]  /*39c20*/  IMAD R149, R170, c[0x0][0x190], RZ ;  /* 0x00006400aa957a24 */ /* 0x010fc600078e02ff */
[----:B------:R-:W4:Y:S01]  /*39c30*/  LDL.LU R170, [R1+0x1268] ;  /* 0x0012680001aa7983 */ /* 0x000f220000300800 */
[----:B------:R-:W-:Y:S01]  /*39c40*/  IMAD.MOV.U32 R220, RZ, RZ, R219 ;  /* 0x000000ffffdc7224 */ /* 0x000fe200078e00db */
[----:B------:R-:W-:Y:S02]  /*39c50*/  MOV R219, R207 ;  /* 0x000000cf00db7202 */ /* 0x000fe40000000f00 */
[-C--:B-1----:R-:W-:Y:S02]  /*39c60*/  LEA R152, P2, R167, R0.reuse, 0x2 ;  /* 0x00000000a7987211 */ /* 0x082fe400078410ff */
[----:B---3--:R-:W-:Y:S02]  /*39c70*/  LEA R150, P6, R219, R0, 0x2 ;  /* 0x00000000db967211 */ /* 0x008fe400078c10ff */
[----:B------:R-:W-:Y:S02]  /*39c80*/  LEA.HI.X.SX32 R153, R167, R250, 0x2, P2 ;  /* 0x000000faa7997211 */ /* 0x000fe400010f16ff */
[----:B------:R-:W-:-:S02]  /*39c90*/  LEA R154, P2, R218, R0, 0x2 ;  /* 0x00000000da9a7211 */ /* 0x000fc400078410ff */
[-C--:B------:R-:W-:Y:S01]  /*39ca0*/  LEA.HI.X.SX32 R151, R219, R250.reuse, 0x2, P6 ;  /* 0x000000fadb977211 */ /* 0x080fe200030f16ff */
[----:B------:R1:W-:Y:S01]  /*39cb0*/  STL.64 [R1+0xbd8], R152 ;  /* 0x000bd89801007387 */ /* 0x0003e20000100a00 */
[----:B------:R-:W-:-:S03]  /*39cc0*/  LEA.HI.X.SX32 R155, R218, R250, 0x2, P2 ;  /* 0x000000fada9b7211 */ /* 0x000fc600010f16ff */
[----:B------:R-:W3:Y:S04]  /*39cd0*/  LDL.LU R219, [R1+0x126c] ;  /* 0x00126c0001db7983 */ /* 0x000ee80000300800 */
[----:B------:R-:W-:Y:S01]  /*39ce0*/  STL.64 [R1+0x11d8], R150 ;  /* 0x0011d89601007387 */ /* 0x000fe20000100a00 */
[----:B-1----:R-:W-:-:S03]  /*39cf0*/  LEA R152, P6, R221, R0, 0x2 ;  /* 0x00000000dd987211 */ /* 0x002fc600078c10ff */
[----:B------:R-:W2:Y:S01]  /*39d00*/  LDL.LU R218, [R1+0x1280] ;  /* 0x0012800001da7983 */ /* 0x000ea20000300800 */
[----:B------:R-:W-:-:S03]  /*39d10*/  LEA.HI.X.SX32 R153, R221, R250, 0x2, P6 ;  /* 0x000000fadd997211 */ /* 0x000fc600030f16ff */
[----:B------:R1:W-:Y:S04]  /*39d20*/  STL.64 [R1+0x1700], R154 ;  /* 0x0017009a01007387 */ /* 0x0003e80000100a00 */
[----:B------:R4:W-:Y:S01]  /*39d30*/  STL.64 [R1+0x1900], R152 ;  /* 0x0019009801007387 */ /* 0x0009e20000100a00 */
[----:B-1----:R-:W-:-:S04]  /*39d40*/  LEA R154, P2, R175, R0, 0x2 ;  /* 0x00000000af9a7211 */ /* 0x002fc800078410ff */
[----:B------:R-:W-:Y:S02]  /*39d50*/  LEA.HI.X.SX32 R155, R175, R250, 0x2, P2 ;  /* 0x000000faaf9b7211 */ /* 0x000fe400010f16ff */
[----:B------:R-:W-:Y:S01]  /*39d60*/  MOV R175, R178 ;  /* 0x000000b200af7202 */ /* 0x000fe20000000f00 */
[----:B----4-:R-:W-:Y:S02]  /*39d70*/  IMAD R151, R170, c[0x0][0x190], RZ ;  /* 0x00006400aa977a24 */ /* 0x010fe400078e02ff */
[----:B------:R-:W4:Y:S04]  /*39d80*/  LDL.LU R170, [R1+0x1284] ;  /* 0x0012840001aa7983 */ /* 0x000f280000300800 */
[----:B------:R-:W2:Y:S01]  /*39d90*/  LDL.LU R178, [R1+0x1298] ;  /* 0x0012980001b27983 */ /* 0x000ea20000300800 */
[----:B------:R-:W-:Y:S01]  /*39da0*/  IMAD.MOV.U32 R207, RZ, RZ, R181 ;  /* 0x000000ffffcf7224 */ /* 0x000fe200078e00b5 */
[----:B------:R-:W-:-:S02]  /*39db0*/  LEA R152, P6, R220, R0, 0x2 ;  /* 0x00000000dc987211 */ /* 0x000fc400078c10ff */
[C---:B------:R-:W-:Y:S01]  /*39dc0*/  LEA R156, P2, R169.reuse, R0, 0x2 ;  /* 0x00000000a99c7211 */ /* 0x040fe200078410ff */
[----:B------:R1:W-:Y:S01]  /*39dd0*/  STL.64 [R1+0x1b00], R154 ;  /* 0x001b009a01007387 */ /* 0x0003e20000100a00 */
[-C--:B------:R-:W-:Y:S02]  /*39de0*/  LEA.HI.X.SX32 R153, R220, R250.reuse, 0x2, P6 ;  /* 0x000000fadc997211 */ /* 0x080fe400030f16ff */
[----:B------:R-:W-:-:S03]  /*39df0*/  LEA.HI.X.SX32 R157, R169, R250, 0x2, P2 ;  /* 0x000000faa99d7211 */ /* 0x000fc600010f16ff */
[----:B------:R-:W-:Y:S01]  /*39e00*/  STL.64 [R1+0x68], R152 ;  /* 0x0000689801007387 */ /* 0x000fe20000100a00 */
[----:B-1----:R-:W-:-:S03]  /*39e10*/  LEA R154, P6, R207, R0, 0x2 ;  /* 0x00000000cf9a7211 */ /* 0x002fc600078c10ff */
[----:B------:R1:W-:Y:S01]  /*39e20*/  STL.64 [R1+0x60], R156 ;  /* 0x0000609c01007387 */ /* 0x0003e20000100a00 */
[----:B------:R-:W-:-:S03]  /*39e30*/  LEA.HI.X.SX32 R155, R207, R250, 0x2, P6 ;  /* 0x000000facf9b7211 */ /* 0x000fc600030f16ff */
[----:B------:R-:W3:Y:S04]  /*39e40*/  LDL.LU R207, [R1+0x129c] ;  /* 0x00129c0001cf7983 */ /* 0x000ee80000300800 */
[----:B------:R5:W-:Y:S01]  /*39e50*/  STL.64 [R1+0xbf0], R154 ;  /* 0x000bf09a01007387 */ /* 0x000be20000100a00 */
[----:B-1----:R-:W-:-:S04]  /*39e60*/  LEA R156, P2, R171, R0, 0x2 ;  /* 0x00000000ab9c7211 */ /* 0x002fc800078410ff */
[----:B------:R-:W-:Y:S02]  /*39e70*/  LEA.HI.X.SX32 R157, R171, R250, 0x2, P2 ;  /* 0x000000faab9d7211 */ /* 0x000fe400010f16ff */
[-C--:B-----5:R-:W-:Y:S01]  /*39e80*/  LEA R154, P6, R217, R0.reuse, 0x2 ;  /* 0x00000000d99a7211 */ /* 0x0a0fe200078c10ff */
[----:B------:R-:W5:Y:S01]  /*39e90*/  LDL.LU R171, [R1+0x12b0] ;  /* 0x0012b00001ab7983 */ /* 0x000f620000300800 */
[----:B------:R-:W-:Y:S02]  /*39ea0*/  LEA R158, P2, R179, R0, 0x2 ;  /* 0x00000000b39e7211 */ /* 0x000fe400078410ff */
[-C--:B------:R-:W-:Y:S01]  /*39eb0*/  LEA.HI.X.SX32 R155, R217, R250.reuse, 0x2, P6 ;  /* 0x000000fad99b7211 */ /* 0x080fe200030f16ff */
[----:B------:R1:W-:Y:S01]  /*39ec0*/  STL.64 [R1+0x11f0], R156 ;  /* 0x0011f09c01007387 */ /* 0x0003e20000100a00 */
[----:B------:R-:W-:-:S03]  /*39ed0*/  LEA.HI.X.SX32 R159, R179, R250, 0x2, P2 ;  /* 0x000000fab39f7211 */ /* 0x000fc600010f16ff */
[----:B------:R2:W-:Y:S04]  /*39ee0*/  STL.64 [R1+0x1708], R154 ;  /* 0x0017089a01007387 */ /* 0x0005e80000100a00 */
[----:B------:R-:W4:Y:S01]  /*39ef0*/  LDL.LU R179, [R1+0x12b4] ;  /* 0x0012b40001b37983 */ /* 0x000f220000300800 */
[----:B-1----:R-:W-:-:S04]  /*39f00*/  LEA R156, P6, R216, R0, 0x2 ;  /* 0x00000000d89c7211 */ /* 0x002fc800078c10ff */
[----:B------:R-:W-:Y:S01]  /*39f10*/  LEA.HI.X.SX32 R157, R216, R250, 0x2, P6 ;  /* 0x000000fad89d7211 */ /* 0x000fe200030f16ff */
[----:B------:R1:W-:Y:S04]  /*39f20*/  STL.64 [R1+0x1908], R158 ;  /* 0x0019089e01007387 */ /* 0x0003e80000100a00 */
[----:B------:R1:W-:Y:S01]  /*39f30*/  STL.64 [R1+0x1b08], R156 ;  /* 0x001b089c01007387 */ /* 0x0003e20000100a00 */
[----:B--2---:R-:W-:-:S03]  /*39f40*/  IMAD R155, R178, c[0x0][0x190], RZ ;  /* 0x00006400b29b7a24 */ /* 0x004fc600078e02ff */
[----:B------:R-:W2:Y:S01]  /*39f50*/  LDL.LU R178, [R1+0x12c8] ;  /* 0x0012c80001b27983 */ /* 0x000ea20000300800 */
[----:B-1----:R-:W-:-:S04]  /*39f60*/  LEA R158, P2, R215, R0, 0x2 ;  /* 0x00000000d79e7211 */ /* 0x002fc800078410ff */
[----:B------:R-:W-:Y:S02]  /*39f70*/  LEA.HI.X.SX32 R159, R215, R250, 0x2, P2 ;  /* 0x000000fad79f7211 */ /* 0x000fe400010f16ff */
[C---:B------:R-:W-:Y:S01]  /*39f80*/  LEA R156, P6, R172.reuse, R0, 0x2 ;  /* 0x00000000ac9c7211 */ /* 0x040fe200078c10ff */
[----:B------:R-:W-:Y:S02]  /*39f90*/  IMAD R67, R67, c[0x0][0x190], RZ ;  /* 0x0000640043437a24 */ /* 0x000fe400078e02ff */
[----:B------:R1:W-:Y:S01]  /*39fa0*/  STL.64 [R1+0x58], R158 ;  /* 0x0000589e01007387 */ /* 0x0003e20000100a00 */
[----:B------:R-:W-:Y:S02]  /*39fb0*/  LEA.HI.X.SX32 R157, R172, R250, 0x2, P6 ;  /* 0x000000faac9d7211 */ /* 0x000fe400030f16ff */
[-C--:B------:R-:W-:Y:S01]  /*39fc0*/  LEA R160, P6, R67, R0.reuse, 0x2 ;  /* 0x0000000043a07211 */ /* 0x080fe200078c10ff */
[----:B------:R-:W5:Y:S01]  /*39fd0*/  LDL.LU R172, [R1+0x12cc] ;  /* 0x0012cc0001ac7983 */ /* 0x000f620000300800 */
[----:B-1----:R-:W-:-:S04]  /*39fe0*/  LEA R158, P2, R175, R0, 0x2 ;  /* 0x00000000af9e7211 */ /* 0x002fc800078410ff */
[-C--:B------:R-:W-:Y:S01]  /*39ff0*/  LEA.HI.X.SX32 R159, R175, R250.reuse, 0x2, P2 ;  /* 0x000000faaf9f7211 */ /* 0x080fe200010f16ff */
[----:B------:R-:W-:Y:S01]  /*3a000*/  STL.64 [R1+0x50], R156 ;  /* 0x0000509c01007387 */ /* 0x000fe20000100a00 */
[----:B------:R-:W-:Y:S01]  /*3a010*/  LEA.HI.X.SX32 R161, R67, R250, 0x2, P6 ;  /* 0x000000fa43a17211 */ /* 0x000fe200030f16ff */
[----:B------:R-:W-:Y:S02]  /*3a020*/  IMAD.MOV.U32 R175, RZ, RZ, R66 ;  /* 0x000000ffffaf7224 */ /* 0x000fe400078e0042 */
[----:B------:R1:W-:Y:S01]  /*3a030*/  STL.64 [R1+0xc08], R158 ;  /* 0x000c089e01007387 */ /* 0x0003e20000100a00 */
[----:B------:R-:W-:Y:S01]  /*3a040*/  LEA R66, P6, R176, R0, 0x2 ;  /* 0x00000000b0427211 */ /* 0x000fe200078c10ff */
[----:B------:R-:W-:-:S03]  /*3a050*/  IMAD R65, R65, c[0x0][0x190], RZ ;  /* 0x0000640041417a24 */ /* 0x000fc600078e02ff */
[----:B------:R-:W-:Y:S02]  /*3a060*/  LEA.HI.X.SX32 R67, R176, R250, 0x2, P6 ;  /* 0x000000fab0437211 */ /* 0x000fe400030f16ff */
[----:B-1----:R-:W-:Y:S01]  /*3a070*/  LEA R158, P2, R199, R0, 0x2 ;  /* 0x00000000c79e7211 */ /* 0x002fe200078410ff */
[----:B---3--:R-:W-:Y:S02]  /*3a080*/  IMAD R156, R207, c[0x0][0x190], RZ ;  /* 0x00006400cf9c7a24 */ /* 0x008fe400078e02ff */
[----:B------:R-:W3:Y:S01]  /*3a090*/  LDL.LU R207, [R1+0x12e0] ;  /* 0x0012e00001cf7983 */ /* 0x000ee20000300800 */
[----:B------:R-:W-:-:S03]  /*3a0a0*/  LEA.HI.X.SX32 R159, R199, R250, 0x2, P2 ;  /* 0x000000fac79f7211 */ /* 0x000fc600010f16ff */
[----:B------:R1:W-:Y:S04]  /*3a0b0*/  STL.64 [R1+0x1208], R160 ;  /* 0x001208a001007387 */ /* 0x0003e80000100a00 */
[----:B------:R-:W3:Y:S04]  /*3a0c0*/  LDL.LU R199, [R1+0x12e4] ;  /* 0x0012e40001c77983 */ /* 0x000ee80000300800 */
[----:B------:R4:W-:Y:S01]  /*3a0d0*/  STL.64 [R1+0x1710], R158 ;  /* 0x0017109e01007387 */ /* 0x0009e20000100a00 */
[----:B-1----:R-:W-:-:S03]  /*3a0e0*/  LEA R160, P2, R65, R0, 0x2 ;  /* 0x0000000041a07211 */ /* 0x002fc600078410ff */
[----:B------:R1:W-:Y:S01]  /*3a0f0*/  STL.64 [R1+0x1910], R66 ;  /* 0x0019104201007387 */ /* 0x0003e20000100a00 */
[----:B------:R-:W-:-:S03]  /*3a100*/  LEA.HI.X.SX32 R161, R65, R250, 0x2, P2 ;  /* 0x000000fa41a17211 */ /* 0x000fc600010f16ff */
[----:B------:R-:W3:Y:S01]  /*3a110*/  LDL.LU R176, [R1+0x12f8] ;  /* 0x0012f80001b07983 */ /* 0x000ee20000300800 */
[----:B----4-:R-:W-:Y:S01]  /*3a120*/  IMAD R158, R179, c[0x0][0x190], RZ ;  /* 0x00006400b39e7a24 */ /* 0x010fe200078e02ff */
[CC--:B-1----:R-:W-:Y:S01]  /*3a130*/  LEA R66, P6, R214.reuse, R0.reuse, 0x2 ;  /* 0x00000000d6427211 */ /* 0x0c2fe200078c10ff */
[----:B------:R-:W-:Y:S01]  /*3a140*/  IMAD.MOV.U32 R179, RZ, RZ, R64 ;  /* 0x000000ffffb37224 */ /* 0x000fe200078e0040 */
[C---:B------:R-:W-:Y:S02]  /*3a150*/  LEA R64, P2, R213.reuse, R0, 0x2 ;  /* 0x00000000d5407211 */ /* 0x040fe400078410ff */
[-C--:B------:R-:W-:Y:S01]  /*3a160*/  LEA.HI.X.SX32 R67, R214, R250.reuse, 0x2, P6 ;  /* 0x000000fad6437211 */ /* 0x080fe200030f16ff */
[----:B------:R-:W-:Y:S01]  /*3a170*/  STL.64 [R1+0x1b10], R160 ;  /* 0x001b10a001007387 */ /* 0x000fe20000100a00 */
[----:B------:R-:W-:-:S03]  /*3a180*/  LEA.HI.X.SX32 R65, R213, R250, 0x2, P2 ;  /* 0x000000fad5417211 */ /* 0x000fc600010f16ff */
[----:B------:R1:W-:Y:S02]  /*3a190*/  STL.64 [R1+0x48], R66 ;  /* 0x0000484201007387 */ /* 0x0003e40000100a00 */
[----:B-1----:R-:W-:-:S04]  /*3a1a0*/  LEA R66, P6, R180, R0, 0x2 ;  /* 0x00000000b4427211 */ /* 0x002fc800078c10ff */
[----:B------:R-:W-:Y:S01]  /*3a1b0*/  LEA.HI.X.SX32 R67, R180, R250, 0x2, P6 ;  /* 0x000000fab4437211 */ /* 0x000fe200030f16ff */
[----:B------:R-:W-:Y:S02]  /*3a1c0*/  IMAD R72, R72, c[0x0][0x190], RZ ;  /* 0x0000640048487a24 */ /* 0x000fe400078e02ff */
[----:B------:R-:W-:Y:S02]  /*3a1d0*/  IMAD R73, R73, c[0x0][0x190], RZ ;  /* 0x0000640049497a24 */ /* 0x000fe400078e02ff */
[----:B--2---:R-:W-:Y:S02]  /*3a1e0*/  IMAD R159, R178, c[0x0][0x190], RZ ;  /* 0x00006400b29f7a24 */ /* 0x004fe400078e02ff */
[----:B------:R-:W2:Y:S04]  /*3a1f0*/  LDL.LU R178, [R1+0x12fc] ;  /* 0x0012fc0001b27983 */ /* 0x000ea80000300800 */
[----:B------:R1:W-:Y:S04]  /*3a200*/  STL.64 [R1+0x40], R64 ;  /* 0x0000404001007387 */ /* 0x0003e80000100a00 */
[----:B------:R-:W4:Y:S04]  /*3a210*/  LDL.LU R180, [R1+0x1310] ;  /* 0x0013100001b47983 */ /* 0x000f280000300800 */
[----:B------:R5:W-:Y:S01]  /*3a220*/  STL.64 [R1+0xc20], R66 ;  /* 0x000c204201007387 */ /* 0x000be20000100a00 */
[----:B-1----:R-:W-:-:S04]  /*3a230*/  LEA R64, P2, R212, R0, 0x2 ;  /* 0x00000000d4407211 */ /* 0x002fc800078410ff */
[----:B------:R-:W-:Y:S02]  /*3a240*/  LEA.HI.X.SX32 R65, R212, R250, 0x2, P2 ;  /* 0x000000fad4417211 */ /* 0x000fe400010f16ff */
[----:B-----5:R-:W-:-:S03]  /*3a250*/  LEA R66, P6, R182, R0, 0x2 ;  /* 0x00000000b6427211 */ /* 0x020fc600078c10ff */
[----:B------:R1:W-:Y:S01]  /*3a260*/  STL.64 [R1+0x1220], R64 ;  /* 0x0012204001007387 */ /* 0x0003e20000100a00 */
[----:B------:R-:W-:-:S03]  /*3a270*/  LEA.HI.X.SX32 R67, R182, R250, 0x2, P6 ;  /* 0x000000fab6437211 */ /* 0x000fc600030f16ff */
[----:B------:R-:W5:Y:S01]  /*3a280*/  LDL.LU R182, [R1+0x1314] ;  /* 0x0013140001b67983 */ /* 0x000f620000300800 */
[----:B-1----:R-:W-:-:S03]  /*3a290*/  LEA R64, P2, R173, R0, 0x2 ;  /* 0x00000000ad407211 */ /* 0x002fc600078410ff */
[----:B------:R1:W-:Y:S01]  /*3a2a0*/  STL.64 [R1+0x1718], R66 ;  /* 0x0017184201007387 */ /* 0x0003e20000100a00 */
[----:B------:R-:W-:-:S05]  /*3a2b0*/  LEA.HI.X.SX32 R65, R173, R250, 0x2, P2 ;  /* 0x000000faad417211 */ /* 0x000fca00010f16ff */
[----:B------:R3:W-:Y:S01]  /*3a2c0*/  STL.64 [R1+0x1918], R64 ;  /* 0x0019184001007387 */ /* 0x0007e20000100a00 */
[----:B-1----:R-:W-:-:S04]  /*3a2d0*/  LEA R66, P6, R72, R0, 0x2 ;  /* 0x0000000048427211 */ /* 0x002fc800078c10ff */
[----:B------:R-:W-:Y:S02]  /*3a2e0*/  LEA.HI.X.SX32 R67, R72, R250, 0x2, P6 ;  /* 0x000000fa48437211 */ /* 0x000fe400030f16ff */
[----:B------:R-:W2:Y:S01]  /*3a2f0*/  LDL.LU R72, [R1+0x1328] ;  /* 0x0013280001487983 */ /* 0x000ea20000300800 */
[----:B---3--:R-:W-:-:S03]  /*3a300*/  LEA R64, P2, R175, R0, 0x2 ;  /* 0x00000000af407211 */ /* 0x008fc600078410ff */
[----:B------:R1:W-:Y:S01]  /*3a310*/  STL.64 [R1+0x1b18], R66 ;  /* 0x001b184201007387 */ /* 0x0003e20000100a00 */
[----:B------:R-:W-:-:S05]  /*3a320*/  LEA.HI.X.SX32 R65, R175, R250, 0x2, P2 ;  /* 0x000000faaf417211 */ /* 0x000fca00010f16ff */
[----:B------:R3:W-:Y:S01]  /*3a330*/  STL.64 [R1+0x38], R64 ;  /* 0x0000384001007387 */ /* 0x0007e20000100a00 */
[----:B-1----:R-:W-:-:S04]  /*3a340*/  LEA R66, P6, R73, R0, 0x2 ;  /* 0x0000000049427211 */ /* 0x002fc800078c10ff */
[----:B------:R-:W-:Y:S02]  /*3a350*/  LEA.HI.X.SX32 R67, R73, R250, 0x2, P6 ;  /* 0x000000fa49437211 */ /* 0x000fe400030f16ff */
[----:B------:R-:W4:Y:S01]  /*3a360*/  LDL.LU R73, [R1+0x132c] ;  /* 0x00132c0001497983 */ /* 0x000f220000300800 */
[----:B---3--:R-:W-:-:S03]  /*3a370*/  LEA R64, P2, R177, R0, 0x2 ;  /* 0x00000000b1407211 */ /* 0x008fc600078410ff */
[----:B------:R1:W-:Y:S01]  /*3a380*/  STL.64 [R1+0x30], R66 ;  /* 0x0000304201007387 */ /* 0x0003e20000100a00 */
[----:B------:R-:W-:-:S05]  /*3a390*/  LEA.HI.X.SX32 R65, R177, R250, 0x2, P2 ;  /* 0x000000fab1417211 */ /* 0x000fca00010f16ff */
[----:B------:R3:W-:Y:S01]  /*3a3a0*/  STL.64 [R1+0xc38], R64 ;  /* 0x000c384001007387 */ /* 0x0007e20000100a00 */
[----:B-1----:R-:W-:-:S04]  /*3a3b0*/  LEA R66, P6, R68, R0, 0x2 ;  /* 0x0000000044427211 */ /* 0x002fc800078c10ff */
[----:B------:R-:W-:Y:S02]  /*3a3c0*/  LEA.HI.X.SX32 R67, R68, R250, 0x2, P6 ;  /* 0x000000fa44437211 */ /* 0x000fe400030f16ff */
[C---:B---3--:R-:W-:Y:S01]  /*3a3d0*/  LEA R64, P2, R179.reuse, R0, 0x2 ;  /* 0x00000000b3407211 */ /* 0x048fe200078410ff */
[----:B------:R-:W3:Y:S03]  /*3a3e0*/  LDL.LU R68, [R1+0x1340] ;  /* 0x0013400001447983 */ /* 0x000ee60000300800 */
[----:B------:R-:W-:Y:S01]  /*3a3f0*/  LEA.HI.X.SX32 R65, R179, R250, 0x2, P2 ;  /* 0x000000fab3417211 */ /* 0x000fe200010f16ff */
[----:B------:R1:W-:Y:S04]  /*3a400*/  STL.64 [R1+0x1238], R66 ;  /* 0x0012384201007387 */ /* 0x0003e80000100a00 */
[----:B------:R1:W-:Y:S02]  /*3a410*/  STL.64 [R1+0x1720], R64 ;  /* 0x0017204001007387 */ /* 0x0003e40000100a00 */
[----:B-1----:R-:W-:-:S04]  /*3a420*/  LEA R66, P6, R69, R0, 0x2 ;  /* 0x0000000045427211 */ /* 0x002fc800078c10ff */
[----:B------:R-:W-:Y:S02]  /*3a430*/  LEA.HI.X.SX32 R67, R69, R250, 0x2, P6 ;  /* 0x000000fa45437211 */ /* 0x000fe400030f16ff */
[----:B------:R-:W5:Y:S01]  /*3a440*/  LDL.LU R69, [R1+0x1344] ;  /* 0x0013440001457983 */ /* 0x000f620000300800 */
[----:B------:R-:W-:-:S04]  /*3a450*/  MOV R181, R252 ;  /* 0x000000fc00b57202 */ /* 0x000fc80000000f00 */
[----:B------:R-:W-:-:S04]  /*3a460*/  LEA R64, P2, R181, R0, 0x2 ;  /* 0x00000000b5407211 */ /* 0x000fc800078410ff */
[----:B------:R-:W-:Y:S01]  /*3a470*/  LEA.HI.X.SX32 R65, R181, R250, 0x2, P2 ;  /* 0x000000fab5417211 */ /* 0x000fe200010f16ff */
[----:B------:R1:W-:Y:S04]  /*3a480*/  STL.64 [R1+0x1920], R66 ;  /* 0x0019204201007387 */ /* 0x0003e80000100a00 */
[----:B------:R1:W-:Y:S01]  /*3a490*/  STL.64 [R1+0x1b20], R64 ;  /* 0x001b204001007387 */ /* 0x0003e20000100a00 */
[----:B------:R-:W-:Y:S01]  /*3a4a0*/  IMAD R230, R230, c[0x0][0x190], RZ ;  /* 0x00006400e6e67a24 */ /* 0x000fe200078e02ff */
[CC--:B-1----:R-:W-:Y:S02]  /*3a4b0*/  LEA R66, P6, R70.reuse, R0.reuse, 0x2 ;  /* 0x0000000046427211 */ /* 0x0c2fe400078c10ff */
[----:B------:R-:W-:Y:S02]  /*3a4c0*/  LEA R64, P2, R251, R0, 0x2 ;  /* 0x00000000fb407211 */ /* 0x000fe400078410ff */
[----:B------:R-:W-:-:S02]  /*3a4d0*/  LEA.HI.X.SX32 R67, R70, R250, 0x2, P6 ;  /* 0x000000fa46437211 */ /* 0x000fc400030f16ff */
[----:B------:R-:W-:Y:S01]  /*3a4e0*/  LEA.HI.X.SX32 R65, R251, R250, 0x2, P2 ;  /* 0x000000fafb417211 */ /* 0x000fe200010f16ff */
[----:B------:R-:W5:Y:S04]  /*3a4f0*/  LDL.LU R70, [R1+0x1358] ;  /* 0x0013580001467983 */ /* 0x000f680000300800 */
[----:B------:R1:W-:Y:S04]  /*3a500*/  STL.64 [R1+0x28], R66 ;  /* 0x0000284201007387 */ /* 0x0003e80000100a00 */
[----:B------:R1:W-:Y:S01]  /*3a510*/  STL.64 [R1+0x20], R64 ;  /* 0x0000204001007387 */ /* 0x0003e20000100a00 */
[----:B------:R-:W-:Y:S01]  /*3a520*/  IMAD R211, R211, c[0x0][0x190], RZ ;  /* 0x00006400d3d37a24 */ /* 0x000fe200078e02ff */
[----:B-1----:R-:W-:-:S02]  /*3a530*/  LEA R66, P6, R71, R0, 0x2 ;  /* 0x0000000047427211 */ /* 0x002fc400078c10ff */
[----:B------:R-:W-:Y:S02]  /*3a540*/  LEA R64, P2, R230, R0, 0x2 ;  /* 0x00000000e6407211 */ /* 0x000fe400078410ff */
[-C--:B------:R-:W-:Y:S01]  /*3a550*/  LEA.HI.X.SX32 R67, R71, R250.reuse, 0x2, P6 ;  /* 0x000000fa47437211 */ /* 0x080fe200030f16ff */
[----:B------:R-:W-:Y:S01]  /*3a560*/  IMAD R210, R210, c[0x0][0x190], RZ ;  /* 0x00006400d2d27a24 */ /* 0x000fe200078e02ff */
        /* <DEDUP_REMOVED lines=10> */
[----:B------:R-:W-:Y:S02]  /*3a610*/  IMAD R206, R206, c[0x0][0x190], RZ ;  /* 0x00006400cece7a24 */ /* 0x000fe400078e02ff */
[----:B------:R-:W-:Y:S02]  /*3a620*/  IMAD R205, R205, c[0x0][0x190], RZ ;  /* 0x00006400cdcd7a24 */ /* 0x000fe400078e02ff */
[----:B------:R-:W-:Y:S02]  /*3a630*/  IMAD R154, R170, c[0x0][0x190], RZ ;  /* 0x00006400aa9a7a24 */ /* 0x000fe400078e02ff */
[----:B------:R-:W-:-:S02]  /*3a640*/  IMAD R157, R171, c[0x0][0x190], RZ ;  /* 0x00006400ab9d7a24 */ /* 0x000fc400078e02ff */
[----:B--2---:R-:W-:Y:S02]  /*3a650*/  IMAD R167, R72, c[0x0][0x190], RZ ;  /* 0x0000640048a77a24 */ /* 0x004fe400078e02ff */
[----:B------:R-:W2:Y:S04]  /*3a660*/  LDL.LU R72, [R1+0x1370] ;  /* 0x0013700001487983 */ /* 0x000ea80000300800 */
[----:B------:R1:W-:Y:S04]  /*3a670*/  STL.64 [R1+0x1250], R66 ;  /* 0x0012504201007387 */ /* 0x0003e80000100a00 */
[----:B------:R4:W-:Y:S01]  /*3a680*/  STL.64 [R1+0x1728], R64 ;  /* 0x0017284001007387 */ /* 0x0009e20000100a00 */
[----:B-1----:R-:W-:-:S02]  /*3a690*/  LEA R66, P6, R209, R0, 0x2 ;  /* 0x00000000d1427211 */ /* 0x002fc400078c10ff */
[C---:B----4-:R-:W-:Y:S02]  /*3a6a0*/  LEA R64, P2, R208.reuse, R0, 0x2 ;  /* 0x00000000d0407211 */ /* 0x050fe400078410ff */
[-C--:B------:R-:W-:Y:S02]  /*3a6b0*/  LEA.HI.X.SX32 R67, R209, R250.reuse, 0x2, P6 ;  /* 0x000000fad1437211 */ /* 0x080fe400030f16ff */
[----:B------:R-:W-:Y:S01]  /*3a6c0*/  LEA.HI.X.SX32 R65, R208, R250, 0x2, P2 ;  /* 0x000000fad0417211 */ /* 0x000fe200010f16ff */
[----:B------:R-:W-:Y:S02]  /*3a6d0*/  IMAD R169, R73, c[0x0][0x190], RZ ;  /* 0x0000640049a97a24 */ /* 0x000fe400078e02ff */
[----:B------:R-:W4:Y:S04]  /*3a6e0*/  LDL.LU R73, [R1+0x1374] ;  /* 0x0013740001497983 */ /* 0x000f280000300800 */
[----:B------:R1:W-:Y:S04]  /*3a6f0*/  STL.64 [R1+0x1928], R66 ;  /* 0x0019284201007387 */ /* 0x0003e80000100a00 */
[----:B------:R3:W-:Y:S01]  /*3a700*/  STL.64 [R1+0x1b28], R64 ;  /* 0x001b284001007387 */ /* 0x0007e20000100a00 */
[----:B-1----:R-:W-:-:S02]  /*3a710*/  LEA R66, P6, R206, R0, 0x2 ;  /* 0x00000000ce427211 */ /* 0x002fc400078c10ff */
[C---:B---3--:R-:W-:Y:S02]  /*3a720*/  LEA R64, P2, R205.reuse, R0, 0x2 ;  /* 0x00000000cd407211 */ /* 0x048fe400078410ff */
[-C--:B------:R-:W-:Y:S02]  /*3a730*/  LEA.HI.X.SX32 R67, R206, R250.reuse, 0x2, P6 ;  /* 0x000000face437211 */ /* 0x080fe400030f16ff */
[----:B------:R-:W-:Y:S01]  /*3a740*/  LEA.HI.X.SX32 R65, R205, R250, 0x2, P2 ;  /* 0x000000facd417211 */ /* 0x000fe200010f16ff */
[----:B------:R-:W-:Y:S02]  /*3a750*/  IMAD R170, R68, c[0x0][0x190], RZ ;  /* 0x0000640044aa7a24 */ /* 0x000fe400078e02ff */
[----:B------:R-:W3:Y:S04]  /*3a760*/  LDL.LU R68, [R1+0x1388] ;  /* 0x0013880001447983 */ /* 0x000ee80000300800 */
[----:B------:R1:W-:Y:S04]  /*3a770*/  STL.64 [R1+0x10], R66 ;  /* 0x0000104201007387 */ /* 0x0003e80000100a00 */
[----:B------:R5:W-:Y:S02]  /*3a780*/  STL.64 [R1+0x8], R64 ;  /* 0x0000084001007387 */ /* 0x000be40000100a00 */
[----:B-----5:R-:W-:-:S02]  /*3a790*/  IMAD R171, R69, c[0x0][0x190], RZ ;  /* 0x0000640045ab7a24 */ /* 0x020fc400078e02ff */
[----:B------:R-:W5:Y:S01]  /*3a7a0*/  LDL.LU R69, [R1+0x138c] ;  /* 0x00138c0001457983 */ /* 0x000f620000300800 */
[----:B------:R-:W-:Y:S02]  /*3a7b0*/  IMAD R204, R204, c[0x0][0x190], RZ ;  /* 0x00006400cccc7a24 */ /* 0x000fe400078e02ff */
[----:B------:R-:W-:-:S03]  /*3a7c0*/  IMAD R203, R203, c[0x0][0x190], RZ ;  /* 0x00006400cbcb7a24 */ /* 0x000fc600078e02ff */
[-C--:B-1----:R-:W-:Y:S02]  /*3a7d0*/  LEA R66, P6, R204, R0.reuse, 0x2 ;  /* 0x00000000cc427211 */ /* 0x082fe400078c10ff */
[----:B------:R-:W-:Y:S01]  /*3a7e0*/  LEA R64, P2, R203, R0, 0x2 ;  /* 0x00000000cb407211 */ /* 0x000fe200078410ff */
[----:B------:R-:W-:Y:S01]  /*3a7f0*/  IMAD R202, R202, c[0x0][0x190], RZ ;  /* 0x00006400caca7a24 */ /* 0x000fe200078e02ff */
[-C--:B------:R-:W-:Y:S01]  /*3a800*/  LEA.HI.X.SX32 R67, R204, R250.reuse, 0x2, P6 ;  /* 0x000000facc437211 */ /* 0x080fe200030f16ff */
[----:B------:R-:W-:Y:S01]  /*3a810*/  IMAD R201, R201, c[0x0][0x190], RZ ;  /* 0x00006400c9c97a24 */ /* 0x000fe200078e02ff */
[----:B------:R-:W-:-:S03]  /*3a820*/  LEA.HI.X.SX32 R65, R203, R250, 0x2, P2 ;  /* 0x000000facb417211 */ /* 0x000fc600010f16ff */
[----:B------:R1:W-:Y:S04]  /*3a830*/  STL.64 [R1+0xc68], R66 ;  /* 0x000c684201007387 */ /* 0x0003e80000100a00 */
[----:B------:R1:W-:Y:S01]  /*3a840*/  STL.64 [R1+0x1268], R64 ;  /* 0x0012684001007387 */ /* 0x0003e20000100a00 */
[----:B------:R-:W-:Y:S01]  /*3a850*/  IMAD R160, R172, c[0x0][0x190], RZ ;  /* 0x00006400aca07a24 */ /* 0x000fe200078e02ff */
[CC--:B-1----:R-:W-:Y:S02]  /*3a860*/  LEA R66, P6, R202.reuse, R0.reuse, 0x2 ;  /* 0x00000000ca427211 */ /* 0x0c2fe400078c10ff */
[C---:B------:R-:W-:Y:S02]  /*3a870*/  LEA R64, P2, R201.reuse, R0, 0x2 ;  /* 0x00000000c9407211 */ /* 0x040fe400078410ff */
[-C--:B------:R-:W-:Y:S01]  /*3a880*/  LEA.HI.X.SX32 R67, R202, R250.reuse, 0x2, P6 ;  /* 0x000000faca437211 */ /* 0x080fe200030f16ff */
[----:B------:R-:W-:Y:S01]  /*3a890*/  IMAD R172, R70, c[0x0][0x190], RZ ;  /* 0x0000640046ac7a24 */ /* 0x000fe200078e02ff */
[----:B------:R-:W-:Y:S01]  /*3a8a0*/  LEA.HI.X.SX32 R65, R201, R250, 0x2, P2 ;  /* 0x000000fac9417211 */ /* 0x000fe200010f16ff */
[----:B------:R-:W5:Y:S04]  /*3a8b0*/  LDL.LU R70, [R1+0x13a0] ;  /* 0x0013a00001467983 */ /* 0x000f680000300800 */
[----:B------:R1:W-:Y:S04]  /*3a8c0*/  STL.64 [R1+0x1730], R66 ;  /* 0x0017304201007387 */ /* 0x0003e80000100a00 */
[----:B------:R1:W-:Y:S02]  /*3a8d0*/  STL.64 [R1+0x1930], R64 ;  /* 0x0019304001007387 */ /* 0x0003e40000100a00 */
[----:B-1----:R-:W-:-:S02]  /*3a8e0*/  LEA R66, P6, R74, R0, 0x2 ;  /* 0x000000004a427211 */ /* 0x002fc400078c10ff */
[----:B------:R-:W-:Y:S02]  /*3a8f0*/  LEA R64, P2, R200, R0, 0x2 ;  /* 0x00000000c8407211 */ /* 0x000fe400078410ff */
[-C--:B------:R-:W-:Y:S01]  /*3a900*/  LEA.HI.X.SX32 R67, R74, R250.reuse, 0x2, P6 ;  /* 0x000000fa4a437211 */ /* 0x080fe200030f16ff */
[----:B------:R-:W-:Y:S01]  /*3a910*/  IMAD R173, R71, c[0x0][0x190], RZ ;  /* 0x0000640047ad7a24 */ /* 0x000fe200078e02ff */
[----:B------:R-:W-:Y:S01]  /*3a920*/  LEA.HI.X.SX32 R65, R200, R250, 0x2, P2 ;  /* 0x000000fac8417211 */ /* 0x000fe200010f16ff */
[----:B------:R-:W5:Y:S01]  /*3a930*/  LDL.LU R71, [R1+0x13a4] ;  /* 0x0013a40001477983 */ /* 0x000f620000300800 */
[----:B------:R-:W-:-:S03]  /*3a940*/  LEA R74, P6, R75, R0, 0x2 ;  /* 0x000000004b4a7211 */ /* 0x000fc600078c10ff */
[----:B------:R1:W-:Y:S01]  /*3a950*/  STL.64 [R1+0x1b30], R66 ;  /* 0x001b304201007387 */ /* 0x0003e20000100a00 */
[----:B------:R-:W-:Y:S01]  /*3a960*/  LEA.HI.X.SX32 R75, R75, R250, 0x2, P6 ;  /* 0x000000fa4b4b7211 */ /* 0x000fe200030f16ff */
[----:B------:R-:W-:Y:S01]  /*3a970*/  IMAD R163, R176, c[0x0][0x190], RZ ;  /* 0x00006400b0a37a24 */ /* 0x000fe200078e02ff */
[----:B-1----:R-:W-:-:S04]  /*3a980*/  LEA R66, P6, R197, R0, 0x2 ;  /* 0x00000000c5427211 */ /* 0x002fc800078c10ff */
[----:B------:R-:W-:Y:S01]  /*3a990*/  LEA.HI.X.SX32 R67, R197, R250, 0x2, P6 ;  /* 0x000000fac5437211 */ /* 0x000fe200030f16ff */
[----:B------:R-:W-:Y:S02]  /*3a9a0*/  IMAD R144, R164, c[0x0][0x190], RZ ;  /* 0x00006400a4907a24 */ /* 0x000fe400078e02ff */
[----:B------:R-:W-:Y:S02]  /*3a9b0*/  IMAD R164, R178, c[0x0][0x190], RZ ;  /* 0x00006400b2a47a24 */ /* 0x000fe400078e02ff */
[----:B--2---:R-:W-:Y:S02]  /*3a9c0*/  IMAD R175, R72, c[0x0][0x190], RZ ;  /* 0x0000640048af7a24 */ /* 0x004fe400078e02ff */
[----:B------:R-:W2:Y:S04]  /*3a9d0*/  LDL.LU R72, [R1+0x13b8] ;  /* 0x0013b80001487983 */ /* 0x000ea80000300800 */
[----:B------:R1:W-:Y:S02]  /*3a9e0*/  STL.64 [R1], R64 ;  /* 0x0000004001007387 */ /* 0x0003e40000100a00 */
[----:B-1----:R-:W-:-:S04]  /*3a9f0*/  LEA R64, P2, R198, R0, 0x2 ;  /* 0x00000000c6407211 */ /* 0x002fc800078410ff */
[----:B------:R-:W-:Y:S01]  /*3aa00*/  LEA.HI.X.SX32 R65, R198, R250, 0x2, P2 ;  /* 0x000000fac6417211 */ /* 0x000fe200010f16ff */
[----:B----4-:R-:W-:-:S04]  /*3aa10*/  IMAD R176, R73, c[0x0][0x190], RZ ;  /* 0x0000640049b07a24 */ /* 0x010fc800078e02ff */
[----:B------:R1:W-:Y:S04]  /*3aa20*/  STL.64 [R1+0xc80], R64 ;  /* 0x000c804001007387 */ /* 0x0003e80000100a00 */
[----:B------:R-:W4:Y:S04]  /*3aa30*/  LDL.LU R73, [R1+0x13bc] ;  /* 0x0013bc0001497983 */ /* 0x000f280000300800 */
[----:B------:R3:W-:Y:S01]  /*3aa40*/  STL.64 [R1+0x1280], R66 ;  /* 0x0012804201007387 */ /* 0x0007e20000100a00 */
[----:B-1----:R-:W-:-:S04]  /*3aa50*/  LEA R64, P2, R80, R0, 0x2 ;  /* 0x0000000050407211 */ /* 0x002fc800078410ff */
[----:B------:R-:W-:Y:S02]  /*3aa60*/  LEA.HI.X.SX32 R65, R80, R250, 0x2, P2 ;  /* 0x000000fa50417211 */ /* 0x000fe400010f16ff */
[----:B---3--:R-:W-:-:S03]  /*3aa70*/  LEA R66, P6, R76, R0, 0x2 ;  /* 0x000000004c427211 */ /* 0x008fc600078c10ff */
[----:B------:R1:W-:Y:S01]  /*3aa80*/  STL.64 [R1+0x1738], R64 ;  /* 0x0017384001007387 */ /* 0x0003e20000100a00 */
[----:B------:R-:W-:Y:S01]  /*3aa90*/  LEA.HI.X.SX32 R67, R76, R250, 0x2, P6 ;  /* 0x000000fa4c437211 */ /* 0x000fe200030f16ff */
[----:B------:R-:W-:Y:S02]  /*3aaa0*/  IMAD R177, R68, c[0x0][0x190], RZ ;  /* 0x0000640044b17a24 */ /* 0x000fe400078e02ff */
[----:B------:R-:W3:Y:S04]  /*3aab0*/  LDL.LU R68, [R1+0x13d0] ;  /* 0x0013d00001447983 */ /* 0x000ee80000300800 */
[----:B------:R-:W-:Y:S01]  /*3aac0*/  STL.64 [R1+0x1938], R66 ;  /* 0x0019384201007387 */ /* 0x000fe20000100a00 */
[----:B-----5:R-:W-:-:S03]  /*3aad0*/  IMAD R178, R69, c[0x0][0x190], RZ ;  /* 0x0000640045b27a24 */ /* 0x020fc600078e02ff */
[----:B------:R-:W5:Y:S01]  /*3aae0*/  LDL.LU R69, [R1+0x13d4] ;  /* 0x0013d40001457983 */ /* 0x000f620000300800 */
[----:B-1----:R-:W-:-:S04]  /*3aaf0*/  LEA R64, P2, R78, R0, 0x2 ;  /* 0x000000004e407211 */ /* 0x002fc800078410ff */
[----:B------:R-:W-:Y:S02]  /*3ab00*/  LEA.HI.X.SX32 R65, R78, R250, 0x2, P2 ;  /* 0x000000fa4e417211 */ /* 0x000fe400010f16ff */
[-C--:B------:R-:W-:Y:S02]  /*3ab10*/  LEA R78, P2, R79, R0.reuse, 0x2 ;  /* 0x000000004f4e7211 */ /* 0x080fe400078410ff */
[----:B------:R-:W-:Y:S01]  /*3ab20*/  LEA R76, P6, R77, R0, 0x2 ;  /* 0x000000004d4c7211 */ /* 0x000fe200078c10ff */
[----:B------:R1:W-:Y:S01]  /*3ab30*/  STL.64 [R1+0x1b38], R64 ;  /* 0x001b384001007387 */ /* 0x0003e20000100a00 */
[-C--:B------:R-:W-:Y:S02]  /*3ab40*/  LEA.HI.X.SX32 R79, R79, R250.reuse, 0x2, P2 ;  /* 0x000000fa4f4f7211 */ /* 0x080fe400010f16ff */
[----:B------:R-:W-:Y:S02]  /*3ab50*/  LEA.HI.X.SX32 R77, R77, R250, 0x2, P6 ;  /* 0x000000fa4d4d7211 */ /* 0x000fe400030f16ff */
[----:B------:R-:W-:-:S02]  /*3ab60*/  LEA R80, P6, R81, R0, 0x2 ;  /* 0x0000000051507211 */ /* 0x000fc400078c10ff */
[C---:B-1----:R-:W-:Y:S02]  /*3ab70*/  LEA R64, P2, R86.reuse, R0, 0x2 ;  /* 0x0000000056407211 */ /* 0x042fe400078410ff */
[-C--:B------:R-:W-:Y:S02]  /*3ab80*/  LEA.HI.X.SX32 R81, R81, R250.reuse, 0x2, P6 ;  /* 0x000000fa51517211 */ /* 0x080fe400030f16ff */
[----:B------:R-:W-:Y:S02]  /*3ab90*/  LEA.HI.X.SX32 R65, R86, R250, 0x2, P2 ;  /* 0x000000fa56417211 */ /* 0x000fe400010f16ff */
[----:B------:R-:W-:Y:S01]  /*3aba0*/  LEA R66, P6, R84, R0, 0x2 ;  /* 0x0000000054427211 */ /* 0x000fe200078c10ff */
[----:B------:R-:W-:Y:S02]  /*3abb0*/  IMAD R146, R165, c[0x0][0x190], RZ ;  /* 0x00006400a5927a24 */ /* 0x000fe400078e02ff */
[----:B------:R-:W-:Y:S02]  /*3abc0*/  IMAD R179, R70, c[0x0][0x190], RZ ;  /* 0x0000640046b37a24 */ /* 0x000fe400078e02ff */
[----:B------:R-:W5:Y:S01]  /*3abd0*/  LDL.LU R70, [R1+0x13e8] ;  /* 0x0013e80001467983 */ /* 0x000f620000300800 */
[----:B------:R-:W-:-:S03]  /*3abe0*/  LEA.HI.X.SX32 R67, R84, R250, 0x2, P6 ;  /* 0x000000fa54437211 */ /* 0x000fc600030f16ff */
[----:B------:R1:W-:Y:S01]  /*3abf0*/  STL.64 [R1+0xc98], R64 ;  /* 0x000c984001007387 */ /* 0x0003e20000100a00 */
[----:B------:R-:W-:Y:S02]  /*3ac00*/  IMAD R165, R180, c[0x0][0x190], RZ ;  /* 0x00006400b4a57a24 */ /* 0x000fe400078e02ff */
[----:B------:R-:W-:Y:S01]  /*3ac10*/  IMAD R184, R184, c[0x0][0x190], RZ ;  /* 0x00006400b8b87a24 */ /* 0x000fe200078e02ff */
[----:B-1----:R-:W-:-:S04]  /*3ac20*/  LEA R64, P2, R83, R0, 0x2 ;  /* 0x0000000053407211 */ /* 0x002fc800078410ff */
[----:B------:R-:W-:Y:S01]  /*3ac30*/  LEA.HI.X.SX32 R65, R83, R250, 0x2, P2 ;  /* 0x000000fa53417211 */ /* 0x000fe200010f16ff */
[----:B------:R-:W-:Y:S02]  /*3ac40*/  IMAD R180, R71, c[0x0][0x190], RZ ;  /* 0x0000640047b47a24 */ /* 0x000fe400078e02ff */
        /* <DEDUP_REMOVED lines=8> */
[----:B------:R-:W-:Y:S01]  /*3acd0*/  IMAD R183, R183, c[0x0][0x190], RZ ;  /* 0x00006400b7b77a24 */ /* 0x000fe200078e02ff */
[----:B------:R-:W-:-:S04]  /*3ace0*/  LEA R84, P2, R85, R0, 0x2 ;  /* 0x0000000055547211 */ /* 0x000fc800078410ff */
[----:B------:R-:W-:Y:S02]  /*3acf0*/  LEA.HI.X.SX32 R85, R85, R250, 0x2, P2 ;  /* 0x000000fa55557211 */ /* 0x000fe400010f16ff */
[----:B------:R-:W-:-:S04]  /*3ad00*/  LEA R82, P6, R183, R0, 0x2 ;  /* 0x00000000b7527211 */ /* 0x000fc800078c10ff */
[----:B------:R-:W-:Y:S01]  /*3ad10*/  LEA.HI.X.SX32 R83, R183, R250, 0x2, P6 ;  /* 0x000000fab7537211 */ /* 0x000fe200030f16ff */
[----:B--2---:R-:W-:Y:S02]  /*3ad20*/  IMAD R181, R72, c[0x0][0x190], RZ ;  /* 0x0000640048b57a24 */ /* 0x004fe400078e02ff */
[----:B------:R-:W2:Y:S04]  /*3ad30*/  LDL.LU R72, [R1+0x1400] ;  /* 0x0014000001487983 */ /* 0x000ea80000300800 */
[----:B------:R-:W-:Y:S01]  /*3ad40*/  STL.64 [R1+0x1940], R66 ;  /* 0x0019404201007387 */ /* 0x000fe20000100a00 */
[----:B----4-:R-:W-:-:S03]  /*3ad50*/  IMAD R182, R73, c[0x0][0x190], RZ ;  /* 0x0000640049b67a24 */ /* 0x010fc600078e02ff */
[----:B------:R-:W4:Y:S04]  /*3ad60*/  LDL.LU R73, [R1+0x1404] ;  /* 0x0014040001497983 */ /* 0x000f280000300800 */
[----:B------:R1:W-:Y:S02]  /*3ad70*/  STL.64 [R1+0x1b40], R64 ;  /* 0x001b404001007387 */ /* 0x0003e40000100a00 */
[----:B-1----:R-:W-:-:S04]  /*3ad80*/  LEA R64, P2, R196, R0, 0x2 ;  /* 0x00000000c4407211 */ /* 0x002fc800078410ff */
[----:B------:R-:W-:Y:S01]  /*3ad90*/  LEA.HI.X.SX32 R65, R196, R250, 0x2, P2 ;  /* 0x000000fac4417211 */ /* 0x000fe200010f16ff */
[----:B---3--:R-:W-:Y:S02]  /*3ada0*/  IMAD R183, R68, c[0x0][0x190], RZ ;  /* 0x0000640044b77a24 */ /* 0x008fe400078e02ff */
[----:B------:R-:W3:Y:S04]  /*3adb0*/  LDL.LU R68, [R1+0x1418] ;  /* 0x0014180001447983 */ /* 0x000ee80000300800 */
[----:B------:R1:W-:Y:S01]  /*3adc0*/  STL.64 [R1+0xcb0], R64 ;  /* 0x000cb04001007387 */ /* 0x0003e20000100a00 */
[----:B-----5:R-:W-:-:S03]  /*3add0*/  IMAD R184, R69, c[0x0][0x190], RZ ;  /* 0x0000640045b87a24 */ /* 0x020fc600078e02ff */
[----:B------:R-:W5:Y:S01]  /*3ade0*/  LDL.LU R69, [R1+0x141c] ;  /* 0x00141c0001457983 */ /* 0x000f620000300800 */
[----:B------:R-:W-:-:S04]  /*3adf0*/  LEA R86, P6, R87, R0, 0x2 ;  /* 0x0000000057567211 */ /* 0x000fc800078c10ff */
[----:B------:R-:W-:Y:S02]  /*3ae00*/  LEA.HI.X.SX32 R87, R87, R250, 0x2, P6 ;  /* 0x000000fa57577211 */ /* 0x000fe400030f16ff */
[CC--:B------:R-:W-:Y:S02]  /*3ae10*/  LEA R66, P6, R185.reuse, R0.reuse, 0x2 ;  /* 0x00000000b9427211 */ /* 0x0c0fe400078c10ff */
[C---:B-1----:R-:W-:Y:S02]  /*3ae20*/  LEA R64, P2, R92.reuse, R0, 0x2 ;  /* 0x000000005c407211 */ /* 0x042fe400078410ff */
[-C--:B------:R-:W-:Y:S02]  /*3ae30*/  LEA.HI.X.SX32 R67, R185, R250.reuse, 0x2, P6 ;  /* 0x000000fab9437211 */ /* 0x080fe400030f16ff */
[----:B------:R-:W-:-:S03]  /*3ae40*/  LEA.HI.X.SX32 R65, R92, R250, 0x2, P2 ;  /* 0x000000fa5c417211 */ /* 0x000fc600010f16ff */
[----:B------:R1:W-:Y:S04]  /*3ae50*/  STL.64 [R1+0x12b0], R66 ;  /* 0x0012b04201007387 */ /* 0x0003e80000100a00 */
[----:B------:R1:W-:Y:S02]  /*3ae60*/  STL.64 [R1+0x1748], R64 ;  /* 0x0017484001007387 */ /* 0x0003e40000100a00 */
[-C--:B-1----:R-:W-:Y:S02]  /*3ae70*/  LEA R66, P6, R88, R0.reuse, 0x2 ;  /* 0x0000000058427211 */ /* 0x082fe400078c10ff */
[----:B------:R-:W-:Y:S01]  /*3ae80*/  LEA R64, P2, R90, R0, 0x2 ;  /* 0x000000005a407211 */ /* 0x000fe200078410ff */
[----:B------:R-:W-:Y:S01]  /*3ae90*/  IMAD R185, R70, c[0x0][0x190], RZ ;  /* 0x0000640046b97a24 */ /* 0x000fe200078e02ff */
[----:B------:R-:W-:Y:S01]  /*3aea0*/  LEA.HI.X.SX32 R67, R88, R250, 0x2, P6 ;  /* 0x000000fa58437211 */ /* 0x000fe200030f16ff */
[----:B------:R-:W5:Y:S01]  /*3aeb0*/  LDL.LU R70, [R1+0x1430] ;  /* 0x0014300001467983 */ /* 0x000f620000300800 */
[----:B------:R-:W-:-:S02]  /*3aec0*/  LEA R88, P6, R89, R0, 0x2 ;  /* 0x0000000059587211 */ /* 0x000fc400078c10ff */
[----:B------:R-:W-:Y:S01]  /*3aed0*/  LEA.HI.X.SX32 R65, R90, R250, 0x2, P2 ;  /* 0x000000fa5a417211 */ /* 0x000fe200010f16ff */
[----:B------:R-:W-:Y:S01]  /*3aee0*/  IMAD R153, R218, c[0x0][0x190], RZ ;  /* 0x00006400da997a24 */ /* 0x000fe200078e02ff */
[----:B------:R-:W-:Y:S01]  /*3aef0*/  LEA R90, P2, R91, R0, 0x2 ;  /* 0x000000005b5a7211 */ /* 0x000fe200078410ff */
[----:B------:R1:W-:Y:S01]  /*3af00*/  STL.64 [R1+0x1948], R66 ;  /* 0x0019484201007387 */ /* 0x0003e20000100a00 */
[----:B------:R-:W-:Y:S02]  /*3af10*/  LEA.HI.X.SX32 R89, R89, R250, 0x2, P6 ;  /* 0x000000fa59597211 */ /* 0x000fe400030f16ff */
[----:B------:R-:W-:Y:S02]  /*3af20*/  LEA R92, P6, R93, R0, 0x2 ;  /* 0x000000005d5c7211 */ /* 0x000fe400078c10ff */
[-C--:B------:R-:W-:Y:S02]  /*3af30*/  LEA.HI.X.SX32 R91, R91, R250.reuse, 0x2, P2 ;  /* 0x000000fa5b5b7211 */ /* 0x080fe400010f16ff */
[----:B------:R-:W-:Y:S01]  /*3af40*/  LEA.HI.X.SX32 R93, R93, R250, 0x2, P6 ;  /* 0x000000fa5d5d7211 */ /* 0x000fe200030f16ff */
[----:B------:R-:W-:-:S02]  /*3af50*/  IMAD R152, R219, c[0x0][0x190], RZ ;  /* 0x00006400db987a24 */ /* 0x000fc400078e02ff */
[----:B------:R-:W-:Y:S02]  /*3af60*/  IMAD R218, R71, c[0x0][0x190], RZ ;  /* 0x0000640047da7a24 */ /* 0x000fe400078e02ff */
[----:B------:R-:W5:Y:S04]  /*3af70*/  LDL.LU R71, [R1+0x1434] ;  /* 0x0014340001477983 */ /* 0x000f680000300800 */
[----:B------:R1:W-:Y:S02]  /*3af80*/  STL.64 [R1+0x1b48], R64 ;  /* 0x001b484001007387 */ /* 0x0003e40000100a00 */
[----:B-1----:R-:W-:-:S04]  /*3af90*/  LEA R66, P6, R194, R0, 0x2 ;  /* 0x00000000c2427211 */ /* 0x002fc800078c10ff */
[----:B------:R-:W-:Y:S02]  /*3afa0*/  LEA.HI.X.SX32 R67, R194, R250, 0x2, P6 ;  /* 0x000000fac2437211 */ /* 0x000fe400030f16ff */
[----:B------:R-:W-:-:S04]  /*3afb0*/  LEA R64, P2, R195, R0, 0x2 ;  /* 0x00000000c3407211 */ /* 0x000fc800078410ff */
[----:B------:R-:W-:Y:S01]  /*3afc0*/  LEA.HI.X.SX32 R65, R195, R250, 0x2, P2 ;  /* 0x000000fac3417211 */ /* 0x000fe200010f16ff */
[----:B------:R-:W-:Y:S02]  /*3afd0*/  IMAD R150, R222, c[0x0][0x190], RZ ;  /* 0x00006400de967a24 */ /* 0x000fe400078e02ff */
[----:B--2---:R-:W-:Y:S02]  /*3afe0*/  IMAD R219, R72, c[0x0][0x190], RZ ;  /* 0x0000640048db7a24 */ /* 0x004fe400078e02ff */
[----:B------:R-:W2:Y:S04]  /*3aff0*/  LDL.LU R72, [R1+0x1448] ;  /* 0x0014480001487983 */ /* 0x000ea80000300800 */
[----:B------:R1:W-:Y:S02]  /*3b000*/  STL.64 [R1+0xcc8], R64 ;  /* 0x000cc84001007387 */ /* 0x0003e40000100a00 */
[----:B-1----:R-:W-:-:S04]  /*3b010*/  LEA R64, P2, R98, R0, 0x2 ;  /* 0x0000000062407211 */ /* 0x002fc800078410ff */
[----:B------:R-:W-:Y:S01]  /*3b020*/  LEA.HI.X.SX32 R65, R98, R250, 0x2, P2 ;  /* 0x000000fa62417211 */ /* 0x000fe200010f16ff */
[----:B----4-:R-:W-:Y:S02]  /*3b030*/  IMAD R220, R73, c[0x0][0x190], RZ ;  /* 0x0000640049dc7a24 */ /* 0x010fe400078e02ff */
[----:B------:R-:W4:Y:S04]  /*3b040*/  LDL.LU R73, [R1+0x144c] ;  /* 0x00144c0001497983 */ /* 0x000f280000300800 */
[----:B------:R1:W-:Y:S04]  /*3b050*/  STL.64 [R1+0x12c8], R66 ;  /* 0x0012c84201007387 */ /* 0x0003e80000100a00 */
[----:B------:R3:W-:Y:S01]  /*3b060*/  STL.64 [R1+0x1750], R64 ;  /* 0x0017504001007387 */ /* 0x0007e20000100a00 */
[----:B-1----:R-:W-:-:S04]  /*3b070*/  LEA R66, P6, R94, R0, 0x2 ;  /* 0x000000005e427211 */ /* 0x002fc800078c10ff */
[----:B------:R-:W-:Y:S01]  /*3b080*/  LEA.HI.X.SX32 R67, R94, R250, 0x2, P6 ;  /* 0x000000fa5e437211 */ /* 0x000fe200030f16ff */
[----:B---3--:R-:W-:Y:S02]  /*3b090*/  IMAD R222, R68, c[0x0][0x190], RZ ;  /* 0x0000640044de7a24 */ /* 0x008fe400078e02ff */
[----:B------:R-:W3:Y:S04]  /*3b0a0*/  LDL.LU R68, [R1+0x1460] ;  /* 0x0014600001447983 */ /* 0x000ee80000300800 */
[----:B------:R-:W-:Y:S01]  /*3b0b0*/  STL.64 [R1+0x1950], R66 ;  /* 0x0019504201007387 */ /* 0x000fe20000100a00 */
[----:B-----5:R-:W-:-:S03]  /*3b0c0*/  IMAD R223, R69, c[0x0][0x190], RZ ;  /* 0x0000640045df7a24 */ /* 0x020fc600078e02ff */
[----:B------:R-:W5:Y:S01]  /*3b0d0*/  LDL.LU R69, [R1+0x1464] ;  /* 0x0014640001457983 */ /* 0x000f620000300800 */
[----:B------:R-:W-:-:S04]  /*3b0e0*/  LEA R64, P2, R96, R0, 0x2 ;  /* 0x0000000060407211 */ /* 0x000fc800078410ff */
[----:B------:R-:W-:Y:S02]  /*3b0f0*/  LEA.HI.X.SX32 R65, R96, R250, 0x2, P2 ;  /* 0x000000fa60417211 */ /* 0x000fe400010f16ff */
[-C--:B------:R-:W-:Y:S02]  /*3b100*/  LEA R96, P2, R97, R0.reuse, 0x2 ;  /* 0x0000000061607211 */ /* 0x080fe400078410ff */
[----:B------:R-:W-:Y:S01]  /*3b110*/  LEA R94, P6, R95, R0, 0x2 ;  /* 0x000000005f5e7211 */ /* 0x000fe200078c10ff */
[----:B------:R1:W-:Y:S01]  /*3b120*/  STL.64 [R1+0x1b50], R64 ;  /* 0x001b504001007387 */ /* 0x0003e20000100a00 */
[-C--:B------:R-:W-:Y:S02]  /*3b130*/  LEA.HI.X.SX32 R97, R97, R250.reuse, 0x2, P2 ;  /* 0x000000fa61617211 */ /* 0x080fe400010f16ff */
[----:B------:R-:W-:Y:S02]  /*3b140*/  LEA.HI.X.SX32 R95, R95, R250, 0x2, P6 ;  /* 0x000000fa5f5f7211 */ /* 0x000fe400030f16ff */
[----:B------:R-:W-:-:S02]  /*3b150*/  LEA R98, P6, R99, R0, 0x2 ;  /* 0x0000000063627211 */ /* 0x000fc400078c10ff */
[----:B-1----:R-:W-:Y:S02]  /*3b160*/  LEA R64, P2, R193, R0, 0x2 ;  /* 0x00000000c1407211 */ /* 0x002fe400078410ff */
[-C--:B------:R-:W-:Y:S02]  /*3b170*/  LEA.HI.X.SX32 R99, R99, R250.reuse, 0x2, P6 ;  /* 0x000000fa63637211 */ /* 0x080fe400030f16ff */
[----:B------:R-:W-:Y:S02]  /*3b180*/  LEA.HI.X.SX32 R65, R193, R250, 0x2, P2 ;  /* 0x000000fac1417211 */ /* 0x000fe400010f16ff */
[----:B------:R-:W-:Y:S01]  /*3b190*/  LEA R66, P6, R192, R0, 0x2 ;  /* 0x00000000c0427211 */ /* 0x000fe200078c10ff */
[----:B------:R-:W-:Y:S02]  /*3b1a0*/  IMAD R226, R70, c[0x0][0x190], RZ ;  /* 0x0000640046e27a24 */ /* 0x000fe400078e02ff */
[----:B------:R-:W5:Y:S01]  /*3b1b0*/  LDL.LU R70, [R1+0x1478] ;  /* 0x0014780001467983 */ /* 0x000f620000300800 */
[----:B------:R-:W-:-:S03]  /*3b1c0*/  LEA.HI.X.SX32 R67, R192, R250, 0x2, P6 ;  /* 0x000000fac0437211 */ /* 0x000fc600030f16ff */
[----:B------:R1:W-:Y:S02]  /*3b1d0*/  STL.64 [R1+0xce0], R64 ;  /* 0x000ce04001007387 */ /* 0x0003e40000100a00 */
        /* <DEDUP_REMOVED lines=8> */
[-C--:B------:R-:W-:Y:S02]  /*3b260*/  LEA.HI.X.SX32 R67, R100, R250.reuse, 0x2, P6 ;  /* 0x000000fa64437211 */ /* 0x080fe400030f16ff */
        /* <DEDUP_REMOVED lines=18> */
[----:B------:R-:W-:-:S04]  /*3b390*/  LEA R104, P6, R105, R0, 0x2 ;  /* 0x0000000069687211 */ /* 0x000fc800078c10ff */
[----:B------:R-:W-:Y:S02]  /*3b3a0*/  LEA.HI.X.SX32 R105, R105, R250, 0x2, P6 ;  /* 0x000000fa69697211 */ /* 0x000fe400030f16ff */
[-C--:B------:R-:W-:Y:S02]  /*3b3b0*/  LEA R66, P6, R190, R0.reuse, 0x2 ;  /* 0x00000000be427211 */ /* 0x080fe400078c10ff */
[----:B-1----:R-:W-:Y:S02]  /*3b3c0*/  LEA R64, P2, R110, R0, 0x2 ;  /* 0x000000006e407211 */ /* 0x002fe400078410ff */
[-C--:B------:R-:W-:Y:S02]  /*3b3d0*/  LEA.HI.X.SX32 R67, R190, R250.reuse, 0x2, P6 ;  /* 0x000000fabe437211 */ /* 0x080fe400030f16ff */
[----:B------:R-:W-:Y:S01]  /*3b3e0*/  LEA.HI.X.SX32 R65, R110, R250, 0x2, P2 ;  /* 0x000000fa6e417211 */ /* 0x000fe200010f16ff */
[----:B------:R-:W-:Y:S02]  /*3b3f0*/  IMAD R139, R234, c[0x0][0x190], RZ ;  /* 0x00006400ea8b7a24 */ /* 0x000fe400078e02ff */
[----:B------:R1:W-:Y:S04]  /*3b400*/  STL.64 [R1+0x12f8], R66 ;  /* 0x0012f84201007387 */ /* 0x0003e80000100a00 */
[----:B------:R1:W-:Y:S02]  /*3b410*/  STL.64 [R1+0x1760], R64 ;  /* 0x0017604001007387 */ /* 0x0003e40000100a00 */
[----:B-1----:R-:W-:Y:S01]  /*3b420*/  LEA R66, P6, R106, R0, 0x2 ;  /* 0x000000006a427211 */ /* 0x002fe200078c10ff */
[----:B------:R-:W-:-:S02]  /*3b430*/  IMAD R234, R70, c[0x0][0x190], RZ ;  /* 0x0000640046ea7a24 */ /* 0x000fc400078e02ff */
[----:B------:R-:W5:Y:S01]  /*3b440*/  LDL.LU R70, [R1+0x14f0] ;  /* 0x0014f00001467983 */ /* 0x000f620000300800 */
[----:B------:R-:W-:Y:S02]  /*3b450*/  LEA R64, P2, R108, R0, 0x2 ;  /* 0x000000006c407211 */ /* 0x000fe400078410ff */
[----:B------:R-:W-:Y:S02]  /*3b460*/  LEA.HI.X.SX32 R67, R106, R250, 0x2, P6 ;  /* 0x000000fa6a437211 */ /* 0x000fe400030f16ff */
[----:B------:R-:W-:Y:S02]  /*3b470*/  LEA R106, P6, R107, R0, 0x2 ;  /* 0x000000006b6a7211 */ /* 0x000fe400078c10ff */
[----:B------:R-:W-:Y:S01]  /*3b480*/  LEA.HI.X.SX32 R65, R108, R250, 0x2, P2 ;  /* 0x000000fa6c417211 */ /* 0x000fe200010f16ff */
[----:B------:R-:W-:Y:S01]  /*3b490*/  IMAD R140, R233, c[0x0][0x190], RZ ;  /* 0x00006400e98c7a24 */ /* 0x000fe200078e02ff */
[----:B------:R-:W-:Y:S01]  /*3b4a0*/  LEA R108, P2, R109, R0, 0x2 ;  /* 0x000000006d6c7211 */ /* 0x000fe200078410ff */
[----:B------:R1:W-:Y:S01]  /*3b4b0*/  STL.64 [R1+0x1960], R66 ;  /* 0x0019604201007387 */ /* 0x0003e20000100a00 */
[----:B------:R-:W-:-:S02]  /*3b4c0*/  LEA.HI.X.SX32 R107, R107, R250, 0x2, P6 ;  /* 0x000000fa6b6b7211 */ /* 0x000fc400030f16ff */
[----:B------:R-:W-:Y:S02]  /*3b4d0*/  LEA R110, P6, R111, R0, 0x2 ;  /* 0x000000006f6e7211 */ /* 0x000fe400078c10ff */
[-C--:B------:R-:W-:Y:S02]  /*3b4e0*/  LEA.HI.X.SX32 R109, R109, R250.reuse, 0x2, P2 ;  /* 0x000000fa6d6d7211 */ /* 0x080fe400010f16ff */
[----:B------:R-:W-:Y:S01]  /*3b4f0*/  LEA.HI.X.SX32 R111, R111, R250, 0x2, P6 ;  /* 0x000000fa6f6f7211 */ /* 0x000fe200030f16ff */
[----:B------:R-:W-:Y:S02]  /*3b500*/  IMAD R233, R71, c[0x0][0x190], RZ ;  /* 0x0000640047e97a24 */ /* 0x000fe400078e02ff */
[----:B------:R-:W5:Y:S04]  /*3b510*/  LDL.LU R71, [R1+0x1508] ;  /* 0x0015080001477983 */ /* 0x000f680000300800 */
[----:B------:R1:W-:Y:S02]  /*3b520*/  STL.64 [R1+0x1b60], R64 ;  /* 0x001b604001007387 */ /* 0x0003e40000100a00 */
[----:B-1----:R-:W-:Y:S01]  /*3b530*/  LEA R66, P6, R188, R0, 0x2 ;  /* 0x00000000bc427211 */ /* 0x002fe200078c10ff */
[----:B------:R-:W-:-:S02]  /*3b540*/  IMAD R141, R232, c[0x0][0x190], RZ ;  /* 0x00006400e88d7a24 */ /* 0x000fc400078e02ff */
[----:B------:R-:W-:Y:S01]  /*3b550*/  IMAD R143, R231, c[0x0][0x190], RZ ;  /* 0x00006400e78f7a24 */ /* 0x000fe200078e02ff */
[----:B------:R-:W-:Y:S02]  /*3b560*/  LEA.HI.X.SX32 R67, R188, R250, 0x2, P6 ;  /* 0x000000fabc437211 */ /* 0x000fe400030f16ff */
[----:B------:R-:W-:-:S04]  /*3b570*/  LEA R64, P2, R189, R0, 0x2 ;  /* 0x00000000bd407211 */ /* 0x000fc800078410ff */
[----:B------:R-:W-:Y:S01]  /*3b580*/  LEA.HI.X.SX32 R65, R189, R250, 0x2, P2 ;  /* 0x000000fabd417211 */ /* 0x000fe200010f16ff */
        /* <DEDUP_REMOVED lines=33> */
[----:B------:R-:W-:Y:S01]  /*3b7a0*/  IMAD R121, R121, c[0x0][0x190], RZ ;  /* 0x0000640079797a24 */ /* 0x000fe200078e02ff */
[----:B-1----:R-:W-:-:S04]  /*3b7b0*/  LEA R64, P2, R122, R0, 0x2 ;  /* 0x000000007a407211 */ /* 0x002fc800078410ff */
[----:B------:R-:W-:Y:S01]  /*3b7c0*/  LEA.HI.X.SX32 R65, R122, R250, 0x2, P2 ;  /* 0x000000fa7a417211 */ /* 0x000fe200010f16ff */
[----:B------:R-:W-:Y:S02]  /*3b7d0*/  IMAD R227, R71, c[0x0][0x190], RZ ;  /* 0x0000640047e37a24 */ /* 0x000fe400078e02ff */
        /* <DEDUP_REMOVED lines=24> */
[----:B------:R-:W-:Y:S01]  /*3b960*/  IMAD R123, R123, c[0x0][0x190], RZ ;  /* 0x000064007b7b7a24 */ /* 0x000fe200078e02ff */
[----:B------:R-:W-:Y:S01]  /*3b970*/  LEA R118, P6, R119, R0, 0x2 ;  /* 0x0000000077767211 */ /* 0x000fe200078c10ff */
[----:B------:R-:W-:-:S03]  /*3b980*/  IMAD R168, R168, c[0x0][0x190], RZ ;  /* 0x00006400a8a87a24 */ /* 0x000fc600078e02ff */
[----:B------:R-:W-:Y:S02]  /*3b990*/  LEA.HI.X.SX32 R119, R119, R250, 0x2, P6 ;  /* 0x000000fa77777211 */ /* 0x000fe400030f16ff */
[----:B------:R-:W-:Y:S01]  /*3b9a0*/  LEA R122, P6, R123, R0, 0x2 ;  /* 0x000000007b7a7211 */ /* 0x000fe200078c10ff */
[----:B------:R-:W-:-:S03]  /*3b9b0*/  IMAD R128, R128, c[0x0][0x190], RZ ;  /* 0x0000640080807a24 */ /* 0x000fc600078e02ff */
[----:B------:R-:W-:Y:S02]  /*3b9c0*/  LEA.HI.X.SX32 R123, R123, R250, 0x2, P6 ;  /* 0x000000fa7b7b7211 */ /* 0x000fe400030f16ff */
[-C--:B------:R-:W-:Y:S02]  /*3b9d0*/  LEA R66, P6, R168, R0.reuse, 0x2 ;  /* 0x00000000a8427211 */ /* 0x080fe400078c10ff */
[----:B-1----:R-:W-:Y:S01]  /*3b9e0*/  LEA R64, P2, R128, R0, 0x2 ;  /* 0x0000000080407211 */ /* 0x002fe200078410ff */
[----:B------:R-:W-:Y:S01]  /*3b9f0*/  IMAD R124, R124, c[0x0][0x190], RZ ;  /* 0x000064007c7c7a24 */ /* 0x000fe200078e02ff */
[-C--:B------:R-:W-:Y:S01]  /*3ba00*/  LEA.HI.X.SX32 R67, R168, R250.reuse, 0x2, P6 ;  /* 0x000000faa8437211 */ /* 0x080fe200030f16ff */
[----:B------:R-:W-:Y:S01]  /*3ba10*/  IMAD R126, R126, c[0x0][0x190], RZ ;  /* 0x000064007e7e7a24 */ /* 0x000fe200078e02ff */
[----:B------:R-:W-:Y:S01]  /*3ba20*/  LEA.HI.X.SX32 R65, R128, R250, 0x2, P2 ;  /* 0x000000fa80417211 */ /* 0x000fe200010f16ff */
[----:B------:R-:W-:Y:S02]  /*3ba30*/  IMAD R125, R125, c[0x0][0x190], RZ ;  /* 0x000064007d7d7a24 */ /* 0x000fe400078e02ff */
[----:B------:R1:W-:Y:S01]  /*3ba40*/  STL.64 [R1+0x1340], R66 ;  /* 0x0013404201007387 */ /* 0x0003e20000100a00 */
[----:B------:R-:W-:-:S03]  /*3ba50*/  IMAD R127, R127, c[0x0][0x190], RZ ;  /* 0x000064007f7f7a24 */ /* 0x000fc600078e02ff */
[----:B------:R1:W-:Y:S01]  /*3ba60*/  STL.64 [R1+0x1778], R64 ;  /* 0x0017784001007387 */ /* 0x0003e20000100a00 */
[----:B------:R-:W-:Y:S01]  /*3ba70*/  IMAD R129, R129, c[0x0][0x190], RZ ;  /* 0x0000640081817a24 */ /* 0x000fe200078e02ff */
[-C--:B-1----:R-:W-:Y:S01]  /*3ba80*/  LEA R66, P6, R124, R0.reuse, 0x2 ;  /* 0x000000007c427211 */ /* 0x082fe200078c10ff */
[----:B------:R-:W-:Y:S02]  /*3ba90*/  IMAD R188, R70, c[0x0][0x190], RZ ;  /* 0x0000640046bc7a24 */ /* 0x000fe400078e02ff */
[----:B------:R-:W5:Y:S01]  /*3baa0*/  LDL.LU R70, [R1+0x179c] ;  /* 0x00179c0001467983 */ /* 0x000f620000300800 */
[----:B------:R-:W-:Y:S02]  /*3bab0*/  LEA R64, P2, R126, R0, 0x2 ;  /* 0x000000007e407211 */ /* 0x000fe400078410ff */
[----:B------:R-:W-:Y:S02]  /*3bac0*/  LEA.HI.X.SX32 R67, R124, R250, 0x2, P6 ;  /* 0x000000fa7c437211 */ /* 0x000fe400030f16ff */
[----:B------:R-:W-:Y:S01]  /*3bad0*/  LEA R124, P6, R125, R0, 0x2 ;  /* 0x000000007d7c7211 */ /* 0x000fe200078c10ff */
[----:B------:R-:W-:Y:S01]  /*3bae0*/  IMAD R132, R132, c[0x0][0x190], RZ ;  /* 0x0000640084847a24 */ /* 0x000fe200078e02ff */
[----:B------:R-:W-:-:S02]  /*3baf0*/  LEA.HI.X.SX32 R65, R126, R250, 0x2, P2 ;  /* 0x000000fa7e417211 */ /* 0x000fc400010f16ff */
[----:B------:R-:W-:Y:S01]  /*3bb00*/  LEA R126, P2, R127, R0, 0x2 ;  /* 0x000000007f7e7211 */ /* 0x000fe200078410ff */
[----:B------:R1:W-:Y:S01]  /*3bb10*/  STL.64 [R1+0x1978], R66 ;  /* 0x0019784201007387 */ /* 0x0003e20000100a00 */
[----:B------:R-:W-:Y:S01]  /*3bb20*/  LEA.HI.X.SX32 R125, R125, R250, 0x2, P6 ;  /* 0x000000fa7d7d7211 */ /* 0x000fe200030f16ff */
[----:B------:R-:W-:Y:S01]  /*3bb30*/  IMAD R130, R130, c[0x0][0x190], RZ ;  /* 0x0000640082827a24 */ /* 0x000fe200078e02ff */
[----:B------:R-:W-:Y:S02]  /*3bb40*/  LEA R128, P6, R129, R0, 0x2 ;  /* 0x0000000081807211 */ /* 0x000fe400078c10ff */
[-C--:B------:R-:W-:Y:S01]  /*3bb50*/  LEA.HI.X.SX32 R127, R127, R250.reuse, 0x2, P2 ;  /* 0x000000fa7f7f7211 */ /* 0x080fe200010f16ff */
[----:B------:R-:W-:Y:S02]  /*3bb60*/  IMAD R187, R71, c[0x0][0x190], RZ ;  /* 0x0000640047bb7a24 */ /* 0x000fe400078e02ff */
[----:B------:R-:W5:Y:S01]  /*3bb70*/  LDL.LU R71, [R1+0x17a0] ;  /* 0x0017a00001477983 */ /* 0x000f620000300800 */
[----:B------:R-:W-:-:S03]  /*3bb80*/  LEA.HI.X.SX32 R129, R129, R250, 0x2, P6 ;  /* 0x000000fa81817211 */ /* 0x000fc600030f16ff */
[----:B------:R1:W-:Y:S02]  /*3bb90*/  STL.64 [R1+0x1b78], R64 ;  /* 0x001b784001007387 */ /* 0x0003e40000100a00 */
[C---:B-1----:R-:W-:Y:S01]  /*3bba0*/  LEA R66, P6, R130.reuse, R0, 0x2 ;  /* 0x0000000082427211 */ /* 0x042fe200078c10ff */
[----:B------:R-:W-:Y:S02]  /*3bbb0*/  IMAD R131, R131, c[0x0][0x190], RZ ;  /* 0x0000640083837a24 */ /* 0x000fe400078e02ff */
        /* <DEDUP_REMOVED lines=20> */
[----:B------:R-:W-:-:S05]  /*3bd00*/  IMAD R134, R134, c[0x0][0x190], RZ ;  /* 0x0000640086867a24 */ /* 0x000fca00078e02ff */
[----:B------:R-:W-:-:S04]  /*3bd10*/  LEA R64, P2, R134, R0, 0x2 ;  /* 0x0000000086407211 */ /* 0x000fc800078410ff */
[----:B------:R-:W-:Y:S02]  /*3bd20*/  LEA.HI.X.SX32 R65, R134, R250, 0x2, P2 ;  /* 0x000000fa86417211 */ /* 0x000fe400010f16ff */
[CC--:B------:R-:W-:Y:S02]  /*3bd30*/  LEA R132, P2, R136.reuse, R0.reuse, 0x2 ;  /* 0x0000000088847211 */ /* 0x0c0fe400078410ff */
[C---:B------:R-:W-:Y:S01]  /*3bd40*/  LEA R130, P6, R135.reuse, R0, 0x2 ;  /* 0x0000000087827211 */ /* 0x040fe200078c10ff */
[----:B------:R1:W-:Y:S01]  /*3bd50*/  STL.64 [R1+0x1b80], R64 ;  /* 0x001b804001007387 */ /* 0x0003e20000100a00 */
[-C--:B------:R-:W-:Y:S02]  /*3bd60*/  LEA.HI.X.SX32 R133, R136, R250.reuse, 0x2, P2 ;  /* 0x000000fa88857211 */ /* 0x080fe400010f16ff */
[----:B------:R-:W-:Y:S02]  /*3bd70*/  LEA.HI.X.SX32 R131, R135, R250, 0x2, P6 ;  /* 0x000000fa87837211 */ /* 0x000fe400030f16ff */
[----:B------:R-:W-:-:S02]  /*3bd80*/  LEA R134, P6, R137, R0, 0x2 ;  /* 0x0000000089867211 */ /* 0x000fc400078c10ff */
[C---:B-1----:R-:W-:Y:S02]  /*3bd90*/  LEA R64, P2, R138.reuse, R0, 0x2 ;  /* 0x000000008a407211 */ /* 0x042fe400078410ff */
[-C--:B------:R-:W-:Y:S02]  /*3bda0*/  LEA.HI.X.SX32 R135, R137, R250.reuse, 0x2, P6 ;  /* 0x000000fa89877211 */ /* 0x080fe400030f16ff */
[----:B------:R-:W-:Y:S02]  /*3bdb0*/  LEA.HI.X.SX32 R65, R138, R250, 0x2, P2 ;  /* 0x000000fa8a417211 */ /* 0x000fe400010f16ff */
[C---:B------:R-:W-:Y:S01]  /*3bdc0*/  LEA R66, P6, R139.reuse, R0, 0x2 ;  /* 0x000000008b427211 */ /* 0x040fe200078c10ff */
        /* <DEDUP_REMOVED lines=11> */
[C---:B------:R-:W-:Y:S02]  /*3be80*/  LEA R64, P2, R142.reuse, R0, 0x2 ;  /* 0x000000008e407211 */ /* 0x040fe400078410ff */
        /* <DEDUP_REMOVED lines=27> */
[CC--:B-1----:R-:W-:Y:S01]  /*3c040*/  LEA R66, P6, R149.reuse, R0.reuse, 0x2 ;  /* 0x0000000095427211 */ /* 0x0c2fe200078c10ff */
[----:B------:R-:W-:Y:S01]  /*3c050*/  IMAD R214, R70, c[0x0][0x190], RZ ;  /* 0x0000640046d67a24 */ /* 0x000fe200078e02ff */
[----:B------:R-:W-:Y:S01]  /*3c060*/  LEA R64, P2, R150, R0, 0x2 ;  /* 0x0000000096407211 */ /* 0x000fe200078410ff */
[----:B------:R-:W5:Y:S01]  /*3c070*/  LDL.LU R70, [R1+0x17cc] ;  /* 0x0017cc0001467983 */ /* 0x000f620000300800 */
[----:B------:R-:W-:-:S02]  /*3c080*/  LEA.HI.X.SX32 R67, R149, R250, 0x2, P6 ;  /* 0x000000fa95437211 */ /* 0x000fc400030f16ff */
[C---:B------:R-:W-:Y:S02]  /*3c090*/  LEA R142, P6, R151.reuse, R0, 0x2 ;  /* 0x00000000978e7211 */ /* 0x040fe400078c10ff */
[----:B------:R-:W-:Y:S02]  /*3c0a0*/  LEA.HI.X.SX32 R65, R150, R250, 0x2, P2 ;  /* 0x000000fa96417211 */ /* 0x000fe400010f16ff */
[C---:B------:R-:W-:Y:S01]  /*3c0b0*/  LEA R144, P2, R152.reuse, R0, 0x2 ;  /* 0x0000000098907211 */ /* 0x040fe200078410ff */
[----:B------:R1:W-:Y:S01]  /*3c0c0*/  STL.64 [R1+0x1990], R66 ;  /* 0x0019904201007387 */ /* 0x0003e20000100a00 */
[----:B------:R-:W-:Y:S02]  /*3c0d0*/  LEA.HI.X.SX32 R143, R151, R250, 0x2, P6 ;  /* 0x000000fa978f7211 */ /* 0x000fe400030f16ff */
[----:B------:R-:W-:Y:S02]  /*3c0e0*/  LEA R146, P6, R153, R0, 0x2 ;  /* 0x0000000099927211 */ /* 0x000fe400078c10ff */
[----:B------:R-:W-:-:S02]  /*3c0f0*/  LEA.HI.X.SX32 R145, R152, R250, 0x2, P2 ;  /* 0x000000fa98917211 */ /* 0x000fc400010f16ff */
[----:B------:R-:W-:Y:S01]  /*3c100*/  LEA.HI.X.SX32 R147, R153, R250, 0x2, P6 ;  /* 0x000000fa99937211 */ /* 0x000fe200030f16ff */
        /* <DEDUP_REMOVED lines=24> */
[----:B------:R-:W-:Y:S01]  /*3c290*/  LEA R64, P2, R158, R0, 0x2 ;  /* 0x000000009e407211 */ /* 0x000fe200078410ff */
[----:B------:R-:W-:-:S03]  /*3c2a0*/  IMAD R161, R207, c[0x0][0x190], RZ ;  /* 0x00006400cfa17a24 */ /* 0x000fc600078e02ff */
        /* <DEDUP_REMOVED lines=10> */
[----:B------:R-:W-:-:S04]  /*3c350*/  LEA R66, P6, R163, R0, 0x2 ;  /* 0x00000000a3427211 */ /* 0x000fc800078c10ff */
[----:B------:R-:W-:Y:S01]  /*3c360*/  LEA.HI.X.SX32 R67, R163, R250, 0x2, P6 ;  /* 0x000000faa3437211 */ /* 0x000fe200030f16ff */
[----:B------:R-:W-:Y:S02]  /*3c370*/  IMAD R201, R70, c[0x0][0x190], RZ ;  /* 0x0000640046c97a24 */ /* 0x000fe400078e02ff */
[----:B------:R-:W5:Y:S04]  /*3c380*/  LDL.LU R70, [R1+0x17e4] ;  /* 0x0017e40001467983 */ /* 0x000f680000300800 */
[----:B------:R1:W-:Y:S02]  /*3c390*/  STL.64 [R1+0xdb8], R64 ;  /* 0x000db84001007387 */ /* 0x0003e40000100a00 */
[----:B-1----:R-:W-:Y:S01]  /*3c3a0*/  LEA R64, P2, R164, R0, 0x2 ;  /* 0x00000000a4407211 */ /* 0x002fe200078410ff */
[----:B------:R-:W-:-:S03]  /*3c3b0*/  IMAD R213, R71, c[0x0][0x190], RZ ;  /* 0x0000640047d57a24 */ /* 0x000fc600078e02ff */
[----:B------:R-:W-:Y:S01]  /*3c3c0*/  LEA.HI.X.SX32 R65, R164, R250, 0x2, P2 ;  /* 0x000000faa4417211 */ /* 0x000fe200010f16ff */
        /* <DEDUP_REMOVED lines=113> */
[----:B------:R-:W-:-:S04]  /*3cae0*/  LEA R66, P6, R234, R0, 0x2 ;  /* 0x00000000ea427211 */ /* 0x000fc800078c10ff */
[----:B------:R-:W-:Y:S02]  /*3caf0*/  LEA.HI.X.SX32 R67, R234, R250, 0x2, P6 ;  /* 0x000000faea437211 */ /* 0x000fe400030f16ff */
[----:B-1----:R-:W-:-:S03]  /*3cb00*/  LEA R64, P2, R233, R0, 0x2 ;  /* 0x00000000e9407211 */ /* 0x002fc600078410ff */
[----:B------:R1:W-:Y:S01]  /*3cb10*/  STL.64 [R1+0x1418], R66 ;  /* 0x0014184201007387 */ /* 0x0003e20000100a00 */
[----:B------:R-:W-:Y:S02]  /*3cb20*/  LEA.HI.X.SX32 R65, R233, R250, 0x2, P2 ;  /* 0x000000fae9417211 */ /* 0x000fe400010f16ff */
[----:B-1----:R-:W-:-:S04]  /*3cb30*/  LEA R66, P6, R232, R0, 0x2 ;  /* 0x00000000e8427211 */ /* 0x002fc800078c10ff */
[----:B------:R-:W-:Y:S01]  /*3cb40*/  LEA.HI.X.SX32 R67, R232, R250, 0x2, P6 ;  /* 0x000000fae8437211 */ /* 0x000fe200030f16ff */
[----:B------:R-:W-:Y:S04]  /*3cb50*/  STL.64 [R1+0x17c0], R64 ;  /* 0x0017c04001007387 */ /* 0x000fe80000100a00 */
[----:B------:R1:W-:Y:S01]  /*3cb60*/  STL.64 [R1+0x19c0], R66 ;  /* 0x0019c04201007387 */ /* 0x0003e20000100a00 */
[----:B------:R-:W-:-:S03]  /*3cb70*/  LEA R178, P6, R230, R0, 0x2 ;  /* 0x00000000e6b27211 */ /* 0x000fc600078c10ff */
[----:B-1----:R-:W5:Y:S01]  /*3cb80*/  LDL.LU R66, [R1+0x19d4] ;  /* 0x0019d40001427983 */ /* 0x002f620000300800 */
[C---:B------:R-:W-:Y:S02]  /*3cb90*/  LEA R64, P2, R231.reuse, R0, 0x2 ;  /* 0x00000000e7407211 */ /* 0x040fe400078410ff */
[-C--:B------:R-:W-:Y:S02]  /*3cba0*/  LEA.HI.X.SX32 R179, R230, R250.reuse, 0x2, P6 ;  /* 0x000000fae6b37211 */ /* 0x080fe400030f16ff */
[----:B------:R-:W-:Y:S01]  /*3cbb0*/  LEA.HI.X.SX32 R65, R231, R250, 0x2, P2 ;  /* 0x000000fae7417211 */ /* 0x000fe200010f16ff */
[----:B------:R-:W-:Y:S01]  /*3cbc0*/  IMAD R251, R71, c[0x0][0x190], RZ ;  /* 0x0000640047fb7a24 */ /* 0x000fe200078e02ff */
[CC--:B------:R-:W-:Y:S01]  /*3cbd0*/  LEA R180, P2, R229.reuse, R0.reuse, 0x2 ;  /* 0x00000000e5b47211 */ /* 0x0c0fe200078410ff */
[----:B------:R-:W5:Y:S01]  /*3cbe0*/  LDL.LU R71, [R1+0x19d8] ;  /* 0x0019d80001477983 */ /* 0x000f620000300800 */
[----:B------:R-:W-:Y:S02]  /*3cbf0*/  LEA R182, P6, R228, R0, 0x2 ;  /* 0x00000000e4b67211 */ /* 0x000fe400078c10ff */
[----:B------:R-:W-:-:S02]  /*3cc00*/  LEA.HI.X.SX32 R181, R229, R250, 0x2, P2 ;  /* 0x000000fae5b57211 */ /* 0x000fc400010f16ff */
[----:B------:R-:W-:Y:S02]  /*3cc10*/  LEA R230, P2, R227, R0, 0x2 ;  /* 0x00000000e3e67211 */ /* 0x000fe400078410ff */
[----:B------:R-:W-:Y:S02]  /*3cc20*/  LEA.HI.X.SX32 R183, R228, R250, 0x2, P6 ;  /* 0x000000fae4b77211 */ /* 0x000fe400030f16ff */
[----:B------:R-:W-:Y:S01]  /*3cc30*/  LEA R184, P6, R225, R0, 0x2 ;  /* 0x00000000e1b87211 */ /* 0x000fe200078c10ff */
[----:B------:R2:W-:Y:S01]  /*3cc40*/  STL.64 [R1+0x1bc0], R64 ;  /* 0x001bc04001007387 */ /* 0x0005e20000100a00 */
[-C--:B------:R-:W-:Y:S01]  /*3cc50*/  LEA.HI.X.SX32 R231, R227, R250.reuse, 0x2, P2 ;  /* 0x000000fae3e77211 */ /* 0x080fe200010f16ff */
[----:B------:R-:W-:Y:S01]  /*3cc60*/  IMAD R226, R70, c[0x0][0x190], RZ ;  /* 0x0000640046e27a24 */ /* 0x000fe200078e02ff */
[----:B------:R-:W-:Y:S02]  /*3cc70*/  LEA.HI.X.SX32 R185, R225, R250, 0x2, P6 ;  /* 0x000000fae1b97211 */ /* 0x000fe400030f16ff */
[----:B------:R-:W-:-:S04]  /*3cc80*/  LEA R228, P2, R224, R0, 0x2 ;  /* 0x00000000e0e47211 */ /* 0x000fc800078410ff */
[----:B------:R-:W-:Y:S01]  /*3cc90*/  LEA.HI.X.SX32 R229, R224, R250, 0x2, P2 ;  /* 0x000000fae0e57211 */ /* 0x000fe200010f16ff */
[----:B--2---:R-:W-:Y:S02]  /*3cca0*/  IMAD R64, R72, c[0x0][0x190], RZ ;  /* 0x0000640048407a24 */ /* 0x004fe400078e02ff */
[----:B------:R-:W2:Y:S01]  /*3ccb0*/  LDL.LU R72, [R1+0x19dc] ;  /* 0x0019dc0001487983 */ /* 0x000ea20000300800 */
[----:B----4-:R-:W-:-:S03]  /*3ccc0*/  IMAD R70, R73, c[0x0][0x190], RZ ;  /* 0x0000640049467a24 */ /* 0x010fc600078e02ff */
[----:B------:R-:W4:Y:S04]  /*3ccd0*/  LDL.LU R73, [R1+0x19e0] ;  /* 0x0019e00001497983 */ /* 0x000f280000300800 */
[----:B------:R-:W-:Y:S04]  /*3cce0*/  STL.64 [R1+0xe30], R230 ;  /* 0x000e30e601007387 */ /* 0x000fe80000100a00 */
[----:B------:R1:W-:Y:S04]  /*3ccf0*/  STL.64 [R1+0x1430], R184 ;  /* 0x001430b801007387 */ /* 0x0003e80000100a00 */
[----:B------:R5:W-:Y:S01]  /*3cd00*/  STL.64 [R1+0x17c8], R228 ;  /* 0x0017c8e401007387 */ /* 0x000be20000100a00 */
[----:B-1----:R-:W-:Y:S01]  /*3cd10*/  LEA R184, P6, R221, R0, 0x2 ;  /* 0x00000000ddb87211 */ /* 0x002fe200078c10ff */
[----:B---3--:R-:W-:-:S03]  /*3cd20*/  IMAD R65, R68, c[0x0][0x190], RZ ;  /* 0x0000640044417a24 */ /* 0x008fc600078e02ff */
[----:B------:R-:W-:Y:S01]  /*3cd30*/  LEA.HI.X.SX32 R185, R221, R250, 0x2, P6 ;  /* 0x000000faddb97211 */ /* 0x000fe200030f16ff */
        /* <DEDUP_REMOVED lines=9> */
[----:B------:R-:W-:Y:S02]  /*3cdd0*/  LEA.HI.X.SX32 R185, R188, R250, 0x2, P6 ;  /* 0x000000fabcb97211 */ /* 0x000fe400030f16ff */
[C---:B------:R-:W-:Y:S01]  /*3cde0*/  LEA R188, P6, R189.reuse, R0, 0x2 ;  /* 0x00000000bdbc7211 */ /* 0x040fe200078c10ff */
[----:B------:R-:W-:Y:S03]  /*3cdf0*/  STL.64 [R1+0x1bc8], R228 ;  /* 0x001bc8e401007387 */ /* 0x000fe60000100a00 */
[----:B------:R-:W-:Y:S01]  /*3ce00*/  LEA.HI.X.SX32 R189, R189, R250, 0x2, P6 ;  /* 0x000000fabdbd7211 */ /* 0x000fe200030f16ff */
[----:B------:R-:W5:Y:S01]  /*3ce10*/  LDL.LU R237, [R1+0x19ec] ;  /* 0x0019ec0001ed7983 */ /* 0x000f620000300800 */
[----:B------:R-:W-:-:S04]  /*3ce20*/  LEA R224, P6, R216, R0, 0x2 ;  /* 0x00000000d8e07211 */ /* 0x000fc800078c10ff */
[----:B------:R-:W-:Y:S01]  /*3ce30*/  LEA.HI.X.SX32 R225, R216, R250, 0x2, P6 ;  /* 0x000000fad8e17211 */ /* 0x000fe200030f16ff */
[----:B------:R-:W-:Y:S01]  /*3ce40*/  IMAD R242, R66, c[0x0][0x190], RZ ;  /* 0x0000640042f27a24 */ /* 0x000fe200078e02ff */
[----:B------:R-:W-:-:S04]  /*3ce50*/  LEA R66, P2, R217, R0, 0x2 ;  /* 0x00000000d9427211 */ /* 0x000fc800078410ff */
[----:B------:R-:W-:-:S05]  /*3ce60*/  LEA.HI.X.SX32 R67, R217, R250, 0x2, P2 ;  /* 0x000000fad9437211 */ /* 0x000fca00010f16ff */
[----:B------:R1:W-:Y:S01]  /*3ce70*/  STL.64 [R1+0xe48], R66 ;  /* 0x000e484201007387 */ /* 0x0003e20000100a00 */
[----:B------:R-:W-:-:S03]  /*3ce80*/  IMAD R241, R71, c[0x0][0x190], RZ ;  /* 0x0000640047f17a24 */ /* 0x000fc600078e02ff */
[----:B------:R-:W5:Y:S01]  /*3ce90*/  LDL.LU R71, [R1+0x19f0] ;  /* 0x0019f00001477983 */ /* 0x000f620000300800 */
[----:B-1----:R-:W-:-:S03]  /*3cea0*/  LEA R66, P2, R194, R0, 0x2 ;  /* 0x00000000c2427211 */ /* 0x002fc600078410ff */
[----:B------:R1:W-:Y:S01]  /*3ceb0*/  STL.64 [R1+0x1448], R224 ;  /* 0x001448e001007387 */ /* 0x0003e20000100a00 */
[----:B------:R-:W-:-:S05]  /*3cec0*/  LEA.HI.X.SX32 R67, R194, R250, 0x2, P2 ;  /* 0x000000fac2437211 */ /* 0x000fca00010f16ff */
[----:B------:R1:W-:Y:S02]  /*3ced0*/  STL.64 [R1+0x17d0], R66 ;  /* 0x0017d04201007387 */ /* 0x0003e40000100a00 */
[----:B-1----:R-:W-:-:S04]  /*3cee0*/  LEA R224, P6, R190, R0, 0x2 ;  /* 0x00000000bee07211 */ /* 0x002fc800078c10ff */
[----:B------:R-:W-:Y:S02]  /*3cef0*/  LEA.HI.X.SX32 R225, R190, R250, 0x2, P6 ;  /* 0x000000fabee17211 */ /* 0x000fe400030f16ff */
[----:B------:R-:W-:-:S04]  /*3cf00*/  LEA R66, P2, R192, R0, 0x2 ;  /* 0x00000000c0427211 */ /* 0x000fc800078410ff */
[----:B------:R-:W-:Y:S02]  /*3cf10*/  LEA.HI.X.SX32 R67, R192, R250, 0x2, P2 ;  /* 0x000000fac0437211 */ /* 0x000fe400010f16ff */
[----:B------:R-:W-:-:S04]  /*3cf20*/  LEA R192, P2, R193, R0, 0x2 ;  /* 0x00000000c1c07211 */ /* 0x000fc800078410ff */
[----:B------:R-:W-:Y:S02]  /*3cf30*/  LEA.HI.X.SX32 R193, R193, R250, 0x2, P2 ;  /* 0x000000fac1c17211 */ /* 0x000fe400010f16ff */
[----:B------:R-:W-:-:S04]  /*3cf40*/  LEA R216, P2, R215, R0, 0x2 ;  /* 0x00000000d7d87211 */ /* 0x000fc800078410ff */
[----:B------:R-:W-:Y:S01]  /*3cf50*/  LEA.HI.X.SX32 R217, R215, R250, 0x2, P2 ;  /* 0x000000fad7d97211 */ /* 0x000fe200010f16ff */
[----:B--2---:R-:W-:Y:S02]  /*3cf60*/  IMAD R240, R72, c[0x0][0x190], RZ ;  /* 0x0000640048f07a24 */ /* 0x004fe400078e02ff */
[----:B------:R-:W2:Y:S04]  /*3cf70*/  LDL.LU R72, [R1+0x19f4] ;  /* 0x0019f40001487983 */ /* 0x000ea80000300800 */
[----:B------:R5:W-:Y:S01]  /*3cf80*/  STL.64 [R1+0x19d0], R224 ;  /* 0x0019d0e001007387 */ /* 0x000be20000100a00 */
[----:B----4-:R-:W-:-:S03]  /*3cf90*/  IMAD R239, R73, c[0x0][0x190], RZ ;  /* 0x0000640049ef7a24 */ /* 0x010fc600078e02ff */
[----:B------:R-:W4:Y:S04]  /*3cfa0*/  LDL.LU R73, [R1+0x19f8] ;  /* 0x0019f80001497983 */ /* 0x000f280000300800 */
[----:B------:R1:W-:Y:S01]  /*3cfb0*/  STL.64 [R1+0x1bd0], R66 ;  /* 0x001bd04201007387 */ /* 0x0003e20000100a00 */
[----:B---3--:R-:W-:-:S03]  /*3cfc0*/  IMAD R238, R68, c[0x0][0x190], RZ ;  /* 0x0000640044ee7a24 */ /* 0x008fc600078e02ff */
        /* <DEDUP_REMOVED lines=8> */
[----:B-1----:R-:W-:-:S04]  /*3d050*/  LEA R66, P6, R214, R0, 0x2 ;  /* 0x00000000d6427211 */ /* 0x002fc800078c10ff */
[----:B------:R-:W-:Y:S02]  /*3d060*/  LEA.HI.X.SX32 R67, R214, R250, 0x2, P6 ;  /* 0x000000fad6437211 */ /* 0x000fe400030f16ff */
[----:B------:R-:W-:-:S03]  /*3d070*/  LEA R216, P2, R200, R0, 0x2 ;  /* 0x00000000c8d87211 */ /* 0x000fc600078410ff */
[----:B------:R1:W-:Y:S01]  /*3d080*/  STL.64 [R1+0x1460], R66 ;  /* 0x0014604201007387 */ /* 0x0003e20000100a00 */
[----:B------:R-:W-:Y:S02]  /*3d090*/  LEA.HI.X.SX32 R217, R200, R250, 0x2, P2 ;  /* 0x000000fac8d97211 */ /* 0x000fe400010f16ff */
[----:B-1----:R-:W-:-:S04]  /*3d0a0*/  LEA R66, P6, R196, R0, 0x2 ;  /* 0x00000000c4427211 */ /* 0x002fc800078c10ff */
[----:B------:R-:W-:-:S05]  /*3d0b0*/  LEA.HI.X.SX32 R67, R196, R250, 0x2, P6 ;  /* 0x000000fac4437211 */ /* 0x000fca00030f16ff */
[----:B------:R1:W-:Y:S04]  /*3d0c0*/  STL.64 [R1+0x19d8], R66 ;  /* 0x0019d84201007387 */ /* 0x0003e80000100a00 */
[----:B------:R1:W-:Y:S04]  /*3d0d0*/  STL.64 [R1+0x17d8], R216 ;  /* 0x0017d8d801007387 */ /* 0x0003e80000100a00 */
[----:B-1----:R-:W5:Y:S01]  /*3d0e0*/  LDL.LU R66, [R1+0x1a04] ;  /* 0x001a040001427983 */ /* 0x002f620000300800 */
[-C--:B------:R-:W-:Y:S02]  /*3d0f0*/  LEA R214, P2, R198, R0.reuse, 0x2 ;  /* 0x00000000c6d67211 */ /* 0x080fe400078410ff */
[----:B------:R-:W-:-:S02]  /*3d100*/  LEA R196, P6, R197, R0, 0x2 ;  /* 0x00000000c5c47211 */ /* 0x000fc400078c10ff */
[----:B------:R-:W-:Y:S01]  /*3d110*/  LEA.HI.X.SX32 R215, R198, R250, 0x2, P2 ;  /* 0x000000fac6d77211 */ /* 0x000fe200010f16ff */
[----:B------:R-:W-:Y:S01]  /*3d120*/  IMAD R221, R237, c[0x0][0x190], RZ ;  /* 0x00006400eddd7a24 */ /* 0x000fe200078e02ff */
[----:B------:R-:W-:Y:S02]  /*3d130*/  LEA R198, P2, R199, R0, 0x2 ;  /* 0x00000000c7c67211 */ /* 0x000fe400078410ff */
[----:B------:R-:W-:Y:S01]  /*3d140*/  LEA.HI.X.SX32 R197, R197, R250, 0x2, P6 ;  /* 0x000000fac5c57211 */ /* 0x000fe200030f16ff */
[----:B------:R-:W-:Y:S01]  /*3d150*/  IMAD R237, R71, c[0x0][0x190], RZ ;  /* 0x0000640047ed7a24 */ /* 0x000fe200078e02ff */
[----:B------:R-:W-:Y:S01]  /*3d160*/  LEA R200, P6, R201, R0, 0x2 ;  /* 0x00000000c9c87211 */ /* 0x000fe200078c10ff */
[----:B------:R-:W5:Y:S01]  /*3d170*/  LDL.LU R71, [R1+0x1a08] ;  /* 0x001a080001477983 */ /* 0x000f620000300800 */
[----:B------:R-:W-:Y:S02]  /*3d180*/  LEA.HI.X.SX32 R199, R199, R250, 0x2, P2 ;  /* 0x000000fac7c77211 */ /* 0x000fe400010f16ff */
[----:B------:R-:W-:Y:S01]  /*3d190*/  LEA R216, P2, R213, R0, 0x2 ;  /* 0x00000000d5d87211 */ /* 0x000fe200078410ff */
[----:B------:R1:W-:Y:S01]  /*3d1a0*/  STL.64 [R1+0x1bd8], R214 ;  /* 0x001bd8d601007387 */ /* 0x0003e20000100a00 */
[----:B------:R-:W-:-:S02]  /*3d1b0*/  LEA.HI.X.SX32 R201, R201, R250, 0x2, P6 ;  /* 0x000000fac9c97211 */ /* 0x000fc400030f16ff */
[----:B------:R-:W-:Y:S02]  /*3d1c0*/  LEA.HI.X.SX32 R217, R213, R250, 0x2, P2 ;  /* 0x000000fad5d97211 */ /* 0x000fe400010f16ff */
[----:B-1----:R-:W-:-:S04]  /*3d1d0*/  LEA R214, P6, R212, R0, 0x2 ;  /* 0x00000000d4d67211 */ /* 0x002fc800078c10ff */
        /* <DEDUP_REMOVED lines=8> */
[----:B------:R1:W-:Y:S02]  /*3d260*/  STL.64 [R1+0x1478], R214 ;  /* 0x001478d601007387 */ /* 0x0003e40000100a00 */
[----:B-1----:R-:W-:-:S04]  /*3d270*/  LEA R214, P6, R202, R0, 0x2 ;  /* 0x00000000cad67211 */ /* 0x002fc800078c10ff */
[----:B------:R-:W-:Y:S01]  /*3d280*/  LEA.HI.X.SX32 R215, R202, R250, 0x2, P6 ;  /* 0x000000facad77211 */ /* 0x000fe200030f16ff */
[----:B---3--:R-:W-:Y:S02]  /*3d290*/  IMAD R235, R68, c[0x0][0x190], RZ ;  /* 0x0000640044eb7a24 */ /* 0x008fe400078e02ff */
[----:B------:R-:W3:Y:S04]  /*3d2a0*/  LDL.LU R68, [R1+0x1a14] ;  /* 0x001a140001447983 */ /* 0x000ee80000300800 */
[----:B------:R-:W-:Y:S04]  /*3d2b0*/  STL.64 [R1+0x17e0], R216 ;  /* 0x0017e0d801007387 */ /* 0x000fe80000100a00 */
[----:B------:R-:W-:Y:S01]  /*3d2c0*/  STL.64 [R1+0x19e0], R214 ;  /* 0x0019e0d601007387 */ /* 0x000fe20000100a00 */
[----:B-----5:R-:W-:-:S03]  /*3d2d0*/  IMAD R234, R69, c[0x0][0x190], RZ ;  /* 0x0000640045ea7a24 */ /* 0x020fc600078e02ff */
[----:B------:R-:W5:Y:S01]  /*3d2e0*/  LDL.LU R69, [R1+0x1a18] ;  /* 0x001a180001457983 */ /* 0x000f620000300800 */
[----:B------:R-:W-:-:S04]  /*3d2f0*/  LEA R212, P2, R204, R0, 0x2 ;  /* 0x00000000ccd47211 */ /* 0x000fc800078410ff */
[----:B------:R-:W-:Y:S02]  /*3d300*/  LEA.HI.X.SX32 R213, R204, R250, 0x2, P2 ;  /* 0x000000faccd57211 */ /* 0x000fe400010f16ff */
[-C--:B------:R-:W-:Y:S02]  /*3d310*/  LEA R204, P2, R205, R0.reuse, 0x2 ;  /* 0x00000000cdcc7211 */ /* 0x080fe400078410ff */
[----:B------:R-:W-:Y:S02]  /*3d320*/  LEA R202, P6, R203, R0, 0x2 ;  /* 0x00000000cbca7211 */ /* 0x000fe400078c10ff */
[-C--:B------:R-:W-:Y:S02]  /*3d330*/  LEA.HI.X.SX32 R205, R205, R250.reuse, 0x2, P2 ;  /* 0x000000facdcd7211 */ /* 0x080fe400010f16ff */
[----:B------:R-:W-:Y:S02]  /*3d340*/  LEA.HI.X.SX32 R203, R203, R250, 0x2, P6 ;  /* 0x000000facbcb7211 */ /* 0x000fe400030f16ff */
[C---:B------:R-:W-:Y:S01]  /*3d350*/  LEA R206, P6, R207.reuse, R0, 0x2 ;  /* 0x00000000cfce7211 */ /* 0x040fe200078c10ff */
[----:B------:R1:W-:Y:S03]  /*3d360*/  STL.64 [R1+0x1be0], R212 ;  /* 0x001be0d401007387 */ /* 0x0003e60000100a00 */
[----:B------:R-:W-:Y:S01]  /*3d370*/  LEA.HI.X.SX32 R207, R207, R250, 0x2, P6 ;  /* 0x000000facfcf7211 */ /* 0x000fe200030f16ff */
[----:B------:R-:W5:Y:S01]  /*3d380*/  LDL.LU R232, [R1+0x1a1c] ;  /* 0x001a1c0001e87983 */ /* 0x000f620000300800 */
[----:B-1----:R-:W-:-:S04]  /*3d390*/  LEA R212, P6, R210, R0, 0x2 ;  /* 0x00000000d2d47211 */ /* 0x002fc800078c10ff */
        /* <DEDUP_REMOVED lines=39> */
[----:B-1----:R-:W-:-:S03]  /*3d610*/  LEA R214, P6, R64, R0, 0x2 ;  /* 0x0000000040d67211 */ /* 0x002fc600078c10ff */
[----:B------:R1:W-:Y:S01]  /*3d620*/  STL.64 [R1+0x17f0], R66 ;  /* 0x0017f04201007387 */ /* 0x0003e20000100a00 */
[----:B------:R-:W-:-:S03]  /*3d630*/  LEA.HI.X.SX32 R215, R64, R250, 0x2, P6 ;  /* 0x000000fa40d77211 */ /* 0x000fc600030f16ff */
[----:B------:R-:W5:Y:S04]  /*3d640*/  LDL.LU R64, [R1+0x1c08] ;  /* 0x001c080001407983 */ /* 0x000f680000300800 */
[----:B------:R1:W-:Y:S02]  /*3d650*/  STL.64 [R1+0x19f0], R214 ;  /* 0x0019f0d601007387 */ /* 0x0003e40000100a00 */
[----:B-1----:R-:W-:-:S04]  /*3d660*/  LEA R66, P2, R70, R0, 0x2 ;  /* 0x0000000046427211 */ /* 0x002fc800078410ff */
[----:B------:R-:W-:Y:S02]  /*3d670*/  LEA.HI.X.SX32 R67, R70, R250, 0x2, P2 ;  /* 0x000000fa46437211 */ /* 0x000fe400010f16ff */
[-C--:B------:R-:W-:Y:S01]  /*3d680*/  LEA R216, P2, R243, R0.reuse, 0x2 ;  /* 0x00000000f3d87211 */ /* 0x080fe200078410ff */
[----:B------:R-:W5:Y:S01]  /*3d690*/  LDL.LU R70, [R1+0x1c0c] ;  /* 0x001c0c0001467983 */ /* 0x000f620000300800 */
[----:B------:R-:W-:-:S04]  /*3d6a0*/  LEA R214, P6, R65, R0, 0x2 ;  /* 0x0000000041d67211 */ /* 0x000fc800078c10ff */
[----:B------:R-:W-:Y:S02]  /*3d6b0*/  LEA.HI.X.SX32 R215, R65, R250, 0x2, P6 ;  /* 0x000000fa41d77211 */ /* 0x000fe400030f16ff */
[C---:B------:R-:W-:Y:S02]  /*3d6c0*/  LEA R218, P6, R242.reuse, R0, 0x2 ;  /* 0x00000000f2da7211 */ /* 0x040fe400078c10ff */
[----:B------:R-:W-:Y:S02]  /*3d6d0*/  LEA.HI.X.SX32 R217, R243, R250, 0x2, P2 ;  /* 0x000000faf3d97211 */ /* 0x000fe400010f16ff */
[----:B------:R-:W-:Y:S02]  /*3d6e0*/  LEA R222, P2, R241, R0, 0x2 ;  /* 0x00000000f1de7211 */ /* 0x000fe400078410ff */
[----:B------:R-:W-:Y:S02]  /*3d6f0*/  LEA.HI.X.SX32 R219, R242, R250, 0x2, P6 ;  /* 0x000000faf2db7211 */ /* 0x000fe400030f16ff */
[----:B------:R-:W-:-:S02]  /*3d700*/  LEA R242, P6, R240, R0, 0x2 ;  /* 0x00000000f0f27211 */ /* 0x000fc400078c10ff */
[-C--:B------:R-:W-:Y:S01]  /*3d710*/  LEA.HI.X.SX32 R223, R241, R250.reuse, 0x2, P2 ;  /* 0x000000faf1df7211 */ /* 0x080fe200010f16ff */
[----:B------:R-:W-:Y:S01]  /*3d720*/  STL.64 [R1+0x1bf0], R66 ;  /* 0x001bf04201007387 */ /* 0x000fe20000100a00 */
        /* <DEDUP_REMOVED lines=19> */
[----:B------:R-:W-:-:S03]  /*3d860*/  LEA R220, P6, R221, R0, 0x2 ;  /* 0x00000000dddc7211 */ /* 0x000fc600078c10ff */
[----:B------:R1:W-:Y:S01]  /*3d870*/  STL.64 [R1+0x1bf8], R222 ;  /* 0x001bf8de01007387 */ /* 0x0003e20000100a00 */
[----:B------:R-:W-:Y:S02]  /*3d880*/  LEA.HI.X.SX32 R221, R221, R250, 0x2, P6 ;  /* 0x000000fadddd7211 */ /* 0x000fe400030f16ff */
[-C--:B------:R-:W-:Y:S02]  /*3d890*/  LEA R224, P6, R225, R0.reuse, 0x2 ;  /* 0x00000000e1e07211 */ /* 0x080fe400078c10ff */
[----:B-1----:R-:W-:-:S04]  /*3d8a0*/  LEA R222, P2, R237, R0, 0x2 ;  /* 0x00000000edde7211 */ /* 0x002fc800078410ff */
[----:B------:R-:W-:Y:S02]  /*3d8b0*/  LEA.HI.X.SX32 R223, R237, R250, 0x2, P2 ;  /* 0x000000faeddf7211 */ /* 0x000fe400010f16ff */
[C---:B------:R-:W-:Y:S02]  /*3d8c0*/  LEA R238, P2, R236.reuse, R0, 0x2 ;  /* 0x00000000ecee7211 */ /* 0x040fe400078410ff */
[----:B------:R-:W-:Y:S02]  /*3d8d0*/  LEA.HI.X.SX32 R225, R225, R250, 0x2, P6 ;  /* 0x000000fae1e17211 */ /* 0x000fe400030f16ff */
[----:B------:R-:W-:Y:S02]  /*3d8e0*/  LEA R240, P6, R235, R0, 0x2 ;  /* 0x00000000ebf07211 */ /* 0x000fe400078c10ff */
[----:B------:R-:W-:Y:S02]  /*3d8f0*/  LEA.HI.X.SX32 R239, R236, R250, 0x2, P2 ;  /* 0x000000faecef7211 */ /* 0x000fe400010f16ff */
[----:B------:R-:W-:-:S02]  /*3d900*/  LEA R236, P2, R234, R0, 0x2 ;  /* 0x00000000eaec7211 */ /* 0x000fc400078410ff */
[-C--:B------:R-:W-:Y:S01]  /*3d910*/  LEA.HI.X.SX32 R241, R235, R250.reuse, 0x2, P6 ;  /* 0x000000faebf17211 */ /* 0x080fe200030f16ff */
[----:B------:R1:W-:Y:S01]  /*3d920*/  STL.64 [R1+0xed8], R238 ;  /* 0x000ed8ee01007387 */ /* 0x0003e20000100a00 */
[----:B------:R-:W-:-:S03]  /*3d930*/  LEA.HI.X.SX32 R237, R234, R250, 0x2, P2 ;  /* 0x000000faeaed7211 */ /* 0x000fc600010f16ff */
[----:B-1----:R-:W5:Y:S01]  /*3d940*/  LDL.LU R239, [R1+0x1c28] ;  /* 0x001c280001ef7983 */ /* 0x002f620000300800 */
[----:B------:R-:W-:-:S03]  /*3d950*/  IMAD R243, R70, c[0x0][0x190], RZ ;  /* 0x0000640046f37a24 */ /* 0x000fc600078e02ff */
[----:B------:R-:W5:Y:S04]  /*3d960*/  LDL.LU R70, [R1+0x1c2c] ;  /* 0x001c2c0001467983 */ /* 0x000f680000300800 */
[----:B------:R1:W-:Y:S04]  /*3d970*/  STL.64 [R1+0x14d8], R240 ;  /* 0x0014d8f001007387 */ /* 0x0003e80000100a00 */
[----:B------:R1:W-:Y:S01]  /*3d980*/  STL.64 [R1+0x1800], R236 ;  /* 0x001800ec01007387 */ /* 0x0003e20000100a00 */
[----:B------:R-:W-:Y:S01]  /*3d990*/  IMAD R71, R71, c[0x0][0x190], RZ ;  /* 0x0000640047477a24 */ /* 0x000fe200078e02ff */
[----:B-1----:R-:W-:-:S02]  /*3d9a0*/  LEA R240, P6, R230, R0, 0x2 ;  /* 0x00000000e6f07211 */ /* 0x002fc400078c10ff */
[----:B------:R-:W-:-:S04]  /*3d9b0*/  LEA R236, P2, R228, R0, 0x2 ;  /* 0x00000000e4ec7211 */ /* 0x000fc800078410ff */
[----:B------:R-:W-:Y:S02]  /*3d9c0*/  LEA.HI.X.SX32 R237, R228, R250, 0x2, P2 ;  /* 0x000000fae4ed7211 */ /* 0x000fe400010f16ff */
[----:B------:R-:W-:Y:S02]  /*3d9d0*/  LEA R228, P2, R229, R0, 0x2 ;  /* 0x00000000e5e47211 */ /* 0x000fe400078410ff */
[----:B------:R-:W-:Y:S02]  /*3d9e0*/  LEA.HI.X.SX32 R241, R230, R250, 0x2, P6 ;  /* 0x000000fae6f17211 */ /* 0x000fe400030f16ff */
[----:B------:R-:W-:Y:S02]  /*3d9f0*/  LEA R226, P6, R227, R0, 0x2 ;  /* 0x00000000e3e27211 */ /* 0x000fe400078c10ff */
[----:B------:R-:W-:Y:S02]  /*3da00*/  LEA.HI.X.SX32 R229, R229, R250, 0x2, P2 ;  /* 0x000000fae5e57211 */ /* 0x000fe400010f16ff */
[----:B------:R-:W-:Y:S01]  /*3da10*/  LEA R234, P2, R233, R0, 0x2 ;  /* 0x00000000e9ea7211 */ /* 0x000fe200078410ff */
[----:B------:R-:W-:Y:S01]  /*3da20*/  IMAD R232, R232, c[0x0][0x190], RZ ;  /* 0x00006400e8e87a24 */ /* 0x000fe200078e02ff */
[----:B------:R-:W-:-:S02]  /*3da30*/  LEA.HI.X.SX32 R227, R227, R250, 0x2, P6 ;  /* 0x000000fae3e37211 */ /* 0x000fc400030f16ff */
[----:B------:R-:W-:Y:S02]  /*3da40*/  LEA R230, P6, R231, R0, 0x2 ;  /* 0x00000000e7e67211 */ /* 0x000fe400078c10ff */
[-C--:B------:R-:W-:Y:S02]  /*3da50*/  LEA.HI.X.SX32 R235, R233, R250.reuse, 0x2, P2 ;  /* 0x000000fae9eb7211 */ /* 0x080fe400010f16ff */
[----:B------:R-:W-:Y:S02]  /*3da60*/  MOV R233, R71 ;  /* 0x0000004700e97202 */ /* 0x000fe40000000f00 */
[----:B------:R-:W-:Y:S01]  /*3da70*/  LEA.HI.X.SX32 R231, R231, R250, 0x2, P6 ;  /* 0x000000fae7e77211 */ /* 0x000fe200030f16ff */
[----:B--2---:R-:W-:Y:S02]  /*3da80*/  IMAD R242, R72, c[0x0][0x190], RZ ;  /* 0x0000640048f27a24 */ /* 0x004fe400078e02ff */
[----:B------:R-:W2:Y:S04]  /*3da90*/  LDL.LU R72, [R1+0x1c30] ;  /* 0x001c300001487983 */ /* 0x000ea80000300800 */
[----:B------:R4:W-:Y:S02]  /*3daa0*/  STL.64 [R1+0x1a00], R240 ;  /* 0x001a00f001007387 */ /* 0x0009e40000100a00 */
[----:B----4-:R-:W-:-:S02]  /*3dab0*/  IMAD R241, R73, c[0x0][0x190], RZ ;  /* 0x0000640049f17a24 */ /* 0x010fc400078e02ff */
[----:B------:R-:W4:Y:S04]  /*3dac0*/  LDL.LU R73, [R1+0x1c34] ;  /* 0x001c340001497983 */ /* 0x000f280000300800 */
[----:B------:R1:W-:Y:S02]  /*3dad0*/  STL.64 [R1+0x1c00], R236 ;  /* 0x001c00ec01007387 */ /* 0x0003e40000100a00 */
[----:B-1----:R-:W-:Y:S01]  /*3dae0*/  LEA R236, P6, R232, R0, 0x2 ;  /* 0x00000000e8ec7211 */ /* 0x002fe200078c10ff */
[----:B---3--:R-:W-:Y:S02]  /*3daf0*/  IMAD R238, R68, c[0x0][0x190], RZ ;  /* 0x0000640044ee7a24 */ /* 0x008fe400078e02ff */
[----:B------:R-:W3:Y:S01]  /*3db00*/  LDL.LU R68, [R1+0x1c38] ;  /* 0x001c380001447983 */ /* 0x000ee20000300800 */
[----:B------:R-:W-:Y:S01]  /*3db10*/  LEA.HI.X.SX32 R237, R232, R250, 0x2, P6 ;  /* 0x000000fae8ed7211 */ /* 0x000fe200030f16ff */
[----:B-----5:R-:W-:-:S02]  /*3db20*/  IMAD R240, R69, c[0x0][0x190], RZ ;  /* 0x0000640045f07a24 */ /* 0x020fc400078e02ff */
[----:B------:R-:W5:Y:S04]  /*3db30*/  LDL.LU R69, [R1+0x1c3c] ;  /* 0x001c3c0001457983 */ /* 0x000f680000300800 */
[----:B------:R1:W-:Y:S04]  /*3db40*/  STL.64 [R1+0xef0], R234 ;  /* 0x000ef0ea01007387 */ /* 0x0003e80000100a00 */
[----:B------:R-:W5:Y:S01]  /*3db50*/  LDL.LU R71, [R1+0x1c40] ;  /* 0x001c400001477983 */ /* 0x000f620000300800 */
[----:B-1----:R-:W-:-:S04]  /*3db60*/  LEA R234, P2, R233, R0, 0x2 ;  /* 0x00000000e9ea7211 */ /* 0x002fc800078410ff */
[----:B------:R-:W-:Y:S01]  /*3db70*/  LEA.HI.X.SX32 R235, R233, R250, 0x2, P2 ;  /* 0x000000fae9eb7211 */ /* 0x000fe200010f16ff */
[----:B------:R1:W-:Y:S04]  /*3db80*/  STL.64 [R1+0x14f0], R236 ;  /* 0x0014f0ec01007387 */ /* 0x0003e80000100a00 */
[----:B------:R1:W-:Y:S02]  /*3db90*/  STL.64 [R1+0x1808], R234 ;  /* 0x001808ea01007387 */ /* 0x0003e40000100a00 */
[-C--:B-1----:R-:W-:Y:S02]  /*3dba0*/  LEA R236, P6, R251, R0.reuse, 0x2 ;  /* 0x00000000fbec7211 */ /* 0x082fe400078c10ff */
[----:B------:R-:W-:Y:S02]  /*3dbb0*/  LEA R234, P2, R67, R0, 0x2 ;  /* 0x0000000043ea7211 */ /* 0x000fe400078410ff */
[----:B------:R-:W-:-:S02]  /*3dbc0*/  LEA.HI.X.SX32 R237, R251, R250, 0x2, P6 ;  /* 0x000000fafbed7211 */ /* 0x000fc400030f16ff */
[----:B------:R-:W-:-:S03]  /*3dbd0*/  LEA.HI.X.SX32 R235, R67, R250, 0x2, P2 ;  /* 0x000000fa43eb7211 */ /* 0x000fc600010f16ff */
[----:B------:R-:W-:Y:S01]  /*3dbe0*/  STL.64 [R1+0x1a08], R236 ;  /* 0x001a08ec01007387 */ /* 0x000fe20000100a00 */
[----:B------:R-:W-:-:S03]  /*3dbf0*/  LEA R232, P6, R66, R0, 0x2 ;  /* 0x0000000042e87211 */ /* 0x000fc600078c10ff */
[----:B------:R1:W-:Y:S01]  /*3dc00*/  STL.64 [R1+0x1c08], R234 ;  /* 0x001c08ea01007387 */ /* 0x0003e20000100a00 */
[----:B------:R-:W-:Y:S02]  /*3dc10*/  LEA.HI.X.SX32 R233, R66, R250, 0x2, P6 ;  /* 0x000000fa42e97211 */ /* 0x000fe400030f16ff */
[----:B-1----:R-:W-:-:S04]  /*3dc20*/  LEA R234, P2, R65, R0, 0x2 ;  /* 0x0000000041ea7211 */ /* 0x002fc800078410ff */
[----:B------:R-:W-:Y:S02]  /*3dc30*/  LEA.HI.X.SX32 R235, R65, R250, 0x2, P2 ;  /* 0x000000fa41eb7211 */ /* 0x000fe400010f16ff */
[----:B------:R-:W-:-:S04]  /*3dc40*/  LEA R66, P2, R243, R0, 0x2 ;  /* 0x00000000f3427211 */ /* 0x000fc800078410ff */
[----:B------:R-:W-:-:S05]  /*3dc50*/  LEA.HI.X.SX32 R67, R243, R250, 0x2, P2 ;  /* 0x000000faf3437211 */ /* 0x000fca00010f16ff */
[----:B------:R1:W-:Y:S04]  /*3dc60*/  STL.64 [R1+0xf08], R66 ;  /* 0x000f084201007387 */ /* 0x0003e80000100a00 */
[----:B-1----:R-:W5:Y:S01]  /*3dc70*/  LDL.LU R67, [R1+0x60d0] ;  /* 0x0060d00001437983 */ /* 0x002f620000300800 */
[----:B------:R-:W-:-:S05]  /*3dc80*/  IMAD R64, R64, c[0x0][0x190], RZ ;  /* 0x0000640040407a24 */ /* 0x000fca00078e02ff */
[----:B------:R-:W-:-:S04]  /*3dc90*/  LEA R236, P6, R64, R0, 0x2 ;  /* 0x0000000040ec7211 */ /* 0x000fc800078c10ff */
[----:B------:R-:W-:Y:S02]  /*3dca0*/  LEA.HI.X.SX32 R237, R64, R250, 0x2, P6 ;  /* 0x000000fa40ed7211 */ /* 0x000fe400030f16ff */
[CC--:B------:R-:W-:Y:S02]  /*3dcb0*/  LEA R64, P6, R242.reuse, R0.reuse, 0x2 ;  /* 0x00000000f2407211 */ /* 0x0c0fe400078c10ff */
[----:B------:R-:W-:Y:S02]  /*3dcc0*/  LEA R66, P2, R241, R0, 0x2 ;  /* 0x00000000f1427211 */ /* 0x000fe400078410ff */
[----:B------:R-:W-:-:S03]  /*3dcd0*/  LEA.HI.X.SX32 R65, R242, R250, 0x2, P6 ;  /* 0x000000faf2417211 */ /* 0x000fc600030f16ff */
[----:B------:R-:W-:Y:S02]  /*3dce0*/  IMAD.MOV.U32 R242, RZ, RZ, R66 ;  /* 0x000000fffff27224 */ /* 0x000fe400078e0042 */
[----:B------:R1:W-:Y:S01]  /*3dcf0*/  STL.64 [R1+0x1508], R64 ;  /* 0x0015084001007387 */ /* 0x0003e20000100a00 */
[----:B------:R-:W-:Y:S02]  /*3dd00*/  IMAD R239, R239, c[0x0][0x190], RZ ;  /* 0x00006400efef7a24 */ /* 0x000fe400078e02ff */
[----:B------:R-:W-:Y:S01]  /*3dd10*/  IMAD R70, R70, c[0x0][0x190], RZ ;  /* 0x0000640046467a24 */ /* 0x000fe200078e02ff */
[----:B-1----:R-:W5:Y:S04]  /*3dd20*/  LDL.LU.64 R64, [R1+0x60c8] ;  /* 0x0060c80001407983 */ /* 0x002f680000300a00 */
[----:B------:R1:W-:Y:S02]  /*3dd30*/  STL [R1+0x1810], R66 ;  /* 0x0018104201007387 */ /* 0x0003e40000100800 */
[----:B-1----:R-:W-:Y:S01]  /*3dd40*/  LEA R66, P6, R238, R0, 0x2 ;  /* 0x00000000ee427211 */ /* 0x002fe200078c10ff */
[----:B------:R-:W-:-:S02]  /*3dd50*/  IMAD.MOV.U32 R252, RZ, RZ, c[0x0][0x180] ;  /* 0x00006000fffc7624 */ /* 0x000fc400078e00ff */
[----:B--2---:R-:W-:Y:S02]  /*3dd60*/  IMAD R72, R72, c[0x0][0x190], RZ ;  /* 0x0000640048487a24 */ /* 0x004fe400078e02ff */
[----:B----4-:R-:W-:Y:S02]  /*3dd70*/  IMAD R73, R73, c[0x0][0x190], RZ ;  /* 0x0000640049497a24 */ /* 0x010fe400078e02ff */
[----:B---3--:R-:W-:Y:S02]  /*3dd80*/  IMAD R68, R68, c[0x0][0x190], RZ ;  /* 0x0000640044447a24 */ /* 0x008fe400078e02ff */
[----:B-----5:R-:W-:Y:S02]  /*3dd90*/  IMAD R69, R69, c[0x0][0x190], RZ ;  /* 0x0000640045457a24 */ /* 0x020fe400078e02ff */
[----:B------:R-:W-:Y:S01]  /*3dda0*/  IMAD R251, R71, c[0x0][0x190], RZ ;  /* 0x0000640047fb7a24 */ /* 0x000fe200078e02ff */
[----:B------:R-:W-:Y:S01]  /*3ddb0*/  MOV R71, R73 ;  /* 0x0000004900477202 */ /* 0x000fe20000000f00 */
[----:B------:R-:W-:Y:S01]  /*3ddc0*/  IMAD.MOV.U32 R243, RZ, RZ, R67 ;  /* 0x000000fffff37224 */ /* 0x000fe200078e0043 */
[----:B------:R-:W-:-:S02]  /*3ddd0*/  LEA.HI.X.SX32 R243, R241, R250, 0x2, P2 ;  /* 0x000000faf1f37211 */ /* 0x000fc400010f16ff */
[----:B------:R-:W-:Y:S02]  /*3dde0*/  LEA R242, P2, R240, R0, 0x2 ;  /* 0x00000000f0f27211 */ /* 0x000fe400078410ff */
[----:B------:R-:W-:Y:S01]  /*3ddf0*/  LEA.HI.X.SX32 R67, R238, R250, 0x2, P6 ;  /* 0x000000faee437211 */ /* 0x000fe200030f16ff */
[----:B------:R1:W-:Y:S01]  /*3de00*/  STL [R1+0x1814], R243 ;  /* 0x001814f301007387 */ /* 0x0003e20000100800 */
[----:B------:R-:W-:-:S03]  /*3de10*/  LEA R238, P6, R239, R0, 0x2 ;  /* 0x00000000efee7211 */ /* 0x000fc600078c10ff */
[----:B------:R2:W-:Y:S01]  /*3de20*/  STL.64 [R1+0x1a18], R66 ;  /* 0x001a184201007387 */ /* 0x0005e20000100a00 */
[-C--:B------:R-:W-:Y:S02]  /*3de30*/  LEA.HI.X.SX32 R239, R239, R250.reuse, 0x2, P6 ;  /* 0x000000faefef7211 */ /* 0x080fe400030f16ff */
[----:B-1----:R-:W-:Y:S02]  /*3de40*/  LEA.HI.X.SX32 R243, R240, R250, 0x2, P2 ;  /* 0x000000faf0f37211 */ /* 0x002fe400010f16ff */
[C---:B------:R-:W-:Y:S01]  /*3de50*/  LEA R240, P2, R70.reuse, R0, 0x2 ;  /* 0x0000000046f07211 */ /* 0x040fe200078410ff */
[----:B--2---:R-:W2:Y:S03]  /*3de60*/  LDL.LU.64 R66, [R1+0x60c0] ;  /* 0x0060c00001427983 */ /* 0x004ea60000300a00 */
[----:B------:R-:W-:Y:S01]  /*3de70*/  LEA.HI.X.SX32 R241, R70, R250, 0x2, P2 ;  /* 0x000000fa46f17211 */ /* 0x000fe200010f16ff */
[----:B------:R1:W-:Y:S01]  /*3de80*/  STL.64 [R1+0x1c10], R242 ;  /* 0x001c10f201007387 */ /* 0x0003e20000100a00 */
[----:B------:R-:W-:-:S04]  /*3de90*/  LEA R70, P2, R73, R0, 0x2 ;  /* 0x0000000049467211 */ /* 0x000fc800078410ff */
[----:B------:R-:W-:Y:S02]  /*3dea0*/  LEA.HI.X.SX32 R71, R71, R250, 0x2, P2 ;  /* 0x000000fa47477211 */ /* 0x000fe400010f16ff */
[----:B-1----:R-:W-:-:S04]  /*3deb0*/  LEA R242, P6, R72, R0, 0x2 ;  /* 0x0000000048f27211 */ /* 0x002fc800078c10ff */
[----:B------:R-:W-:Y:S02]  /*3dec0*/  LEA.HI.X.SX32 R243, R72, R250, 0x2, P6 ;  /* 0x000000fa48f37211 */ /* 0x000fe400030f16ff */
[C---:B------:R-:W-:Y:S01]  /*3ded0*/  LEA R72, P6, R68.reuse, R0, 0x2 ;  /* 0x0000000044487211 */ /* 0x040fe200078c10ff */
[----:B------:R1:W-:Y:S03]  /*3dee0*/  STL.64 [R1+0xf20], R70 ;  /* 0x000f204601007387 */ /* 0x0003e60000100a00 */
[----:B------:R-:W-:Y:S02]  /*3def0*/  LEA.HI.X.SX32 R73, R68, R250, 0x2, P6 ;  /* 0x000000fa44497211 */ /* 0x000fe400030f16ff */
[----:B------:R-:W3:Y:S04]  /*3df00*/  LDL.LU R68, [R1+0x60bc] ;  /* 0x0060bc0001447983 */ /* 0x000ee80000300800 */
[----:B------:R4:W-:Y:S01]  /*3df10*/  STL.64 [R1+0x1520], R72 ;  /* 0x0015204801007387 */ /* 0x0009e20000100a00 */
[----:B-1----:R-:W-:-:S04]  /*3df20*/  LEA R70, P2, R69, R0, 0x2 ;  /* 0x0000000045467211 */ /* 0x002fc800078410ff */
[----:B------:R-:W-:Y:S02]  /*3df30*/  LEA.HI.X.SX32 R71, R69, R250, 0x2, P2 ;  /* 0x000000fa45477211 */ /* 0x000fe400010f16ff */
[----:B------:R-:W3:Y:S01]  /*3df40*/  LDL.LU R69, [R1+0x60b8] ;  /* 0x0060b80001457983 */ /* 0x000ee20000300800 */
[C---:B----4-:R-:W-:Y:S02]  /*3df50*/  IADD3 R73, R252.reuse, -0x8d, RZ ;  /* 0xffffff73fc497810 */ /* 0x050fe40007ffe0ff */
[----:B------:R-:W-:Y:S02]  /*3df60*/  LEA R72, P6, R251, R0, 0x2 ;  /* 0x00000000fb487211 */ /* 0x000fe400078c10ff */
[----:B------:R-:W-:Y:S02]  /*3df70*/  ISETP.GE.U32.AND P2, PT, R73, 0x7ffffef4, PT ;  /* 0x7ffffef44900780c */ /* 0x000fe40003f46070 */
[----:B------:R-:W-:Y:S01]  /*3df80*/  LEA.HI.X.SX32 R73, R251, R250, 0x2, P6 ;  /* 0x000000fafb497211 */ /* 0x000fe200030f16ff */
[----:B------:R1:W-:Y:S04]  /*3df90*/  STL.64 [R1+0x1818], R70 ;  /* 0x0018184601007387 */ /* 0x0003e80000100a00 */
[----:B-1----:R-:W4:Y:S04]  /*3dfa0*/  LDL.LU.64 R70, [R1+0x60b0] ;  /* 0x0060b00001467983 */ /* 0x002f280000300a00 */
[----:B------:R1:W-:Y:S04]  /*3dfb0*/  STL.64 [R1+0x1a10], R72 ;  /* 0x001a104801007387 */ /* 0x0003e80000100a00 */
[----:B-1----:R-:W5:Y:S04]  /*3dfc0*/  LDL.LU.64 R72, [R1+0x60a8] ;  /* 0x0060a80001487983 */ /* 0x002f680000300a00 */
[----:B------:R1:W-:Y:S04]  /*3dfd0*/  STL.64 [R1+0x6130], R236 ;  /* 0x006130ec01007387 */ /* 0x0003e80000100a00 */
[----:B-1----:R-:W2:Y:S04]  /*3dfe0*/  LDL.64 R236, [R1+0x28] ;  /* 0x0000280001ec7983 */ /* 0x002ea80000100a00 */
[----:B------:R-:W1:Y:S04]  /*3dff0*/  S2R R250, SR_TID.X ;  /* 0x0000000000fa7919 */ /* 0x000e680000002100 */
[----:B------:R1:W-:Y:S04]  /*3e000*/  STL.64 [R1+0x6128], R242 ;  /* 0x006128f201007387 */ /* 0x0003e80000100a00 */
[----:B-1----:R-:W1:Y:S01]  /*3e010*/  S2R R243, SR_TID.X ;  /* 0x0000000000f37919 */ /* 0x002e620000002100 */
[----:B------:R-:W-:-:S02]  /*3e020*/  IADD3 R0, R252, -0x91, RZ ;  /* 0xffffff6ffc007810 */ /* 0x000fc40007ffe0ff */
[----:B------:R-:W-:-:S05]  /*3e030*/  LOP3.LUT R250, R250, 0x7f, RZ, 0xc0, !PT ;  /* 0x0000007ffafa7812 */ /* 0x000fca00078ec0ff */
[----:B------:R-:W-:Y:S01]  /*3e040*/  IMAD.SHL.U32 R250, R250, 0x4, RZ ;  /* 0x00000004fafa7824 */ /* 0x000fe200078e00ff */
[----:B------:R-:W-:Y:S01]  /*3e050*/  ISETP.GE.U32.AND P6, PT, R0, 0x7ffffef0, PT ;  /* 0x7ffffef00000780c */ /* 0x000fe20003fc6070 */
[----:B------:R-:W-:-:S03]  /*3e060*/  IMAD.MOV.U32 R251, RZ, RZ, c[0x0][0x188] ;  /* 0x00006200fffb7624 */ /* 0x000fc600078e00ff */
[C---:B------:R-:W-:Y:S02]  /*3e070*/  IADD3 R0, R250.reuse, 0x100000, RZ ;  /* 0x00100000fa007810 */ /* 0x040fe40007ffe0ff */
[----:B------:R-:W-:Y:S02]  /*3e080*/  IADD3 R250, R250, 0x100000, RZ ;  /* 0x00100000fafa7810 */ /* 0x000fe40007ffe0ff */
[----:B-1----:R-:W-:-:S04]  /*3e090*/  LOP3.LUT R252, R243, 0x7f, RZ, 0xc0, !PT ;  /* 0x0000007ff3fc7812 */ /* 0x002fc800078ec0ff */
[----:B------:R-:W-:Y:S01]  /*3e0a0*/  SHF.L.U32 R251, R252, 0x2, RZ ;  /* 0x00000002fcfb7819 */ /* 0x000fe200000006ff */
[----:B------:R-:W-:Y:S04]  /*3e0b0*/  STL.64 [R1+0x60c0], R2 ;  /* 0x0060c00201007387 */ /* 0x000fe80000100a00 */
[----:B------:R-:W-:Y:S04]  /*3e0c0*/  STL.64 [R1+0x60b8], R248 ;  /* 0x0060b8f801007387 */ /* 0x000fe80000100a00 */
[----:B------:R-:W-:Y:S04]  /*3e0d0*/  STL.64 [R1+0x60b0], R244 ;  /* 0x0060b0f401007387 */ /* 0x000fe80000100a00 */
[----:B------:R-:W-:Y:S04]  /*3e0e0*/  STL.64 [R1+0x60a8], R246 ;  /* 0x0060a8f601007387 */ /* 0x000fe80000100a00 */
[----:B-----5:R1:W-:Y:S04]  /*3e0f0*/  LDGSTS.E [R0], [R72.64], P1 ;  /* 0x0000000048007fae */ /* 0x0203e80008921844 */
[----:B------:R5:W-:Y:S01]  /*3e100*/  LDGSTS.E [R250+0x1000], [R4.64], P1 ;  /* 0x0100000004fa7fae */ /* 0x000be20008921844 */
[----:B-1----:R-:W-:-:S02]  /*3e110*/  IADD3 R0, R251, 0x100000, RZ ;  /* 0x00100000fb007810 */ /* 0x002fc40007ffe0ff */
[----:B-----5:R-:W-:-:S03]  /*3e120*/  IADD3 R250, R251, 0x100000, RZ ;  /* 0x00100000fbfa7810 */ /* 0x020fc60007ffe0ff */
[----:B------:R1:W-:Y:S04]  /*3e130*/  LDGSTS.E [R0+0x2000], [R6.64], P1 ;  /* 0x0200000006007fae */ /* 0x0003e80008921844 */
        /* <DEDUP_REMOVED lines=19> */
[----:B------:R-:W-:Y:S04]  /*3e270*/  STL.64 [R1+0x60c8], R72 ;  /* 0x0060c84801007387 */ /* 0x000fe80000100a00 */
[----:B------:R1:W-:Y:S04]  /*3e280*/  LDGSTS.E [R0+0x16000], [R46.64], P1 ;  /* 0x160000002e007fae */ /* 0x0003e80008921844 */
[----:B------:R-:W-:Y:S04]  /*3e290*/  STL.64 [R1+0x60d0], R4 ;  /* 0x0060d00401007387 */ /* 0x000fe80000100a00 */
[----:B------:R1:W-:Y:S04]  /*3e2a0*/  LDGSTS.E [R250+0x17000], [R48.64], P1 ;  /* 0x1700000030fa7fae */ /* 0x0003e80008921844 */
[----:B------:R-:W-:Y:S04]  /*3e2b0*/  STL.64 [R1+0x60d8], R6 ;  /* 0x0060d80601007387 */ /* 0x000fe80000100a00 */
[----:B------:R1:W-:Y:S04]  /*3e2c0*/  LDGSTS.E [R0+0x18000], [R50.64], P1 ;  /* 0x1800000032007fae */ /* 0x0003e80008921844 */
[----:B------:R5:W-:Y:S04]  /*3e2d0*/  STL.64 [R1+0x60e0], R8 ;  /* 0x0060e00801007387 */ /* 0x000be80000100a00 */
        /* <DEDUP_REMOVED lines=14> */
[----:B--2---:R2:W-:Y:S04]  /*3e3c0*/  LDGSTS.E [R0+0x20000], [R66.64], P1 ;  /* 0x2000000042007fae */ /* 0x0045e80008921844 */
[----:B------:R1:W-:Y:S04]  /*3e3d0*/  STL.64 [R1+0x6120], R24 ;  /* 0x0061201801007387 */ /* 0x0003e80000100a00 */
[----:B------:R2:W-:Y:S04]  /*3e3e0*/  LDGSTS.E [R250+0x21000], [R236.64], P1 ;  /* 0x21000000ecfa7fae */ /* 0x0005e80008921844 */
[----:B-----5:R-:W5:Y:S04]  /*3e3f0*/  LDL.64 R8, [R1+0x270] ;  /* 0x0002700001087983 */ /* 0x020f680000100a00 */
[----:B-1----:R-:W5:Y:S04]  /*3e400*/  LDL.64 R16, [R1+0x258] ;  /* 0x0002580001107983 */ /* 0x002f680000100a00 */
[----:B--2---:R-:W2:Y:S04]  /*3e410*/  LDL.64 R236, [R1+0x288] ;  /* 0x0002880001ec7983 */ /* 0x004ea80000100a00 */
[----:B------:R-:W5:Y:S04]  /*3e420*/  LDL.64 R6, [R1+0x240] ;  /* 0x0002400001067983 */ /* 0x000f680000100a00 */
[----:B------:R-:W5:Y:S04]  /*3e430*/  LDL.64 R4, [R1+0x228] ;  /* 0x0002280001047983 */ /* 0x000f680000100a00 */
[----:B------:R-:W5:Y:S04]  /*3e440*/  LDL.64 R14, [R1+0x210] ;  /* 0x00021000010e7983 */ /* 0x000f680000100a00 */
[----:B------:R-:W5:Y:S04]  /*3e450*/  LDL.64 R72, [R1+0x1f8] ;  /* 0x0001f80001487983 */ /* 0x000f680000100a00 */
[----:B------:R-:W5:Y:S04]  /*3e460*/  LDL.64 R246, [R1+0x1e0] ;  /* 0x0001e00001f67983 */ /* 0x000f680000100a00 */
[----:B------:R-:W5:Y:S04]  /*3e470*/  LDL.64 R12, [R1+0x1c8] ;  /* 0x0001c800010c7983 */ /* 0x000f680000100a00 */
[----:B------:R-:W5:Y:S04]  /*3e480*/  LDL.64 R244, [R1+0x1b0] ;  /* 0x0001b00001f47983 */ /* 0x000f680000100a00 */
[----:B------:R-:W5:Y:S04]  /*3e490*/  LDL.64 R248, [R1+0x198] ;  /* 0x0001980001f87983 */ /* 0x000f680000100a00 */
[----:B---3--:R1:W-:Y:S04]  /*3e4a0*/  LDGSTS.E [R0+0x22000], [R68.64], P1 ;  /* 0x2200000044007fae */ /* 0x0083e80008921844 */
[----:B----4-:R3:W-:Y:S04]  /*3e4b0*/  LDGSTS.E [R250+0x23000], [R70.64], P1 ;  /* 0x2300000046fa7fae */ /* 0x0107e80008921844 */
        /* <DEDUP_REMOVED lines=14> */
[----:B------:R1:W-:Y:S01]  /*3e5a0*/  LDGSTS.E [R0+0x32000], [R160.64], P1 ;  /* 0x32000000a0007fae */ /* 0x0003e20008921844 */
[----:B------:R-:W-:-:S03]  /*3e5b0*/  IADD3 R2, R251, 0x100000, RZ ;  /* 0x00100000fb027810 */ /* 0x000fc60007ffe0ff */
        /* <DEDUP_REMOVED lines=11> */
[----:B----4-:R-:W-:-:S03]  /*3e670*/  LOP3.LUT R2, R251, 0x10, RZ, 0x3c, !PT ;  /* 0x00000010fb027812 */ /* 0x010fc600078e3cff */
[----:B------:R3:W-:Y:S04]  /*3e680*/  LDGSTS.E [R250+0x3e000], [R232.64], P1 ;  /* 0x3e000000e8fa7fae */ /* 0x0007e80008921844 */
[----:B------:R1:W-:Y:S04]  /*3e690*/  LDGSTS.E [R0+0x3f000], [R238.64], P1 ;  /* 0x3f000000ee007fae */ /* 0x0003e80008921844 */
[----:B------:R-:W4:Y:S01]  /*3e6a0*/  LDL.64 R10, [R1+0x188] ;  /* 0x00018800010a7983 */ /* 0x000f220000100a00 */
[----:B---3--:R-:W-:-:S03]  /*3e6b0*/  IADD3 R250, R2, 0x100000, RZ ;  /* 0x0010000002fa7810 */ /* 0x008fc60007ffe0ff */
[----:B------:R-:W3:Y:S01]  /*3e6c0*/  LDL.64 R24, [R1+0xe8] ;  /* 0x0000e80001187983 */ /* 0x000ee20000100a00 */
[----:B-1----:R-:W-:-:S03]  /*3e6d0*/  IADD3 R0, R2, 0x100000, RZ ;  /* 0x0010000002007810 */ /* 0x002fc60007ffe0ff */
[----:B------:R-:W3:Y:S04]  /*3e6e0*/  LDL.64 R22, [R1+0xd8] ;  /* 0x0000d80001167983 */ /* 0x000ee80000100a00 */
[----:B------:R-:W3:Y:S04]  /*3e6f0*/  LDL.64 R20, [R1+0xc8] ;  /* 0x0000c80001147983 */ /* 0x000ee80000100a00 */
[----:B------:R-:W3:Y:S04]  /*3e700*/  LDL.64 R18, [R1+0xb8] ;  /* 0x0000b80001127983 */ /* 0x000ee80000100a00 */
[----:B--2---:R1:W-:Y:S04]  /*3e710*/  LDGSTS.E [R250+0x200], [R236.64], P1 ;  /* 0x00200000ecfa7fae */ /* 0x0043e80008921844 */
[----:B-----5:R2:W-:Y:S04]  /*3e720*/  LDGSTS.E [R0+0x1200], [R8.64], P1 ;  /* 0x0120000008007fae */ /* 0x0205e80008921844 */
[----:B------:R5:W-:Y:S04]  /*3e730*/  LDGSTS.E [R250+0x2200], [R16.64], P1 ;  /* 0x0220000010fa7fae */ /* 0x000be80008921844 */
[----:B-1----:R-:W3:Y:S04]  /*3e740*/  LDL.64 R236, [R1+0x178] ;  /* 0x0001780001ec7983 */ /* 0x002ee80000100a00 */
[----:B--2---:R-:W2:Y:S04]  /*3e750*/  LDL.64 R8, [R1+0x168] ;  /* 0x0001680001087983 */ /* 0x004ea80000100a00 */
[----:B------:R1:W-:Y:S04]  /*3e760*/  LDGSTS.E [R0+0x3200], [R6.64], P1 ;  /* 0x0320000006007fae */ /* 0x0003e80008921844 */
[----:B------:R5:W-:Y:S04]  /*3e770*/  LDGSTS.E [R250+0x4200], [R4.64], P1 ;  /* 0x0420000004fa7fae */ /* 0x000be80008921844 */
[----:B------:R5:W-:Y:S04]  /*3e780*/  LDGSTS.E [R0+0x5200], [R14.64], P1 ;  /* 0x052000000e007fae */ /* 0x000be80008921844 */
[----:B-1----:R-:W2:Y:S04]  /*3e790*/  LDL.64 R6, [R1+0x158] ;  /* 0x0001580001067983 */ /* 0x002ea80000100a00 */
[----:B-----5:R-:W5:Y:S04]  /*3e7a0*/  LDL.64 R4, [R1+0x148] ;  /* 0x0001480001047983 */ /* 0x020f680000100a00 */
[----:B------:R1:W-:Y:S04]  /*3e7b0*/  LDGSTS.E [R250+0x6200], [R72.64], P1 ;  /* 0x0620000048fa7fae */ /* 0x0003e80008921844 */
[----:B------:R1:W-:Y:S04]  /*3e7c0*/  LDGSTS.E [R0+0x7200], [R246.64], P1 ;  /* 0x07200000f6007fae */ /* 0x0003e80008921844 */
[----:B------:R1:W-:Y:S04]  /*3e7d0*/  LDGSTS.E [R250+0x8200], [R12.64], P1 ;  /* 0x082000000cfa7fae */ /* 0x0003e80008921844 */
[----:B-1----:R-:W5:Y:S04]  /*3e7e0*/  LDL.64 R72, [R1+0x138] ;  /* 0x0001380001487983 */ /* 0x002f680000100a00 */
[----:B------:R-:W5:Y:S04]  /*3e7f0*/  LDL.64 R246, [R1+0x128] ;  /* 0x0001280001f67983 */ /* 0x000f680000100a00 */
[----:B------:R1:W-:Y:S04]  /*3e800*/  LDGSTS.E [R0+0x9200], [R244.64], P1 ;  /* 0x09200000f4007fae */ /* 0x0003e80008921844 */
[----:B------:R1:W-:Y:S04]  /*3e810*/  LDGSTS.E [R250+0xa200], [R248.64], P1 ;  /* 0x0a200000f8fa7fae */ /* 0x0003e80008921844 */
[----:B------:R-:W5:Y:S04]  /*3e820*/  LDL.64 R16, [R1+0xa8] ;  /* 0x0000a80001107983 */ /* 0x000f680000100a00 */
[----:B-1----:R-:W5:Y:S04]  /*3e830*/  LDL.64 R244, [R1+0x118] ;  /* 0x0001180001f47983 */ /* 0x002f680000100a00 */
[----:B------:R-:W5:Y:S04]  /*3e840*/  LDL.64 R248, [R1+0x108] ;  /* 0x0001080001f87983 */ /* 0x000f680000100a00 */
[----:B------:R-:W5:Y:S04]  /*3e850*/  LDL.64 R14, [R1+0x98] ;  /* 0x00009800010e7983 */ /* 0x000f680000100a00 */
[----:B------:R-:W5:Y:S04]  /*3e860*/  LDL.64 R12, [R1+0x88] ;  /* 0x00008800010c7983 */ /* 0x000f680000100a00 */
[----:B----4-:R1:W-:Y:S04]  /*3e870*/  LDGSTS.E [R0+0xb200], [R10.64], P1 ;  /* 0x0b2000000a007fae */ /* 0x0103e80008921844 */
[----:B-1----:R-:W4:Y:S04]  /*3e880*/  LDL.64 R10, [R1+0x78] ;  /* 0x00007800010a7983 */ /* 0x002f280000100a00 */
[----:B---3--:R1:W-:Y:S04]  /*3e890*/  LDGSTS.E [R250+0xc200], [R236.64], P1 ;  /* 0x0c200000ecfa7fae */ /* 0x0083e80008921844 */
[----:B--2---:R2:W-:Y:S04]  /*3e8a0*/  LDGSTS.E [R0+0xd200], [R8.64], P1 ;  /* 0x0d20000008007fae */ /* 0x0045e80008921844 */
[----:B-1----:R-:W3:Y:S04]  /*3e8b0*/  LDL.64 R236, [R1+0xf8] ;  /* 0x0000f80001ec7983 */ /* 0x002ee80000100a00 */
[----:B--2---:R-:W2:Y:S04]  /*3e8c0*/  LDL.64 R8, [R1+0x68] ;  /* 0x0000680001087983 */ /* 0x004ea80000100a00 */
[----:B------:R1:W-:Y:S04]  /*3e8d0*/  LDGSTS.E [R250+0xe200], [R6.64], P1 ;  /* 0x0e20000006fa7fae */ /* 0x0003e80008921844 */
[----:B-----5:R5:W-:Y:S04]  /*3e8e0*/  LDGSTS.E [R0+0xf200], [R4.64], P1 ;  /* 0x0f20000004007fae */ /* 0x020be80008921844 */
[----:B-1----:R-:W2:Y:S04]  /*3e8f0*/  LDL.64 R6, [R1+0x58] ;  /* 0x0000580001067983 */ /* 0x002ea80000100a00 */
[----:B-----5:R-:W5:Y:S04]  /*3e900*/  LDL.64 R4, [R1+0x48] ;  /* 0x0000480001047983 */ /* 0x020f680000100a00 */
[----:B------:R1:W-:Y:S04]  /*3e910*/  LDGSTS.E [R250+0x10200], [R72.64], P1 ;  /* 0x1020000048fa7fae */ /* 0x0003e80008921844 */
[----:B------:R1:W-:Y:S04]  /*3e920*/  LDGSTS.E [R0+0x11200], [R246.64], P1 ;  /* 0x11200000f6007fae */ /* 0x0003e80008921844 */
[----:B-1----:R-:W2:Y:S04]  /*3e930*/  LDL.64 R72, [R1+0x38] ;  /* 0x0000380001487983 */ /* 0x002ea80000100a00 */
[----:B------:R-:W5:Y:S04]  /*3e940*/  LDL.64 R246, [R1+0x20] ;  /* 0x0000200001f67983 */ /* 0x000f680000100a00 */
[----:B------:R1:W-:Y:S04]  /*3e950*/  LDGSTS.E [R250+0x12200], [R244.64], P1 ;  /* 0x12200000f4fa7fae */ /* 0x0003e80008921844 */
[----:B------:R1:W-:Y:S04]  /*3e960*/  LDGSTS.E [R0+0x13200], [R248.64], P1 ;  /* 0x13200000f8007fae */ /* 0x0003e80008921844 */
[----:B-1----:R-:W5:Y:S04]  /*3e970*/  LDL.64 R244, [R1+0x10] ;  /* 0x0000100001f47983 */ /* 0x002f680000100a00 */
[----:B------:R-:W5:Y:S04]  /*3e980*/  LDL.64 R248, [R1] ;  /* 0x0000000001f87983 */ /* 0x000f680000100a00 */
[----:B---3--:R1:W-:Y:S04]  /*3e990*/  LDGSTS.E [R250+0x14200], [R236.64], P1 ;  /* 0x14200000ecfa7fae */ /* 0x0083e80008921844 */
[----:B------:R2:W-:Y:S04]  /*3e9a0*/  LDGSTS.E [R0+0x15200], [R24.64], P1 ;  /* 0x1520000018007fae */ /* 0x0005e80008921844 */
[----:B------:R1:W-:Y:S04]  /*3e9b0*/  LDGSTS.E [R250+0x16200], [R22.64], P1 ;  /* 0x1620000016fa7fae */ /* 0x0003e80008921844 */
[----:B------:R1:W-:Y:S04]  /*3e9c0*/  LDGSTS.E [R0+0x17200], [R20.64], P1 ;  /* 0x1720000014007fae */ /* 0x0003e80008921844 */
[----:B------:R1:W-:Y:S04]  /*3e9d0*/  LDGSTS.E [R250+0x18200], [R18.64], P1 ;  /* 0x1820000012fa7fae */ /* 0x0003e80008921844 */
[----:B------:R1:W-:Y:S04]  /*3e9e0*/  LDGSTS.E [R0+0x19200], [R16.64], P1 ;  /* 0x1920000010007fae */ /* 0x0003e80008921844 */
[----:B------:R1:W-:Y:S04]  /*3e9f0*/  LDGSTS.E [R250+0x1a200], [R14.64], P1 ;  /* 0x1a2000000efa7fae */ /* 0x0003e80008921844 */
[----:B------:R2:W-:Y:S04]  /*3ea00*/  LDGSTS.E [R0+0x1b200], [R12.64], P1 ;  /* 0x1b2000000c007fae */ /* 0x0005e80008921844 */
[----:B----4-:R4:W-:Y:S04]  /*3ea10*/  LDGSTS.E [R250+0x1c200], [R10.64], P1 ;  /* 0x1c2000000afa7fae */ /* 0x0109e80008921844 */
[----:B-1----:R-:W3:Y:S04]  /*3ea20*/  LDL.LU.64 R236, [R1+0x6130] ;  /* 0x0061300001ec7983 */ /* 0x002ee80000300a00 */
[----:B--2---:R1:W-:Y:S04]  /*3ea30*/  LDGSTS.E [R0+0x1d200], [R8.64], P1 ;  /* 0x1d20000008007fae */ /* 0x0043e80008921844 */
[----:B------:R2:W-:Y:S04]  /*3ea40*/  LDGSTS.E [R250+0x1e200], [R6.64], P1 ;  /* 0x1e20000006fa7fae */ /* 0x0005e80008921844 */
[----:B------:R-:W3:Y:S04]  /*3ea50*/  LDL.64 R16, [R1+0x268] ;  /* 0x0002680001107983 */ /* 0x000ee80000100a00 */
[----:B-1----:R-:W3:Y:S04]  /*3ea60*/  LDL.64 R8, [R1+0x280] ;  /* 0x0002800001087983 */ /* 0x002ee80000100a00 */
[----:B-----5:R1:W-:Y:S04]  /*3ea70*/  LDGSTS.E [R0+0x1f200], [R4.64], P1 ;  /* 0x1f20000004007fae */ /* 0x0203e80008921844 */
[----:B--2---:R-:W2:Y:S04]  /*3ea80*/  LDL.64 R6, [R1+0x250] ;  /* 0x0002500001067983 */ /* 0x004ea80000100a00 */
[----:B------:R5:W-:Y:S04]  /*3ea90*/  LDGSTS.E [R250+0x20200], [R72.64], P1 ;  /* 0x2020000048fa7fae */ /* 0x000be80008921844 */
[----:B-1----:R-:W2:Y:S04]  /*3eaa0*/  LDL.64 R4, [R1+0x238] ;  /* 0x0002380001047983 */ /* 0x002ea80000100a00 */
[----:B------:R-:W2:Y:S04]  /*3eab0*/  LDL.64 R14, [R1+0x220] ;  /* 0x00022000010e7983 */ /* 0x000ea80000100a00 */
[----:B------:R1:W-:Y:S04]  /*3eac0*/  LDGSTS.E [R0+0x21200], [R246.64], P1 ;  /* 0x21200000f6007fae */ /* 0x0003e80008921844 */
[----:B-----5:R-:W5:Y:S04]  /*3ead0*/  LDL.64 R72, [R1+0x208] ;  /* 0x0002080001487983 */ /* 0x020f680000100a00 */
[----:B------:R4:W-:Y:S04]  /*3eae0*/  LDGSTS.E [R250+0x22200], [R244.64], P1 ;  /* 0x22200000f4fa7fae */ /* 0x0009e80008921844 */
[----:B-1----:R-:W5:Y:S04]  /*3eaf0*/  LDL.64 R246, [R1+0x1f0] ;  /* 0x0001f00001f67983 */ /* 0x002f680000100a00 */
[----:B------:R-:W5:Y:S04]  /*3eb00*/  LDL.64 R12, [R1+0x1d8] ;  /* 0x0001d800010c7983 */ /* 0x000f680000100a00 */
[----:B------:R1:W-:Y:S04]  /*3eb10*/  LDGSTS.E [R0+0x23200], [R248.64], P1 ;  /* 0x23200000f8007fae */ /* 0x0003e80008921844 */
[----:B----4-:R-:W5:Y:S04]  /*3eb20*/  LDL.64 R244, [R1+0x1c0] ;  /* 0x0001c00001f47983 */ /* 0x010f680000100a00 */
[----:B------:R1:W-:Y:S04]  /*3eb30*/  LDGSTS.E [R250+0x24200], [R78.64], P1 ;  /* 0x242000004efa7fae */ /* 0x0003e80008921844 */
[----:B-1----:R-:W5:Y:S04]  /*3eb40*/  LDL.64 R248, [R1+0x1a8] ;  /* 0x0001a80001f87983 */ /* 0x002f680000100a00 */
        /* <DEDUP_REMOVED lines=9> */
[----:B------:R-:W-:-:S03]  /*3ebe0*/  LOP3.LUT R243, R243, 0x7f, RZ, 0xc0, !PT ;  /* 0x0000007ff3f37812 */ /* 0x000fc600078ec0ff */
[----:B------:R1:W-:Y:S04]  /*3ebf0*/  LDGSTS.E [R250+0x2e200], [R138.64], P1 ;  /* 0x2e2000008afa7fae */ /* 0x0003e80008921844 */
[----:B------:R1:W-:Y:S04]  /*3ec00*/  LDGSTS.E [R0+0x2f200], [R144.64], P1 ;  /* 0x2f20000090007fae */ /* 0x0003e80008921844 */
[----:B------:R1:W-:Y:S04]  /*3ec10*/  LDGSTS.E [R250+0x30200], [R150.64], P1 ;  /* 0x3020000096fa7fae */ /* 0x0003e80008921844 */
[----:B------:R1:W-:Y:S04]  /*3ec20*/  LDGSTS.E [R0+0x31200], [R156.64], P1 ;  /* 0x312000009c007fae */ /* 0x0003e80008921844 */
[----:B------:R1:W-:Y:S01]  /*3ec30*/  LDGSTS.E [R250+0x32200], [R162.64], P1 ;  /* 0x32200000a2fa7fae */ /* 0x0003e20008921844 */
[----:B------:R-:W-:-:S03]  /*3ec40*/  IMAD.SHL.U32 R243, R243, 0x4, RZ ;  /* 0x00000004f3f37824 */ /* 0x000fc600078e00ff */
        /* <DEDUP_REMOVED lines=10> */
[----:B------:R1:W-:Y:S04]  /*3ecf0*/  LDGSTS.E [R250+0x3c200], [R222.64], P1 ;  /* 0x3c200000defa7fae */ /* 0x0003e80008921844 */
[----:B------:R1:W-:Y:S04]  /*3ed00*/  LDGSTS.E [R0+0x3d200], [R228.64], P1 ;  /* 0x3d200000e4007fae */ /* 0x0003e80008921844 */
[----:B------:R-:W4:Y:S04]  /*3ed10*/  LDL.64 R10, [R1+0x190] ;  /* 0x00019000010a7983 */ /* 0x000f280000100a00 */
[----:B------:R1:W-:Y:S04]  /*3ed20*/  LDGSTS.E [R250+0x3e200], [R234.64], P1 ;  /* 0x3e200000eafa7fae */ /* 0x0003e80008921844 */
[----:B------:R-:W4:Y:S04]  /*3ed30*/  LDL.64 R242, [R1+0x180] ;  /* 0x0001800001f27983 */ /* 0x000f280000100a00 */
[----:B------:R1:W-:Y:S02]  /*3ed40*/  LDGSTS.E [R0+0x3f200], [R240.64], P1 ;  /* 0x3f200000f0007fae */ /* 0x0003e40008921844 */
[----:B-1----:R-:W-:-:S02]  /*3ed50*/  IADD3 R250, R3, 0x100000, RZ ;  /* 0x0010000003fa7810 */ /* 0x002fc40007ffe0ff */
[----:B------:R-:W4:Y:S04]  /*3ed60*/  LDL.64 R24, [R1+0xf0] ;  /* 0x0000f00001187983 */ /* 0x000f280000100a00 */
[----:B------:R-:W4:Y:S01]  /*3ed70*/  LDL.64 R22, [R1+0xe0] ;  /* 0x0000e00001167983 */ /* 0x000f220000100a00 */
[----:B------:R-:W-:-:S03]  /*3ed80*/  IADD3 R0, R3, 0x100000, RZ ;  /* 0x0010000003007810 */ /* 0x000fc60007ffe0ff */
[----:B------:R-:W4:Y:S04]  /*3ed90*/  LDL.64 R20, [R1+0xd0] ;  /* 0x0000d00001147983 */ /* 0x000f280000100a00 */
[----:B------:R-:W4:Y:S04]  /*3eda0*/  LDL.64 R18, [R1+0xc0] ;  /* 0x0000c00001127983 */ /* 0x000f280000100a00 */
[----:B---3--:R1:W-:Y:S04]  /*3edb0*/  LDGSTS.E [R250+0x400], [R8.64], P1 ;  /* 0x0040000008fa7fae */ /* 0x0083e80008921844 */
[----:B------:R3:W-:Y:S04]  /*3edc0*/  LDGSTS.E [R0+0x1400], [R16.64], P1 ;  /* 0x0140000010007fae */ /* 0x0007e80008921844 */
[----:B--2---:R2:W-:Y:S04]  /*3edd0*/  LDGSTS.E [R250+0x2400], [R6.64], P1 ;  /* 0x0240000006fa7fae */ /* 0x0045e80008921844 */
[----:B-1----:R-:W4:Y:S04]  /*3ede0*/  LDL.64 R8, [R1+0x170] ;  /* 0x0001700001087983 */ /* 0x002f280000100a00 */
[----:B------:R1:W-:Y:S04]  /*3edf0*/  LDGSTS.E [R0+0x3400], [R4.64], P1 ;  /* 0x0340000004007fae */ /* 0x0003e80008921844 */
[----:B------:R1:W-:Y:S04]  /*3ee00*/  LDGSTS.E [R250+0x4400], [R14.64], P1 ;  /* 0x044000000efa7fae */ /* 0x0003e80008921844 */
[----:B--2---:R-:W2:Y:S04]  /*3ee10*/  LDL.64 R6, [R1+0x160] ;  /* 0x0001600001067983 */ /* 0x004ea80000100a00 */
[----:B-----5:R5:W-:Y:S04]  /*3ee20*/  LDGSTS.E [R0+0x5400], [R72.64], P1 ;  /* 0x0540000048007fae */ /* 0x020be80008921844 */
[----:B-1----:R-:W2:Y:S04]  /*3ee30*/  LDL.64 R4, [R1+0x150] ;  /* 0x0001500001047983 */ /* 0x002ea80000100a00 */
[----:B------:R1:W-:Y:S04]  /*3ee40*/  LDGSTS.E [R250+0x6400], [R246.64], P1 ;  /* 0x06400000f6fa7fae */ /* 0x0003e80008921844 */
[----:B-----5:R-:W5:Y:S04]  /*3ee50*/  LDL.64 R72, [R1+0x140] ;  /* 0x0001400001487983 */ /* 0x020f680000100a00 */
[----:B------:R3:W-:Y:S04]  /*3ee60*/  LDGSTS.E [R0+0x7400], [R12.64], P1 ;  /* 0x074000000c007fae */ /* 0x0007e80008921844 */
[----:B-1----:R-:W5:Y:S04]  /*3ee70*/  LDL.64 R246, [R1+0x130] ;  /* 0x0001300001f67983 */ /* 0x002f680000100a00 */
[----:B------:R1:W-:Y:S04]  /*3ee80*/  LDGSTS.E [R250+0x8400], [R244.64], P1 ;  /* 0x08400000f4fa7fae */ /* 0x0003e80008921844 */
[----:B------:R1:W-:Y:S04]  /*3ee90*/  LDGSTS.E [R0+0x9400], [R248.64], P1 ;  /* 0x09400000f8007fae */ /* 0x0003e80008921844 */
[----:B---3--:R-:W3:Y:S04]  /*3eea0*/  LDL.64 R16, [R1+0xb0] ;  /* 0x0000b00001107983 */ /* 0x008ee80000100a00 */
[----:B-1----:R-:W3:Y:S04]  /*3eeb0*/  LDL.64 R244, [R1+0x120] ;  /* 0x0001200001f47983 */ /* 0x002ee80000100a00 */
[----:B------:R-:W3:Y:S04]  /*3eec0*/  LDL.64 R248, [R1+0x110] ;  /* 0x0001100001f87983 */ /* 0x000ee80000100a00 */
[----:B------:R-:W3:Y:S04]  /*3eed0*/  LDL.64 R14, [R1+0xa0] ;  /* 0x0000a000010e7983 */ /* 0x000ee80000100a00 */
[----:B------:R-:W3:Y:S04]  /*3eee0*/  LDL.64 R12, [R1+0x90] ;  /* 0x00009000010c7983 */ /* 0x000ee80000100a00 */
[----:B----4-:R1:W-:Y:S04]  /*3eef0*/  LDGSTS.E [R250+0xa400], [R10.64], P1 ;  /* 0x0a4000000afa7fae */ /* 0x0103e80008921844 */
[----:B------:R4:W-:Y:S04]  /*3ef00*/  LDGSTS.E [R0+0xb400], [R242.64], P1 ;  /* 0x0b400000f2007fae */ /* 0x0009e80008921844 */
[----:B-1----:R-:W3:Y:S04]  /*3ef10*/  LDL.64 R10, [R1+0x80] ;  /* 0x00008000010a7983 */ /* 0x002ee80000100a00 */
[----:B----4-:R-:W3:Y:S04]  /*3ef20*/  LDL.64 R242, [R1+0x100] ;  /* 0x0001000001f27983 */ /* 0x010ee80000100a00 */
[----:B------:R1:W-:Y:S04]  /*3ef30*/  LDGSTS.E [R250+0xc400], [R8.64], P1 ;  /* 0x0c40000008fa7fae */ /* 0x0003e80008921844 */
[----:B--2---:R2:W-:Y:S04]  /*3ef40*/  LDGSTS.E [R0+0xd400], [R6.64], P1 ;  /* 0x0d40000006007fae */ /* 0x0045e80008921844 */
[----:B-1----:R-:W4:Y:S04]  /*3ef50*/  LDL.64 R8, [R1+0x70] ;  /* 0x0000700001087983 */ /* 0x002f280000100a00 */
[----:B------:R1:W-:Y:S04]  /*3ef60*/  LDGSTS.E [R250+0xe400], [R4.64], P1 ;  /* 0x0e40000004fa7fae */ /* 0x0003e80008921844 */
[----:B--2---:R-:W2:Y:S04]  /*3ef70*/  LDL.64 R6, [R1+0x60] ;  /* 0x0000600001067983 */ /* 0x004ea80000100a00 */
[----:B-----5:R5:W-:Y:S04]  /*3ef80*/  LDGSTS.E [R0+0xf400], [R72.64], P1 ;  /* 0x0f40000048007fae */ /* 0x020be80008921844 */
[----:B-1----:R-:W2:Y:S04]  /*3ef90*/  LDL.64 R4, [R1+0x50] ;  /* 0x0000500001047983 */ /* 0x002ea80000100a00 */
[----:B------:R1:W-:Y:S04]  /*3efa0*/  LDGSTS.E [R250+0x10400], [R246.64], P1 ;  /* 0x10400000f6fa7fae */ /* 0x0003e80008921844 */
[----:B-----5:R-:W5:Y:S04]  /*3efb0*/  LDL.64 R72, [R1+0x40] ;  /* 0x0000400001487983 */ /* 0x020f680000100a00 */
[----:B-1----:R-:W5:Y:S04]  /*3efc0*/  LDL.64 R246, [R1+0x30] ;  /* 0x0000300001f67983 */ /* 0x002f680000100a00 */
[----:B---3--:R1:W-:Y:S04]  /*3efd0*/  LDGSTS.E [R0+0x11400], [R244.64], P1 ;  /* 0x11400000f4007fae */ /* 0x0083e80008921844 */
[----:B------:R3:W-:Y:S04]  /*3efe0*/  LDGSTS.E [R250+0x12400], [R248.64], P1 ;  /* 0x12400000f8fa7fae */ /* 0x0007e80008921844 */
[----:B-1----:R-:W5:Y:S04]  /*3eff0*/  LDL.64 R244, [R1+0x18] ;  /* 0x0000180001f47983 */ /* 0x002f680000100a00 */
[----:B---3--:R-:W5:Y:S04]  /*3f000*/  LDL.64 R248, [R1+0x8] ;  /* 0x0000080001f87983 */ /* 0x008f680000100a00 */
        /* <DEDUP_REMOVED lines=9> */
[----:B-1----:R-:W3:Y:S04]  /*3f0a0*/  LDL.LU.64 R242, [R1+0x6128] ;  /* 0x0061280001f27983 */ /* 0x002ee80000300a00 */
[----:B------:R-:W3:Y:S04]  /*3f0b0*/  LDL.64 R14, [R1+0x218] ;  /* 0x00021800010e7983 */ /* 0x000ee80000100a00 */
[----:B------:R-:W3:Y:S04]  /*3f0c0*/  LDL.64 R12, [R1+0x200] ;  /* 0x00020000010c7983 */ /* 0x000ee80000100a00 */
[----:B------:R-:W3:Y:S04]  /*3f0d0*/  LDL.64 R16, [R1+0x1e8] ;  /* 0x0001e80001107983 */ /* 0x000ee80000100a00 */
[----:B------:R-:W3:Y:S04]  /*3f0e0*/  LDL.64 R10, [R1+0x1d0] ;  /* 0x0001d000010a7983 */ /* 0x000ee80000100a00 */
[----:B------:R-:W3:Y:S01]  /*3f0f0*/  LDL.64 R2, [R1+0x290] ;  /* 0x0002900001027983 */ /* 0x000ee20000100a00 */
[----:B------:R-:W-:-:S03]  /*3f100*/  SHF.L.U32 R252, R252, 0x2, RZ ;  /* 0x00000002fcfc7819 */ /* 0x000fc600000006ff */
[----:B------:R-:W3:Y:S04]  /*3f110*/  LDL.64 R24, [R1+0x1ba0] ;  /* 0x001ba00001187983 */ /* 0x000ee80000100a00 */
[----:B------:R-:W3:Y:S04]  /*3f120*/  LDL.64 R22, [R1+0x1ba8] ;  /* 0x001ba80001167983 */ /* 0x000ee80000100a00 */
[----:B------:R-:W3:Y:S04]  /*3f130*/  LDL.64 R20, [R1+0x1bb0] ;  /* 0x001bb00001147983 */ /* 0x000ee80000100a00 */
[----:B------:R-:W3:Y:S04]  /*3f140*/  LDL.64 R18, [R1+0x1bb8] ;  /* 0x001bb80001127983 */ /* 0x000ee80000100a00 */
[----:B----4-:R1:W-:Y:S04]  /*3f150*/  LDGSTS.E [R250+0x1c400], [R8.64], P1 ;  /* 0x1c40000008fa7fae */ /* 0x0103e80008921844 */
[----:B--2---:R2:W-:Y:S04]  /*3f160*/  LDGSTS.E [R0+0x1d400], [R6.64], P1 ;  /* 0x1d40000006007fae */ /* 0x0045e80008921844 */
[----:B-1----:R-:W4:Y:S04]  /*3f170*/  LDL.64 R8, [R1+0x278] ;  /* 0x0002780001087983 */ /* 0x002f280000100a00 */
[----:B------:R1:W-:Y:S04]  /*3f180*/  LDGSTS.E [R250+0x1e400], [R4.64], P1 ;  /* 0x1e40000004fa7fae */ /* 0x0003e80008921844 */
[----:B-----5:R5:W-:Y:S04]  /*3f190*/  LDGSTS.E [R0+0x1f400], [R72.64], P1 ;  /* 0x1f40000048007fae */ /* 0x020be80008921844 */
[----:B-1----:R-:W4:Y:S04]  /*3f1a0*/  LDL.64 R4, [R1+0x230] ;  /* 0x0002300001047983 */ /* 0x002f280000100a00 */
[----:B------:R1:W-:Y:S04]  /*3f1b0*/  LDGSTS.E [R250+0x20400], [R246.64], P1 ;  /* 0x20400000f6fa7fae */ /* 0x0003e80008921844 */
[----:B-----5:R-:W2:Y:S02]  /*3f1c0*/  LDL.64 R72, [R1+0x248] ;  /* 0x0002480001487983 */ /* 0x020ea40000100a00 */
[----:B--2---:R-:W-:-:S02]  /*3f1d0*/  LOP3.LUT R6, R251, 0x30, RZ, 0x3c, !PT ;  /* 0x00000030fb067812 */ /* 0x004fc400078e3cff */
[----:B-1----:R-:W2:Y:S04]  /*3f1e0*/  LDL.64 R246, [R1+0x1b8] ;  /* 0x0001b80001f67983 */ /* 0x002ea80000100a00 */
[----:B------:R1:W-:Y:S04]  /*3f1f0*/  LDGSTS.E [R0+0x21400], [R244.64], P1 ;  /* 0x21400000f4007fae */ /* 0x0003e80008921844 */
[----:B------:R1:W-:Y:S04]  /*3f200*/  LDGSTS.E [R250+0x22400], [R248.64], P1 ;  /* 0x22400000f8fa7fae */ /* 0x0003e80008921844 */
[----:B------:R3:W-:Y:S04]  /*3f210*/  LDGSTS.E [R0+0x23400], [R74.64], P1 ;  /* 0x234000004a007fae */ /* 0x0007e80008921844 */
[----:B------:R1:W-:Y:S04]  /*3f220*/  LDGSTS.E [R250+0x24400], [R80.64], P1 ;  /* 0x2440000050fa7fae */ /* 0x0003e80008921844 */
[----:B-1----:R-:W2:Y:S04]  /*3f230*/  LDL.64 R248, [R1+0x260] ;  /* 0x0002600001f87983 */ /* 0x002ea80000100a00 */
        /* <DEDUP_REMOVED lines=26> */
[----:B------:R-:W5:Y:S01]  /*3f3e0*/  LDL.64 R244, [R1+0x1a0] ;  /* 0x0001a00001f47983 */ /* 0x000f620000100a00 */
[----:B-1----:R-:W-:-:S03]  /*3f3f0*/  IADD3 R250, R6, 0x100000, RZ ;  /* 0x0010000006fa7810 */ /* 0x002fc60007ffe0ff */
[----:B---3--:R1:W-:Y:S02]  /*3f400*/  LDGSTS.E [R0+0x3f400], [R242.64], P1 ;  /* 0x3f400000f2007fae */ /* 0x0083e40008921844 */
[----:B-1----:R-:W-:Y:S02]  /*3f410*/  IADD3 R0, R6, 0x100000, RZ ;  /* 0x0010000006007810 */ /* 0x002fe40007ffe0ff */
[----:B----4-:R1:W-:Y:S04]  /*3f420*/  LDGSTS.E [R250+0x600], [R8.64], P1 ;  /* 0x0060000008fa7fae */ /* 0x0103e80008921844 */
[----:B-1----:R-:W3:Y:S04]  /*3f430*/  LDL.64 R8, [R1+0x298] ;  /* 0x0002980001087983 */ /* 0x002ee80000100a00 */
[----:B--2---:R1:W-:Y:S04]  /*3f440*/  LDGSTS.E [R0+0x1600], [R248.64], P1 ;  /* 0x01600000f8007fae */ /* 0x0043e80008921844 */
[----:B------:R2:W-:Y:S04]  /*3f450*/  LDGSTS.E [R250+0x2600], [R72.64], P1 ;  /* 0x0260000048fa7fae */ /* 0x0005e80008921844 */
[----:B------:R4:W-:Y:S04]  /*3f460*/  LDGSTS.E [R0+0x3600], [R4.64], P1 ;  /* 0x0360000004007fae */ /* 0x0009e80008921844 */
[----:B-1----:R-:W3:Y:S04]  /*3f470*/  LDL.64 R248, [R1+0x2a0] ;  /* 0x0002a00001f87983 */ /* 0x002ee80000100a00 */
[----:B--2---:R-:W2:Y:S04]  /*3f480*/  LDL.64 R72, [R1+0x2a8] ;  /* 0x0002a80001487983 */ /* 0x004ea80000100a00 */
[----:B----4-:R-:W4:Y:S04]  /*3f490*/  LDL.64 R4, [R1+0x2b0] ;  /* 0x0002b00001047983 */ /* 0x010f280000100a00 */
[----:B------:R1:W-:Y:S04]  /*3f4a0*/  LDGSTS.E [R250+0x4600], [R14.64], P1 ;  /* 0x046000000efa7fae */ /* 0x0003e80008921844 */
[----:B------:R1:W-:Y:S04]  /*3f4b0*/  LDGSTS.E [R0+0x5600], [R12.64], P1 ;  /* 0x056000000c007fae */ /* 0x0003e80008921844 */
[----:B------:R1:W-:Y:S04]  /*3f4c0*/  LDGSTS.E [R250+0x6600], [R16.64], P1 ;  /* 0x0660000010fa7fae */ /* 0x0003e80008921844 */
[----:B-1----:R-:W4:Y:S04]  /*3f4d0*/  LDL.64 R14, [R1+0xaa8] ;  /* 0x000aa800010e7983 */ /* 0x002f280000100a00 */
[----:B------:R-:W4:Y:S04]  /*3f4e0*/  LDL.64 R12, [R1+0xac0] ;  /* 0x000ac000010c7983 */ /* 0x000f280000100a00 */
[----:B------:R-:W4:Y:S04]  /*3f4f0*/  LDL.64 R16, [R1+0xad8] ;  /* 0x000ad80001107983 */ /* 0x000f280000100a00 */
[----:B------:R1:W-:Y:S04]  /*3f500*/  LDGSTS.E [R0+0x7600], [R10.64], P1 ;  /* 0x076000000a007fae */ /* 0x0003e80008921844 */
[----:B------:R1:W-:Y:S04]  /*3f510*/  LDGSTS.E [R250+0x8600], [R246.64], P1 ;  /* 0x08600000f6fa7fae */ /* 0x0003e80008921844 */
[----:B-1----:R-:W4:Y:S04]  /*3f520*/  LDL.64 R10, [R1+0xaf0] ;  /* 0x000af000010a7983 */ /* 0x002f280000100a00 */
[----:B------:R-:W4:Y:S04]  /*3f530*/  LDL.64 R246, [R1+0xb08] ;  /* 0x000b080001f67983 */ /* 0x000f280000100a00 */
[----:B-----5:R1:W-:Y:S04]  /*3f540*/  LDGSTS.E [R0+0x9600], [R244.64], P1 ;  /* 0x09600000f4007fae */ /* 0x0203e80008921844 */
[----:B------:R5:W-:Y:S04]  /*3f550*/  LDGSTS.E [R250+0xa600], [R2.64], P1 ;  /* 0x0a60000002fa7fae */ /* 0x000be80008921844 */
[----:B-1----:R-:W4:Y:S04]  /*3f560*/  LDL.64 R244, [R1+0xb20] ;  /* 0x000b200001f47983 */ /* 0x002f280000100a00 */
[----:B-----5:R-:W5:Y:S04]  /*3f570*/  LDL.64 R2, [R1+0xb38] ;  /* 0x000b380001027983 */ /* 0x020f680000100a00 */
[----:B---3--:R1:W-:Y:S04]  /*3f580*/  LDGSTS.E [R0+0xb600], [R8.64], P1 ;  /* 0x0b60000008007fae */ /* 0x0083e80008921844 */
[----:B-1----:R-:W3:Y:S04]  /*3f590*/  LDL.64 R8, [R1+0xb50] ;  /* 0x000b500001087983 */ /* 0x002ee80000100a00 */
[----:B------:R1:W-:Y:S04]  /*3f5a0*/  LDGSTS.E [R250+0xc600], [R248.64], P1 ;  /* 0x0c600000f8fa7fae */ /* 0x0003e80008921844 */
[----:B--2---:R2:W-:Y:S04]  /*3f5b0*/  LDGSTS.E [R0+0xd600], [R72.64], P1 ;  /* 0x0d60000048007fae */ /* 0x0045e80008921844 */
[----:B----4-:R4:W-:Y:S04]  /*3f5c0*/  LDGSTS.E [R250+0xe600], [R4.64], P1 ;  /* 0x0e60000004fa7fae */ /* 0x0109e80008921844 */
        /* <DEDUP_REMOVED lines=13> */
[----:B------:R1:W-:Y:S04]  /*3f6a0*/  LDGSTS.E [R250+0x14600], [R244.64], P1 ;  /* 0x14600000f4fa7fae */ /* 0x0003e80008921844 */
[----:B-----5:R5:W-:Y:S04]  /*3f6b0*/  LDGSTS.E [R0+0x15600], [R2.64], P1 ;  /* 0x1560000002007fae */ /* 0x020be80008921844 */
        /* <DEDUP_REMOVED lines=74> */
[----:B--2---:R-:W1:Y:S04]  /*3fb60*/  S2R R73, SR_TID.X ;  /* 0x0000000000497919 */ /* 0x004e680000002100 */
[----:B----4-:R-:W2:Y:S04]  /*3fb70*/  LDL.64 R4, [R1+0xf98] ;  /* 0x000f980001047983 */ /* 0x010ea80000100a00 */
[----:B------:R4:W-:Y:S04]  /*3fb80*/  LDGSTS.E [R0+0x3b600], [R14.64], P1 ;  /* 0x3b6000000e007fae */ /* 0x0009e80008921844 */
[----:B------:R1:W-:Y:S04]  /*3fb90*/  LDGSTS.E [R250+0x3c600], [R12.64], P1 ;  /* 0x3c6000000cfa7fae */ /* 0x0003e80008921844 */
[----:B------:R4:W-:Y:S04]  /*3fba0*/  LDGSTS.E [R0+0x3d600], [R16.64], P1 ;  /* 0x3d60000010007fae */ /* 0x0009e80008921844 */
[----:B----4-:R-:W4:Y:S01]  /*3fbb0*/  LDL.64 R14, [R1+0xfb0] ;  /* 0x000fb000010e7983 */ /* 0x010f220000100a00 */
[----:B-1----:R-:W-:-:S03]  /*3fbc0*/  LOP3.LUT R73, R73, 0x7f, RZ, 0xc0, !PT ;  /* 0x0000007f49497812 */ /* 0x002fc600078ec0ff */
[----:B------:R-:W4:Y:S02]  /*3fbd0*/  LDL.64 R12, [R1+0xfc8] ;  /* 0x000fc800010c7983 */ /* 0x000f240000100a00 */
[----:B------:R-:W-:Y:S02]  /*3fbe0*/  IMAD.SHL.U32 R73, R73, 0x4, RZ ;  /* 0x0000000449497824 */ /* 0x000fe400078e00ff */
[----:B------:R-:W4:Y:S03]  /*3fbf0*/  LDL.64 R16, [R1+0xff8] ;  /* 0x000ff80001107983 */ /* 0x000f260000100a00 */
[----:B------:R-:W-:Y:S02]  /*3fc00*/  LOP3.LUT R7, R73, 0x40, RZ, 0x3c, !PT ;  /* 0x0000004049077812 */ /* 0x000fe400078e3cff */
[----:B------:R-:W4:Y:S04]  /*3fc10*/  LDL.64 R72, [R1+0xfe0] ;  /* 0x000fe00001487983 */ /* 0x000f280000100a00 */
[----:B------:R1:W-:Y:S04]  /*3fc20*/  LDGSTS.E [R250+0x3e600], [R246.64], P1 ;  /* 0x3e600000f6fa7fae */ /* 0x0003e80008921844 */
[----:B-1----:R-:W4:Y:S01]  /*3fc30*/  LDL.64 R246, [R1+0x1010] ;  /* 0x0010100001f67983 */ /* 0x002f220000100a00 */
[----:B------:R-:W-:-:S03]  /*3fc40*/  IADD3 R250, R7, 0x100000, RZ ;  /* 0x0010000007fa7810 */ /* 0x000fc60007ffe0ff */
[----:B------:R1:W-:Y:S04]  /*3fc50*/  LDGSTS.E [R0+0x3f600], [R244.64], P1 ;  /* 0x3f600000f4007fae */ /* 0x0003e80008921844 */
[----:B-----5:R5:W-:Y:S04]  /*3fc60*/  LDGSTS.E [R250+0x800], [R2.64], P1 ;  /* 0x0080000002fa7fae */ /* 0x020be80008921844 */
[----:B-1----:R-:W4:Y:S01]  /*3fc70*/  LDL.64 R244, [R1+0x1028] ;  /* 0x0010280001f47983 */ /* 0x002f220000100a00 */
[----:B------:R-:W-:-:S03]  /*3fc80*/  IADD3 R0, R7, 0x100000, RZ ;  /* 0x0010000007007810 */ /* 0x000fc60007ffe0ff */
[----:B-----5:R-:W4:Y:S04]  /*3fc90*/  LDL.64 R2, [R1+0x1040] ;  /* 0x0010400001027983 */ /* 0x020f280000100a00 */
[----:B------:R1:W-:Y:S04]  /*3fca0*/  LDGSTS.E [R0+0x1800], [R10.64], P1 ;  /* 0x018000000a007fae */ /* 0x0003e80008921844 */
[----:B-1----:R-:W4:Y:S04]  /*3fcb0*/  LDL.64 R10, [R1+0x1058] ;  /* 0x00105800010a7983 */ /* 0x002f280000100a00 */
[----:B---3--:R1:W-:Y:S04]  /*3fcc0*/  LDGSTS.E [R250+0x2800], [R248.64], P1 ;  /* 0x02800000f8fa7fae */ /* 0x0083e80008921844 */
[----:B------:R3:W-:Y:S04]  /*3fcd0*/  LDGSTS.E [R0+0x3800], [R8.64], P1 ;  /* 0x0380000008007fae */ /* 0x0007e80008921844 */
[----:B--2---:R2:W-:Y:S04]  /*3fce0*/  LDGSTS.E [R250+0x4800], [R4.64], P1 ;  /* 0x0480000004fa7fae */ /* 0x0045e80008921844 */
[----:B-1----:R-:W5:Y:S04]  /*3fcf0*/  LDL.64 R248, [R1+0x1070] ;  /* 0x0010700001f87983 */ /* 0x002f680000100a00 */
[----:B---3--:R-:W3:Y:S04]  /*3fd00*/  LDL.64 R8, [R1+0x1088] ;  /* 0x0010880001087983 */ /* 0x008ee80000100a00 */
[----:B--2---:R-:W2:Y:S04]  /*3fd10*/  LDL.64 R4, [R1+0x10a0] ;  /* 0x0010a00001047983 */ /* 0x004ea80000100a00 */
[----:B----4-:R1:W-:Y:S04]  /*3fd20*/  LDGSTS.E [R0+0x5800], [R14.64], P1 ;  /* 0x058000000e007fae */ /* 0x0103e80008921844 */
[----:B------:R4:W-:Y:S04]  /*3fd30*/  LDGSTS.E [R250+0x6800], [R12.64], P1 ;  /* 0x068000000cfa7fae */ /* 0x0009e80008921844 */
[----:B-1----:R-:W2:Y:S04]  /*3fd40*/  LDL.64 R14, [R1+0x10b8] ;  /* 0x0010b800010e7983 */ /* 0x002ea80000100a00 */
[----:B------:R1:W-:Y:S04]  /*3fd50*/  LDGSTS.E [R0+0x7800], [R72.64], P1 ;  /* 0x0780000048007fae */ /* 0x0003e80008921844 */
[----:B----4-:R-:W4:Y:S04]  /*3fd60*/  LDL.64 R12, [R1+0x10d0] ;  /* 0x0010d000010c7983 */ /* 0x010f280000100a00 */
[----:B------:R1:W-:Y:S04]  /*3fd70*/  LDGSTS.E [R250+0x8800], [R16.64], P1 ;  /* 0x0880000010fa7fae */ /* 0x0003e80008921844 */
[----:B-1----:R-:W4:Y:S04]  /*3fd80*/  LDL.64 R72, [R1+0x10e8] ;  /* 0x0010e80001487983 */ /* 0x002f280000100a00 */
[----:B------:R1:W-:Y:S04]  /*3fd90*/  LDGSTS.E [R0+0x9800], [R246.64], P1 ;  /* 0x09800000f6007fae */ /* 0x0003e80008921844 */
[----:B------:R-:W4:Y:S04]  /*3fda0*/  LDL.64 R16, [R1+0x1100] ;  /* 0x0011000001107983 */ /* 0x000f280000100a00 */
[----:B-1----:R-:W4:Y:S04]  /*3fdb0*/  LDL.64 R246, [R1+0x1118] ;  /* 0x0011180001f67983 */ /* 0x002f280000100a00 */
[----:B------:R1:W-:Y:S04]  /*3fdc0*/  LDGSTS.E [R250+0xa800], [R244.64], P1 ;  /* 0x0a800000f4fa7fae */ /* 0x0003e80008921844 */
[----:B------:R1:W-:Y:S04]  /*3fdd0*/  LDGSTS.E [R0+0xb800], [R2.64], P1 ;  /* 0x0b80000002007fae */ /* 0x0003e80008921844 */
[----:B-1----:R-:W4:Y:S04]  /*3fde0*/  LDL.64 R244, [R1+0x1130] ;  /* 0x0011300001f47983 */ /* 0x002f280000100a00 */
[----:B------:R-:W4:Y:S04]  /*3fdf0*/  LDL.64 R2, [R1+0x1148] ;  /* 0x0011480001027983 */ /* 0x000f280000100a00 */
[----:B------:R1:W-:Y:S04]  /*3fe00*/  LDGSTS.E [R250+0xc800], [R10.64], P1 ;  /* 0x0c8000000afa7fae */ /* 0x0003e80008921844 */
[----:B-1----:R-:W4:Y:S04]  /*3fe10*/  LDL.64 R10, [R1+0x1160] ;  /* 0x00116000010a7983 */ /* 0x002f280000100a00 */
[----:B-----5:R1:W-:Y:S04]  /*3fe20*/  LDGSTS.E [R0+0xd800], [R248.64], P1 ;  /* 0x0d800000f8007fae */ /* 0x0203e80008921844 */
[----:B---3--:R3:W-:Y:S04]  /*3fe30*/  LDGSTS.E [R250+0xe800], [R8.64], P1 ;  /* 0x0e80000008fa7fae */ /* 0x0087e80008921844 */
[----:B--2---:R2:W-:Y:S04]  /*3fe40*/  LDGSTS.E [R0+0xf800], [R4.64], P1 ;  /* 0x0f80000004007fae */ /* 0x0045e80008921844 */
[----:B-1----:R-:W5:Y:S04]  /*3fe50*/  LDL.64 R248, [R1+0x1178] ;  /* 0x0011780001f87983 */ /* 0x002f680000100a00 */
[----:B---3--:R-:W3:Y:S04]  /*3fe60*/  LDL.64 R8, [R1+0x1190] ;  /* 0x0011900001087983 */ /* 0x008ee80000100a00 */
[----:B--2---:R-:W2:Y:S04]  /*3fe70*/  LDL.64 R4, [R1+0x11a8] ;  /* 0x0011a80001047983 */ /* 0x004ea80000100a00 */
[----:B------:R1:W-:Y:S04]  /*3fe80*/  LDGSTS.E [R250+0x10800], [R14.64], P1 ;  /* 0x108000000efa7fae */ /* 0x0003e80008921844 */
[----:B----4-:R4:W-:Y:S04]  /*3fe90*/  LDGSTS.E [R0+0x11800], [R12.64], P1 ;  /* 0x118000000c007fae */ /* 0x0109e80008921844 */
        /* <DEDUP_REMOVED lines=71> */
[----:B------:R1:W-:Y:S01]  /*40310*/  LDGSTS.E [R0+0x35800], [R246.64], P1 ;  /* 0x35800000f6007fae */ /* 0x0003e20008921844 */
[----:B------:R-:W-:-:S03]  /*40320*/  LOP3.LUT R6, R251, 0x50, RZ, 0x3c, !PT ;  /* 0x00000050fb067812 */ /* 0x000fc600078e3cff */
        /* <DEDUP_REMOVED lines=19> */
[----:B-1----:R-:W4:Y:S01]  /*40460*/  LDL.64 R72, [R1+0x15f8] ;  /* 0x0015f80001487983 */ /* 0x002f220000100a00 */
[----:B------:R-:W-:-:S03]  /*40470*/  IADD3 R250, R6, 0x100000, RZ ;  /* 0x0010000006fa7810 */ /* 0x000fc60007ffe0ff */
[----:B------:R1:W-:Y:S02]  /*40480*/  LDGSTS.E [R0+0x3f800], [R246.64], P1 ;  /* 0x3f800000f6007fae */ /* 0x0003e40008921844 */
[----:B-1----:R-:W-:Y:S02]  /*40490*/  IADD3 R0, R6, 0x100000, RZ ;  /* 0x0010000006007810 */ /* 0x002fe40007ffe0ff */
[----:B------:R-:W4:Y:S04]  /*404a0*/  LDL.64 R246, [R1+0x1610] ;  /* 0x0016100001f67983 */ /* 0x000f280000100a00 */
        /* <DEDUP_REMOVED lines=13> */
[----:B------:R1:W-:Y:S04]  /*40580*/  LDGSTS.E [R0+0x7a00], [R14.64], P1 ;  /* 0x07a000000e007fae */ /* 0x0003e80008921844 */
[----:B-1----:R-:W2:Y:S04]  /*40590*/  LDL.64 R16, [R1+0x16a8] ;  /* 0x0016a80001107983 */ /* 0x002ea80000100a00 */
[----:B------:R-:W2:Y:S04]  /*405a0*/  LDL.64 R14, [R1+0x16b0] ;  /* 0x0016b000010e7983 */ /* 0x000ea80000100a00 */
[----:B----4-:R1:W-:Y:S04]  /*405b0*/  LDGSTS.E [R250+0x8a00], [R72.64], P1 ;  /* 0x08a0000048fa7fae */ /* 0x0103e80008921844 */
[----:B------:R4:W-:Y:S04]  /*405c0*/  LDGSTS.E [R0+0x9a00], [R12.64], P1 ;  /* 0x09a000000c007fae */ /* 0x0009e80008921844 */
[----:B-1----:R-:W2:Y:S04]  /*405d0*/  LDL.64 R72, [R1+0x16b8] ;  /* 0x0016b80001487983 */ /* 0x002ea80000100a00 */
[----:B----4-:R-:W4:Y:S04]  /*405e0*/  LDL.64 R12, [R1+0x16c0] ;  /* 0x0016c000010c7983 */ /* 0x010f280000100a00 */
[----:B------:R1:W-:Y:S04]  /*405f0*/  LDGSTS.E [R250+0xaa00], [R246.64], P1 ;  /* 0x0aa00000f6fa7fae */ /* 0x0003e80008921844 */
        /* <DEDUP_REMOVED lines=17> */
[----:B------:R1:W-:Y:S04]  /*40710*/  LDGSTS.E [R0+0x13a00], [R72.64], P1 ;  /* 0x13a0000048007fae */ /* 0x0003e80008921844 */
[----:B----4-:R4:W-:Y:S04]  /*40720*/  LDGSTS.E [R250+0x14a00], [R12.64], P1 ;  /* 0x14a000000cfa7fae */ /* 0x0109e80008921844 */
        /* <DEDUP_REMOVED lines=74> */
[----:B------:R1:W-:Y:S01]  /*40bd0*/  LDGSTS.E [R0+0x39a00], [R10.64], P1 ;  /* 0x39a000000a007fae */ /* 0x0003e20008921844 */
[----:B------:R-:W-:-:S03]  /*40be0*/  LOP3.LUT R7, R252, 0x60, RZ, 0x3c, !PT ;  /* 0x00000060fc077812 */ /* 0x000fc600078e3cff */
        /* <DEDUP_REMOVED lines=8> */
[----:B-1----:R-:W2:Y:S04]  /*40c70*/  LDL.64 R16, [R1+0x1860] ;  /* 0x0018600001107983 */ /* 0x002ea80000100a00 */
[----:B------:R1:W-:Y:S04]  /*40c80*/  LDGSTS.E [R250+0x3ea00], [R72.64], P1 ;  /* 0x3ea0000048fa7fae */ /* 0x0003e80008921844 */
[----:B----4-:R4:W-:Y:S04]  /*40c90*/  LDGSTS.E [R0+0x3fa00], [R12.64], P1 ;  /* 0x3fa000000c007fae */ /* 0x0109e80008921844 */
[----:B-1----:R-:W2:Y:S01]  /*40ca0*/  LDL.64 R72, [R1+0x1868] ;  /* 0x0018680001487983 */ /* 0x002ea20000100a00 */
[----:B------:R-:W-:-:S02]  /*40cb0*/  IADD3 R250, R7, 0x100000, RZ ;  /* 0x0010000007fa7810 */ /* 0x000fc40007ffe0ff */
[----:B----4-:R-:W-:Y:S01]  /*40cc0*/  IADD3 R0, R7, 0x100000, RZ ;  /* 0x0010000007007810 */ /* 0x010fe20007ffe0ff */
[----:B------:R-:W2:Y:S04]  /*40cd0*/  LDL.64 R12, [R1+0x1870] ;  /* 0x00187000010c7983 */ /* 0x000ea80000100a00 */
[----:B------:R1:W-:Y:S01]  /*40ce0*/  LDGSTS.E [R250+0xc00], [R246.64], P1 ;  /* 0x00c00000f6fa7fae */ /* 0x0003e20008921844 */
[----:B------:R-:W-:-:S03]  /*40cf0*/  LOP3.LUT R252, R251, 0x70, RZ, 0x3c, !PT ;  /* 0x00000070fbfc7812 */ /* 0x000fc600078e3cff */
[----:B------:R-:W2:Y:S04]  /*40d00*/  LDL.64 R6, [R1+0x1a60] ;  /* 0x001a600001067983 */ /* 0x000ea80000100a00 */
[----:B-1----:R-:W2:Y:S04]  /*40d10*/  LDL.64 R246, [R1+0x1878] ;  /* 0x0018780001f67983 */ /* 0x002ea80000100a00 */
[----:B------:R1:W-:Y:S04]  /*40d20*/  LDGSTS.E [R0+0x1c00], [R244.64], P1 ;  /* 0x01c00000f4007fae */ /* 0x0003e80008921844 */
[----:B------:R1:W-:Y:S04]  /*40d30*/  LDGSTS.E [R250+0x2c00], [R2.64], P1 ;  /* 0x02c0000002fa7fae */ /* 0x0003e80008921844 */
[----:B------:R1:W-:Y:S04]  /*40d40*/  LDGSTS.E [R0+0x3c00], [R14.64], P1 ;  /* 0x03c000000e007fae */ /* 0x0003e80008921844 */
[----:B-1----:R-:W2:Y:S04]  /*40d50*/  LDL.64 R244, [R1+0x1880] ;  /* 0x0018800001f47983 */ /* 0x002ea80000100a00 */
[----:B------:R-:W2:Y:S04]  /*40d60*/  LDL.64 R2, [R1+0x1888] ;  /* 0x0018880001027983 */ /* 0x000ea80000100a00 */
[----:B------:R-:W2:Y:S04]  /*40d70*/  LDL.64 R14, [R1+0x1890] ;  /* 0x00189000010e7983 */ /* 0x000ea80000100a00 */
[----:B-----5:R1:W-:Y:S04]  /*40d80*/  LDGSTS.E [R250+0x4c00], [R248.64], P1 ;  /* 0x04c00000f8fa7fae */ /* 0x0203e80008921844 */
[----:B------:R5:W-:Y:S04]  /*40d90*/  LDGSTS.E [R0+0x5c00], [R10.64], P1 ;  /* 0x05c000000a007fae */ /* 0x000be80008921844 */
[----:B---3--:R3:W-:Y:S04]  /*40da0*/  LDGSTS.E [R250+0x6c00], [R8.64], P1 ;  /* 0x06c0000008fa7fae */ /* 0x0087e80008921844 */
[----:B-1----:R-:W4:Y:S04]  /*40db0*/  LDL.64 R248, [R1+0x1898] ;  /* 0x0018980001f87983 */ /* 0x002f280000100a00 */
[----:B-----5:R-:W5:Y:S04]  /*40dc0*/  LDL.64 R10, [R1+0x18a0] ;  /* 0x0018a000010a7983 */ /* 0x020f680000100a00 */
[----:B---3--:R-:W3:Y:S04]  /*40dd0*/  LDL.64 R8, [R1+0x18a8] ;  /* 0x0018a80001087983 */ /* 0x008ee80000100a00 */
[----:B--2---:R1:W-:Y:S04]  /*40de0*/  LDGSTS.E [R0+0x7c00], [R4.64], P1 ;  /* 0x07c0000004007fae */ /* 0x0043e80008921844 */
[----:B------:R2:W-:Y:S04]  /*40df0*/  LDGSTS.E [R250+0x8c00], [R16.64], P1 ;  /* 0x08c0000010fa7fae */ /* 0x0005e80008921844 */
[----:B-1----:R-:W3:Y:S04]  /*40e00*/  LDL.64 R4, [R1+0x18b0] ;  /* 0x0018b00001047983 */ /* 0x002ee80000100a00 */
[----:B--2---:R-:W2:Y:S04]  /*40e10*/  LDL.64 R16, [R1+0x18b8] ;  /* 0x0018b80001107983 */ /* 0x004ea80000100a00 */
[----:B------:R1:W-:Y:S04]  /*40e20*/  LDGSTS.E [R0+0x9c00], [R72.64], P1 ;  /* 0x09c0000048007fae */ /* 0x0003e80008921844 */
[----:B------:R1:W-:Y:S04]  /*40e30*/  LDGSTS.E [R250+0xac00], [R12.64], P1 ;  /* 0x0ac000000cfa7fae */ /* 0x0003e80008921844 */
[----:B-1----:R-:W2:Y:S04]  /*40e40*/  LDL.64 R72, [R1+0x18c0] ;  /* 0x0018c00001487983 */ /* 0x002ea80000100a00 */
[----:B------:R-:W2:Y:S04]  /*40e50*/  LDL.64 R12, [R1+0x18c8] ;  /* 0x0018c800010c7983 */ /* 0x000ea80000100a00 */
[----:B------:R1:W-:Y:S04]  /*40e60*/  LDGSTS.E [R0+0xbc00], [R246.64], P1 ;  /* 0x0bc00000f6007fae */ /* 0x0003e80008921844 */
[----:B-1----:R-:W2:Y:S04]  /*40e70*/  LDL.64 R246, [R1+0x18d0] ;  /* 0x0018d00001f67983 */ /* 0x002ea80000100a00 */
[----:B------:R1:W-:Y:S04]  /*40e80*/  LDGSTS.E [R250+0xcc00], [R244.64], P1 ;  /* 0x0cc00000f4fa7fae */ /* 0x0003e80008921844 */
[----:B------:R1:W-:Y:S04]  /*40e90*/  LDGSTS.E [R0+0xdc00], [R2.64], P1 ;  /* 0x0dc0000002007fae */ /* 0x0003e80008921844 */
[----:B------:R1:W-:Y:S04]  /*40ea0*/  LDGSTS.E [R250+0xec00], [R14.64], P1 ;  /* 0x0ec000000efa7fae */ /* 0x0003e80008921844 */
[----:B-1----:R-:W2:Y:S04]  /*40eb0*/  LDL.64 R244, [R1+0x18d8] ;  /* 0x0018d80001f47983 */ /* 0x002ea80000100a00 */
[----:B------:R-:W2:Y:S04]  /*40ec0*/  LDL.64 R2, [R1+0x18e0] ;  /* 0x0018e00001027983 */ /* 0x000ea80000100a00 */
[----:B------:R-:W2:Y:S04]  /*40ed0*/  LDL.64 R14, [R1+0x18e8] ;  /* 0x0018e800010e7983 */ /* 0x000ea80000100a00 */
[----:B----4-:R1:W-:Y:S04]  /*40ee0*/  LDGSTS.E [R0+0xfc00], [R248.64], P1 ;  /* 0x0fc00000f8007fae */ /* 0x0103e80008921844 */
[----:B-----5:R4:W-:Y:S04]  /*40ef0*/  LDGSTS.E [R250+0x10c00], [R10.64], P1 ;  /* 0x10c000000afa7fae */ /* 0x0209e80008921844 */
[----:B---3--:R3:W-:Y:S04]  /*40f00*/  LDGSTS.E [R0+0x11c00], [R8.64], P1 ;  /* 0x11c0000008007fae */ /* 0x0087e80008921844 */
[----:B-1----:R-:W5:Y:S04]  /*40f10*/  LDL.64 R248, [R1+0x18f0] ;  /* 0x0018f00001f87983 */ /* 0x002f680000100a00 */
[----:B----4-:R-:W4:Y:S04]  /*40f20*/  LDL.64 R10, [R1+0x18f8] ;  /* 0x0018f800010a7983 */ /* 0x010f280000100a00 */
[----:B---3--:R-:W3:Y:S04]  /*40f30*/  LDL.64 R8, [R1+0x1900] ;  /* 0x0019000001087983 */ /* 0x008ee80000100a00 */
[----:B------:R1:W-:Y:S04]  /*40f40*/  LDGSTS.E [R250+0x12c00], [R4.64], P1 ;  /* 0x12c0000004fa7fae */ /* 0x0003e80008921844 */
[----:B--2---:R2:W-:Y:S04]  /*40f50*/  LDGSTS.E [R0+0x13c00], [R16.64], P1 ;  /* 0x13c0000010007fae */ /* 0x0045e80008921844 */
        /* <DEDUP_REMOVED lines=15> */
[----:B----4-:R4:W-:Y:S04]  /*41050*/  LDGSTS.E [R0+0x1bc00], [R10.64], P1 ;  /* 0x1bc000000a007fae */ /* 0x0109e80008921844 */
        /* <DEDUP_REMOVED lines=70> */
[----:B------:R1:W-:Y:S02]  /*414c0*/  LDGSTS.E [R250+0x3ec00], [R4.64], P1 ;  /* 0x3ec0000004fa7fae */ /* 0x0003e40008921844 */
[----:B-1----:R-:W-:-:S02]  /*414d0*/  IADD3 R250, R252, 0x100000, RZ ;  /* 0x00100000fcfa7810 */ /* 0x002fc40007ffe0ff */
[----:B------:R-:W3:Y:S04]  /*414e0*/  LDL.64 R4, [R1+0x1a68] ;  /* 0x001a680001047983 */ /* 0x000ee80000100a00 */
[----:B--2---:R1:W-:Y:S04]  /*414f0*/  LDGSTS.E [R0+0x3fc00], [R72.64], P1 ;  /* 0x3fc0000048007fae */ /* 0x0043e80008921844 */
[----:B------:R2:W-:Y:S01]  /*41500*/  LDGSTS.E [R250+0xe00], [R12.64], P1 ;  /* 0x00e000000cfa7fae */ /* 0x0005e20008921844 */
[----:B-1----:R-:W-:-:S03]  /*41510*/  IADD3 R0, R252, 0x100000, RZ ;  /* 0x00100000fc007810 */ /* 0x002fc60007ffe0ff */
[----:B------:R-:W3:Y:S04]  /*41520*/  LDL.64 R72, [R1+0x1a70] ;  /* 0x001a700001487983 */ /* 0x000ee80000100a00 */
[----:B--2---:R-:W2:Y:S04]  /*41530*/  LDL.64 R12, [R1+0x1a78] ;  /* 0x001a7800010c7983 */ /* 0x004ea80000100a00 */
        /* <DEDUP_REMOVED lines=15> */
[----:B------:R1:W-:Y:S04]  /*41630*/  LDGSTS.E [R0+0x9e00], [R4.64], P1 ;  /* 0x09e0000004007fae */ /* 0x0003e80008921844 */
[----:B-1----:R-:W3:Y:S04]  /*41640*/  LDL.64 R6, [R1+0x1ab8] ;  /* 0x001ab80001067983 */ /* 0x002ee80000100a00 */
[----:B------:R-:W3:Y:S04]  /*41650*/  LDL.64 R4, [R1+0x1ac0] ;  /* 0x001ac00001047983 */ /* 0x000ee80000100a00 */
[----:B------:R1:W-:Y:S04]  /*41660*/  LDGSTS.E [R250+0xae00], [R72.64], P1 ;  /* 0x0ae0000048fa7fae */ /* 0x0003e80008921844 */
[----:B--2---:R2:W-:Y:S04]  /*41670*/  LDGSTS.E [R0+0xbe00], [R12.64], P1 ;  /* 0x0be000000c007fae */ /* 0x0045e80008921844 */
[----:B-1----:R-:W3:Y:S04]  /*41680*/  LDL.64 R72, [R1+0x1ac8] ;  /* 0x001ac80001487983 */ /* 0x002ee80000100a00 */
        /* <DEDUP_REMOVED lines=27> */
[----:B-1----:R-:W2:Y:S04]  /*41840*/  LDL.64 R244, [R1+0x1b38] ;  /* 0x001b380001f47983 */ /* 0x002ea80000100a00 */
        /* <DEDUP_REMOVED lines=9> */
[----:B------:R1:W-:Y:S04]  /*418e0*/  LDGSTS.E [R0+0x1fe00], [R4.64], P1 ;  /* 0x1fe0000004007fae */ /* 0x0003e80008921844 */
[----:B-1----:R-:W3:Y:S04]  /*418f0*/  LDL.64 R6, [R1+0x1b68] ;  /* 0x001b680001067983 */ /* 0x002ee80000100a00 */
[----:B------:R-:W3:Y:S04]  /*41900*/  LDL.64 R16, [R1+0x1bc0] ;  /* 0x001bc00001107983 */ /* 0x000ee80000100a00 */
[----:B------:R-:W3:Y:S04]  /*41910*/  LDL.64 R4, [R1+0x1b70] ;  /* 0x001b700001047983 */ /* 0x000ee80000100a00 */
[----:B------:R1:W-:Y:S04]  /*41920*/  LDGSTS.E [R250+0x20e00], [R72.64], P1 ;  /* 0x20e0000048fa7fae */ /* 0x0003e80008921844 */
[----:B------:R1:W-:Y:S04]  /*41930*/  LDGSTS.E [R0+0x21e00], [R14.64], P1 ;  /* 0x21e000000e007fae */ /* 0x0003e80008921844 */
[----:B-1----:R-:W3:Y:S04]  /*41940*/  LDL.64 R72, [R1+0x1b78] ;  /* 0x001b780001487983 */ /* 0x002ee80000100a00 */
[----:B------:R-:W3:Y:S04]  /*41950*/  LDL.64 R14, [R1+0x1bc8] ;  /* 0x001bc800010e7983 */ /* 0x000ee80000100a00 */
[----:B--2---:R1:W-:Y:S04]  /*41960*/  LDGSTS.E [R250+0x22e00], [R246.64], P1 ;  /* 0x22e00000f6fa7fae */ /* 0x0043e80008921844 */
        /* <DEDUP_REMOVED lines=18> */
[----:B-1----:R-:W3:Y:S04]  /*41a90*/  LDL.64 R72, [R1+0x1bf8] ;  /* 0x001bf80001487983 */ /* 0x002ee80000100a00 */
[----:B--2---:R1:W-:Y:S04]  /*41aa0*/  LDGSTS.E [R250+0x2ce00], [R246.64], P1 ;  /* 0x2ce00000f6fa7fae */ /* 0x0043e80008921844 */
[----:B-1----:R-:W3:Y:S04]  /*41ab0*/  LDL.64 R246, [R1+0x1c18] ;  /* 0x001c180001f67983 */ /* 0x002ee80000100a00 */
[----:B------:R1:W-:Y:S04]  /*41ac0*/  LDGSTS.E [R0+0x2de00], [R244.64], P1 ;  /* 0x2de00000f4007fae */ /* 0x0003e80008921844 */
[----:B------:R1:W-:Y:S04]  /*41ad0*/  LDGSTS.E [R250+0x2ee00], [R2.64], P1 ;  /* 0x2ee0000002fa7fae */ /* 0x0003e80008921844 */
[----:B-1----:R-:W3:Y:S04]  /*41ae0*/  LDL.64 R244, [R1+0x1c10] ;  /* 0x001c100001f47983 */ /* 0x002ee80000100a00 */
[----:B------:R-:W3:Y:S04]  /*41af0*/  LDL.64 R2, [R1+0x1c00] ;  /* 0x001c000001027983 */ /* 0x000ee80000100a00 */
[----:B-----5:R1:W-:Y:S04]  /*41b00*/  LDGSTS.E [R0+0x2fe00], [R248.64], P1 ;  /* 0x2fe00000f8007fae */ /* 0x0203e80008921844 */
[----:B------:R5:W-:Y:S04]  /*41b10*/  LDGSTS.E [R250+0x30e00], [R24.64], P1 ;  /* 0x30e0000018fa7fae */ /* 0x000be80008921844 */
[----:B------:R4:W-:Y:S04]  /*41b20*/  LDGSTS.E [R0+0x31e00], [R22.64], P1 ;  /* 0x31e0000016007fae */ /* 0x0009e80008921844 */
[----:B-1----:R-:W2:Y:S04]  /*41b30*/  LDL.64 R248, [R1+0x1c08] ;  /* 0x001c080001f87983 */ /* 0x002ea80000100a00 */
[----:B------:R1:W-:Y:S04]  /*41b40*/  LDGSTS.E [R250+0x32e00], [R20.64], P1 ;  /* 0x32e0000014fa7fae */ /* 0x0003e80008921844 */
[----:B------:R1:W-:Y:S04]  /*41b50*/  LDGSTS.E [R0+0x33e00], [R18.64], P1 ;  /* 0x33e0000012007fae */ /* 0x0003e80008921844 */
[----:B------:R1:W-:Y:S04]  /*41b60*/  LDGSTS.E [R250+0x34e00], [R16.64], P1 ;  /* 0x34e0000010fa7fae */ /* 0x0003e80008921844 */
[----:B------:R1:W-:Y:S04]  /*41b70*/  LDGSTS.E [R0+0x35e00], [R14.64], P1 ;  /* 0x35e000000e007fae */ /* 0x0003e80008921844 */
[----:B-----5:R-:W5:Y:S04]  /*41b80*/  LDL.LU.64 R24, [R1+0x6120] ;  /* 0x0061200001187983 */ /* 0x020f680000300a00 */
[----:B------:R1:W-:Y:S04]  /*41b90*/  LDGSTS.E [R250+0x36e00], [R12.64], P1 ;  /* 0x36e000000cfa7fae */ /* 0x0003e80008921844 */
[----:B----4-:R-:W4:Y:S04]  /*41ba0*/  LDL.LU.64 R22, [R1+0x6118] ;  /* 0x0061180001167983 */ /* 0x010f280000300a00 */
[----:B------:R3:W-:Y:S04]  /*41bb0*/  LDGSTS.E [R0+0x37e00], [R10.64], P1 ;  /* 0x37e000000a007fae */ /* 0x0007e80008921844 */
[----:B-1----:R-:W4:Y:S04]  /*41bc0*/  LDL.LU.64 R20, [R1+0x6110] ;  /* 0x0061100001147983 */ /* 0x002f280000300a00 */
[----:B---3--:R1:W-:Y:S04]  /*41bd0*/  LDGSTS.E [R250+0x38e00], [R8.64], P1 ;  /* 0x38e0000008fa7fae */ /* 0x0083e80008921844 */
[----:B------:R-:W3:Y:S04]  /*41be0*/  LDL.LU.64 R18, [R1+0x6108] ;  /* 0x0061080001127983 */ /* 0x000ee80000300a00 */
[----:B------:R1:W-:Y:S04]  /*41bf0*/  LDGSTS.E [R0+0x39e00], [R6.64], P1 ;  /* 0x39e0000006007fae */ /* 0x0003e80008921844 */
[----:B------:R-:W3:Y:S04]  /*41c00*/  LDL.LU.64 R16, [R1+0x6100] ;  /* 0x0061000001107983 */ /* 0x000ee80000300a00 */
[----:B------:R1:W-:Y:S04]  /*41c10*/  LDGSTS.E [R250+0x3ae00], [R4.64], P1 ;  /* 0x3ae0000004fa7fae */ /* 0x0003e80008921844 */
[----:B------:R-:W3:Y:S04]  /*41c20*/  LDL.LU.64 R14, [R1+0x60f8] ;  /* 0x0060f800010e7983 */ /* 0x000ee80000300a00 */
[----:B------:R1:W-:Y:S04]  /*41c30*/  LDGSTS.E [R0+0x3be00], [R72.64], P1 ;  /* 0x3be0000048007fae */ /* 0x0003e80008921844 */
[----:B------:R-:W3:Y:S04]  /*41c40*/  LDL.LU.64 R12, [R1+0x60f0] ;  /* 0x0060f000010c7983 */ /* 0x000ee80000300a00 */
[----:B------:R-:W3:Y:S01]  /*41c50*/  LDL.LU.64 R10, [R1+0x60e8] ;  /* 0x0060e800010a7983 */ /* 0x000ee20000300a00 */
[----:B-1----:R-:W-:-:S03]  /*41c60*/  LOP3.LUT R0, R251, 0x70, RZ, 0x3c, !PT ;  /* 0x00000070fb007812 */ /* 0x002fc600078e3cff */
[----:B------:R-:W3:Y:S01]  /*41c70*/  LDL.LU.64 R8, [R1+0x60e0] ;  /* 0x0060e00001087983 */ /* 0x000ee20000300a00 */
[----:B------:R-:W-:-:S03]  /*41c80*/  IADD3 R251, R0, 0x100000, RZ ;  /* 0x0010000000fb7810 */ /* 0x000fc60007ffe0ff */
[----:B------:R-:W3:Y:S04]  /*41c90*/  LDL.LU.64 R6, [R1+0x60d8] ;  /* 0x0060d80001067983 */ /* 0x000ee80000300a00 */
[----:B------:R-:W3:Y:S04]  /*41ca0*/  LDL.LU.64 R4, [R1+0x60d0] ;  /* 0x0060d00001047983 */ /* 0x000ee80000300a00 */
[----:B------:R-:W3:Y:S04]  /*41cb0*/  LDL.LU.64 R72, [R1+0x60c8] ;  /* 0x0060c80001487983 */ /* 0x000ee80000300a00 */
[----:B------:R1:W-:Y:S02]  /*41cc0*/  LDGSTS.E [R250+0x3ce00], [R2.64], P1 ;  /* 0x3ce0000002fa7fae */ /* 0x0003e40008921844 */
[----:B-1----:R-:W-:-:S02]  /*41cd0*/  IADD3 R250, R0, 0x100000, RZ ;  /* 0x0010000000fa7810 */ /* 0x002fc40007ffe0ff */
[----:B------:R-:W3:Y:S01]  /*41ce0*/  LDL.LU.64 R2, [R1+0x60c0] ;  /* 0x0060c00001027983 */ /* 0x000ee20000300a00 */
[----:B------:R-:W-:-:S03]  /*41cf0*/  IADD3 R0, R0, 0x100000, RZ ;  /* 0x0010000000007810 */ /* 0x000fc60007ffe0ff */
[----:B--2---:R1:W-:Y:S04]  /*41d00*/  LDGSTS.E [R251+0x3de00], [R248.64], P1 ;  /* 0x3de00000f8fb7fae */ /* 0x0043e80008921844 */
[----:B------:R2:W-:Y:S04]  /*41d10*/  LDGSTS.E [R250+0x3ee00], [R244.64], P1 ;  /* 0x3ee00000f4fa7fae */ /* 0x0005e80008921844 */
[----:B------:R5:W-:Y:S04]  /*41d20*/  LDGSTS.E [R0+0x3fe00], [R246.64], P1 ;  /* 0x3fe00000f6007fae */ /* 0x000be80008921844 */
[----:B-1----:R-:W4:Y:S04]  /*41d30*/  LDL.LU.64 R248, [R1+0x60b8] ;  /* 0x0060b80001f87983 */ /* 0x002f280000300a00 */
[----:B--2---:R-:W2:Y:S04]  /*41d40*/  LDL.LU.64 R244, [R1+0x60b0] ;  /* 0x0060b00001f47983 */ /* 0x004ea80000300a00 */
[----:B-----5:R-:W5:Y:S01]  /*41d50*/  LDL.LU.64 R246, [R1+0x60a8] ;  /* 0x0060a80001f67983 */ /* 0x020f620000300a00 */
[----:B------:R-:W-:Y:S01]  /*41d60*/  IMAD.MOV.U32 R252, RZ, RZ, c[0x0][0x180] ;  /* 0x00006000fffc7624 */ /* 0x000fe200078e00ff */
[----:B------:R-:W-:-:S02]  /*41d70*/  SEL R250, RZ, 0x4, P3 ;  /* 0x00000004fffa7807 */ /* 0x000fc40001800000 */
[----:B------:R-:W0:Y:S02]  /*41d80*/  LDGDEPBAR ;  /* 0x00000000000079af */ /* 0x000e240000000000 */
[----:B------:R-:W-:Y:S02]  /*41d90*/  IADD3 R0, R252, -0x95, RZ ;  /* 0xffffff6bfc007810 */ /* 0x000fe40007ffe0ff */
[----:B------:R-:W-:Y:S02]  /*41da0*/  BAR.SYNC.DEFER_BLOCKING 0x0 ;  /* 0x0000000000007b1d */ /* 0x000fe40000010000 */
[----:B------:R-:W-:Y:S01]  /*41db0*/  ISETP.GE.U32.AND P3, PT, R0, 0x7ffffeec, PT ;  /* 0x7ffffeec0000780c */ /* 0x000fe20003f66070 */
[----:B------:R-:W-:-:S05]  /*41dc0*/  IMAD.MOV.U32 R0, RZ, RZ, c[0x0][0x188] ;  /* 0x00006200ff007624 */ /* 0x000fca00078e00ff */
[----:B------:R-:W-:-:S05]  /*41dd0*/  SHF.L.U32 R0, R0, 0x7, RZ ;  /* 0x0000000700007819 */ /* 0x000fca00000006ff */
[----:B---3--:R-:W-:-:S05]  /*41de0*/  IMAD.WIDE R2, R0, 0x4, R2 ;  /* 0x0000000400027825 */ /* 0x008fca00078e0202 */
[----:B------:R5:W-:Y:S01]  /*41df0*/  STL.64 [R1+0x29b8], R2 ;  /* 0x0029b80201007387 */ /* 0x000be20000100a00 */
[----:B----4-:R-:W-:-:S04]  /*41e00*/  IMAD.WIDE R248, R0, 0x4, R248 ;  /* 0x0000000400f87825 */ /* 0x010fc800078e02f8 */
[C---:B--2---:R-:W-:Y:S01]  /*41e10*/  IMAD.WIDE R244, R0.reuse, 0x4, R244 ;  /* 0x0000000400f47825 */ /* 0x044fe200078e02f4 */
[----:B------:R-:W-:Y:S03]  /*41e20*/  STL.64 [R1+0x29c0], R248 ;  /* 0x0029c0f801007387 */ /* 0x000fe60000100a00 */
[----:B-----5:R-:W-:Y:S01]  /*41e30*/  IMAD.WIDE R2, R0, 0x4, R246 ;  /* 0x0000000400027825 */ /* 0x020fe200078e02f6 */
[----:B------:R-:W-:Y:S04]  /*41e40*/  STL.64 [R1+0x29b0], R244 ;  /* 0x0029b0f401007387 */ /* 0x000fe80000100a00 */
[----:B------:R1:W-:Y:S04]  /*41e50*/  STL.64 [R1+0x29a8], R2 ;  /* 0x0029a80201007387 */ /* 0x0003e80000100a00 */
[----:B-1----:R-:W2:Y:S04]  /*41e60*/  LDL.LU.64 R2, [R1+0x478] ;  /* 0x0004780001027983 */ /* 0x002ea80000300a00 */
[----:B------:R-:W3:Y:S04]  /*41e70*/  LDL.LU.64 R244, [R1+0x460] ;  /* 0x0004600001f47983 */ /* 0x000ee80000300a00 */
[----:B------:R1:W-:Y:S04]  /*41e80*/  STL.64 [R1+0x6190], R176 ;  /* 0x006190b001007387 */ /* 0x0003e80000100a00 */
[----:B-1----:R-:W4:Y:S04]  /*41e90*/  LDL.64 R176, [R1+0x29c0] ;  /* 0x0029c00001b07983 */ /* 0x002f280000100a00 */
[----:B------:R1:W-:Y:S04]  /*41ea0*/  STL.64 [R1+0x6188], R182 ;  /* 0x006188b601007387 */ /* 0x0003e80000100a00 */
[----:B-1----:R-:W5:Y:S04]  /*41eb0*/  LDL.LU.64 R182, [R1+0x498] ;  /* 0x0004980001b67983 */ /* 0x002f680000300a00 */
[----:B------:R1:W-:Y:S04]  /*41ec0*/  STL.64 [R1+0x6180], R188 ;  /* 0x006180bc01007387 */ /* 0x0003e80000100a00 */
[----:B-1----:R-:W2:Y:S04]  /*41ed0*/  LDL.LU.64 R188, [R1+0x468] ;  /* 0x0004680001bc7983 */ /* 0x002ea80000300a00 */
[----:B------:R1:W-:Y:S04]  /*41ee0*/  STL.64 [R1+0x6178], R194 ;  /* 0x006178c201007387 */ /* 0x0003e80000100a00 */
[----:B-1----:R-:W2:Y:S04]  /*41ef0*/  LDL.LU.64 R194, [R1+0x480] ;  /* 0x0004800001c27983 */ /* 0x002ea80000300a00 */
[----:B------:R1:W-:Y:S04]  /*41f00*/  STL.64 [R1+0x6170], R200 ;  /* 0x006170c801007387 */ /* 0x0003e80000100a00 */
[----:B-1----:R-:W2:Y:S04]  /*41f10*/  LDL.LU.64 R200, [R1+0x488] ;  /* 0x0004880001c87983 */ /* 0x002ea80000300a00 */
[----:B------:R1:W-:Y:S04]  /*41f20*/  STL.64 [R1+0x6168], R206 ;  /* 0x006168ce01007387 */ /* 0x0003e80000100a00 */
[----:B-1----:R-:W2:Y:S04]  /*41f30*/  LDL.LU.64 R206, [R1+0x490] ;  /* 0x0004900001ce7983 */ /* 0x002ea80000300a00 */
[----:B------:R1:W-:Y:S04]  /*41f40*/  STL.64 [R1+0x6160], R212 ;  /* 0x006160d401007387 */ /* 0x0003e80000100a00 */
[----:B-1----:R-:W3:Y:S04]  /*41f50*/  LDL.LU.64 R212, [R1+0x470] ;  /* 0x0004700001d47983 */ /* 0x002ee80000300a00 */
[----:B------:R1:W-:Y:S04]  /*41f60*/  STL.64 [R1+0x6158], R218 ;  /* 0x006158da01007387 */ /* 0x0003e80000100a00 */
[----:B-1----:R-:W3:Y:S04]  /*41f70*/  LDL.64 R218, [R1+0x29a8] ;  /* 0x0029a80001da7983 */ /* 0x002ee80000100a00 */
[----:B------:R1:W-:Y:S04]  /*41f80*/  STL.64 [R1+0x6150], R224 ;  /* 0x006150e001007387 */ /* 0x0003e80000100a00 */
[----:B-1----:R-:W3:Y:S04]  /*41f90*/  LDL.64 R224, [R1+0x29b0] ;  /* 0x0029b00001e07983 */ /* 0x002ee80000100a00 */
[----:B------:R1:W-:Y:S04]  /*41fa0*/  STL.64 [R1+0x6148], R230 ;  /* 0x006148e601007387 */ /* 0x0003e80000100a00 */
[----:B-1----:R-:W3:Y:S04]  /*41fb0*/  LDL.64 R230, [R1+0x29b8] ;  /* 0x0029b80001e67983 */ /* 0x002ee80000100a00 */
[----:B------:R-:W1:Y:S04]  /*41fc0*/  S2R R247, SR_TID.X ;  /* 0x0000000000f77919 */ /* 0x000e680000002100 */
[----:B------:R2:W-:Y:S04]  /*41fd0*/  STL.64 [R1+0x6140], R236 ;  /* 0x006140ec01007387 */ /* 0x0005e80000100a00 */
[----:B------:R-:W-:Y:S01]  /*41fe0*/  STL.64 [R1+0x6138], R242 ;  /* 0x006138f201007387 */ /* 0x000fe20000100a00 */
[----:B-1----:R-:W-:-:S05]  /*41ff0*/  LOP3.LUT R248, R247, 0x7f, RZ, 0xc0, !PT ;  /* 0x0000007ff7f87812 */ /* 0x002fca00078ec0ff */
[----:B------:R-:W-:Y:S02]  /*42000*/  IMAD.SHL.U32 R249, R248, 0x4, RZ ;  /* 0x00000004f8f97824 */ /* 0x000fe400078e00ff */
[----:B-----5:R-:W-:-:S04]  /*42010*/  IMAD.WIDE R182, R0, 0x4, R182 ;  /* 0x0000000400b67825 */ /* 0x020fc800078e02b6 */
[C---:B--2---:R-:W-:Y:S01]  /*42020*/  IMAD.WIDE R236, R0.reuse, 0x4, R206 ;  /* 0x0000000400ec7825 */ /* 0x044fe200078e02ce */
[----:B------:R-:W-:Y:S01]  /*42030*/  @!PT LDS RZ, [RZ] ;  /* 0x00000000fffff984 */ /* 0x000fe20000000800 */
[----:B------:R-:W-:Y:S01]  /*42040*/  @!PT LDS RZ, [RZ] ;  /* 0x00000000fffff984 */ /* 0x000fe20000000800 */
[----:B------:R-:W-:Y:S01]  /*42050*/  @!PT LDS RZ, [RZ] ;  /* 0x00000000fffff984 */ /* 0x000fe20000000800 */
[----:B---3--:R1:W-:Y:S04]  /*42060*/  LDGSTS.E [R249+0x40000], [R230.64], !P0 ;  /* 0x40000000e6f97fae */ /* 0x0083e8000c121844 */
[----:B------:R2:W-:Y:S04]  /*42070*/  LDGSTS.E [R249+0x40200], [R224.64], !P0 ;  /* 0x40200000e0f97fae */ /* 0x0005e8000c121844 */
[----:B------:R3:W-:Y:S04]  /*42080*/  LDGSTS.E [R249+0x40400], [R218.64], !P0 ;  /* 0x40400000daf97fae */ /* 0x0007e8000c121844 */
[----:B-1----:R-:W5:Y:S04]  /*42090*/  LDL.LU.64 R230, [R1+0x458] ;  /* 0x0004580001e67983 */ /* 0x002f680000300a00 */
[----:B----4-:R1:W-:Y:S04]  /*420a0*/  LDGSTS.E [R249+0x40600], [R176.64], !P0 ;  /* 0x40600000b0f97fae */ /* 0x0103e8000c121844 */
[----:B---3--:R-:W3:Y:S01]  /*420b0*/  LDL.LU.64 R218, [R1+0x450] ;  /* 0x0004500001da7983 */ /* 0x008ee20000300a00 */
[----:B--2---:R-:W-:-:S03]  /*420c0*/  IMAD.WIDE R224, R0, 0x4, R200 ;  /* 0x0000000400e07825 */ /* 0x004fc600078e02c8 */
[----:B------:R2:W-:Y:S04]  /*420d0*/  LDGSTS.E [R249+0x42000], [R236.64], !P5 ;  /* 0x42000000ecf97fae */ /* 0x0005e8000e921844 */
[----:B-1----:R-:W4:Y:S01]  /*420e0*/  LDL.LU.64 R176, [R1+0x448] ;  /* 0x0004480001b07983 */ /* 0x002f220000300a00 */
[----:B------:R-:W-:-:S03]  /*420f0*/  IMAD.WIDE R200, R0, 0x4, R194 ;  /* 0x0000000400c87825 */ /* 0x000fc600078e02c2 */
[----:B------:R-:W4:Y:S01]  /*42100*/  LDL.LU.64 R206, [R1+0x440] ;  /* 0x0004400001ce7983 */ /* 0x000f220000300a00 */
[----:B------:R-:W-:-:S03]  /*42110*/  IMAD.WIDE R194, R0, 0x4, R2 ;  /* 0x0000000400c27825 */ /* 0x000fc600078e0202 */
[----:B------:R2:W-:Y:S04]  /*42120*/  STL.64 [R1+0x29a0], R236 ;  /* 0x0029a0ec01007387 */ /* 0x0005e80000100a00 */
[----:B------:R1:W-:Y:S04]  /*42130*/  STL.64 [R1+0x2998], R224 ;  /* 0x002998e001007387 */ /* 0x0003e80000100a00 */
[----:B------:R1:W-:Y:S04]  /*42140*/  STL.64 [R1+0x2990], R200 ;  /* 0x002990c801007387 */ /* 0x0003e80000100a00 */
[----:B------:R1:W-:Y:S01]  /*42150*/  LDGSTS.E [R249+0x42200], [R224.64], !P5 ;  /* 0x42200000e0f97fae */ /* 0x0003e2000e921844 */
[----:B--2---:R-:W-:-:S03]  /*42160*/  IMAD.WIDE R236, R0, 0x4, R212 ;  /* 0x0000000400ec7825 */ /* 0x004fc600078e02d4 */
[----:B------:R2:W-:Y:S04]  /*42170*/  STL.64 [R1+0x2988], R194 ;  /* 0x002988c201007387 */ /* 0x0005e80000100a00 */
[----:B------:R2:W-:Y:S01]  /*42180*/  LDGSTS.E [R249+0x42400], [R200.64], !P5 ;  /* 0x42400000c8f97fae */ /* 0x0005e2000e921844 */
[----:B------:R-:W-:-:S03]  /*42190*/  IMAD.WIDE R212, R0, 0x4, R244 ;  /* 0x0000000400d47825 */ /* 0x000fc600078e02f4 */
[----:B------:R2:W-:Y:S01]  /*421a0*/  LDGSTS.E [R249+0x42600], [R194.64], !P5 ;  /* 0x42600000c2f97fae */ /* 0x0005e2000e921844 */
[----:B-1----:R-:W-:-:S03]  /*421b0*/  IMAD.WIDE R224, R0, 0x4, R188 ;  /* 0x0000000400e07825 */ /* 0x002fc600078e02bc */
[----:B------:R5:W-:Y:S04]  /*421c0*/  LDGSTS.E [R249+0x44000], [R236.64], !P4 ;  /* 0x44000000ecf97fae */ /* 0x000be8000e121844 */
[----:B--2---:R-:W2:Y:S04]  /*421d0*/  LDL.LU.64 R200, [R1+0x438] ;  /* 0x0004380001c87983 */ /* 0x004ea80000300a00 */
[----:B------:R-:W2:Y:S04]  /*421e0*/  LDL.LU.64 R194, [R1+0x430] ;  /* 0x0004300001c27983 */ /* 0x000ea80000300a00 */
[----:B------:R-:W2:Y:S04]  /*421f0*/  LDL.LU.64 R188, [R1+0x428] ;  /* 0x0004280001bc7983 */ /* 0x000ea80000300a00 */
[----:B------:R-:W-:Y:S04]  /*42200*/  STL.64 [R1+0x2980], R236 ;  /* 0x002980ec01007387 */ /* 0x000fe80000100a00 */
[----:B------:R-:W2:Y:S04]  /*42210*/  LDL.LU.64 R244, [R1+0x4a0] ;  /* 0x0004a00001f47983 */ /* 0x000ea80000300a00 */
[----:B------:R1:W-:Y:S04]  /*42220*/  STL.64 [R1+0x2978], R224 ;  /* 0x002978e001007387 */ /* 0x0003e80000100a00 */
[----:B------:R1:W-:Y:S04]  /*42230*/  STL.64 [R1+0x2970], R212 ;  /* 0x002970d401007387 */ /* 0x0003e80000100a00 */
[----:B------:R1:W-:Y:S04]  /*42240*/  LDGSTS.E [R249+0x44200], [R224.64], !P4 ;  /* 0x44200000e0f97fae */ /* 0x0003e8000e121844 */
[----:B------:R1:W-:Y:S04]  /*42250*/  STL.64 [R1+0x2968], R182 ;  /* 0x002968b601007387 */ /* 0x0003e80000100a00 */
[----:B------:R1:W-:Y:S04]  /*42260*/  LDGSTS.E [R249+0x44400], [R212.64], !P4 ;  /* 0x44400000d4f97fae */ /* 0x0003e8000e121844 */
[----:B-1----:R-:W2:Y:S04]  /*42270*/  LDL.LU.64 R224, [R1+0x420] ;  /* 0x0004200001e07983 */ /* 0x002ea80000300a00 */
[----:B------:R1:W-:Y:S04]  /*42280*/  LDGSTS.E [R249+0x44600], [R182.64], !P4 ;  /* 0x44600000b6f97fae */ /* 0x0003e8000e121844 */
[----:B------:R-:W2:Y:S04]  /*42290*/  LDL.LU.64 R212, [R1+0x418] ;  /* 0x0004180001d47983 */ /* 0x000ea80000300a00 */
[----:B-1----:R-:W2:Y:S01]  /*422a0*/  LDL.LU.64 R182, [R1+0x410] ;  /* 0x0004100001b67983 */ /* 0x002ea20000300a00 */
[----:B-----5:R-:W-:-:S05]  /*422b0*/  IMAD.WIDE R236, R0, 0x4, R230 ;  /* 0x0000000400ec7825 */ /* 0x020fca00078e02e6 */
[----:B------:R1:W-:Y:S01]  /*422c0*/  LDGSTS.E [R249+0x46000], [R236.64], !P2 ;  /* 0x46000000ecf97fae */ /* 0x0003e2000d121844 */
[----:B---3--:R-:W-:-:S05]  /*422d0*/  IMAD.WIDE R230, R0, 0x4, R218 ;  /* 0x0000000400e67825 */ /* 0x008fca00078e02da */
[----:B------:R3:W-:Y:S01]  /*422e0*/  LDGSTS.E [R249+0x46200], [R230.64], !P2 ;  /* 0x46200000e6f97fae */ /* 0x0007e2000d121844 */
[----:B----4-:R-:W-:-:S03]  /*422f0*/  IMAD.WIDE R218, R0, 0x4, R176 ;  /* 0x0000000400da7825 */ /* 0x010fc600078e02b0 */
[----:B------:R-:W4:Y:S01]  /*42300*/  LDL.LU.64 R176, [R1+0x408] ;  /* 0x0004080001b07983 */ /* 0x000f220000300a00 */
[----:B------:R-:W-:-:S03]  /*42310*/  IMAD.WIDE R206, R0, 0x4, R206 ;  /* 0x0000000400ce7825 */ /* 0x000fc600078e02ce */
[----:B------:R-:W-:Y:S04]  /*42320*/  STL.64 [R1+0x2960], R236 ;  /* 0x002960ec01007387 */ /* 0x000fe80000100a00 */
[----:B------:R-:W-:Y:S04]  /*42330*/  STL.64 [R1+0x2958], R230 ;  /* 0x002958e601007387 */ /* 0x000fe80000100a00 */
[----:B------:R5:W-:Y:S04]  /*42340*/  STL.64 [R1+0x2950], R218 ;  /* 0x002950da01007387 */ /* 0x000be80000100a00 */
[----:B------:R1:W-:Y:S04]  /*42350*/  STL.64 [R1+0x2948], R206 ;  /* 0x002948ce01007387 */ /* 0x0003e80000100a00 */
[----:B------:R5:W-:Y:S04]  /*42360*/  LDGSTS.E [R249+0x46400], [R218.64], !P2 ;  /* 0x46400000daf97fae */ /* 0x000be8000d121844 */
[----:B------:R1:W-:Y:S04]  /*42370*/  LDGSTS.E [R249+0x46600], [R206.64], !P2 ;  /* 0x46600000cef97fae */ /* 0x0003e8000d121844 */
[----:B-----5:R-:W5:Y:S04]  /*42380*/  LDL.LU.64 R218, [R1+0x400] ;  /* 0x0004000001da7983 */ /* 0x020f680000300a00 */
[----:B-1----:R-:W5:Y:S01]  /*42390*/  LDL.LU.64 R206, [R1+0x3f8] ;  /* 0x0003f80001ce7983 */ /* 0x002f620000300a00 */
[----:B--2---:R-:W-:-:S03]  /*423a0*/  IMAD.WIDE R242, R0, 0x4, R200 ;  /* 0x0000000400f27825 */ /* 0x004fc600078e02c8 */
[----:B------:R-:W2:Y:S01]  /*423b0*/  LDL.LU.64 R200, [R1+0x3f0] ;  /* 0x0003f00001c87983 */ /* 0x000ea20000300a00 */
[----:B------:R-:W-:-:S03]  /*423c0*/  IMAD.WIDE R236, R0, 0x4, R194 ;  /* 0x0000000400ec7825 */ /* 0x000fc600078e02c2 */
[----:B------:R-:W2:Y:S01]  /*423d0*/  LDL.LU.64 R194, [R1+0x4a8] ;  /* 0x0004a80001c27983 */ /* 0x000ea20000300a00 */
[----:B---3--:R-:W-:-:S03]  /*423e0*/  IMAD.WIDE R230, R0, 0x4, R188 ;  /* 0x0000000400e67825 */ /* 0x008fc600078e02bc */
[----:B------:R-:W-:Y:S04]  /*423f0*/  STL.64 [R1+0x2940], R242 ;  /* 0x002940f201007387 */ /* 0x000fe80000100a00 */
[----:B------:R1:W-:Y:S01]  /*42400*/  LDGSTS.E [R249+0x48000], [R242.64], !P6 ;  /* 0x48000000f2f97fae */ /* 0x0003e2000f121844 */
[----:B------:R-:W-:-:S03]  /*42410*/  IMAD.WIDE R188, R0, 0x4, R244 ;  /* 0x0000000400bc7825 */ /* 0x000fc600078e02f4 */
[----:B------:R-:W-:Y:S04]  /*42420*/  STL.64 [R1+0x2938], R236 ;  /* 0x002938ec01007387 */ /* 0x000fe80000100a00 */
[----:B------:R3:W-:Y:S04]  /*42430*/  LDGSTS.E [R249+0x48200], [R236.64], !P6 ;  /* 0x48200000ecf97fae */ /* 0x0007e8000f121844 */
[----:B------:R-:W-:Y:S04]  /*42440*/  STL.64 [R1+0x2930], R230 ;  /* 0x002930e601007387 */ /* 0x000fe80000100a00 */
[----:B------:R1:W-:Y:S04]  /*42450*/  LDGSTS.E [R249+0x48400], [R230.64], !P6 ;  /* 0x48400000e6f97fae */ /* 0x0003e8000f121844 */
[----:B------:R1:W-:Y:S04]  /*42460*/  STL.64 [R1+0x2928], R188 ;  /* 0x002928bc01007387 */ /* 0x0003e80000100a00 */
[----:B------:R1:W-:Y:S04]  /*42470*/  LDGSTS.E [R249+0x48600], [R188.64], !P6 ;  /* 0x48600000bcf97fae */ /* 0x0003e8000f121844 */
[----:B-1----:R-:W2:Y:S04]  /*42480*/  LDL.LU.64 R188, [R1+0x3e8] ;  /* 0x0003e80001bc7983 */ /* 0x002ea80000300a00 */
[----:B------:R-:W2:Y:S01]  /*42490*/  LDL.LU.64 R244, [R1+0x3e0] ;  /* 0x0003e00001f47983 */ /* 0x000ea20000300a00 */
[----:B---3--:R-:W-:-:S04]  /*424a0*/  IMAD.WIDE R236, R0, 0x4, R224 ;  /* 0x0000000400ec7825 */ /* 0x008fc800078e02e0 */
[----:B------:R-:W-:Y:S01]  /*424b0*/  IMAD.WIDE R230, R0, 0x4, R212 ;  /* 0x0000000400e67825 */ /* 0x000fe200078e02d4 */
[----:B------:R-:W-:Y:S01]  /*424c0*/  IADD3 R251, R252, 0x7f, RZ ;  /* 0x0000007ffcfb7810 */ /* 0x000fe20007ffe0ff */
[----:B------:R-:W2:Y:S02]  /*424d0*/  LDL.LU.64 R212, [R1+0x3d8] ;  /* 0x0003d80001d47983 */ /* 0x000ea40000300a00 */
[----:B------:R-:W-:Y:S02]  /*424e0*/  IMAD.WIDE R224, R0, 0x4, R182 ;  /* 0x0000000400e07825 */ /* 0x000fe400078e02b6 */
[----:B------:R-:W-:Y:S04]  /*424f0*/  STL.64 [R1+0x2920], R236 ;  /* 0x002920ec01007387 */ /* 0x000fe80000100a00 */
[----:B------:R-:W2:Y:S01]  /*42500*/  LDL.LU.64 R182, [R1+0x3d0] ;  /* 0x0003d00001b67983 */ /* 0x000ea20000300a00 */
[----:B------:R-:W-:-:S03]  /*42510*/  ISETP.GT.AND P1, PT, R251, 0xff, PT ;  /* 0x000000fffb00780c */ /* 0x000fc60003f24270 */
[----:B------:R-:W-:Y:S01]  /*42520*/  STL.64 [R1+0x2918], R230 ;  /* 0x002918e601007387 */ /* 0x000fe20000100a00 */
[----:B------:R-:W-:-:S03]  /*42530*/  IADD3 R251, R252, -0x99, RZ ;  /* 0xffffff67fcfb7810 */ /* 0x000fc60007ffe0ff */
[----:B------:R5:W-:Y:S04]  /*42540*/  LDGSTS.E [R249+0x4a000], [R236.64], !P3 ;  /* 0x4a000000ecf97fae */ /* 0x000be8000d921844 */
[----:B------:R1:W-:Y:S04]  /*42550*/  STL.64 [R1+0x2910], R224 ;  /* 0x002910e001007387 */ /* 0x0003e80000100a00 */
[----:B------:R1:W-:Y:S01]  /*42560*/  LDGSTS.E [R249+0x4a200], [R230.64], !P3 ;  /* 0x4a200000e6f97fae */ /* 0x0003e2000d921844 */
[----:B------:R-:W-:-:S03]  /*42570*/  SEL R250, R250, RZ, P1 ;  /* 0x000000fffafa7207 */ /* 0x000fc60000800000 */
[----:B------:R1:W-:Y:S01]  /*42580*/  LDGSTS.E [R249+0x4a400], [R224.64], !P3 ;  /* 0x4a400000e0f97fae */ /* 0x0003e2000d921844 */
[----:B------:R-:W-:Y:S02]  /*42590*/  ISETP.GE.U32.AND P1, PT, R251, 0x7ffffee8, PT ;  /* 0x7ffffee8fb00780c */ /* 0x000fe40003f26070 */
[----:B------:R-:W-:-:S04]  /*425a0*/  IADD3 R251, R252, -0x9d, RZ ;  /* 0xffffff63fcfb7810 */ /* 0x000fc80007ffe0ff */
[----:B------:R-:W-:Y:S01]  /*425b0*/  ISETP.GE.U32.AND P0, PT, R251, 0x7ffffee4, PT ;  /* 0x7ffffee4fb00780c */ /* 0x000fe20003f06070 */
[----:B----4-:R-:W-:-:S05]  /*425c0*/  IMAD.WIDE R176, R0, 0x4, R176 ;  /* 0x0000000400b07825 */ /* 0x010fca00078e02b0 */
[----:B------:R4:W-:Y:S04]  /*425d0*/  STL.64 [R1+0x2908], R176 ;  /* 0x002908b001007387 */ /* 0x0009e80000100a00 */
[----:B------:R4:W-:Y:S04]  /*425e0*/  LDGSTS.E [R249+0x4a600], [R176.64], !P3 ;  /* 0x4a600000b0f97fae */ /* 0x0009e8000d921844 */
[----:B-1----:R-:W3:Y:S04]  /*425f0*/  LDL.LU.64 R224, [R1+0x3c8] ;  /* 0x0003c80001e07983 */ /* 0x002ee80000300a00 */
[----:B----4-:R-:W4:Y:S01]  /*42600*/  LDL.LU.64 R176, [R1+0x3c0] ;  /* 0x0003c00001b07983 */ /* 0x010f220000300a00 */
[----:B-----5:R-:W-:-:S03]  /*42610*/  IMAD.WIDE R236, R0, 0x4, R218 ;  /* 0x0000000400ec7825 */ /* 0x020fc600078e02da */
[----:B------:R-:W5:Y:S01]  /*42620*/  LDL.LU.64 R218, [R1+0x3b8] ;  /* 0x0003b80001da7983 */ /* 0x000f620000300a00 */
[----:B------:R-:W-:-:S03]  /*42630*/  IMAD.WIDE R230, R0, 0x4, R206 ;  /* 0x0000000400e67825 */ /* 0x000fc600078e02ce */
[----:B------:R-:W5:Y:S01]  /*42640*/  LDL.LU.64 R206, [R1+0x4b0] ;  /* 0x0004b00001ce7983 */ /* 0x000f620000300a00 */
[----:B--2---:R-:W-:-:S03]  /*42650*/  IMAD.WIDE R200, R0, 0x4, R200 ;  /* 0x0000000400c87825 */ /* 0x004fc600078e02c8 */
[----:B------:R-:W-:Y:S01]  /*42660*/  STL.64 [R1+0x2900], R236 ;  /* 0x002900ec01007387 */ /* 0x000fe20000100a00 */
[----:B------:R-:W-:-:S03]  /*42670*/  IMAD.WIDE R194, R0, 0x4, R194 ;  /* 0x0000000400c27825 */ /* 0x000fc600078e02c2 */
[----:B------:R-:W-:Y:S04]  /*42680*/  STL.64 [R1+0x28f8], R230 ;  /* 0x0028f8e601007387 */ /* 0x000fe80000100a00 */
[----:B------:R1:W-:Y:S04]  /*42690*/  LDGSTS.E [R249+0x4c000], [R236.64], !P1 ;  /* 0x4c000000ecf97fae */ /* 0x0003e8000c921844 */
[----:B------:R2:W-:Y:S04]  /*426a0*/  STL.64 [R1+0x28f0], R200 ;  /* 0x0028f0c801007387 */ /* 0x0005e80000100a00 */
[----:B------:R1:W-:Y:S04]  /*426b0*/  LDGSTS.E [R249+0x4c200], [R230.64], !P1 ;  /* 0x4c200000e6f97fae */ /* 0x0003e8000c921844 */
[----:B------:R1:W-:Y:S04]  /*426c0*/  STL.64 [R1+0x28e8], R194 ;  /* 0x0028e8c201007387 */ /* 0x0003e80000100a00 */
[----:B------:R2:W-:Y:S04]  /*426d0*/  LDGSTS.E [R249+0x4c400], [R200.64], !P1 ;  /* 0x4c400000c8f97fae */ /* 0x0005e8000c921844 */
[----:B------:R1:W-:Y:S04]  /*426e0*/  LDGSTS.E [R249+0x4c600], [R194.64], !P1 ;  /* 0x4c600000c2f97fae */ /* 0x0003e8000c921844 */
[----:B--2---:R-:W2:Y:S04]  /*426f0*/  LDL.LU.64 R200, [R1+0x3b0] ;  /* 0x0003b00001c87983 */ /* 0x004ea80000300a00 */
[----:B-1----:R-:W2:Y:S01]  /*42700*/  LDL.LU.64 R194, [R1+0x3a8] ;  /* 0x0003a80001c27983 */ /* 0x002ea20000300a00 */
[----:B------:R-:W-:-:S03]  /*42710*/  IMAD.WIDE R236, R0, 0x4, R188 ;  /* 0x0000000400ec7825 */ /* 0x000fc600078e02bc */
[----:B------:R-:W2:Y:S01]  /*42720*/  LDL.LU.64 R188, [R1+0x3a0] ;  /* 0x0003a00001bc7983 */ /* 0x000ea20000300a00 */
[----:B------:R-:W-:-:S03]  /*42730*/  IMAD.WIDE R230, R0, 0x4, R244 ;  /* 0x0000000400e67825 */ /* 0x000fc600078e02f4 */
[----:B------:R-:W2:Y:S01]  /*42740*/  LDL.LU.64 R244, [R1+0x398] ;  /* 0x0003980001f47983 */ /* 0x000ea20000300a00 */
[----:B------:R-:W-:-:S03]  /*42750*/  IMAD.WIDE R212, R0, 0x4, R212 ;  /* 0x0000000400d47825 */ /* 0x000fc600078e02d4 */
[----:B------:R-:W-:Y:S04]  /*42760*/  STL.64 [R1+0x28e0], R236 ;  /* 0x0028e0ec01007387 */ /* 0x000fe80000100a00 */
[----:B------:R1:W-:Y:S01]  /*42770*/  STL.64 [R1+0x28d8], R230 ;  /* 0x0028d8e601007387 */ /* 0x0003e20000100a00 */
[----:B------:R-:W-:-:S03]  /*42780*/  IMAD.WIDE R182, R0, 0x4, R182 ;  /* 0x0000000400b67825 */ /* 0x000fc600078e02b6 */
[----:B------:R3:W-:Y:S04]  /*42790*/  LDGSTS.E [R249+0x4e000], [R236.64], !P0 ;  /* 0x4e000000ecf97fae */ /* 0x0007e8000c121844 */
        /* <DEDUP_REMOVED lines=8> */
[----:B------:R-:W-:-:S04]  /*42820*/  IADD3 R2, R252, -0xa1, RZ ;  /* 0xffffff5ffc027810 */ /* 0x000fc80007ffe0ff */
[----:B------:R-:W-:Y:S02]  /*42830*/  ISETP.GE.U32.AND P5, PT, R2, 0x7ffffee0, PT ;  /* 0x7ffffee00200780c */ /* 0x000fe40003fa6070 */
[----:B------:R-:W-:-:S04]  /*42840*/  IADD3 R2, R252, -0xa5, RZ ;  /* 0xffffff5bfc027810 */ /* 0x000fc80007ffe0ff */
[----:B------:R-:W-:Y:S01]  /*42850*/  ISETP.GE.U32.AND P4, PT, R2, 0x7ffffedc, PT ;  /* 0x7ffffedc0200780c */ /* 0x000fe20003f86070 */
[----:B---3--:R-:W-:-:S06]  /*42860*/  IMAD.WIDE R236, R0, 0x4, R224 ;  /* 0x0000000400ec7825 */ /* 0x008fcc00078e02e0 */
[----:B------:R1:W-:Y:S01]  /*42870*/  LDGSTS.E [R249+0x50000], [R236.64], !P5 ;  /* 0x50000000ecf97fae */ /* 0x0003e2000e921844 */
[----:B----4-:R-:W-:-:S03]  /*42880*/  IMAD.WIDE R224, R0, 0x4, R176 ;  /* 0x0000000400e07825 */ /* 0x010fc600078e02b0 */
[----:B------:R-:W3:Y:S04]  /*42890*/  LDL.LU.64 R176, [R1+0x4b8] ;  /* 0x0004b80001b07983 */ /* 0x000ee80000300a00 */
[----:B------:R-:W-:Y:S01]  /*428a0*/  STL.64 [R1+0x28c0], R236 ;  /* 0x0028c0ec01007387 */ /* 0x000fe20000100a00 */
[----:B-----5:R-:W-:-:S03]  /*428b0*/  IMAD.WIDE R218, R0, 0x4, R218 ;  /* 0x0000000400da7825 */ /* 0x020fc600078e02da */
[----:B------:R4:W-:Y:S01]  /*428c0*/  STL.64 [R1+0x28b8], R224 ;  /* 0x0028b8e001007387 */ /* 0x0009e20000100a00 */
[----:B------:R-:W-:-:S03]  /*428d0*/  IMAD.WIDE R206, R0, 0x4, R206 ;  /* 0x0000000400ce7825 */ /* 0x000fc600078e02ce */
[----:B------:R-:W-:Y:S04]  /*428e0*/  STL.64 [R1+0x28b0], R218 ;  /* 0x0028b0da01007387 */ /* 0x000fe80000100a00 */
[----:B------:R4:W-:Y:S04]  /*428f0*/  LDGSTS.E [R249+0x50200], [R224.64], !P5 ;  /* 0x50200000e0f97fae */ /* 0x0009e8000e921844 */
[----:B------:R5:W-:Y:S04]  /*42900*/  STL.64 [R1+0x28a8], R206 ;  /* 0x0028a8ce01007387 */ /* 0x000be80000100a00 */
[----:B------:R1:W-:Y:S04]  /*42910*/  LDGSTS.E [R249+0x50400], [R218.64], !P5 ;  /* 0x50400000daf97fae */ /* 0x0003e8000e921844 */
[----:B------:R5:W-:Y:S04]  /*42920*/  LDGSTS.E [R249+0x50600], [R206.64], !P5 ;  /* 0x50600000cef97fae */ /* 0x000be8000e921844 */
[----:B----4-:R-:W4:Y:S04]  /*42930*/  LDL.LU.64 R224, [R1+0x378] ;  /* 0x0003780001e07983 */ /* 0x010f280000300a00 */
[----:B-----5:R-:W5:Y:S01]  /*42940*/  LDL.LU.64 R206, [R1+0x370] ;  /* 0x0003700001ce7983 */ /* 0x020f620000300a00 */
[----:B--2---:R-:W-:-:S03]  /*42950*/  IMAD.WIDE R242, R0, 0x4, R200 ;  /* 0x0000000400f27825 */ /* 0x004fc600078e02c8 */
[----:B------:R-:W5:Y:S01]  /*42960*/  LDL.LU.64 R200, [R1+0x368] ;  /* 0x0003680001c87983 */ /* 0x000f620000300a00 */
[----:B-1----:R-:W-:-:S03]  /*42970*/  IMAD.WIDE R236, R0, 0x4, R194 ;  /* 0x0000000400ec7825 */ /* 0x002fc600078e02c2 */
[----:B------:R-:W5:Y:S01]  /*42980*/  LDL.LU.64 R194, [R1+0x360] ;  /* 0x0003600001c27983 */ /* 0x000f620000300a00 */
[----:B------:R-:W-:-:S03]  /*42990*/  IMAD.WIDE R218, R0, 0x4, R188 ;  /* 0x0000000400da7825 */ /* 0x000fc600078e02bc */
        /* <DEDUP_REMOVED lines=9> */
[----:B-1----:R-:W5:Y:S04]  /*42a30*/  LDL.LU.64 R218, [R1+0x358] ;  /* 0x0003580001da7983 */ /* 0x002f680000300a00 */
[----:B------:R-:W5:Y:S04]  /*42a40*/  LDL.LU.64 R188, [R1+0x350] ;  /* 0x0003500001bc7983 */ /* 0x000f680000300a00 */
[----:B------:R-:W5:Y:S01]  /*42a50*/  LDL.LU.64 R244, [R1+0x348] ;  /* 0x0003480001f47983 */ /* 0x000f620000300a00 */
[----:B------:R-:W-:-:S04]  /*42a60*/  IMAD.WIDE R236, R0, 0x4, R230 ;  /* 0x0000000400ec7825 */ /* 0x000fc800078e02e6 */
[----:B------:R-:W-:-:S04]  /*42a70*/  IMAD.WIDE R230, R0, 0x4, R212 ;  /* 0x0000000400e67825 */ /* 0x000fc800078e02d4 */
[----:B------:R-:W-:Y:S02]  /*42a80*/  IMAD.WIDE R212, R0, 0x4, R182 ;  /* 0x0000000400d47825 */ /* 0x000fe400078e02b6 */
[----:B------:R-:W5:Y:S01]  /*42a90*/  LDL.LU.64 R182, [R1+0x4c0] ;  /* 0x0004c00001b67983 */ /* 0x000f620000300a00 */
[----:B------:R-:W-:-:S04]  /*42aa0*/  IADD3 R2, R252, -0xa9, RZ ;  /* 0xffffff57fc027810 */ /* 0x000fc80007ffe0ff */
[----:B------:R-:W-:Y:S01]  /*42ab0*/  ISETP.GE.U32.AND P2, PT, R2, 0x7ffffed8, PT ;  /* 0x7ffffed80200780c */ /* 0x000fe20003f46070 */
[----:B------:R-:W-:Y:S01]  /*42ac0*/  STL.64 [R1+0x2880], R236 ;  /* 0x002880ec01007387 */ /* 0x000fe20000100a00 */
[----:B------:R-:W-:-:S03]  /*42ad0*/  IADD3 R2, R252, -0xad, RZ ;  /* 0xffffff53fc027810 */ /* 0x000fc60007ffe0ff */
[----:B------:R1:W-:Y:S04]  /*42ae0*/  STL.64 [R1+0x2878], R230 ;  /* 0x002878e601007387 */ /* 0x0003e80000100a00 */
[----:B------:R1:W-:Y:S04]  /*42af0*/  STL.64 [R1+0x2870], R212 ;  /* 0x002870d401007387 */ /* 0x0003e80000100a00 */
[----:B------:R4:W-:Y:S04]  /*42b00*/  LDGSTS.E [R249+0x54000], [R236.64], !P2 ;  /* 0x54000000ecf97fae */ /* 0x0009e8000d121844 */
[----:B------:R1:W-:Y:S01]  /*42b10*/  LDGSTS.E [R249+0x54200], [R230.64], !P2 ;  /* 0x54200000e6f97fae */ /* 0x0003e2000d121844 */
[----:B------:R-:W-:-:S03]  /*42b20*/  ISETP.GE.U32.AND P6, PT, R2, 0x7ffffed4, PT ;  /* 0x7ffffed40200780c */ /* 0x000fc60003fc6070 */
[----:B------:R1:W-:Y:S01]  /*42b30*/  LDGSTS.E [R249+0x54400], [R212.64], !P2 ;  /* 0x54400000d4f97fae */ /* 0x0003e2000d121844 */
[----:B------:R-:W-:-:S04]  /*42b40*/  IADD3 R2, R252, -0xb1, RZ ;  /* 0xffffff4ffc027810 */ /* 0x000fc80007ffe0ff */
[----:B------:R-:W-:Y:S01]  /*42b50*/  ISETP.GE.U32.AND P3, PT, R2, 0x7ffffed0, PT ;  /* 0x7ffffed00200780c */ /* 0x000fe20003f66070 */
[----:B---3--:R-:W-:-:S05]  /*42b60*/  IMAD.WIDE R176, R0, 0x4, R176 ;  /* 0x0000000400b07825 */ /* 0x008fca00078e02b0 */
[----:B------:R3:W-:Y:S04]  /*42b70*/  STL.64 [R1+0x2868], R176 ;  /* 0x002868b001007387 */ /* 0x0007e80000100a00 */
[----:B-1----:R-:W2:Y:S04]  /*42b80*/  LDL.LU.64 R230, [R1+0x340] ;  /* 0x0003400001e67983 */ /* 0x002ea80000300a00 */
[----:B------:R3:W-:Y:S04]  /*42b90*/  LDGSTS.E [R249+0x54600], [R176.64], !P2 ;  /* 0x54600000b0f97fae */ /* 0x0007e8000d121844 */
[----:B------:R-:W2:Y:S04]  /*42ba0*/  LDL.LU.64 R212, [R1+0x338] ;  /* 0x0003380001d47983 */ /* 0x000ea80000300a00 */
[----:B---3--:R-:W3:Y:S01]  /*42bb0*/  LDL.LU.64 R176, [R1+0x330] ;  /* 0x0003300001b07983 */ /* 0x008ee20000300a00 */
[----:B----4-:R-:W-:-:S05]  /*42bc0*/  IMAD.WIDE R236, R0, 0x4, R224 ;  /* 0x0000000400ec7825 */ /* 0x010fca00078e02e0 */
[----:B------:R1:W-:Y:S01]  /*42bd0*/  LDGSTS.E [R249+0x56000], [R236.64], !P6 ;  /* 0x56000000ecf97fae */ /* 0x0003e2000f121844 */
[----:B-----5:R-:W-:-:S03]  /*42be0*/  IMAD.WIDE R224, R0, 0x4, R206 ;  /* 0x0000000400e07825 */ /* 0x020fc600078e02ce */
[----:B------:R-:W4:Y:S04]  /*42bf0*/  LDL.LU.64 R206, [R1+0x328] ;  /* 0x0003280001ce7983 */ /* 0x000f280000300a00 */
[----:B------:R-:W-:Y:S01]  /*42c00*/  STL.64 [R1+0x2860], R236 ;  /* 0x002860ec01007387 */ /* 0x000fe20000100a00 */
[----:B------:R-:W-:-:S03]  /*42c10*/  IMAD.WIDE R200, R0, 0x4, R200 ;  /* 0x0000000400c87825 */ /* 0x000fc600078e02c8 */
[----:B------:R-:W-:Y:S01]  /*42c20*/  STL.64 [R1+0x2858], R224 ;  /* 0x002858e001007387 */ /* 0x000fe20000100a00 */
[----:B------:R-:W-:-:S03]  /*42c30*/  IMAD.WIDE R194, R0, 0x4, R194 ;  /* 0x0000000400c27825 */ /* 0x000fc600078e02c2 */
[----:B------:R5:W-:Y:S04]  /*42c40*/  STL.64 [R1+0x2850], R200 ;  /* 0x002850c801007387 */ /* 0x000be80000100a00 */
[----:B------:R1:W-:Y:S04]  /*42c50*/  LDGSTS.E [R249+0x56200], [R224.64], !P6 ;  /* 0x56200000e0f97fae */ /* 0x0003e8000f121844 */
[----:B------:R1:W-:Y:S04]  /*42c60*/  STL.64 [R1+0x2848], R194 ;  /* 0x002848c201007387 */ /* 0x0003e80000100a00 */
[----:B------:R5:W-:Y:S04]  /*42c70*/  LDGSTS.E [R249+0x56400], [R200.64], !P6 ;  /* 0x56400000c8f97fae */ /* 0x000be8000f121844 */
[----:B------:R1:W-:Y:S04]  /*42c80*/  LDGSTS.E [R249+0x56600], [R194.64], !P6 ;  /* 0x56600000c2f97fae */ /* 0x0003e8000f121844 */
[----:B-----5:R-:W5:Y:S04]  /*42c90*/  LDL.LU.64 R200, [R1+0x320] ;  /* 0x0003200001c87983 */ /* 0x020f680000300a00 */
[----:B-1----:R-:W5:Y:S01]  /*42ca0*/  LDL.LU.64 R194, [R1+0x318] ;  /* 0x0003180001c27983 */ /* 0x002f620000300a00 */
[----:B------:R-:W-:-:S04]  /*42cb0*/  IMAD.WIDE R236, R0, 0x4, R218 ;  /* 0x0000000400ec7825 */ /* 0x000fc800078e02da */
[C---:B------:R-:W-:Y:S01]  /*42cc0*/  IMAD.WIDE R224, R0.reuse, 0x4, R188 ;  /* 0x0000000400e07825 */ /* 0x040fe200078e02bc */
[----:B------:R2:W-:Y:S03]  /*42cd0*/  LDGSTS.E [R249+0x58000], [R236.64], !P3 ;  /* 0x58000000ecf97fae */ /* 0x0005e6000d921844 */
[C---:B------:R-:W-:Y:S01]  /*42ce0*/  IMAD.WIDE R218, R0.reuse, 0x4, R244 ;  /* 0x0000000400da7825 */ /* 0x040fe200078e02f4 */
[----:B------:R-:W5:Y:S04]  /*42cf0*/  LDL.LU.64 R188, [R1+0x310] ;  /* 0x0003100001bc7983 */ /* 0x000f680000300a00 */
[----:B------:R-:W-:Y:S04]  /*42d00*/  STL.64 [R1+0x2840], R236 ;  /* 0x002840ec01007387 */ /* 0x000fe80000100a00 */
[----:B------:R-:W5:Y:S01]  /*42d10*/  LDL.LU.64 R244, [R1+0x4c8] ;  /* 0x0004c80001f47983 */ /* 0x000f620000300a00 */
[----:B------:R-:W-:-:S03]  /*42d20*/  IMAD.WIDE R182, R0, 0x4, R182 ;  /* 0x0000000400b67825 */ /* 0x000fc600078e02b6 */
[----:B------:R1:W-:Y:S04]  /*42d30*/  STL.64 [R1+0x2838], R224 ;  /* 0x002838e001007387 */ /* 0x0003e80000100a00 */
[----:B------:R1:W-:Y:S04]  /*42d40*/  STL.64 [R1+0x2830], R218 ;  /* 0x002830da01007387 */ /* 0x0003e80000100a00 */
[----:B------:R1:W-:Y:S04]  /*42d50*/  LDGSTS.E [R249+0x58200], [R224.64], !P3 ;  /* 0x58200000e0f97fae */ /* 0x0003e8000d921844 */
[----:B------:R1:W-:Y:S04]  /*42d60*/  STL.64 [R1+0x2828], R182 ;  /* 0x002828b601007387 */ /* 0x0003e80000100a00 */
[----:B------:R1:W-:Y:S04]  /*42d70*/  LDGSTS.E [R249+0x58400], [R218.64], !P3 ;  /* 0x58400000daf97fae */ /* 0x0003e8000d921844 */
[----:B-1----:R-:W5:Y:S04]  /*42d80*/  LDL.LU.64 R224, [R1+0x308] ;  /* 0x0003080001e07983 */ /* 0x002f680000300a00 */
[----:B------:R1:W-:Y:S04]  /*42d90*/  LDGSTS.E [R249+0x58600], [R182.64], !P3 ;  /* 0x58600000b6f97fae */ /* 0x0003e8000d921844 */
[----:B------:R-:W5:Y:S04]  /*42da0*/  LDL.LU.64 R218, [R1+0x300] ;  /* 0x0003000001da7983 */ /* 0x000f680000300a00 */
[----:B-1----:R-:W5:Y:S01]  /*42db0*/  LDL.LU.64 R182, [R1+0x2f8] ;  /* 0x0002f80001b67983 */ /* 0x002f620000300a00 */
[----:B------:R-:W-:-:S04]  /*42dc0*/  IADD3 R2, R252, -0xb5, RZ ;  /* 0xffffff4bfc027810 */ /* 0x000fc80007ffe0ff */
[----:B------:R-:W-:Y:S02]  /*42dd0*/  ISETP.GE.U32.AND P1, PT, R2, 0x7ffffecc, PT ;  /* 0x7ffffecc0200780c */ /* 0x000fe40003f26070 */
[----:B------:R-:W-:-:S04]  /*42de0*/  IADD3 R2, R252, -0xb9, RZ ;  /* 0xffffff47fc027810 */ /* 0x000fc80007ffe0ff */
[----:B------:R-:W-:Y:S01]  /*42df0*/  ISETP.GE.U32.AND P0, PT, R2, 0x7ffffec8, PT ;  /* 0x7ffffec80200780c */ /* 0x000fe20003f06070 */
[----:B--2---:R-:W-:-:S06]  /*42e00*/  IMAD.WIDE R236, R0, 0x4, R230 ;  /* 0x0000000400ec7825 */ /* 0x004fcc00078e02e6 */
[----:B------:R1:W-:Y:S01]  /*42e10*/  LDGSTS.E [R249+0x5a000], [R236.64], !P1 ;  /* 0x5a000000ecf97fae */ /* 0x0003e2000c921844 */
[----:B------:R-:W-:-:S05]  /*42e20*/  IMAD.WIDE R230, R0, 0x4, R212 ;  /* 0x0000000400e67825 */ /* 0x000fca00078e02d4 */
[----:B------:R2:W-:Y:S01]  /*42e30*/  LDGSTS.E [R249+0x5a200], [R230.64], !P1 ;  /* 0x5a200000e6f97fae */ /* 0x0005e2000c921844 */
[----:B---3--:R-:W-:-:S03]  /*42e40*/  IMAD.WIDE R212, R0, 0x4, R176 ;  /* 0x0000000400d47825 */ /* 0x008fc600078e02b0 */
[----:B------:R-:W3:Y:S04]  /*42e50*/  LDL.LU.64 R176, [R1+0x2f0] ;  /* 0x0002f00001b07983 */ /* 0x000ee80000300a00 */
[----:B------:R-:W-:Y:S04]  /*42e60*/  STL.64 [R1+0x2820], R236 ;  /* 0x002820ec01007387 */ /* 0x000fe80000100a00 */
[----:B------:R-:W-:Y:S04]  /*42e70*/  STL.64 [R1+0x2818], R230 ;  /* 0x002818e601007387 */ /* 0x000fe80000100a00 */
[----:B------:R1:W-:Y:S04]  /*42e80*/  STL.64 [R1+0x2810], R212 ;  /* 0x002810d401007387 */ /* 0x0003e80000100a00 */
[----:B------:R1:W-:Y:S01]  /*42e90*/  LDGSTS.E [R249+0x5a400], [R212.64], !P1 ;  /* 0x5a400000d4f97fae */ /* 0x0003e2000c921844 */
        /* <DEDUP_REMOVED lines=8> */
[----:B------:R-:W5:Y:S04]  /*42f20*/  LDL.LU.64 R194, [R1+0x4d0] ;  /* 0x0004d00001c27983 */ /* 0x000f680000300a00 */
[----:B------:R-:W-:Y:S04]  /*42f30*/  STL.64 [R1+0x2800], R242 ;  /* 0x002800f201007387 */ /* 0x000fe80000100a00 */
[----:B------:R1:W-:Y:S04]  /*42f40*/  LDGSTS.E [R249+0x5c000], [R242.64], !P0 ;  /* 0x5c000000f2f97fae */ /* 0x0003e8000c121844 */
[----:B------:R-:W-:Y:S04]  /*42f50*/  STL.64 [R1+0x27f8], R236 ;  /* 0x0027f8ec01007387 */ /* 0x000fe80000100a00 */
[----:B------:R1:W-:Y:S01]  /*42f60*/  LDGSTS.E [R249+0x5c200], [R236.64], !P0 ;  /* 0x5c200000ecf97fae */ /* 0x0003e2000c121844 */
[----:B--2---:R-:W-:-:S04]  /*42f70*/  IMAD.WIDE R230, R0, 0x4, R188 ;  /* 0x0000000400e67825 */ /* 0x004fc800078e02bc */
[C---:B------:R-:W-:Y:S01]  /*42f80*/  IMAD.WIDE R188, R0.reuse, 0x4, R244 ;  /* 0x0000000400bc7825 */ /* 0x040fe200078e02f4 */
[----:B------:R-:W-:Y:S04]  /*42f90*/  STL.64 [R1+0x27f0], R230 ;  /* 0x0027f0e601007387 */ /* 0x000fe80000100a00 */
[----:B------:R2:W-:Y:S04]  /*42fa0*/  LDGSTS.E [R249+0x5c400], [R230.64], !P0 ;  /* 0x5c400000e6f97fae */ /* 0x0005e8000c121844 */
[----:B------:R1:W-:Y:S04]  /*42fb0*/  STL.64 [R1+0x27e8], R188 ;  /* 0x0027e8bc01007387 */ /* 0x0003e80000100a00 */
[----:B------:R1:W-:Y:S04]  /*42fc0*/  LDGSTS.E [R249+0x5c600], [R188.64], !P0 ;  /* 0x5c600000bcf97fae */ /* 0x0003e8000c121844 */
[----:B-1----:R-:W5:Y:S04]  /*42fd0*/  LDL.LU.64 R188, [R1+0x2d0] ;  /* 0x0002d00001bc7983 */ /* 0x002f680000300a00 */
[----:B------:R-:W5:Y:S01]  /*42fe0*/  LDL.LU.64 R244, [R1+0x2c8] ;  /* 0x0002c80001f47983 */ /* 0x000f620000300a00 */
[----:B------:R-:W-:-:S03]  /*42ff0*/  IMAD.WIDE R236, R0, 0x4, R224 ;  /* 0x0000000400ec7825 */ /* 0x000fc600078e02e0 */
[----:B------:R-:W5:Y:S01]  /*43000*/  LDL.LU.64 R224, [R1+0x2c0] ;  /* 0x0002c00001e07983 */ /* 0x000f620000300a00 */
[----:B--2---:R-:W-:-:S03]  /*43010*/  IMAD.WIDE R230, R0, 0x4, R218 ;  /* 0x0000000400e67825 */ /* 0x004fc600078e02da */
[----:B------:R-:W-:Y:S01]  /*43020*/  STL.64 [R1+0x27e0], R236 ;  /* 0x0027e0ec01007387 */ /* 0x000fe20000100a00 */
[----:B------:R-:W-:-:S03]  /*43030*/  IMAD.WIDE R218, R0, 0x4, R182 ;  /* 0x0000000400da7825 */ /* 0x000fc600078e02b6 */
[----:B------:R-:W5:Y:S01]  /*43040*/  LDL.LU.64 R182, [R1+0x2b8] ;  /* 0x0002b80001b67983 */ /* 0x000f620000300a00 */
[----:B------:R-:W-:-:S04]  /*43050*/  IADD3 R2, R252, -0xbd, RZ ;  /* 0xffffff43fc027810 */ /* 0x000fc80007ffe0ff */
[----:B------:R-:W-:Y:S01]  /*43060*/  ISETP.GE.U32.AND P5, PT, R2, 0x7ffffec4, PT ;  /* 0x7ffffec40200780c */ /* 0x000fe20003fa6070 */
[----:B------:R-:W-:Y:S01]  /*43070*/  STL.64 [R1+0x27d8], R230 ;  /* 0x0027d8e601007387 */ /* 0x000fe20000100a00 */
[----:B------:R-:W-:-:S03]  /*43080*/  IADD3 R2, R252, -0xc1, RZ ;  /* 0xffffff3ffc027810 */ /* 0x000fc60007ffe0ff */
[----:B------:R1:W-:Y:S01]  /*43090*/  STL.64 [R1+0x27d0], R218 ;  /* 0x0027d0da01007387 */ /* 0x0003e20000100a00 */
[----:B------:R-:W-:-:S07]  /*430a0*/  ISETP.GE.U32.AND P4, PT, R2, 0x7ffffec0, PT ;  /* 0x7ffffec00200780c */ /* 0x000fce0003f86070 */
[----:B------:R1:W-:Y:S04]  /*430b0*/  LDGSTS.E [R249+0x5e000], [R236.64], !P5 ;  /* 0x5e000000ecf97fae */ /* 0x0003e8000e921844 */
[----:B------:R4:W-:Y:S04]  /*430c0*/  LDGSTS.E [R249+0x5e200], [R230.64], !P5 ;  /* 0x5e200000e6f97fae */ /* 0x0009e8000e921844 */
[----:B------:R1:W-:Y:S01]  /*430d0*/  LDGSTS.E [R249+0x5e400], [R218.64], !P5 ;  /* 0x5e400000daf97fae */ /* 0x0003e2000e921844 */
[----:B------:R-:W-:-:S04]  /*430e0*/  IADD3 R2, R252, -0xc5, RZ ;  /* 0xffffff3bfc027810 */ /* 0x000fc80007ffe0ff */
[----:B------:R-:W-:Y:S01]  /*430f0*/  ISETP.GE.U32.AND P2, PT, R2, 0x7ffffebc, PT ;  /* 0x7ffffebc0200780c */ /* 0x000fe20003f46070 */
[----:B---3--:R-:W-:-:S05]  /*43100*/  IMAD.WIDE R176, R0, 0x4, R176 ;  /* 0x0000000400b07825 */ /* 0x008fca00078e02b0 */
[----:B------:R3:W-:Y:S04]  /*43110*/  STL.64 [R1+0x27c8], R176 ;  /* 0x0027c8b001007387 */ /* 0x0007e80000100a00 */
[----:B------:R3:W-:Y:S04]  /*43120*/  LDGSTS.E [R249+0x5e600], [R176.64], !P5 ;  /* 0x5e600000b0f97fae */ /* 0x0007e8000e921844 */
[----:B-1----:R-:W2:Y:S04]  /*43130*/  LDL.LU.64 R218, [R1+0x4d8] ;  /* 0x0004d80001da7983 */ /* 0x002ea80000300a00 */
[----:B---3--:R-:W3:Y:S01]  /*43140*/  LDL.LU.64 R176, [R1+0x4e0] ;  /* 0x0004e00001b07983 */ /* 0x008ee20000300a00 */
[----:B------:R-:W-:-:S03]  /*43150*/  IMAD.WIDE R236, R0, 0x4, R212 ;  /* 0x0000000400ec7825 */ /* 0x000fc600078e02d4 */
[----:B------:R-:W3:Y:S04]  /*43160*/  LDL.LU.64 R212, [R1+0x4e8] ;  /* 0x0004e80001d47983 */ /* 0x000ee80000300a00 */
[----:B------:R1:W-:Y:S01]  /*43170*/  LDGSTS.E [R249+0x60000], [R236.64], !P4 ;  /* 0x60000000ecf97fae */ /* 0x0003e2000e121844 */
[----:B----4-:R-:W-:-:S03]  /*43180*/  IMAD.WIDE R230, R0, 0x4, R206 ;  /* 0x0000000400e67825 */ /* 0x010fc600078e02ce */
[----:B------:R-:W4:Y:S04]  /*43190*/  LDL.LU.64 R206, [R1+0x4f0] ;  /* 0x0004f00001ce7983 */ /* 0x000f280000300a00 */
[----:B------:R-:W-:Y:S04]  /*431a0*/  STL.64 [R1+0x27c0], R236 ;  /* 0x0027c0ec01007387 */ /* 0x000fe80000100a00 */
[----:B------:R-:W-:Y:S04]  /*431b0*/  STL.64 [R1+0x27b8], R230 ;  /* 0x0027b8e601007387 */ /* 0x000fe80000100a00 */
[----:B------:R1:W-:Y:S01]  /*431c0*/  LDGSTS.E [R249+0x60200], [R230.64], !P4 ;  /* 0x60200000e6f97fae */ /* 0x0003e2000e121844 */
[----:B-----5:R-:W-:-:S04]  /*431d0*/  IMAD.WIDE R200, R0, 0x4, R200 ;  /* 0x0000000400c87825 */ /* 0x020fc800078e02c8 */
[C---:B------:R-:W-:Y:S01]  /*431e0*/  IMAD.WIDE R194, R0.reuse, 0x4, R194 ;  /* 0x0000000400c27825 */ /* 0x040fe200078e02c2 */
[----:B------:R5:W-:Y:S04]  /*431f0*/  STL.64 [R1+0x27b0], R200 ;  /* 0x0027b0c801007387 */ /* 0x000be80000100a00 */
[----:B------:R1:W-:Y:S04]  /*43200*/  STL.64 [R1+0x27a8], R194 ;  /* 0x0027a8c201007387 */ /* 0x0003e80000100a00 */
[----:B------:R5:W-:Y:S04]  /*43210*/  LDGSTS.E [R249+0x60400], [R200.64], !P4 ;  /* 0x60400000c8f97fae */ /* 0x000be8000e121844 */
[----:B------:R1:W-:Y:S04]  /*43220*/  LDGSTS.E [R249+0x60600], [R194.64], !P4 ;  /* 0x60600000c2f97fae */ /* 0x0003e8000e121844 */
[----:B-----5:R-:W5:Y:S04]  /*43230*/  LDL.LU.64 R200, [R1+0x4f8] ;  /* 0x0004f80001c87983 */ /* 0x020f680000300a00 */
[----:B-1----:R-:W5:Y:S01]  /*43240*/  LDL.LU.64 R194, [R1+0x500] ;  /* 0x0005000001c27983 */ /* 0x002f620000300a00 */
[----:B------:R-:W-:-:S03]  /*43250*/  IMAD.WIDE R236, R0, 0x4, R188 ;  /* 0x0000000400ec7825 */ /* 0x000fc600078e02bc */
[----:B------:R-:W5:Y:S01]  /*43260*/  LDL.LU.64 R188, [R1+0x508] ;  /* 0x0005080001bc7983 */ /* 0x000f620000300a00 */
[----:B------:R-:W-:-:S03]  /*43270*/  IMAD.WIDE R230, R0, 0x4, R244 ;  /* 0x0000000400e67825 */ /* 0x000fc600078e02f4 */
[----:B------:R-:W5:Y:S01]  /*43280*/  LDL.LU.64 R244, [R1+0x510] ;  /* 0x0005100001f47983 */ /* 0x000f620000300a00 */
        /* <DEDUP_REMOVED lines=19> */
[----:B---3--:R-:W-:-:S03]  /*433c0*/  IMAD.WIDE R218, R0, 0x4, R176 ;  /* 0x0000000400da7825 */ /* 0x008fc600078e02b0 */
[----:B------:R-:W2:Y:S04]  /*433d0*/  LDL.LU.64 R176, [R1+0x530] ;  /* 0x0005300001b07983 */ /* 0x000ea80000300a00 */
[----:B------:R-:W-:Y:S01]  /*433e0*/  STL.64 [R1+0x2780], R236 ;  /* 0x002780ec01007387 */ /* 0x000fe20000100a00 */
[----:B------:R-:W-:-:S03]  /*433f0*/  IMAD.WIDE R212, R0, 0x4, R212 ;  /* 0x0000000400d47825 */ /* 0x000fc600078e02d4 */
[----:B------:R3:W-:Y:S01]  /*43400*/  STL.64 [R1+0x2778], R218 ;  /* 0x002778da01007387 */ /* 0x0007e20000100a00 */
[----:B----4-:R-:W-:-:S03]  /*43410*/  IMAD.WIDE R206, R0, 0x4, R206 ;  /* 0x0000000400ce7825 */ /* 0x010fc600078e02ce */
[----:B------:R4:W-:Y:S04]  /*43420*/  STL.64 [R1+0x2770], R212 ;  /* 0x002770d401007387 */ /* 0x0009e80000100a00 */
[----:B------:R3:W-:Y:S04]  /*43430*/  LDGSTS.E [R249+0x64200], [R218.64], !P6 ;  /* 0x64200000daf97fae */ /* 0x0007e8000f121844 */
[----:B------:R1:W-:Y:S04]  /*43440*/  STL.64 [R1+0x2768], R206 ;  /* 0x002768ce01007387 */ /* 0x0003e80000100a00 */
[----:B------:R4:W-:Y:S04]  /*43450*/  LDGSTS.E [R249+0x64400], [R212.64], !P6 ;  /* 0x64400000d4f97fae */ /* 0x0009e8000f121844 */
[----:B---3--:R-:W3:Y:S04]  /*43460*/  LDL.LU.64 R218, [R1+0x538] ;  /* 0x0005380001da7983 */ /* 0x008ee80000300a00 */
[----:B------:R1:W-:Y:S04]  /*43470*/  LDGSTS.E [R249+0x64600], [R206.64], !P6 ;  /* 0x64600000cef97fae */ /* 0x0003e8000f121844 */
[----:B----4-:R-:W4:Y:S04]  /*43480*/  LDL.LU.64 R212, [R1+0x540] ;  /* 0x0005400001d47983 */ /* 0x010f280000300a00 */
[----:B-1----:R-:W4:Y:S01]  /*43490*/  LDL.LU.64 R206, [R1+0x548] ;  /* 0x0005480001ce7983 */ /* 0x002f220000300a00 */
[----:B-----5:R-:W-:-:S04]  /*434a0*/  IMAD.WIDE R242, R0, 0x4, R200 ;  /* 0x0000000400f27825 */ /* 0x020fc800078e02c8 */
[C---:B------:R-:W-:Y:S01]  /*434b0*/  IMAD.WIDE R236, R0.reuse, 0x4, R194 ;  /* 0x0000000400ec7825 */ /* 0x040fe200078e02c2 */
[----:B------:R1:W-:Y:S04]  /*434c0*/  LDGSTS.E [R249+0x66000], [R242.64], !P3 ;  /* 0x66000000f2f97fae */ /* 0x0003e8000d921844 */
[----:B------:R-:W4:Y:S04]  /*434d0*/  LDL.LU.64 R194, [R1+0x550] ;  /* 0x0005500001c27983 */ /* 0x000f280000300a00 */
[----:B------:R-:W-:Y:S04]  /*434e0*/  STL.64 [R1+0x2760], R242 ;  /* 0x002760f201007387 */ /* 0x000fe80000100a00 */
[----:B------:R-:W-:Y:S04]  /*434f0*/  STL.64 [R1+0x2758], R236 ;  /* 0x002758ec01007387 */ /* 0x000fe80000100a00 */
[----:B------:R1:W-:Y:S01]  /*43500*/  LDGSTS.E [R249+0x66200], [R236.64], !P3 ;  /* 0x66200000ecf97fae */ /* 0x0003e2000d921844 */
[----:B------:R-:W-:-:S04]  /*43510*/  IMAD.WIDE R200, R0, 0x4, R188 ;  /* 0x0000000400c87825 */ /* 0x000fc800078e02bc */
[C---:B------:R-:W-:Y:S01]  /*43520*/  IMAD.WIDE R188, R0.reuse, 0x4, R244 ;  /* 0x0000000400bc7825 */ /* 0x040fe200078e02f4 */
[----:B------:R1:W-:Y:S04]  /*43530*/  STL.64 [R1+0x2750], R200 ;  /* 0x002750c801007387 */ /* 0x0003e80000100a00 */
[----:B------:R1:W-:Y:S04]  /*43540*/  STL.64 [R1+0x2748], R188 ;  /* 0x002748bc01007387 */ /* 0x0003e80000100a00 */
[----:B------:R1:W-:Y:S04]  /*43550*/  LDGSTS.E [R249+0x66400], [R200.64], !P3 ;  /* 0x66400000c8f97fae */ /* 0x0003e8000d921844 */
[----:B------:R1:W-:Y:S04]  /*43560*/  LDGSTS.E [R249+0x66600], [R188.64], !P3 ;  /* 0x66600000bcf97fae */ /* 0x0003e8000d921844 */
[----:B-1----:R-:W4:Y:S04]  /*43570*/  LDL.LU.64 R200, [R1+0x558] ;  /* 0x0005580001c87983 */ /* 0x002f280000300a00 */
[----:B------:R-:W4:Y:S04]  /*43580*/  LDL.LU.64 R188, [R1+0x560] ;  /* 0x0005600001bc7983 */ /* 0x000f280000300a00 */
[----:B------:R-:W4:Y:S01]  /*43590*/  LDL.LU.64 R244, [R1+0x568] ;  /* 0x0005680001f47983 */ /* 0x000f220000300a00 */
[----:B------:R-:W-:-:S04]  /*435a0*/  IMAD.WIDE R236, R0, 0x4, R230 ;  /* 0x0000000400ec7825 */ /* 0x000fc800078e02e6 */
[----:B------:R-:W-:-:S04]  /*435b0*/  IMAD.WIDE R230, R0, 0x4, R224 ;  /* 0x0000000400e67825 */ /* 0x000fc800078e02e0 */
[----:B------:R-:W-:Y:S02]  /*435c0*/  IMAD.WIDE R224, R0, 0x4, R182 ;  /* 0x0000000400e07825 */ /* 0x000fe400078e02b6 */
[----:B------:R-:W4:Y:S01]  /*435d0*/  LDL.LU.64 R182, [R1+0x570] ;  /* 0x0005700001b67983 */ /* 0x000f220000300a00 */
[----:B------:R-:W-:-:S04]  /*435e0*/  IADD3 R2, R252, -0xd1, RZ ;  /* 0xffffff2ffc027810 */ /* 0x000fc80007ffe0ff */
[----:B------:R-:W-:Y:S01]  /*435f0*/  ISETP.GE.U32.AND P1, PT, R2, 0x7ffffeb0, PT ;  /* 0x7ffffeb00200780c */ /* 0x000fe20003f26070 */
[----:B------:R-:W-:Y:S01]  /*43600*/  STL.64 [R1+0x2740], R236 ;  /* 0x002740ec01007387 */ /* 0x000fe20000100a00 */
[----:B------:R-:W-:-:S03]  /*43610*/  IADD3 R2, R252, -0xd5, RZ ;  /* 0xffffff2bfc027810 */ /* 0x000fc60007ffe0ff */
[----:B------:R1:W-:Y:S04]  /*43620*/  STL.64 [R1+0x2738], R230 ;  /* 0x002738e601007387 */ /* 0x0003e80000100a00 */
[----:B------:R1:W-:Y:S04]  /*43630*/  STL.64 [R1+0x2730], R224 ;  /* 0x002730e001007387 */ /* 0x0003e80000100a00 */
[----:B------:R3:W-:Y:S01]  /*43640*/  LDGSTS.E [R249+0x68000], [R236.64], !P1 ;  /* 0x68000000ecf97fae */ /* 0x0007e2000c921844 */
[----:B------:R-:W-:-:S03]  /*43650*/  ISETP.GE.U32.AND P0, PT, R2, 0x7ffffeac, PT ;  /* 0x7ffffeac0200780c */ /* 0x000fc60003f06070 */
[----:B------:R1:W-:Y:S04]  /*43660*/  LDGSTS.E [R249+0x68200], [R230.64], !P1 ;  /* 0x68200000e6f97fae */ /* 0x0003e8000c921844 */
[----:B------:R1:W-:Y:S01]  /*43670*/  LDGSTS.E [R249+0x68400], [R224.64], !P1 ;  /* 0x68400000e0f97fae */ /* 0x0003e2000c921844 */
[----:B------:R-:W-:-:S04]  /*43680*/  IADD3 R2, R252, -0xd9, RZ ;  /* 0xffffff27fc027810 */ /* 0x000fc80007ffe0ff */
[----:B------:R-:W-:Y:S01]  /*43690*/  ISETP.GE.U32.AND P5, PT, R2, 0x7ffffea8, PT ;  /* 0x7ffffea80200780c */ /* 0x000fe20003fa6070 */
[----:B--2---:R-:W-:-:S05]  /*436a0*/  IMAD.WIDE R176, R0, 0x4, R176 ;  /* 0x0000000400b07825 */ /* 0x004fca00078e02b0 */
[----:B------:R2:W-:Y:S04]  /*436b0*/  STL.64 [R1+0x2728], R176 ;  /* 0x002728b001007387 */ /* 0x0005e80000100a00 */
[----:B-1----:R-:W5:Y:S04]  /*436c0*/  LDL.LU.64 R230, [R1+0x578] ;  /* 0x0005780001e67983 */ /* 0x002f680000300a00 */
[----:B------:R2:W-:Y:S04]  /*436d0*/  LDGSTS.E [R249+0x68600], [R176.64], !P1 ;  /* 0x68600000b0f97fae */ /* 0x0005e8000c921844 */
[----:B------:R-:W5:Y:S04]  /*436e0*/  LDL.LU.64 R224, [R1+0x580] ;  /* 0x0005800001e07983 */ /* 0x000f680000300a00 */
[----:B--2---:R-:W2:Y:S01]  /*436f0*/  LDL.LU.64 R176, [R1+0x588] ;  /* 0x0005880001b07983 */ /* 0x004ea20000300a00 */
[----:B---3--:R-:W-:-:S05]  /*43700*/  IMAD.WIDE R236, R0, 0x4, R218 ;  /* 0x0000000400ec7825 */ /* 0x008fca00078e02da */
[----:B------:R1:W-:Y:S01]  /*43710*/  LDGSTS.E [R249+0x6a000], [R236.64], !P0 ;  /* 0x6a000000ecf97fae */ /* 0x0003e2000c121844 */
[----:B----4-:R-:W-:-:S03]  /*43720*/  IMAD.WIDE R218, R0, 0x4, R212 ;  /* 0x0000000400da7825 */ /* 0x010fc600078e02d4 */
[----:B------:R-:W3:Y:S01]  /*43730*/  LDL.LU.64 R212, [R1+0x590] ;  /* 0x0005900001d47983 */ /* 0x000ee20000300a00 */
[----:B------:R-:W-:-:S03]  /*43740*/  IMAD.WIDE R206, R0, 0x4, R206 ;  /* 0x0000000400ce7825 */ /* 0x000fc600078e02ce */
[----:B------:R-:W-:Y:S04]  /*43750*/  STL.64 [R1+0x2720], R236 ;  /* 0x002720ec01007387 */ /* 0x000fe80000100a00 */
[----:B------:R-:W-:Y:S04]  /*43760*/  STL.64 [R1+0x2718], R218 ;  /* 0x002718da01007387 */ /* 0x000fe80000100a00 */
[----:B------:R4:W-:Y:S04]  /*43770*/  STL.64 [R1+0x2710], R206 ;  /* 0x002710ce01007387 */ /* 0x0009e80000100a00 */
[----:B------:R1:W-:Y:S04]  /*43780*/  LDGSTS.E [R249+0x6a200], [R218.64], !P0 ;  /* 0x6a200000daf97fae */ /* 0x0003e8000c121844 */
[----:B------:R4:W-:Y:S01]  /*43790*/  LDGSTS.E [R249+0x6a400], [R206.64], !P0 ;  /* 0x6a400000cef97fae */ /* 0x0009e2000c121844 */
[----:B------:R-:W-:-:S05]  /*437a0*/  IMAD.WIDE R194, R0, 0x4, R194 ;  /* 0x0000000400c27825 */ /* 0x000fca00078e02c2 */
[----:B------:R1:W-:Y:S04]  /*437b0*/  STL.64 [R1+0x2708], R194 ;  /* 0x002708c201007387 */ /* 0x0003e80000100a00 */
[----:B------:R1:W-:Y:S04]  /*437c0*/  LDGSTS.E [R249+0x6a600], [R194.64], !P0 ;  /* 0x6a600000c2f97fae */ /* 0x0003e8000c121844 */
[----:B----4-:R-:W4:Y:S04]  /*437d0*/  LDL.LU.64 R206, [R1+0x598] ;  /* 0x0005980001ce7983 */ /* 0x010f280000300a00 */
[----:B-1----:R-:W4:Y:S04]  /*437e0*/  LDL.LU.64 R194, [R1+0x5a0] ;  /* 0x0005a00001c27983 */ /* 0x002f280000300a00 */
[----:B------:R-:W4:Y:S01]  /*437f0*/  LDL.LU.64 R218, [R1+0x5a8] ;  /* 0x0005a80001da7983 */ /* 0x000f220000300a00 */
[----:B------:R-:W-:-:S04]  /*43800*/  IMAD.WIDE R236, R0, 0x4, R200 ;  /* 0x0000000400ec7825 */ /* 0x000fc800078e02c8 */
[C---:B------:R-:W-:Y:S01]  /*43810*/  IMAD.WIDE R200, R0.reuse, 0x4, R188 ;  /* 0x0000000400c87825 */ /* 0x040fe200078e02bc */
[----:B------:R-:W-:Y:S03]  /*43820*/  STL.64 [R1+0x2700], R236 ;  /* 0x002700ec01007387 */ /* 0x000fe60000100a00 */
[C---:B------:R-:W-:Y:S01]  /*43830*/  IMAD.WIDE R188, R0.reuse, 0x4, R244 ;  /* 0x0000000400bc7825 */ /* 0x040fe200078e02f4 */
[----:B------:R5:W-:Y:S04]  /*43840*/  LDGSTS.E [R249+0x6c000], [R236.64], !P5 ;  /* 0x6c000000ecf97fae */ /* 0x000be8000e921844 */
[----:B------:R-:W4:Y:S04]  /*43850*/  LDL.LU.64 R244, [R1+0x5b0] ;  /* 0x0005b00001f47983 */ /* 0x000f280000300a00 */
[----:B------:R1:W-:Y:S04]  /*43860*/  STL.64 [R1+0x26f8], R200 ;  /* 0x0026f8c801007387 */ /* 0x0003e80000100a00 */
[----:B------:R-:W-:Y:S04]  /*43870*/  STL.64 [R1+0x26f0], R188 ;  /* 0x0026f0bc01007387 */ /* 0x000fe80000100a00 */
[----:B------:R1:W-:Y:S01]  /*43880*/  LDGSTS.E [R249+0x6c200], [R200.64], !P5 ;  /* 0x6c200000c8f97fae */ /* 0x0003e2000e921844 */
[----:B------:R-:W-:-:S03]  /*43890*/  IMAD.WIDE R182, R0, 0x4, R182 ;  /* 0x0000000400b67825 */ /* 0x000fc600078e02b6 */
[----:B------:R1:W-:Y:S04]  /*438a0*/  LDGSTS.E [R249+0x6c400], [R188.64], !P5 ;  /* 0x6c400000bcf97fae */ /* 0x0003e8000e921844 */
[----:B------:R1:W-:Y:S04]  /*438b0*/  STL.64 [R1+0x26e8], R182 ;  /* 0x0026e8b601007387 */ /* 0x0003e80000100a00 */
[----:B-1----:R-:W4:Y:S04]  /*438c0*/  LDL.LU.64 R200, [R1+0x5b8] ;  /* 0x0005b80001c87983 */ /* 0x002f280000300a00 */
[----:B------:R1:W-:Y:S04]  /*438d0*/  LDGSTS.E [R249+0x6c600], [R182.64], !P5 ;  /* 0x6c600000b6f97fae */ /* 0x0003e8000e921844 */
[----:B-1----:R-:W4:Y:S01]  /*438e0*/  LDL.LU.64 R182, [R1+0x5c0] ;  /* 0x0005c00001b67983 */ /* 0x002f220000300a00 */
[----:B------:R-:W-:-:S03]  /*438f0*/  IADD3 R2, R252, -0xdd, RZ ;  /* 0xffffff23fc027810 */ /* 0x000fc60007ffe0ff */
[----:B------:R-:W4:Y:S01]  /*43900*/  LDL.LU.64 R188, [R1+0x5c8] ;  /* 0x0005c80001bc7983 */ /* 0x000f220000300a00 */
[----:B------:R-:W-:Y:S02]  /*43910*/  ISETP.GE.U32.AND P4, PT, R2, 0x7ffffea4, PT ;  /* 0x7ffffea40200780c */ /* 0x000fe40003f86070 */
[----:B------:R-:W-:-:S04]  /*43920*/  IADD3 R2, R252, -0xe1, RZ ;  /* 0xffffff1ffc027810 */ /* 0x000fc80007ffe0ff */
[----:B------:R-:W-:Y:S01]  /*43930*/  ISETP.GE.U32.AND P2, PT, R2, 0x7ffffea0, PT ;  /* 0x7ffffea00200780c */ /* 0x000fe20003f46070 */
[----:B-----5:R-:W-:-:S06]  /*43940*/  IMAD.WIDE R236, R0, 0x4, R230 ;  /* 0x0000000400ec7825 */ /* 0x020fcc00078e02e6 */
[----:B------:R1:W-:Y:S01]  /*43950*/  LDGSTS.E [R249+0x6e000], [R236.64], !P4 ;  /* 0x6e000000ecf97fae */ /* 0x0003e2000e121844 */
[----:B------:R-:W-:-:S05]  /*43960*/  IMAD.WIDE R230, R0, 0x4, R224 ;  /* 0x0000000400e67825 */ /* 0x000fca00078e02e0 */
[----:B------:R5:W-:Y:S01]  /*43970*/  LDGSTS.E [R249+0x6e200], [R230.64], !P4 ;  /* 0x6e200000e6f97fae */ /* 0x000be2000e121844 */
[----:B--2---:R-:W-:-:S03]  /*43980*/  IMAD.WIDE R224, R0, 0x4, R176 ;  /* 0x0000000400e07825 */ /* 0x004fc600078e02b0 */
[----:B------:R-:W2:Y:S04]  /*43990*/  LDL.LU.64 R176, [R1+0x5d0] ;  /* 0x0005d00001b07983 */ /* 0x000ea80000300a00 */
[----:B------:R-:W-:Y:S04]  /*439a0*/  STL.64 [R1+0x26e0], R236 ;  /* 0x0026e0ec01007387 */ /* 0x000fe80000100a00 */
[----:B------:R-:W-:Y:S04]  /*439b0*/  STL.64 [R1+0x26d8], R230 ;  /* 0x0026d8e601007387 */ /* 0x000fe80000100a00 */
[----:B------:R1:W-:Y:S04]  /*439c0*/  STL.64 [R1+0x26d0], R224 ;  /* 0x0026d0e001007387 */ /* 0x0003e80000100a00 */
[----:B------:R1:W-:Y:S01]  /*439d0*/  LDGSTS.E [R249+0x6e400], [R224.64], !P4 ;  /* 0x6e400000e0f97fae */ /* 0x0003e2000e121844 */
[----:B---3--:R-:W-:-:S05]  /*439e0*/  IMAD.WIDE R212, R0, 0x4, R212 ;  /* 0x0000000400d47825 */ /* 0x008fca00078e02d4 */
[----:B------:R3:W-:Y:S04]  /*439f0*/  STL.64 [R1+0x26c8], R212 ;  /* 0x0026c8d401007387 */ /* 0x0007e80000100a00 */
[----:B------:R3:W-:Y:S04]  /*43a00*/  LDGSTS.E [R249+0x6e600], [R212.64], !P4 ;  /* 0x6e600000d4f97fae */ /* 0x0007e8000e121844 */
[----:B-1----:R-:W2:Y:S04]  /*43a10*/  LDL.LU.64 R224, [R1+0x5d8] ;  /* 0x0005d80001e07983 */ /* 0x002ea80000300a00 */
[----:B---3--:R-:W3:Y:S01]  /*43a20*/  LDL.LU.64 R212, [R1+0x5e0] ;  /* 0x0005e00001d47983 */ /* 0x008ee20000300a00 */
[----:B----4-:R-:W-:-:S05]  /*43a30*/  IMAD.WIDE R242, R0, 0x4, R206 ;  /* 0x0000000400f27825 */ /* 0x010fca00078e02ce */
[----:B------:R1:W-:Y:S01]  /*43a40*/  LDGSTS.E [R249+0x70000], [R242.64], !P2 ;  /* 0x70000000f2f97fae */ /* 0x0003e2000d121844 */
[----:B------:R-:W-:-:S03]  /*43a50*/  IMAD.WIDE R236, R0, 0x4, R194 ;  /* 0x0000000400ec7825 */ /* 0x000fc600078e02c2 */
[----:B------:R-:W4:Y:S04]  /*43a60*/  LDL.LU.64 R194, [R1+0x5e8] ;  /* 0x0005e80001c27983 */ /* 0x000f280000300a00 */
[----:B------:R-:W4:Y:S01]  /*43a70*/  LDL.LU.64 R206, [R1+0x5f0] ;  /* 0x0005f00001ce7983 */ /* 0x000f220000300a00 */
[----:B-----5:R-:W-:-:S03]  /*43a80*/  IMAD.WIDE R230, R0, 0x4, R218 ;  /* 0x0000000400e67825 */ /* 0x020fc600078e02da */
[----:B------:R-:W-:Y:S04]  /*43a90*/  STL.64 [R1+0x26c0], R242 ;  /* 0x0026c0f201007387 */ /* 0x000fe80000100a00 */
[----:B------:R-:W-:Y:S04]  /*43aa0*/  STL.64 [R1+0x26b8], R236 ;  /* 0x0026b8ec01007387 */ /* 0x000fe80000100a00 */
[----:B------:R5:W-:Y:S04]  /*43ab0*/  LDGSTS.E [R249+0x70200], [R236.64], !P2 ;  /* 0x70200000ecf97fae */ /* 0x000be8000d121844 */
[----:B------:R-:W-:Y:S04]  /*43ac0*/  STL.64 [R1+0x26b0], R230 ;  /* 0x0026b0e601007387 */ /* 0x000fe80000100a00 */
[----:B------:R1:W-:Y:S01]  /*43ad0*/  LDGSTS.E [R249+0x70400], [R230.64], !P2 ;  /* 0x70400000e6f97fae */ /* 0x0003e2000d121844 */
[----:B------:R-:W-:-:S05]  /*43ae0*/  IMAD.WIDE R218, R0, 0x4, R244 ;  /* 0x0000000400da7825 */ /* 0x000fca00078e02f4 */
[----:B------:R1:W-:Y:S04]  /*43af0*/  STL.64 [R1+0x26a8], R218 ;  /* 0x0026a8da01007387 */ /* 0x0003e80000100a00 */
[----:B------:R1:W-:Y:S04]  /*43b00*/  LDGSTS.E [R249+0x70600], [R218.64], !P2 ;  /* 0x70600000daf97fae */ /* 0x0003e8000d121844 */
[----:B-1----:R-:W4:Y:S04]  /*43b10*/  LDL.LU.64 R218, [R1+0x5f8] ;  /* 0x0005f80001da7983 */ /* 0x002f280000300a00 */
[----:B------:R-:W4:Y:S01]  /*43b20*/  LDL.LU.64 R244, [R1+0x600] ;  /* 0x0006000001f47983 */ /* 0x000f220000300a00 */
[----:B-----5:R-:W-:-:S04]  /*43b30*/  IMAD.WIDE R236, R0, 0x4, R200 ;  /* 0x0000000400ec7825 */ /* 0x020fc800078e02c8 */
[----:B------:R-:W-:Y:S02]  /*43b40*/  IMAD.WIDE R230, R0, 0x4, R182 ;  /* 0x0000000400e67825 */ /* 0x000fe400078e02b6 */
[----:B------:R-:W4:Y:S04]  /*43b50*/  LDL.LU.64 R182, [R1+0x608] ;  /* 0x0006080001b67983 */ /* 0x000f280000300a00 */
[----:B------:R-:W-:Y:S04]  /*43b60*/  STL.64 [R1+0x26a0], R236 ;  /* 0x0026a0ec01007387 */ /* 0x000fe80000100a00 */
[----:B------:R-:W4:Y:S01]  /*43b70*/  LDL.LU.64 R200, [R1+0x610] ;  /* 0x0006100001c87983 */ /* 0x000f220000300a00 */
[----:B------:R-:W-:-:S04]  /*43b80*/  IADD3 R2, R252, -0xe5, RZ ;  /* 0xffffff1bfc027810 */ /* 0x000fc80007ffe0ff */
[----:B------:R-:W-:Y:S01]  /*43b90*/  ISETP.GE.U32.AND P6, PT, R2, 0x7ffffe9c, PT ;  /* 0x7ffffe9c0200780c */ /* 0x000fe20003fc6070 */
[----:B------:R-:W-:Y:S01]  /*43ba0*/  IMAD.WIDE R188, R0, 0x4, R188 ;  /* 0x0000000400bc7825 */ /* 0x000fe200078e02bc */
[----:B------:R-:W-:Y:S01]  /*43bb0*/  STL.64 [R1+0x2698], R230 ;  /* 0x002698e601007387 */ /* 0x000fe20000100a00 */
[----:B------:R-:W-:-:S03]  /*43bc0*/  IADD3 R2, R252, -0xe9, RZ ;  /* 0xffffff17fc027810 */ /* 0x000fc60007ffe0ff */
[----:B------:R1:W-:Y:S01]  /*43bd0*/  STL.64 [R1+0x2690], R188 ;  /* 0x002690bc01007387 */ /* 0x0003e20000100a00 */
[----:B------:R-:W-:-:S06]  /*43be0*/  ISETP.GE.U32.AND P3, PT, R2, 0x7ffffe98, PT ;  /* 0x7ffffe980200780c */ /* 0x000fcc0003f66070 */
[----:B------:R1:W-:Y:S04]  /*43bf0*/  LDGSTS.E [R249+0x72000], [R236.64], !P6 ;  /* 0x72000000ecf97fae */ /* 0x0003e8000f121844 */
[----:B------:R1:W-:Y:S04]  /*43c00*/  LDGSTS.E [R249+0x72200], [R230.64], !P6 ;  /* 0x72200000e6f97fae */ /* 0x0003e8000f121844 */
[----:B------:R1:W-:Y:S01]  /*43c10*/  LDGSTS.E [R249+0x72400], [R188.64], !P6 ;  /* 0x72400000bcf97fae */ /* 0x0003e2000f121844 */
[----:B------:R-:W-:-:S04]  /*43c20*/  IADD3 R2, R252, -0xed, RZ ;  /* 0xffffff13fc027810 */ /* 0x000fc80007ffe0ff */
[----:B------:R-:W-:Y:S01]  /*43c30*/  ISETP.GE.U32.AND P1, PT, R2, 0x7ffffe94, PT ;  /* 0x7ffffe940200780c */ /* 0x000fe20003f26070 */
[----:B--2---:R-:W-:-:S05]  /*43c40*/  IMAD.WIDE R176, R0, 0x4, R176 ;  /* 0x0000000400b07825 */ /* 0x004fca00078e02b0 */
[----:B------:R2:W-:Y:S04]  /*43c50*/  STL.64 [R1+0x2688], R176 ;  /* 0x002688b001007387 */ /* 0x0005e80000100a00 */
[----:B------:R2:W-:Y:S04]  /*43c60*/  LDGSTS.E [R249+0x72600], [R176.64], !P6 ;  /* 0x72600000b0f97fae */ /* 0x0005e8000f121844 */
[----:B-1----:R-:W5:Y:S04]  /*43c70*/  LDL.LU.64 R188, [R1+0x618] ;  /* 0x0006180001bc7983 */ /* 0x002f680000300a00 */
[----:B--2---:R-:W2:Y:S04]  /*43c80*/  LDL.LU.64 R176, [R1+0x620] ;  /* 0x0006200001b07983 */ /* 0x004ea80000300a00 */
[----:B------:R-:W2:Y:S01]  /*43c90*/  LDL.LU.64 R230, [R1+0x628] ;  /* 0x0006280001e67983 */ /* 0x000ea20000300a00 */
[----:B------:R-:W-:-:S05]  /*43ca0*/  IMAD.WIDE R236, R0, 0x4, R224 ;  /* 0x0000000400ec7825 */ /* 0x000fca00078e02e0 */
[----:B------:R1:W-:Y:S01]  /*43cb0*/  LDGSTS.E [R249+0x74000], [R236.64], !P3 ;  /* 0x74000000ecf97fae */ /* 0x0003e2000d921844 */
[----:B---3--:R-:W-:-:S03]  /*43cc0*/  IMAD.WIDE R224, R0, 0x4, R212 ;  /* 0x0000000400e07825 */ /* 0x008fc600078e02d4 */
[----:B------:R-:W3:Y:S04]  /*43cd0*/  LDL.LU.64 R212, [R1+0x630] ;  /* 0x0006300001d47983 */ /* 0x000ee80000300a00 */
[----:B------:R-:W-:Y:S04]  /*43ce0*/  STL.64 [R1+0x2680], R236 ;  /* 0x002680ec01007387 */ /* 0x000fe80000100a00 */
[----:B------:R-:W-:Y:S04]  /*43cf0*/  STL.64 [R1+0x2678], R224 ;  /* 0x002678e001007387 */ /* 0x000fe80000100a00 */
[----:B------:R1:W-:Y:S01]  /*43d00*/  LDGSTS.E [R249+0x74200], [R224.64], !P3 ;  /* 0x74200000e0f97fae */ /* 0x0003e2000d921844 */
[----:B----4-:R-:W-:-:S04]  /*43d10*/  IMAD.WIDE R194, R0, 0x4, R194 ;  /* 0x0000000400c27825 */ /* 0x010fc800078e02c2 */
[C---:B------:R-:W-:Y:S01]  /*43d20*/  IMAD.WIDE R206, R0.reuse, 0x4, R206 ;  /* 0x0000000400ce7825 */ /* 0x040fe200078e02ce */
[----:B------:R4:W-:Y:S04]  /*43d30*/  STL.64 [R1+0x2670], R194 ;  /* 0x002670c201007387 */ /* 0x0009e80000100a00 */
[----:B------:R1:W-:Y:S04]  /*43d40*/  STL.64 [R1+0x2668], R206 ;  /* 0x002668ce01007387 */ /* 0x0003e80000100a00 */
[----:B------:R4:W-:Y:S04]  /*43d50*/  LDGSTS.E [R249+0x74400], [R194.64], !P3 ;  /* 0x74400000c2f97fae */ /* 0x0009e8000d921844 */
[----:B------:R1:W-:Y:S04]  /*43d60*/  LDGSTS.E [R249+0x74600], [R206.64], !P3 ;  /* 0x74600000cef97fae */ /* 0x0003e8000d921844 */
[----:B----4-:R-:W4:Y:S04]  /*43d70*/  LDL.LU.64 R194, [R1+0x638] ;  /* 0x0006380001c27983 */ /* 0x010f280000300a00 */
[----:B-1----:R-:W4:Y:S04]  /*43d80*/  LDL.LU.64 R206, [R1+0x640] ;  /* 0x0006400001ce7983 */ /* 0x002f280000300a00 */
[----:B------:R-:W4:Y:S01]  /*43d90*/  LDL.LU.64 R224, [R1+0x648] ;  /* 0x0006480001e07983 */ /* 0x000f220000300a00 */
[----:B------:R-:W-:-:S04]  /*43da0*/  IMAD.WIDE R236, R0, 0x4, R218 ;  /* 0x0000000400ec7825 */ /* 0x000fc800078e02da */
[C---:B------:R-:W-:Y:S01]  /*43db0*/  IMAD.WIDE R218, R0.reuse, 0x4, R244 ;  /* 0x0000000400da7825 */ /* 0x040fe200078e02f4 */
[----:B------:R5:W-:Y:S04]  /*43dc0*/  LDGSTS.E [R249+0x76000], [R236.64], !P1 ;  /* 0x76000000ecf97fae */ /* 0x000be8000c921844 */
[----:B------:R-:W4:Y:S04]  /*43dd0*/  LDL.LU.64 R244, [R1+0x650] ;  /* 0x0006500001f47983 */ /* 0x000f280000300a00 */
[----:B------:R-:W-:Y:S04]  /*43de0*/  STL.64 [R1+0x2660], R236 ;  /* 0x002660ec01007387 */ /* 0x000fe80000100a00 */
[----:B------:R1:W-:Y:S04]  /*43df0*/  STL.64 [R1+0x2658], R218 ;  /* 0x002658da01007387 */ /* 0x0003e80000100a00 */
[----:B------:R1:W-:Y:S01]  /*43e00*/  LDGSTS.E [R249+0x76200], [R218.64], !P1 ;  /* 0x76200000daf97fae */ /* 0x0003e2000c921844 */
[----:B------:R-:W-:-:S04]  /*43e10*/  IMAD.WIDE R182, R0, 0x4, R182 ;  /* 0x0000000400b67825 */ /* 0x000fc800078e02b6 */
[----:B------:R-:W-:Y:S01]  /*43e20*/  IMAD.WIDE R200, R0, 0x4, R200 ;  /* 0x0000000400c87825 */ /* 0x000fe200078e02c8 */
[----:B------:R1:W-:Y:S04]  /*43e30*/  STL.64 [R1+0x2650], R182 ;  /* 0x002650b601007387 */ /* 0x0003e80000100a00 */
[----:B------:R1:W-:Y:S04]  /*43e40*/  STL.64 [R1+0x2648], R200 ;  /* 0x002648c801007387 */ /* 0x0003e80000100a00 */
[----:B------:R1:W-:Y:S04]  /*43e50*/  LDGSTS.E [R249+0x76400], [R182.64], !P1 ;  /* 0x76400000b6f97fae */ /* 0x0003e8000c921844 */
[----:B-1----:R-:W4:Y:S01]  /*43e60*/  LDL.LU.64 R218, [R1+0x658] ;  /* 0x0006580001da7983 */ /* 0x002f220000300a00 */
[----:B------:R-:W-:-:S03]  /*43e70*/  IADD3 R2, R252, -0xf1, RZ ;  /* 0xffffff0ffc027810 */ /* 0x000fc60007ffe0ff */
[----:B------:R1:W-:Y:S04]  /*43e80*/  LDGSTS.E [R249+0x76600], [R200.64], !P1 ;  /* 0x76600000c8f97fae */ /* 0x0003e8000c921844 */
[----:B------:R-:W4:Y:S01]  /*43e90*/  LDL.LU.64 R182, [R1+0x660] ;  /* 0x0006600001b67983 */ /* 0x000f220000300a00 */
[----:B------:R-:W-:-:S03]  /*43ea0*/  ISETP.GE.U32.AND P0, PT, R2, 0x7ffffe90, PT ;  /* 0x7ffffe900200780c */ /* 0x000fc60003f06070 */
[----:B-1----:R-:W4:Y:S01]  /*43eb0*/  LDL.LU.64 R200, [R1+0x668] ;  /* 0x0006680001c87983 */ /* 0x002f220000300a00 */
[----:B------:R-:W-:-:S04]  /*43ec0*/  IADD3 R2, R252, -0xf5, RZ ;  /* 0xffffff0bfc027810 */ /* 0x000fc80007ffe0ff */
[----:B------:R-:W-:Y:S01]  /*43ed0*/  ISETP.GE.U32.AND P5, PT, R2, 0x7ffffe8c, PT ;  /* 0x7ffffe8c0200780c */ /* 0x000fe20003fa6070 */
[----:B-----5:R-:W-:-:S05]  /*43ee0*/  IMAD.WIDE R236, R0, 0x4, R188 ;  /* 0x0000000400ec7825 */ /* 0x020fca00078e02bc */
[----:B------:R1:W-:Y:S01]  /*43ef0*/  LDGSTS.E [R249+0x78000], [R236.64], !P0 ;  /* 0x78000000ecf97fae */ /* 0x0003e2000c121844 */
[----:B--2---:R-:W-:-:S03]  /*43f00*/  IMAD.WIDE R188, R0, 0x4, R176 ;  /* 0x0000000400bc7825 */ /* 0x004fc600078e02b0 */
[----:B------:R-:W2:Y:S01]  /*43f10*/  LDL.LU.64 R176, [R1+0x670] ;  /* 0x0006700001b07983 */ /* 0x000ea20000300a00 */
[----:B------:R-:W-:-:S03]  /*43f20*/  IMAD.WIDE R230, R0, 0x4, R230 ;  /* 0x0000000400e67825 */ /* 0x000fc600078e02e6 */
[----:B------:R-:W-:Y:S04]  /*43f30*/  STL.64 [R1+0x2640], R236 ;  /* 0x002640ec01007387 */ /* 0x000fe80000100a00 */
[----:B------:R5:W-:Y:S04]  /*43f40*/  STL.64 [R1+0x2638], R188 ;  /* 0x002638bc01007387 */ /* 0x000be80000100a00 */
[----:B------:R-:W-:Y:S04]  /*43f50*/  STL.64 [R1+0x2630], R230 ;  /* 0x002630e601007387 */ /* 0x000fe80000100a00 */
[----:B------:R5:W-:Y:S01]  /*43f60*/  LDGSTS.E [R249+0x78200], [R188.64], !P0 ;  /* 0x78200000bcf97fae */ /* 0x000be2000c121844 */
[----:B---3--:R-:W-:-:S03]  /*43f70*/  IMAD.WIDE R212, R0, 0x4, R212 ;  /* 0x0000000400d47825 */ /* 0x008fc600078e02d4 */
[----:B------:R3:W-:Y:S04]  /*43f80*/  LDGSTS.E [R249+0x78400], [R230.64], !P0 ;  /* 0x78400000e6f97fae */ /* 0x0007e8000c121844 */
[----:B------:R1:W-:Y:S04]  /*43f90*/  STL.64 [R1+0x2628], R212 ;  /* 0x002628d401007387 */ /* 0x0003e80000100a00 */
[----:B-----5:R-:W5:Y:S04]  /*43fa0*/  LDL.LU.64 R188, [R1+0x678] ;  /* 0x0006780001bc7983 */ /* 0x020f680000300a00 */
[----:B------:R1:W-:Y:S04]  /*43fb0*/  LDGSTS.E [R249+0x78600], [R212.64], !P0 ;  /* 0x78600000d4f97fae */ /* 0x0003e8000c121844 */
[----:B-1----:R-:W5:Y:S01]  /*43fc0*/  LDL.LU.64 R212, [R1+0x680] ;  /* 0x0006800001d47983 */ /* 0x002f620000300a00 */
[----:B----4-:R-:W-:-:S03]  /*43fd0*/  IMAD.WIDE R242, R0, 0x4, R194 ;  /* 0x0000000400f27825 */ /* 0x010fc600078e02c2 */
[----:B------:R-:W4:Y:S01]  /*43fe0*/  LDL.LU.64 R194, [R1+0x688] ;  /* 0x0006880001c27983 */ /* 0x000f220000300a00 */
[----:B------:R-:W-:-:S03]  /*43ff0*/  IMAD.WIDE R236, R0, 0x4, R206 ;  /* 0x0000000400ec7825 */ /* 0x000fc600078e02ce */
[----:B------:R-:W-:Y:S01]  /*44000*/  STL.64 [R1+0x2620], R242 ;  /* 0x002620f201007387 */ /* 0x000fe20000100a00 */
[----:B---3--:R-:W-:-:S03]  /*44010*/  IMAD.WIDE R230, R0, 0x4, R224 ;  /* 0x0000000400e67825 */ /* 0x008fc600078e02e0 */
[----:B------:R-:W3:Y:S04]  /*44020*/  LDL.LU.64 R206, [R1+0x690] ;  /* 0x0006900001ce7983 */ /* 0x000ee80000300a00 */
[----:B------:R-:W-:Y:S04]  /*44030*/  STL.64 [R1+0x2618], R236 ;  /* 0x002618ec01007387 */ /* 0x000fe80000100a00 */
[----:B------:R1:W-:Y:S04]  /*44040*/  STL.64 [R1+0x2610], R230 ;  /* 0x002610e601007387 */ /* 0x0003e80000100a00 */
[----:B------:R1:W-:Y:S04]  /*44050*/  LDGSTS.E [R249+0x7a000], [R242.64], !P5 ;  /* 0x7a000000f2f97fae */ /* 0x0003e8000e921844 */
[----:B------:R1:W-:Y:S04]  /*44060*/  LDGSTS.E [R249+0x7a200], [R236.64], !P5 ;  /* 0x7a200000ecf97fae */ /* 0x0003e8000e921844 */
[----:B------:R1:W-:Y:S01]  /*44070*/  LDGSTS.E [R249+0x7a400], [R230.64], !P5 ;  /* 0x7a400000e6f97fae */ /* 0x0003e2000e921844 */
[----:B------:R-:W-:-:S05]  /*44080*/  IMAD.WIDE R224, R0, 0x4, R244 ;  /* 0x0000000400e07825 */ /* 0x000fca00078e02f4 */
[----:B------:R1:W-:Y:S04]  /*44090*/  STL.64 [R1+0x2608], R224 ;  /* 0x002608e001007387 */ /* 0x0003e80000100a00 */
[----:B------:R-:W3:Y:S01]  /*440a0*/  LDL.LU.64 R244, [R1+0x698] ;  /* 0x0006980001f47983 */ /* 0x000ee20000300a00 */
[----:B------:R-:W-:-:S03]  /*440b0*/  IADD3 R2, R252, -0xf9, RZ ;  /* 0xffffff07fc027810 */ /* 0x000fc60007ffe0ff */
[----:B------:R1:W-:Y:S02]  /*440c0*/  LDGSTS.E [R249+0x7a600], [R224.64], !P5 ;  /* 0x7a600000e0f97fae */ /* 0x0003e4000e921844 */
[C---:B-1----:R-:W-:Y:S02]  /*440d0*/  IMAD.WIDE R230, R0.reuse, 0x4, R182 ;  /* 0x0000000400e67825 */ /* 0x042fe400078e02b6 */
[----:B------:R-:W3:Y:S02]  /*440e0*/  LDL.LU.64 R182, [R1+0x6a0] ;  /* 0x0006a00001b67983 */ /* 0x000ee40000300a00 */
[----:B------:R-:W-:Y:S01]  /*440f0*/  IMAD.WIDE R236, R0, 0x4, R218 ;  /* 0x0000000400ec7825 */ /* 0x000fe200078e02da */
[----:B------:R-:W-:-:S03]  /*44100*/  ISETP.GE.U32.AND P4, PT, R2, 0x7ffffe88, PT ;  /* 0x7ffffe880200780c */ /* 0x000fc60003f86070 */
[----:B------:R-:W-:Y:S01]  /*44110*/  IMAD.WIDE R224, R0, 0x4, R200 ;  /* 0x0000000400e07825 */ /* 0x000fe200078e02c8 */
[----:B------:R-:W-:Y:S04]  /*44120*/  STL.64 [R1+0x2600], R236 ;  /* 0x002600ec01007387 */ /* 0x000fe80000100a00 */
[----:B------:R-:W3:Y:S04]  /*44130*/  LDL.LU.64 R200, [R1+0x6a8] ;  /* 0x0006a80001c87983 */ /* 0x000ee80000300a00 */
[----:B------:R-:W-:Y:S01]  /*44140*/  STL.64 [R1+0x25f8], R230 ;  /* 0x0025f8e601007387 */ /* 0x000fe20000100a00 */
[----:B------:R-:W-:-:S03]  /*44150*/  IADD3 R2, R252, -0xfd, RZ ;  /* 0xffffff03fc027810 */ /* 0x000fc60007ffe0ff */
[----:B------:R5:W-:Y:S04]  /*44160*/  LDGSTS.E [R249+0x7c000], [R236.64], !P4 ;  /* 0x7c000000ecf97fae */ /* 0x000be8000e121844 */
[----:B------:R1:W-:Y:S04]  /*44170*/  LDGSTS.E [R249+0x7c200], [R230.64], !P4 ;  /* 0x7c200000e6f97fae */ /* 0x0003e8000e121844 */
[----:B------:R1:W-:Y:S01]  /*44180*/  LDGSTS.E [R249+0x7c400], [R224.64], !P4 ;  /* 0x7c400000e0f97fae */ /* 0x0003e2000e121844 */
[----:B------:R-:W-:Y:S01]  /*44190*/  ISETP.GE.U32.AND P2, PT, R2, 0x7ffffe84, PT ;  /* 0x7ffffe840200780c */ /* 0x000fe20003f46070 */
[----:B--2---:R-:W-:-:S02]  /*441a0*/  IMAD.WIDE R218, R0, 0x4, R176 ;  /* 0x0000000400da7825 */ /* 0x004fc400078e02b0 */
[----:B------:R-:W2:Y:S04]  /*441b0*/  LDL.LU.64 R176, [R1+0x6b0] ;  /* 0x0006b00001b07983 */ /* 0x000ea80000300a00 */
[----:B------:R1:W-:Y:S04]  /*441c0*/  STL.64 [R1+0x25f0], R224 ;  /* 0x0025f0e001007387 */ /* 0x0003e80000100a00 */
[----:B------:R5:W-:Y:S04]  /*441d0*/  STL.64 [R1+0x25e8], R218 ;  /* 0x0025e8da01007387 */ /* 0x000be80000100a00 */
[----:B------:R5:W-:Y:S04]  /*441e0*/  LDGSTS.E [R249+0x7c600], [R218.64], !P4 ;  /* 0x7c600000daf97fae */ /* 0x000be8000e121844 */
[----:B-1----:R-:W2:Y:S04]  /*441f0*/  LDL.LU.64 R224, [R1+0x6b8] ;  /* 0x0006b80001e07983 */ /* 0x002ea80000300a00 */
[----:B-----5:R-:W5:Y:S01]  /*44200*/  LDL.LU.64 R218, [R1+0x6c0] ;  /* 0x0006c00001da7983 */ /* 0x020f620000300a00 */
[----:B------:R-:W-:-:S03]  /*44210*/  IMAD.WIDE R236, R0, 0x4, R188 ;  /* 0x0000000400ec7825 */ /* 0x000fc600078e02bc */
[----:B------:R-:W5:Y:S04]  /*44220*/  LDL.LU.64 R188, [R1+0x6c8] ;  /* 0x0006c80001bc7983 */ /* 0x000f680000300a00 */
[----:B------:R-:W-:Y:S04]  /*44230*/  STL.64 [R1+0x25e0], R236 ;  /* 0x0025e0ec01007387 */ /* 0x000fe80000100a00 */
[----:B------:R1:W-:Y:S01]  /*44240*/  LDGSTS.E [R249+0x7e000], [R236.64], !P2 ;  /* 0x7e000000ecf97fae */ /* 0x0003e2000d121844 */
[----:B------:R-:W-:-:S05]  /*44250*/  IMAD.WIDE R230, R0, 0x4, R212 ;  /* 0x0000000400e67825 */ /* 0x000fca00078e02d4 */
[----:B------:R1:W-:Y:S01]  /*44260*/  LDGSTS.E [R249+0x7e200], [R230.64], !P2 ;  /* 0x7e200000e6f97fae */ /* 0x0003e2000d121844 */
[----:B----4-:R-:W-:-:S03]  /*44270*/  IMAD.WIDE R212, R0, 0x4, R194 ;  /* 0x0000000400d47825 */ /* 0x010fc600078e02c2 */
[----:B------:R-:W4:Y:S01]  /*44280*/  LDL.LU.64 R194, [R1+0x6d0] ;  /* 0x0006d00001c27983 */ /* 0x000f220000300a00 */
[----:B---3--:R-:W-:-:S03]  /*44290*/  IMAD.WIDE R206, R0, 0x4, R206 ;  /* 0x0000000400ce7825 */ /* 0x008fc600078e02ce */
[----:B------:R1:W-:Y:S04]  /*442a0*/  STL.64 [R1+0x25d8], R230 ;  /* 0x0025d8e601007387 */ /* 0x0003e80000100a00 */
[----:B------:R3:W-:Y:S04]  /*442b0*/  STL.64 [R1+0x25d0], R212 ;  /* 0x0025d0d401007387 */ /* 0x0007e80000100a00 */
[----:B------:R3:W-:Y:S04]  /*442c0*/  STL.64 [R1+0x25c8], R206 ;  /* 0x0025c8ce01007387 */ /* 0x0007e80000100a00 */
[----:B------:R3:W-:Y:S04]  /*442d0*/  LDGSTS.E [R249+0x7e400], [R212.64], !P2 ;  /* 0x7e400000d4f97fae */ /* 0x0007e8000d121844 */
[----:B-1----:R-:W4:Y:S04]  /*442e0*/  LDL.LU.64 R230, [R1+0x6d8] ;  /* 0x0006d80001e67983 */ /* 0x002f280000300a00 */
[----:B------:R1:W-:Y:S04]  /*442f0*/  LDGSTS.E [R249+0x7e600], [R206.64], !P2 ;  /* 0x7e600000cef97fae */ /* 0x0003e8000d121844 */
[----:B---3--:R-:W4:Y:S01]  /*44300*/  LDL.LU.64 R212, [R1+0x6e0] ;  /* 0x0006e00001d47983 */ /* 0x008f220000300a00 */
[----:B------:R-:W-:-:S03]  /*44310*/  IMAD.WIDE R236, R0, 0x4, R244 ;  /* 0x0000000400ec7825 */ /* 0x000fc600078e02f4 */
[----:B------:R-:W4:Y:S04]  /*44320*/  LDL.LU.64 R244, [R1+0x6e8] ;  /* 0x0006e80001f47983 */ /* 0x000f280000300a00 */
[----:B------:R-:W-:Y:S01]  /*44330*/  STL.64 [R1+0x25c0], R236 ;  /* 0x0025c0ec01007387 */ /* 0x000fe20000100a00 */
[----:B-1----:R-:W-:-:S03]  /*44340*/  IMAD.WIDE R206, R0, 0x4, R182 ;  /* 0x0000000400ce7825 */ /* 0x002fc600078e02b6 */
[----:B------:R-:W4:Y:S04]  /*44350*/  LDL.LU.64 R182, [R1+0x6f0] ;  /* 0x0006f00001b67983 */ /* 0x000f280000300a00 */
[----:B------:R-:W1:Y:S01]  /*44360*/  S2R R3, SR_TID.X ;  /* 0x0000000000037919 */ /* 0x000e620000002100 */
[----:B------:R-:W-:-:S04]  /*44370*/  IADD3 R2, R252, -0x82, RZ ;  /* 0xffffff7efc027810 */ /* 0x000fc80007ffe0ff */
[----:B------:R-:W-:Y:S01]  /*44380*/  ISETP.GE.U32.AND P6, PT, R2, 0x7ffffeff, PT ;  /* 0x7ffffeff0200780c */ /* 0x000fe20003fc6070 */
[----:B------:R-:W-:Y:S01]  /*44390*/  IMAD.WIDE R200, R0, 0x4, R200 ;  /* 0x0000000400c87825 */ /* 0x000fe200078e02c8 */
[----:B------:R1:W-:Y:S01]  /*443a0*/  STL.64 [R1+0x25b8], R206 ;  /* 0x0025b8ce01007387 */ /* 0x0003e20000100a00 */
[----:B------:R-:W-:Y:S02]  /*443b0*/  IADD3 R2, R252, -0x86, RZ ;  /* 0xffffff7afc027810 */ /* 0x000fe40007ffe0ff */
[----:B-1----:R-:W-:-:S05]  /*443c0*/  LOP3.LUT R3, R3, 0x7f, RZ, 0xc0, !PT ;  /* 0x0000007f03037812 */ /* 0x002fca00078ec0ff */
[----:B------:R-:W-:-:S05]  /*443d0*/  IMAD.SHL.U32 R3, R3, 0x4, RZ ;  /* 0x0000000403037824 */ /* 0x000fca00078e00ff */
[----:B------:R-:W-:Y:S01]  /*443e0*/  LOP3.LUT R246, R3, 0x20, RZ, 0x3c, !PT ;  /* 0x0000002003f67812 */ /* 0x000fe200078e3cff */
        /* <DEDUP_REMOVED lines=9> */
[----:B-1----:R-:W3:Y:S04]  /*44480*/  LDL.LU.64 R206, [R1+0x6f8] ;  /* 0x0006f80001ce7983 */ /* 0x002ee80000300a00 */
[----:B------:R2:W-:Y:S04]  /*44490*/  LDGSTS.E [R246+0x40e00], [R176.64], !P6 ;  /* 0x40e00000b0f67fae */ /* 0x0005e8000f121844 */
[----:B------:R-:W3:Y:S01]  /*444a0*/  LDL.LU.64 R200, [R1+0x700] ;  /* 0x0007000001c87983 */ /* 0x000ee20000300a00 */
[----:B------:R-:W-:-:S05]  /*444b0*/  IMAD.WIDE R236, R0, 0x4, R224 ;  /* 0x0000000400ec7825 */ /* 0x000fca00078e02e0 */
[----:B------:R1:W-:Y:S04]  /*444c0*/  LDGSTS.E [R246+0x42800], [R236.64], !P3 ;  /* 0x42800000ecf67fae */ /* 0x0003e8000d921844 */
[----:B--2---:R-:W2:Y:S01]  /*444d0*/  LDL.LU.64 R176, [R1+0x708] ;  /* 0x0007080001b07983 */ /* 0x004ea20000300a00 */
[----:B-----5:R-:W-:-:S04]  /*444e0*/  IMAD.WIDE R224, R0, 0x4, R218 ;  /* 0x0000000400e07825 */ /* 0x020fc800078e02da */
[C---:B------:R-:W-:Y:S01]  /*444f0*/  IMAD.WIDE R218, R0.reuse, 0x4, R188 ;  /* 0x0000000400da7825 */ /* 0x040fe200078e02bc */
[----:B------:R5:W-:Y:S04]  /*44500*/  LDGSTS.E [R246+0x42a00], [R224.64], !P3 ;  /* 0x42a00000e0f67fae */ /* 0x000be8000d921844 */
[----:B------:R-:W2:Y:S04]  /*44510*/  LDL.LU.64 R188, [R1+0x710] ;  /* 0x0007100001bc7983 */ /* 0x000ea80000300a00 */
[----:B------:R-:W-:Y:S04]  /*44520*/  STL.64 [R1+0x25a0], R236 ;  /* 0x0025a0ec01007387 */ /* 0x000fe80000100a00 */
[----:B------:R5:W-:Y:S04]  /*44530*/  STL.64 [R1+0x2598], R224 ;  /* 0x002598e001007387 */ /* 0x000be80000100a00 */
[----:B------:R1:W-:Y:S04]  /*44540*/  STL.64 [R1+0x2590], R218 ;  /* 0x002590da01007387 */ /* 0x0003e80000100a00 */
[----:B------:R1:W-:Y:S01]  /*44550*/  LDGSTS.E [R246+0x42c00], [R218.64], !P3 ;  /* 0x42c00000daf67fae */ /* 0x0003e2000d921844 */
[----:B----4-:R-:W-:-:S05]  /*44560*/  IMAD.WIDE R194, R0, 0x4, R194 ;  /* 0x0000000400c27825 */ /* 0x010fca00078e02c2 */
[----:B------:R4:W-:Y:S04]  /*44570*/  STL.64 [R1+0x2588], R194 ;  /* 0x002588c201007387 */ /* 0x0009e80000100a00 */
[----:B-----5:R-:W5:Y:S04]  /*44580*/  LDL.LU.64 R224, [R1+0x718] ;  /* 0x0007180001e07983 */ /* 0x020f680000300a00 */
[----:B------:R4:W-:Y:S04]  /*44590*/  LDGSTS.E [R246+0x42e00], [R194.64], !P3 ;  /* 0x42e00000c2f67fae */ /* 0x0009e8000d921844 */
[----:B-1----:R-:W5:Y:S04]  /*445a0*/  LDL.LU.64 R218, [R1+0x720] ;  /* 0x0007200001da7983 */ /* 0x002f680000300a00 */
[----:B----4-:R-:W4:Y:S01]  /*445b0*/  LDL.LU.64 R194, [R1+0x728] ;  /* 0x0007280001c27983 */ /* 0x010f220000300a00 */
[----:B------:R-:W-:-:S04]  /*445c0*/  IMAD.WIDE R236, R0, 0x4, R230 ;  /* 0x0000000400ec7825 */ /* 0x000fc800078e02e6 */
[C---:B------:R-:W-:Y:S01]  /*445d0*/  IMAD.WIDE R230, R0.reuse, 0x4, R212 ;  /* 0x0000000400e67825 */ /* 0x040fe200078e02d4 */
[----:B------:R3:W-:Y:S04]  /*445e0*/  LDGSTS.E [R246+0x44800], [R236.64], !P1 ;  /* 0x44800000ecf67fae */ /* 0x0007e8000c921844 */
[----:B------:R1:W-:Y:S01]  /*445f0*/  LDGSTS.E [R246+0x44a00], [R230.64], !P1 ;  /* 0x44a00000e6f67fae */ /* 0x0003e2000c921844 */
[----:B------:R-:W-:-:S03]  /*44600*/  IMAD.WIDE R212, R0, 0x4, R244 ;  /* 0x0000000400d47825 */ /* 0x000fc600078e02f4 */
[----:B------:R-:W4:Y:S04]  /*44610*/  LDL.LU.64 R244, [R1+0x730] ;  /* 0x0007300001f47983 */ /* 0x000f280000300a00 */
[----:B------:R-:W-:Y:S04]  /*44620*/  STL.64 [R1+0x2580], R236 ;  /* 0x002580ec01007387 */ /* 0x000fe80000100a00 */
[----:B------:R-:W-:Y:S04]  /*44630*/  STL.64 [R1+0x2578], R230 ;  /* 0x002578e601007387 */ /* 0x000fe80000100a00 */
[----:B------:R1:W-:Y:S04]  /*44640*/  STL.64 [R1+0x2570], R212 ;  /* 0x002570d401007387 */ /* 0x0003e80000100a00 */
[----:B------:R1:W-:Y:S01]  /*44650*/  LDGSTS.E [R246+0x44c00], [R212.64], !P1 ;  /* 0x44c00000d4f67fae */ /* 0x0003e2000c921844 */
[----:B------:R-:W-:-:S05]  /*44660*/  IMAD.WIDE R182, R0, 0x4, R182 ;  /* 0x0000000400b67825 */ /* 0x000fca00078e02b6 */
[----:B------:R1:W-:Y:S04]  /*44670*/  STL.64 [R1+0x2568], R182 ;  /* 0x002568b601007387 */ /* 0x0003e80000100a00 */
[----:B------:R1:W-:Y:S04]  /*44680*/  LDGSTS.E [R246+0x44e00], [R182.64], !P1 ;  /* 0x44e00000b6f67fae */ /* 0x0003e8000c921844 */
[----:B-1----:R-:W4:Y:S04]  /*44690*/  LDL.LU.64 R212, [R1+0x738] ;  /* 0x0007380001d47983 */ /* 0x002f280000300a00 */
[----:B------:R-:W4:Y:S01]  /*446a0*/  LDL.LU.64 R182, [R1+0x740] ;  /* 0x0007400001b67983 */ /* 0x000f220000300a00 */
[----:B------:R-:W-:-:S04]  /*446b0*/  IADD3 R2, R252, -0x8e, RZ ;  /* 0xffffff72fc027810 */ /* 0x000fc80007ffe0ff */
[----:B------:R-:W-:Y:S02]  /*446c0*/  ISETP.GE.U32.AND P0, PT, R2, 0x7ffffef3, PT ;  /* 0x7ffffef30200780c */ /* 0x000fe40003f06070 */
[----:B------:R-:W-:-:S04]  /*446d0*/  IADD3 R2, R252, -0x92, RZ ;  /* 0xffffff6efc027810 */ /* 0x000fc80007ffe0ff */
[----:B------:R-:W-:Y:S01]  /*446e0*/  ISETP.GE.U32.AND P5, PT, R2, 0x7ffffeef, PT ;  /* 0x7ffffeef0200780c */ /* 0x000fe20003fa6070 */
[C---:B---3--:R-:W-:Y:S02]  /*446f0*/  IMAD.WIDE R236, R0.reuse, 0x4, R206 ;  /* 0x0000000400ec7825 */ /* 0x048fe400078e02ce */
[----:B------:R-:W3:Y:S04]  /*44700*/  LDL.LU.64 R206, [R1+0x748] ;  /* 0x0007480001ce7983 */ /* 0x000ee80000300a00 */
[----:B------:R-:W-:Y:S01]  /*44710*/  STL.64 [R1+0x2560], R236 ;  /* 0x002560ec01007387 */ /* 0x000fe20000100a00 */
[----:B------:R-:W-:-:S03]  /*44720*/  IMAD.WIDE R230, R0, 0x4, R200 ;  /* 0x0000000400e67825 */ /* 0x000fc600078e02c8 */
[----:B------:R1:W-:Y:S04]  /*44730*/  LDGSTS.E [R246+0x46800], [R236.64], !P0 ;  /* 0x46800000ecf67fae */ /* 0x0003e8000c121844 */
[----:B------:R4:W-:Y:S01]  /*44740*/  LDGSTS.E [R246+0x46a00], [R230.64], !P0 ;  /* 0x46a00000e6f67fae */ /* 0x0009e2000c121844 */
[----:B--2---:R-:W-:-:S03]  /*44750*/  IMAD.WIDE R200, R0, 0x4, R176 ;  /* 0x0000000400c87825 */ /* 0x004fc600078e02b0 */
[----:B------:R-:W2:Y:S04]  /*44760*/  LDL.LU.64 R176, [R1+0x750] ;  /* 0x0007500001b07983 */ /* 0x000ea80000300a00 */
[----:B------:R-:W-:Y:S01]  /*44770*/  STL.64 [R1+0x2558], R230 ;  /* 0x002558e601007387 */ /* 0x000fe20000100a00 */
[----:B------:R-:W-:-:S03]  /*44780*/  IMAD.WIDE R188, R0, 0x4, R188 ;  /* 0x0000000400bc7825 */ /* 0x000fc600078e02bc */
[----:B------:R1:W-:Y:S04]  /*44790*/  STL.64 [R1+0x2550], R200 ;  /* 0x002550c801007387 */ /* 0x0003e80000100a00 */
[----:B------:R1:W-:Y:S04]  /*447a0*/  STL.64 [R1+0x2548], R188 ;  /* 0x002548bc01007387 */ /* 0x0003e80000100a00 */
[----:B------:R1:W-:Y:S04]  /*447b0*/  LDGSTS.E [R246+0x46c00], [R200.64], !P0 ;  /* 0x46c00000c8f67fae */ /* 0x0003e8000c121844 */
[----:B------:R1:W-:Y:S04]  /*447c0*/  LDGSTS.E [R246+0x46e00], [R188.64], !P0 ;  /* 0x46e00000bcf67fae */ /* 0x0003e8000c121844 */
[----:B-1----:R-:W2:Y:S04]  /*447d0*/  LDL.LU.64 R200, [R1+0x758] ;  /* 0x0007580001c87983 */ /* 0x002ea80000300a00 */
[----:B------:R-:W2:Y:S01]  /*447e0*/  LDL.LU.64 R188, [R1+0x760] ;  /* 0x0007600001bc7983 */ /* 0x000ea20000300a00 */
[----:B-----5:R-:W-:-:S03]  /*447f0*/  IMAD.WIDE R242, R0, 0x4, R224 ;  /* 0x0000000400f27825 */ /* 0x020fc600078e02e0 */
[----:B------:R-:W5:Y:S04]  /*44800*/  LDL.LU.64 R224, [R1+0x768] ;  /* 0x0007680001e07983 */ /* 0x000f680000300a00 */
[----:B------:R-:W-:Y:S01]  /*44810*/  STL.64 [R1+0x2540], R242 ;  /* 0x002540f201007387 */ /* 0x000fe20000100a00 */
[----:B------:R-:W-:-:S03]  /*44820*/  IMAD.WIDE R236, R0, 0x4, R218 ;  /* 0x0000000400ec7825 */ /* 0x000fc600078e02da */
[----:B------:R1:W-:Y:S04]  /*44830*/  LDGSTS.E [R246+0x48800], [R242.64], !P5 ;  /* 0x48800000f2f67fae */ /* 0x0003e8000e921844 */
[----:B------:R1:W-:Y:S01]  /*44840*/  LDGSTS.E [R246+0x48a00], [R236.64], !P5 ;  /* 0x48a00000ecf67fae */ /* 0x0003e2000e921844 */
[----:B----4-:R-:W-:-:S03]  /*44850*/  IMAD.WIDE R230, R0, 0x4, R194 ;  /* 0x0000000400e67825 */ /* 0x010fc600078e02c2 */
[----:B------:R-:W4:Y:S04]  /*44860*/  LDL.LU.64 R194, [R1+0x770] ;  /* 0x0007700001c27983 */ /* 0x000f280000300a00 */
[----:B------:R-:W-:Y:S04]  /*44870*/  STL.64 [R1+0x2538], R236 ;  /* 0x002538ec01007387 */ /* 0x000fe80000100a00 */
[----:B------:R-:W-:Y:S04]  /*44880*/  STL.64 [R1+0x2530], R230 ;  /* 0x002530e601007387 */ /* 0x000fe80000100a00 */
[----:B------:R1:W-:Y:S01]  /*44890*/  LDGSTS.E [R246+0x48c00], [R230.64], !P5 ;  /* 0x48c00000e6f67fae */ /* 0x0003e2000e921844 */
[----:B------:R-:W-:-:S05]  /*448a0*/  IMAD.WIDE R218, R0, 0x4, R244 ;  /* 0x0000000400da7825 */ /* 0x000fca00078e02f4 */
[----:B------:R1:W-:Y:S04]  /*448b0*/  STL.64 [R1+0x2528], R218 ;  /* 0x002528da01007387 */ /* 0x0003e80000100a00 */
[----:B------:R1:W-:Y:S04]  /*448c0*/  LDGSTS.E [R246+0x48e00], [R218.64], !P5 ;  /* 0x48e00000daf67fae */ /* 0x0003e8000e921844 */
[----:B-1----:R-:W4:Y:S04]  /*448d0*/  LDL.LU.64 R218, [R1+0x778] ;  /* 0x0007780001da7983 */ /* 0x002f280000300a00 */
[----:B------:R-:W4:Y:S01]  /*448e0*/  LDL.LU.64 R244, [R1+0x780] ;  /* 0x0007800001f47983 */ /* 0x000f220000300a00 */
[----:B------:R-:W-:-:S03]  /*448f0*/  IMAD.WIDE R236, R0, 0x4, R212 ;  /* 0x0000000400ec7825 */ /* 0x000fc600078e02d4 */
[----:B------:R-:W4:Y:S01]  /*44900*/  LDL.LU.64 R212, [R1+0x788] ;  /* 0x0007880001d47983 */ /* 0x000f220000300a00 */
[----:B------:R-:W-:-:S03]  /*44910*/  IMAD.WIDE R230, R0, 0x4, R182 ;  /* 0x0000000400e67825 */ /* 0x000fc600078e02b6 */
[----:B------:R-:W4:Y:S01]  /*44920*/  LDL.LU.64 R182, [R1+0x790] ;  /* 0x0007900001b67983 */ /* 0x000f220000300a00 */
[----:B------:R-:W-:-:S04]  /*44930*/  IADD3 R2, R252, -0x96, RZ ;  /* 0xffffff6afc027810 */ /* 0x000fc80007ffe0ff */
[----:B------:R-:W-:Y:S01]  /*44940*/  ISETP.GE.U32.AND P4, PT, R2, 0x7ffffeeb, PT ;  /* 0x7ffffeeb0200780c */ /* 0x000fe20003f86070 */
[----:B------:R-:W-:Y:S01]  /*44950*/  STL.64 [R1+0x2520], R236 ;  /* 0x002520ec01007387 */ /* 0x000fe20000100a00 */
[----:B------:R-:W-:-:S03]  /*44960*/  IADD3 R2, R252, -0x9a, RZ ;  /* 0xffffff66fc027810 */ /* 0x000fc60007ffe0ff */
[----:B------:R-:W-:Y:S01]  /*44970*/  STL.64 [R1+0x2518], R230 ;  /* 0x002518e601007387 */ /* 0x000fe20000100a00 */
[----:B------:R-:W-:-:S07]  /*44980*/  ISETP.GE.U32.AND P2, PT, R2, 0x7ffffee7, PT ;  /* 0x7ffffee70200780c */ /* 0x000fce0003f46070 */
[----:B------:R1:W-:Y:S04]  /*44990*/  LDGSTS.E [R246+0x4a800], [R236.64], !P4 ;  /* 0x4a800000ecf67fae */ /* 0x0003e8000e121844 */
[----:B------:R1:W-:Y:S01]  /*449a0*/  LDGSTS.E [R246+0x4aa00], [R230.64], !P4 ;  /* 0x4aa00000e6f67fae */ /* 0x0003e2000e121844 */
[----:B------:R-:W-:-:S04]  /*449b0*/  IADD3 R2, R252, -0x9e, RZ ;  /* 0xffffff62fc027810 */ /* 0x000fc80007ffe0ff */
[----:B------:R-:W-:Y:S01]  /*449c0*/  ISETP.GE.U32.AND P6, PT, R2, 0x7ffffee3, PT ;  /* 0x7ffffee30200780c */ /* 0x000fe20003fc6070 */
[----:B---3--:R-:W-:-:S05]  /*449d0*/  IMAD.WIDE R206, R0, 0x4, R206 ;  /* 0x0000000400ce7825 */ /* 0x008fca00078e02ce */
[----:B------:R3:W-:Y:S04]  /*449e0*/  STL.64 [R1+0x2510], R206 ;  /* 0x002510ce01007387 */ /* 0x0007e80000100a00 */
[----:B------:R3:W-:Y:S01]  /*449f0*/  LDGSTS.E [R246+0x4ac00], [R206.64], !P4 ;  /* 0x4ac00000cef67fae */ /* 0x0007e2000e121844 */
[----:B--2---:R-:W-:-:S05]  /*44a00*/  IMAD.WIDE R176, R0, 0x4, R176 ;  /* 0x0000000400b07825 */ /* 0x004fca00078e02b0 */
[----:B------:R2:W-:Y:S04]  /*44a10*/  STL.64 [R1+0x2508], R176 ;  /* 0x002508b001007387 */ /* 0x0005e80000100a00 */
[----:B------:R2:W-:Y:S04]  /*44a20*/  LDGSTS.E [R246+0x4ae00], [R176.64], !P4 ;  /* 0x4ae00000b0f67fae */ /* 0x0005e8000e121844 */
[----:B---3--:R-:W3:Y:S04]  /*44a30*/  LDL.LU.64 R206, [R1+0x798] ;  /* 0x0007980001ce7983 */ /* 0x008ee80000300a00 */
[----:B--2---:R-:W2:Y:S01]  /*44a40*/  LDL.LU.64 R176, [R1+0x7a0] ;  /* 0x0007a00001b07983 */ /* 0x004ea20000300a00 */
[----:B-1----:R-:W-:-:S03]  /*44a50*/  IMAD.WIDE R236, R0, 0x4, R200 ;  /* 0x0000000400ec7825 */ /* 0x002fc600078e02c8 */
[----:B------:R-:W2:Y:S01]  /*44a60*/  LDL.LU.64 R200, [R1+0x7a8] ;  /* 0x0007a80001c87983 */ /* 0x000ea20000300a00 */
[----:B------:R-:W-:-:S03]  /*44a70*/  IMAD.WIDE R230, R0, 0x4, R188 ;  /* 0x0000000400e67825 */ /* 0x000fc600078e02bc */
[----:B------:R-:W2:Y:S04]  /*44a80*/  LDL.LU.64 R188, [R1+0x7b0] ;  /* 0x0007b00001bc7983 */ /* 0x000ea80000300a00 */
[----:B------:R-:W-:Y:S04]  /*44a90*/  STL.64 [R1+0x2500], R236 ;  /* 0x002500ec01007387 */ /* 0x000fe80000100a00 */
[----:B------:R1:W-:Y:S04]  /*44aa0*/  STL.64 [R1+0x24f8], R230 ;  /* 0x0024f8e601007387 */ /* 0x0003e80000100a00 */
[----:B------:R1:W-:Y:S04]  /*44ab0*/  LDGSTS.E [R246+0x4c800], [R236.64], !P2 ;  /* 0x4c800000ecf67fae */ /* 0x0003e8000d121844 */
[----:B------:R1:W-:Y:S01]  /*44ac0*/  LDGSTS.E [R246+0x4ca00], [R230.64], !P2 ;  /* 0x4ca00000e6f67fae */ /* 0x0003e2000d121844 */
[----:B-----5:R-:W-:-:S05]  /*44ad0*/  IMAD.WIDE R224, R0, 0x4, R224 ;  /* 0x0000000400e07825 */ /* 0x020fca00078e02e0 */
[----:B------:R-:W-:Y:S04]  /*44ae0*/  STL.64 [R1+0x24f0], R224 ;  /* 0x0024f0e001007387 */ /* 0x000fe80000100a00 */
[----:B------:R5:W-:Y:S01]  /*44af0*/  LDGSTS.E [R246+0x4cc00], [R224.64], !P2 ;  /* 0x4cc00000e0f67fae */ /* 0x000be2000d121844 */
[----:B----4-:R-:W-:-:S05]  /*44b00*/  IMAD.WIDE R194, R0, 0x4, R194 ;  /* 0x0000000400c27825 */ /* 0x010fca00078e02c2 */
[----:B------:R4:W-:Y:S04]  /*44b10*/  STL.64 [R1+0x24e8], R194 ;  /* 0x0024e8c201007387 */ /* 0x0009e80000100a00 */
[----:B------:R4:W-:Y:S04]  /*44b20*/  LDGSTS.E [R246+0x4ce00], [R194.64], !P2 ;  /* 0x4ce00000c2f67fae */ /* 0x0009e8000d121844 */
[----:B-1----:R-:W2:Y:S04]  /*44b30*/  LDL.LU.64 R230, [R1+0x7b8] ;  /* 0x0007b80001e67983 */ /* 0x002ea80000300a00 */
[----:B----4-:R-:W4:Y:S01]  /*44b40*/  LDL.LU.64 R194, [R1+0x7c0] ;  /* 0x0007c00001c27983 */ /* 0x010f220000300a00 */
[----:B------:R-:W-:-:S03]  /*44b50*/  IMAD.WIDE R236, R0, 0x4, R218 ;  /* 0x0000000400ec7825 */ /* 0x000fc600078e02da */
[----:B------:R-:W4:Y:S01]  /*44b60*/  LDL.LU.64 R218, [R1+0x7c8] ;  /* 0x0007c80001da7983 */ /* 0x000f220000300a00 */
[----:B-----5:R-:W-:-:S03]  /*44b70*/  IMAD.WIDE R224, R0, 0x4, R244 ;  /* 0x0000000400e07825 */ /* 0x020fc600078e02f4 */
[----:B------:R-:W5:Y:S04]  /*44b80*/  LDL.LU.64 R244, [R1+0x7d0] ;  /* 0x0007d00001f47983 */ /* 0x000f680000300a00 */
[----:B------:R-:W-:Y:S04]  /*44b90*/  STL.64 [R1+0x24e0], R236 ;  /* 0x0024e0ec01007387 */ /* 0x000fe80000100a00 */
[----:B------:R-:W-:Y:S04]  /*44ba0*/  STL.64 [R1+0x24d8], R224 ;  /* 0x0024d8e001007387 */ /* 0x000fe80000100a00 */
[----:B------:R3:W-:Y:S04]  /*44bb0*/  LDGSTS.E [R246+0x4e800], [R236.64], !P6 ;  /* 0x4e800000ecf67fae */ /* 0x0007e8000f121844 */
[----:B------:R2:W-:Y:S01]  /*44bc0*/  LDGSTS.E [R246+0x4ea00], [R224.64], !P6 ;  /* 0x4ea00000e0f67fae */ /* 0x0005e2000f121844 */
[----:B------:R-:W-:-:S04]  /*44bd0*/  IMAD.WIDE R212, R0, 0x4, R212 ;  /* 0x0000000400d47825 */ /* 0x000fc800078e02d4 */
[----:B------:R-:W-:Y:S01]  /*44be0*/  IMAD.WIDE R182, R0, 0x4, R182 ;  /* 0x0000000400b67825 */ /* 0x000fe200078e02b6 */
[----:B------:R1:W-:Y:S04]  /*44bf0*/  STL.64 [R1+0x24d0], R212 ;  /* 0x0024d0d401007387 */ /* 0x0003e80000100a00 */
[----:B------:R1:W-:Y:S04]  /*44c00*/  STL.64 [R1+0x24c8], R182 ;  /* 0x0024c8b601007387 */ /* 0x0003e80000100a00 */
[----:B------:R1:W-:Y:S04]  /*44c10*/  LDGSTS.E [R246+0x4ec00], [R212.64], !P6 ;  /* 0x4ec00000d4f67fae */ /* 0x0003e8000f121844 */
[----:B------:R1:W-:Y:S04]  /*44c20*/  LDGSTS.E [R246+0x4ee00], [R182.64], !P6 ;  /* 0x4ee00000b6f67fae */ /* 0x0003e8000f121844 */
[----:B-1----:R-:W5:Y:S04]  /*44c30*/  LDL.LU.64 R212, [R1+0x7d8] ;  /* 0x0007d80001d47983 */ /* 0x002f680000300a00 */
[----:B------:R-:W5:Y:S01]  /*44c40*/  LDL.LU.64 R182, [R1+0x7e0] ;  /* 0x0007e00001b67983 */ /* 0x000f620000300a00 */
[----:B------:R-:W-:-:S04]  /*44c50*/  IADD3 R2, R252, -0xa2, RZ ;  /* 0xffffff5efc027810 */ /* 0x000fc80007ffe0ff */
[----:B------:R-:W-:Y:S02]  /*44c60*/  ISETP.GE.U32.AND P3, PT, R2, 0x7ffffedf, PT ;  /* 0x7ffffedf0200780c */ /* 0x000fe40003f66070 */
[----:B------:R-:W-:-:S04]  /*44c70*/  IADD3 R2, R252, -0xa6, RZ ;  /* 0xffffff5afc027810 */ /* 0x000fc80007ffe0ff */
[----:B------:R-:W-:Y:S01]  /*44c80*/  ISETP.GE.U32.AND P1, PT, R2, 0x7ffffedb, PT ;  /* 0x7ffffedb0200780c */ /* 0x000fe20003f26070 */
[C---:B---3--:R-:W-:Y:S02]  /*44c90*/  IMAD.WIDE R236, R0.reuse, 0x4, R206 ;  /* 0x0000000400ec7825 */ /* 0x048fe400078e02ce */
[----:B------:R-:W3:Y:S04]  /*44ca0*/  LDL.LU.64 R206, [R1+0x7e8] ;  /* 0x0007e80001ce7983 */ /* 0x000ee80000300a00 */
[----:B------:R4:W-:Y:S01]  /*44cb0*/  LDGSTS.E [R246+0x50800], [R236.64], !P3 ;  /* 0x50800000ecf67fae */ /* 0x0009e2000d921844 */
[----:B--2---:R-:W-:-:S03]  /*44cc0*/  IMAD.WIDE R224, R0, 0x4, R176 ;  /* 0x0000000400e07825 */ /* 0x004fc600078e02b0 */
[----:B------:R-:W2:Y:S04]  /*44cd0*/  LDL.LU.64 R176, [R1+0x7f0] ;  /* 0x0007f00001b07983 */ /* 0x000ea80000300a00 */
[----:B------:R-:W-:Y:S01]  /*44ce0*/  STL.64 [R1+0x24c0], R236 ;  /* 0x0024c0ec01007387 */ /* 0x000fe20000100a00 */
[----:B------:R-:W-:-:S03]  /*44cf0*/  IMAD.WIDE R200, R0, 0x4, R200 ;  /* 0x0000000400c87825 */ /* 0x000fc600078e02c8 */
[----:B------:R1:W-:Y:S01]  /*44d00*/  STL.64 [R1+0x24b8], R224 ;  /* 0x0024b8e001007387 */ /* 0x0003e20000100a00 */
[----:B------:R-:W-:-:S03]  /*44d10*/  IMAD.WIDE R188, R0, 0x4, R188 ;  /* 0x0000000400bc7825 */ /* 0x000fc600078e02bc */
        /* <DEDUP_REMOVED lines=8> */
[----:B------:R-:W-:-:S05]  /*44da0*/  IMAD.WIDE R242, R0, 0x4, R230 ;  /* 0x0000000400f27825 */ /* 0x000fca00078e02e6 */
[----:B------:R1:W-:Y:S01]  /*44db0*/  LDGSTS.E [R246+0x52800], [R242.64], !P1 ;  /* 0x52800000f2f67fae */ /* 0x0003e2000c921844 */
[----:B----4-:R-:W-:-:S03]  /*44dc0*/  IMAD.WIDE R236, R0, 0x4, R194 ;  /* 0x0000000400ec7825 */ /* 0x010fc600078e02c2 */
[----:B------:R-:W4:Y:S04]  /*44dd0*/  LDL.LU.64 R194, [R1+0x810] ;  /* 0x0008100001c27983 */ /* 0x000f280000300a00 */
[----:B------:R-:W-:Y:S04]  /*44de0*/  STL.64 [R1+0x24a0], R242 ;  /* 0x0024a0f201007387 */ /* 0x000fe80000100a00 */
[----:B------:R-:W-:Y:S04]  /*44df0*/  STL.64 [R1+0x2498], R236 ;  /* 0x002498ec01007387 */ /* 0x000fe80000100a00 */
[----:B------:R1:W-:Y:S01]  /*44e00*/  LDGSTS.E [R246+0x52a00], [R236.64], !P1 ;  /* 0x52a00000ecf67fae */ /* 0x0003e2000c921844 */
[----:B------:R-:W-:-:S04]  /*44e10*/  IMAD.WIDE R230, R0, 0x4, R218 ;  /* 0x0000000400e67825 */ /* 0x000fc800078e02da */
[C---:B-----5:R-:W-:Y:S01]  /*44e20*/  IMAD.WIDE R218, R0.reuse, 0x4, R244 ;  /* 0x0000000400da7825 */ /* 0x060fe200078e02f4 */
[----:B------:R5:W-:Y:S04]  /*44e30*/  STL.64 [R1+0x2490], R230 ;  /* 0x002490e601007387 */ /* 0x000be80000100a00 */
[----:B------:R1:W-:Y:S04]  /*44e40*/  STL.64 [R1+0x2488], R218 ;  /* 0x002488da01007387 */ /* 0x0003e80000100a00 */
[----:B------:R5:W-:Y:S04]  /*44e50*/  LDGSTS.E [R246+0x52c00], [R230.64], !P1 ;  /* 0x52c00000e6f67fae */ /* 0x000be8000c921844 */
[----:B------:R1:W-:Y:S04]  /*44e60*/  LDGSTS.E [R246+0x52e00], [R218.64], !P1 ;  /* 0x52e00000daf67fae */ /* 0x0003e8000c921844 */
[----:B-----5:R-:W4:Y:S04]  /*44e70*/  LDL.LU.64 R230, [R1+0x818] ;  /* 0x0008180001e67983 */ /* 0x020f280000300a00 */
[----:B-1----:R-:W4:Y:S04]  /*44e80*/  LDL.LU.64 R218, [R1+0x820] ;  /* 0x0008200001da7983 */ /* 0x002f280000300a00 */
[----:B------:R-:W4:Y:S01]  /*44e90*/  LDL.LU.64 R244, [R1+0x828] ;  /* 0x0008280001f47983 */ /* 0x000f220000300a00 */
[----:B------:R-:W-:-:S04]  /*44ea0*/  IMAD.WIDE R236, R0, 0x4, R212 ;  /* 0x0000000400ec7825 */ /* 0x000fc800078e02d4 */
[----:B------:R-:W-:Y:S02]  /*44eb0*/  IMAD.WIDE R212, R0, 0x4, R182 ;  /* 0x0000000400d47825 */ /* 0x000fe400078e02b6 */
[----:B------:R-:W4:Y:S01]  /*44ec0*/  LDL.LU.64 R182, [R1+0x830] ;  /* 0x0008300001b67983 */ /* 0x000f220000300a00 */
[----:B------:R-:W-:-:S04]  /*44ed0*/  IADD3 R2, R252, -0xaa, RZ ;  /* 0xffffff56fc027810 */ /* 0x000fc80007ffe0ff */
[----:B------:R-:W-:Y:S01]  /*44ee0*/  ISETP.GE.U32.AND P0, PT, R2, 0x7ffffed7, PT ;  /* 0x7ffffed70200780c */ /* 0x000fe20003f06070 */
[----:B------:R-:W-:Y:S01]  /*44ef0*/  STL.64 [R1+0x2480], R236 ;  /* 0x002480ec01007387 */ /* 0x000fe20000100a00 */
[----:B------:R-:W-:-:S03]  /*44f00*/  IADD3 R2, R252, -0xae, RZ ;  /* 0xffffff52fc027810 */ /* 0x000fc60007ffe0ff */
[----:B------:R1:W-:Y:S01]  /*44f10*/  STL.64 [R1+0x2478], R212 ;  /* 0x002478d401007387 */ /* 0x0003e20000100a00 */
[----:B------:R-:W-:-:S07]  /*44f20*/  ISETP.GE.U32.AND P5, PT, R2, 0x7ffffed3, PT ;  /* 0x7ffffed30200780c */ /* 0x000fce0003fa6070 */
[----:B------:R1:W-:Y:S04]  /*44f30*/  LDGSTS.E [R246+0x54800], [R236.64], !P0 ;  /* 0x54800000ecf67fae */ /* 0x0003e8000c121844 */
[----:B------:R1:W-:Y:S01]  /*44f40*/  LDGSTS.E [R246+0x54a00], [R212.64], !P0 ;  /* 0x54a00000d4f67fae */ /* 0x0003e2000c121844 */
[----:B------:R-:W-:-:S04]  /*44f50*/  IADD3 R2, R252, -0xb2, RZ ;  /* 0xffffff4efc027810 */ /* 0x000fc80007ffe0ff */
[----:B------:R-:W-:Y:S01]  /*44f60*/  ISETP.GE.U32.AND P4, PT, R2, 0x7ffffecf, PT ;  /* 0x7ffffecf0200780c */ /* 0x000fe20003f86070 */
[----:B---3--:R-:W-:-:S04]  /*44f70*/  IMAD.WIDE R206, R0, 0x4, R206 ;  /* 0x0000000400ce7825 */ /* 0x008fc800078e02ce */
[C---:B--2---:R-:W-:Y:S01]  /*44f80*/  IMAD.WIDE R176, R0.reuse, 0x4, R176 ;  /* 0x0000000400b07825 */ /* 0x044fe200078e02b0 */
[----:B------:R2:W-:Y:S04]  /*44f90*/  STL.64 [R1+0x2470], R206 ;  /* 0x002470ce01007387 */ /* 0x0005e80000100a00 */
[----:B------:R3:W-:Y:S04]  /*44fa0*/  STL.64 [R1+0x2468], R176 ;  /* 0x002468b001007387 */ /* 0x0007e80000100a00 */
[----:B-1----:R-:W5:Y:S04]  /*44fb0*/  LDL.LU.64 R212, [R1+0x838] ;  /* 0x0008380001d47983 */ /* 0x002f680000300a00 */
[----:B------:R2:W-:Y:S04]  /*44fc0*/  LDGSTS.E [R246+0x54c00], [R206.64], !P0 ;  /* 0x54c00000cef67fae */ /* 0x0005e8000c121844 */
[----:B------:R3:W-:Y:S04]  /*44fd0*/  LDGSTS.E [R246+0x54e00], [R176.64], !P0 ;  /* 0x54e00000b0f67fae */ /* 0x0007e8000c121844 */
[----:B--2---:R-:W2:Y:S04]  /*44fe0*/  LDL.LU.64 R206, [R1+0x840] ;  /* 0x0008400001ce7983 */ /* 0x004ea80000300a00 */
[----:B---3--:R-:W3:Y:S01]  /*44ff0*/  LDL.LU.64 R176, [R1+0x848] ;  /* 0x0008480001b07983 */ /* 0x008ee20000300a00 */
[----:B------:R-:W-:-:S05]  /*45000*/  IMAD.WIDE R236, R0, 0x4, R224 ;  /* 0x0000000400ec7825 */ /* 0x000fca00078e02e0 */
[----:B------:R1:W-:Y:S01]  /*45010*/  LDGSTS.E [R246+0x56800], [R236.64], !P5 ;  /* 0x56800000ecf67fae */ /* 0x0003e2000e921844 */
[----:B------:R-:W-:-:S05]  /*45020*/  IMAD.WIDE R224, R0, 0x4, R200 ;  /* 0x0000000400e07825 */ /* 0x000fca00078e02c8 */
[----:B------:R1:W-:Y:S01]  /*45030*/  LDGSTS.E [R246+0x56a00], [R224.64], !P5 ;  /* 0x56a00000e0f67fae */ /* 0x0003e2000e921844 */
[----:B------:R-:W-:-:S03]  /*45040*/  IMAD.WIDE R200, R0, 0x4, R188 ;  /* 0x0000000400c87825 */ /* 0x000fc600078e02bc */
[----:B------:R-:W3:Y:S04]  /*45050*/  LDL.LU.64 R188, [R1+0x850] ;  /* 0x0008500001bc7983 */ /* 0x000ee80000300a00 */
[----:B------:R-:W-:Y:S04]  /*45060*/  STL.64 [R1+0x2460], R236 ;  /* 0x002460ec01007387 */ /* 0x000fe80000100a00 */
[----:B------:R1:W-:Y:S04]  /*45070*/  STL.64 [R1+0x2458], R224 ;  /* 0x002458e001007387 */ /* 0x0003e80000100a00 */
[----:B------:R1:W-:Y:S04]  /*45080*/  STL.64 [R1+0x2450], R200 ;  /* 0x002450c801007387 */ /* 0x0003e80000100a00 */
[----:B------:R1:W-:Y:S01]  /*45090*/  LDGSTS.E [R246+0x56c00], [R200.64], !P5 ;  /* 0x56c00000c8f67fae */ /* 0x0003e2000e921844 */
[----:B----4-:R-:W-:-:S05]  /*450a0*/  IMAD.WIDE R194, R0, 0x4, R194 ;  /* 0x0000000400c27825 */ /* 0x010fca00078e02c2 */
[----:B------:R4:W-:Y:S04]  /*450b0*/  STL.64 [R1+0x2448], R194 ;  /* 0x002448c201007387 */ /* 0x0009e80000100a00 */
[----:B-1----:R-:W3:Y:S04]  /*450c0*/  LDL.LU.64 R224, [R1+0x858] ;  /* 0x0008580001e07983 */ /* 0x002ee80000300a00 */
[----:B------:R-:W3:Y:S04]  /*450d0*/  LDL.LU.64 R200, [R1+0x860] ;  /* 0x0008600001c87983 */ /* 0x000ee80000300a00 */
[----:B------:R4:W-:Y:S04]  /*450e0*/  LDGSTS.E [R246+0x56e00], [R194.64], !P5 ;  /* 0x56e00000c2f67fae */ /* 0x0009e8000e921844 */
[----:B----4-:R-:W4:Y:S01]  /*450f0*/  LDL.LU.64 R194, [R1+0x868] ;  /* 0x0008680001c27983 */ /* 0x010f220000300a00 */
[----:B------:R-:W-:-:S04]  /*45100*/  IMAD.WIDE R236, R0, 0x4, R230 ;  /* 0x0000000400ec7825 */ /* 0x000fc800078e02e6 */
[C---:B------:R-:W-:Y:S01]  /*45110*/  IMAD.WIDE R230, R0.reuse, 0x4, R218 ;  /* 0x0000000400e67825 */ /* 0x040fe200078e02da */
[----:B------:R5:W-:Y:S03]  /*45120*/  LDGSTS.E [R246+0x58800], [R236.64], !P4 ;  /* 0x58800000ecf67fae */ /* 0x000be6000e121844 */
[C---:B------:R-:W-:Y:S01]  /*45130*/  IMAD.WIDE R218, R0.reuse, 0x4, R244 ;  /* 0x0000000400da7825 */ /* 0x040fe200078e02f4 */
[----:B------:R2:W-:Y:S04]  /*45140*/  LDGSTS.E [R246+0x58a00], [R230.64], !P4 ;  /* 0x58a00000e6f67fae */ /* 0x0005e8000e121844 */
        /* <DEDUP_REMOVED lines=14> */
[C---:B-----5:R-:W-:Y:S02]  /*45230*/  IMAD.WIDE R236, R0.reuse, 0x4, R212 ;  /* 0x0000000400ec7825 */ /* 0x060fe400078e02d4 */
[----:B------:R-:W5:Y:S04]  /*45240*/  LDL.LU.64 R212, [R1+0x888] ;  /* 0x0008880001d47983 */ /* 0x000f680000300a00 */
[----:B------:R-:W-:Y:S04]  /*45250*/  STL.64 [R1+0x2420], R236 ;  /* 0x002420ec01007387 */ /* 0x000fe80000100a00 */
[----:B------:R1:W-:Y:S01]  /*45260*/  LDGSTS.E [R246+0x5a800], [R236.64], !P2 ;  /* 0x5a800000ecf67fae */ /* 0x0003e2000d121844 */
[----:B--2---:R-:W-:-:S04]  /*45270*/  IMAD.WIDE R230, R0, 0x4, R206 ;  /* 0x0000000400e67825 */ /* 0x004fc800078e02ce */
[C---:B---3--:R-:W-:Y:S01]  /*45280*/  IMAD.WIDE R206, R0.reuse, 0x4, R176 ;  /* 0x0000000400ce7825 */ /* 0x048fe200078e02b0 */
[----:B------:R4:W-:Y:S04]  /*45290*/  LDGSTS.E [R246+0x5aa00], [R230.64], !P2 ;  /* 0x5aa00000e6f67fae */ /* 0x0009e8000d121844 */
[----:B------:R-:W2:Y:S04]  /*452a0*/  LDL.LU.64 R176, [R1+0x890] ;  /* 0x0008900001b07983 */ /* 0x000ea80000300a00 */
[----:B------:R-:W-:Y:S04]  /*452b0*/  STL.64 [R1+0x2418], R230 ;  /* 0x002418e601007387 */ /* 0x000fe80000100a00 */
[----:B------:R3:W-:Y:S04]  /*452c0*/  STL.64 [R1+0x2410], R206 ;  /* 0x002410ce01007387 */ /* 0x0007e80000100a00 */
[----:B------:R3:W-:Y:S01]  /*452d0*/  LDGSTS.E [R246+0x5ac00], [R206.64], !P2 ;  /* 0x5ac00000cef67fae */ /* 0x0007e2000d121844 */
[----:B------:R-:W-:-:S05]  /*452e0*/  IMAD.WIDE R188, R0, 0x4, R188 ;  /* 0x0000000400bc7825 */ /* 0x000fca00078e02bc */
[----:B------:R1:W-:Y:S04]  /*452f0*/  STL.64 [R1+0x2408], R188 ;  /* 0x002408bc01007387 */ /* 0x0003e80000100a00 */
[----:B------:R1:W-:Y:S04]  /*45300*/  LDGSTS.E [R246+0x5ae00], [R188.64], !P2 ;  /* 0x5ae00000bcf67fae */ /* 0x0003e8000d121844 */
[----:B---3--:R-:W3:Y:S04]  /*45310*/  LDL.LU.64 R206, [R1+0x898] ;  /* 0x0008980001ce7983 */ /* 0x008ee80000300a00 */
[----:B-1----:R-:W3:Y:S01]  /*45320*/  LDL.LU.64 R188, [R1+0x8a0] ;  /* 0x0008a00001bc7983 */ /* 0x002ee20000300a00 */
[----:B------:R-:W-:-:S03]  /*45330*/  IMAD.WIDE R242, R0, 0x4, R224 ;  /* 0x0000000400f27825 */ /* 0x000fc600078e02e0 */
[----:B------:R-:W3:Y:S01]  /*45340*/  LDL.LU.64 R224, [R1+0x8a8] ;  /* 0x0008a80001e07983 */ /* 0x000ee20000300a00 */
[----:B------:R-:W-:-:S03]  /*45350*/  IMAD.WIDE R236, R0, 0x4, R200 ;  /* 0x0000000400ec7825 */ /* 0x000fc600078e02c8 */
[----:B------:R-:W-:Y:S04]  /*45360*/  STL.64 [R1+0x2400], R242 ;  /* 0x002400f201007387 */ /* 0x000fe80000100a00 */
[----:B------:R-:W3:Y:S04]  /*45370*/  LDL.LU.64 R200, [R1+0x8b0] ;  /* 0x0008b00001c87983 */ /* 0x000ee80000300a00 */
[----:B------:R1:W-:Y:S01]  /*45380*/  LDGSTS.E [R246+0x5c800], [R242.64], !P6 ;  /* 0x5c800000f2f67fae */ /* 0x0003e2000f121844 */
[----:B----4-:R-:W-:-:S03]  /*45390*/  IMAD.WIDE R230, R0, 0x4, R194 ;  /* 0x0000000400e67825 */ /* 0x010fc600078e02c2 */
[----:B------:R-:W-:Y:S04]  /*453a0*/  STL.64 [R1+0x23f8], R236 ;  /* 0x0023f8ec01007387 */ /* 0x000fe80000100a00 */
[----:B------:R4:W-:Y:S04]  /*453b0*/  LDGSTS.E [R246+0x5ca00], [R236.64], !P6 ;  /* 0x5ca00000ecf67fae */ /* 0x0009e8000f121844 */
[----:B------:R-:W-:Y:S04]  /*453c0*/  STL.64 [R1+0x23f0], R230 ;  /* 0x0023f0e601007387 */ /* 0x000fe80000100a00 */
[----:B------:R1:W-:Y:S01]  /*453d0*/  LDGSTS.E [R246+0x5cc00], [R230.64], !P6 ;  /* 0x5cc00000e6f67fae */ /* 0x0003e2000f121844 */
[----:B------:R-:W-:-:S05]  /*453e0*/  IMAD.WIDE R194, R0, 0x4, R244 ;  /* 0x0000000400c27825 */ /* 0x000fca00078e02f4 */
[----:B------:R1:W-:Y:S04]  /*453f0*/  STL.64 [R1+0x23e8], R194 ;  /* 0x0023e8c201007387 */ /* 0x0003e80000100a00 */
[----:B------:R1:W-:Y:S04]  /*45400*/  LDGSTS.E [R246+0x5ce00], [R194.64], !P6 ;  /* 0x5ce00000c2f67fae */ /* 0x0003e8000f121844 */
[----:B-1----:R-:W3:Y:S04]  /*45410*/  LDL.LU.64 R194, [R1+0x8b8] ;  /* 0x0008b80001c27983 */ /* 0x002ee80000300a00 */
[----:B------:R-:W3:Y:S01]  /*45420*/  LDL.LU.64 R244, [R1+0x8c0] ;  /* 0x0008c00001f47983 */ /* 0x000ee20000300a00 */
[----:B----4-:R-:W-:-:S03]  /*45430*/  IMAD.WIDE R236, R0, 0x4, R218 ;  /* 0x0000000400ec7825 */ /* 0x010fc600078e02da */
        /* <DEDUP_REMOVED lines=13> */
[----:B-----5:R-:W-:-:S05]  /*45510*/  IMAD.WIDE R212, R0, 0x4, R212 ;  /* 0x0000000400d47825 */ /* 0x020fca00078e02d4 */
[----:B------:R5:W-:Y:S04]  /*45520*/  STL.64 [R1+0x23d0], R212 ;  /* 0x0023d0d401007387 */ /* 0x000be80000100a00 */
[----:B------:R5:W-:Y:S01]  /*45530*/  LDGSTS.E [R246+0x5ec00], [R212.64], !P3 ;  /* 0x5ec00000d4f67fae */ /* 0x000be2000d921844 */
[----:B--2---:R-:W-:-:S05]  /*45540*/  IMAD.WIDE R176, R0, 0x4, R176 ;  /* 0x0000000400b07825 */ /* 0x004fca00078e02b0 */
[----:B------:R2:W-:Y:S04]  /*45550*/  STL.64 [R1+0x23c8], R176 ;  /* 0x0023c8b001007387 */ /* 0x0005e80000100a00 */
[----:B------:R2:W-:Y:S04]  /*45560*/  LDGSTS.E [R246+0x5ee00], [R176.64], !P3 ;  /* 0x5ee00000b0f67fae */ /* 0x0005e8000d921844 */
[----:B-----5:R-:W5:Y:S04]  /*45570*/  LDL.LU.64 R212, [R1+0x8d8] ;  /* 0x0008d80001d47983 */ /* 0x020f680000300a00 */
[----:B--2---:R-:W2:Y:S01]  /*45580*/  LDL.LU.64 R176, [R1+0x8e0] ;  /* 0x0008e00001b07983 */ /* 0x004ea20000300a00 */
[----:B---3--:R-:W-:-:S03]  /*45590*/  IMAD.WIDE R236, R0, 0x4, R206 ;  /* 0x0000000400ec7825 */ /* 0x008fc600078e02ce */
[----:B------:R-:W3:Y:S04]  /*455a0*/  LDL.LU.64 R206, [R1+0x8e8] ;  /* 0x0008e80001ce7983 */ /* 0x000ee80000300a00 */
[----:B------:R1:W-:Y:S02]  /*455b0*/  LDGSTS.E [R246+0x60800], [R236.64], !P1 ;  /* 0x60800000ecf67fae */ /* 0x0003e4000c921844 */
[C---:B-1----:R-:W-:Y:S02]  /*455c0*/  IMAD.WIDE R230, R0.reuse, 0x4, R188 ;  /* 0x0000000400e67825 */ /* 0x042fe400078e02bc */
[----:B------:R-:W3:Y:S04]  /*455d0*/  LDL.LU.64 R188, [R1+0x8f0] ;  /* 0x0008f00001bc7983 */ /* 0x000ee80000300a00 */
[----:B------:R-:W-:Y:S01]  /*455e0*/  STL.64 [R1+0x23c0], R236 ;  /* 0x0023c0ec01007387 */ /* 0x000fe20000100a00 */
[----:B------:R-:W-:-:S03]  /*455f0*/  IMAD.WIDE R224, R0, 0x4, R224 ;  /* 0x0000000400e07825 */ /* 0x000fc600078e02e0 */
[----:B------:R1:W-:Y:S01]  /*45600*/  STL.64 [R1+0x1fd8], R230 ;  /* 0x001fd8e601007387 */ /* 0x0003e20000100a00 */
[----:B------:R-:W-:-:S03]  /*45610*/  IMAD.WIDE R200, R0, 0x4, R200 ;  /* 0x0000000400c87825 */ /* 0x000fc600078e02c8 */
[----:B------:R-:W-:Y:S04]  /*45620*/  STL.64 [R1+0x1fd0], R224 ;  /* 0x001fd0e001007387 */ /* 0x000fe80000100a00 */
[----:B------:R1:W-:Y:S04]  /*45630*/  LDGSTS.E [R246+0x60a00], [R230.64], !P1 ;  /* 0x60a00000e6f67fae */ /* 0x0003e8000c921844 */
[----:B------:R1:W-:Y:S04]  /*45640*/  STL.64 [R1+0x1fc8], R200 ;  /* 0x001fc8c801007387 */ /* 0x0003e80000100a00 */
[----:B------:R1:W-:Y:S04]  /*45650*/  LDGSTS.E [R246+0x60c00], [R224.64], !P1 ;  /* 0x60c00000e0f67fae */ /* 0x0003e8000c921844 */
[----:B------:R1:W-:Y:S04]  /*45660*/  LDGSTS.E [R246+0x60e00], [R200.64], !P1 ;  /* 0x60e00000c8f67fae */ /* 0x0003e8000c921844 */
[----:B-1----:R-:W3:Y:S04]  /*45670*/  LDL.LU.64 R230, [R1+0x8f8] ;  /* 0x0008f80001e67983 */ /* 0x002ee80000300a00 */
[----:B------:R-:W3:Y:S01]  /*45680*/  LDL.LU.64 R200, [R1+0x900] ;  /* 0x0009000001c87983 */ /* 0x000ee20000300a00 */
[----:B------:R-:W-:-:S03]  /*45690*/  IMAD.WIDE R236, R0, 0x4, R194 ;  /* 0x0000000400ec7825 */ /* 0x000fc600078e02c2 */
[----:B------:R-:W3:Y:S01]  /*456a0*/  LDL.LU.64 R194, [R1+0x908] ;  /* 0x0009080001c27983 */ /* 0x000ee20000300a00 */
[----:B------:R-:W-:-:S03]  /*456b0*/  IMAD.WIDE R224, R0, 0x4, R244 ;  /* 0x0000000400e07825 */ /* 0x000fc600078e02f4 */
[----:B------:R-:W3:Y:S04]  /*456c0*/  LDL.LU.64 R244, [R1+0x910] ;  /* 0x0009100001f47983 */ /* 0x000ee80000300a00 */
[----:B------:R-:W-:Y:S01]  /*456d0*/  STL.64 [R1+0x1fa0], R236 ;  /* 0x001fa0ec01007387 */ /* 0x000fe20000100a00 */
[----:B----4-:R-:W-:-:S03]  /*456e0*/  IMAD.WIDE R218, R0, 0x4, R218 ;  /* 0x0000000400da7825 */ /* 0x010fc600078e02da */
[----:B------:R1:W-:Y:S04]  /*456f0*/  STL.64 [R1+0x1f98], R224 ;  /* 0x001f98e001007387 */ /* 0x0003e80000100a00 */
[----:B------:R5:W-:Y:S01]  /*45700*/  LDGSTS.E [R246+0x62800], [R236.64], !P0 ;  /* 0x62800000ecf67fae */ /* 0x000be2000c121844 */
[----:B------:R-:W-:-:S03]  /*45710*/  IMAD.WIDE R182, R0, 0x4, R182 ;  /* 0x0000000400b67825 */ /* 0x000fc600078e02b6 */
[----:B------:R-:W-:Y:S04]  /*45720*/  STL.64 [R1+0x1f90], R218 ;  /* 0x001f90da01007387 */ /* 0x000fe80000100a00 */
[----:B------:R1:W-:Y:S04]  /*45730*/  LDGSTS.E [R246+0x62a00], [R224.64], !P0 ;  /* 0x62a00000e0f67fae */ /* 0x0003e8000c121844 */
[----:B------:R4:W-:Y:S04]  /*45740*/  STL.64 [R1+0x1f88], R182 ;  /* 0x001f88b601007387 */ /* 0x0009e80000100a00 */
[----:B------:R4:W-:Y:S04]  /*45750*/  LDGSTS.E [R246+0x62c00], [R218.64], !P0 ;  /* 0x62c00000daf67fae */ /* 0x0009e8000c121844 */
[----:B------:R4:W-:Y:S04]  /*45760*/  LDGSTS.E [R246+0x62e00], [R182.64], !P0 ;  /* 0x62e00000b6f67fae */ /* 0x0009e8000c121844 */
[----:B-1----:R-:W3:Y:S04]  /*45770*/  LDL.LU.64 R224, [R1+0x918] ;  /* 0x0009180001e07983 */ /* 0x002ee80000300a00 */
[----:B----4-:R-:W4:Y:S01]  /*45780*/  LDL.LU.64 R182, [R1+0x920] ;  /* 0x0009200001b67983 */ /* 0x010f220000300a00 */
[----:B------:R-:W-:-:S03]  /*45790*/  IADD3 R2, R252, -0xca, RZ ;  /* 0xffffff36fc027810 */ /* 0x000fc60007ffe0ff */
[----:B------:R-:W4:Y:S01]  /*457a0*/  LDL.LU.64 R218, [R1+0x928] ;  /* 0x0009280001da7983 */ /* 0x000f220000300a00 */
[----:B------:R-:W-:Y:S02]  /*457b0*/  ISETP.GE.U32.AND P5, PT, R2, 0x7ffffeb7, PT ;  /* 0x7ffffeb70200780c */ /* 0x000fe40003fa6070 */
[----:B------:R-:W-:-:S04]  /*457c0*/  IADD3 R2, R252, -0xce, RZ ;  /* 0xffffff32fc027810 */ /* 0x000fc80007ffe0ff */
[----:B------:R-:W-:Y:S01]  /*457d0*/  ISETP.GE.U32.AND P4, PT, R2, 0x7ffffeb3, PT ;  /* 0x7ffffeb30200780c */ /* 0x000fe20003f86070 */
[----:B-----5:R-:W-:-:S06]  /*457e0*/  IMAD.WIDE R236, R0, 0x4, R212 ;  /* 0x0000000400ec7825 */ /* 0x020fcc00078e02d4 */
[----:B------:R1:W-:Y:S01]  /*457f0*/  LDGSTS.E [R246+0x64800], [R236.64], !P5 ;  /* 0x64800000ecf67fae */ /* 0x0003e2000e921844 */
[----:B--2---:R-:W-:-:S03]  /*45800*/  IMAD.WIDE R212, R0, 0x4, R176 ;  /* 0x0000000400d47825 */ /* 0x004fc600078e02b0 */
[----:B------:R-:W2:Y:S01]  /*45810*/  LDL.LU.64 R176, [R1+0x930] ;  /* 0x0009300001b07983 */ /* 0x000ea20000300a00 */
[----:B---3--:R-:W-:-:S03]  /*45820*/  IMAD.WIDE R206, R0, 0x4, R206 ;  /* 0x0000000400ce7825 */ /* 0x008fc600078e02ce */
[----:B------:R-:W-:Y:S04]  /*45830*/  STL.64 [R1+0x1f60], R236 ;  /* 0x001f60ec01007387 */ /* 0x000fe80000100a00 */
[----:B------:R3:W-:Y:S01]  /*45840*/  STL.64 [R1+0x1f58], R212 ;  /* 0x001f58d401007387 */ /* 0x0007e20000100a00 */
[----:B------:R-:W-:-:S03]  /*45850*/  IMAD.WIDE R188, R0, 0x4, R188 ;  /* 0x0000000400bc7825 */ /* 0x000fc600078e02bc */
[----:B------:R5:W-:Y:S04]  /*45860*/  STL.64 [R1+0x1f50], R206 ;  /* 0x001f50ce01007387 */ /* 0x000be80000100a00 */
[----:B------:R3:W-:Y:S04]  /*45870*/  LDGSTS.E [R246+0x64a00], [R212.64], !P5 ;  /* 0x64a00000d4f67fae */ /* 0x0007e8000e921844 */
[----:B------:R1:W-:Y:S04]  /*45880*/  STL.64 [R1+0x1f48], R188 ;  /* 0x001f48bc01007387 */ /* 0x0003e80000100a00 */
[----:B------:R5:W-:Y:S04]  /*45890*/  LDGSTS.E [R246+0x64c00], [R206.64], !P5 ;  /* 0x64c00000cef67fae */ /* 0x000be8000e921844 */
[----:B---3--:R-:W3:Y:S04]  /*458a0*/  LDL.LU.64 R212, [R1+0x938] ;  /* 0x0009380001d47983 */ /* 0x008ee80000300a00 */
[----:B------:R1:W-:Y:S04]  /*458b0*/  LDGSTS.E [R246+0x64e00], [R188.64], !P5 ;  /* 0x64e00000bcf67fae */ /* 0x0003e8000e921844 */
[----:B-----5:R-:W5:Y:S04]  /*458c0*/  LDL.LU.64 R206, [R1+0x940] ;  /* 0x0009400001ce7983 */ /* 0x020f680000300a00 */
[----:B-1----:R-:W5:Y:S01]  /*458d0*/  LDL.LU.64 R188, [R1+0x948] ;  /* 0x0009480001bc7983 */ /* 0x002f620000300a00 */
[----:B------:R-:W-:-:S05]  /*458e0*/  IMAD.WIDE R242, R0, 0x4, R230 ;  /* 0x0000000400f27825 */ /* 0x000fca00078e02e6 */
[----:B------:R1:W-:Y:S01]  /*458f0*/  LDGSTS.E [R246+0x66800], [R242.64], !P4 ;  /* 0x66800000f2f67fae */ /* 0x0003e2000e121844 */
[----:B------:R-:W-:-:S03]  /*45900*/  IMAD.WIDE R236, R0, 0x4, R200 ;  /* 0x0000000400ec7825 */ /* 0x000fc600078e02c8 */
[----:B------:R-:W5:Y:S04]  /*45910*/  LDL.LU.64 R200, [R1+0x950] ;  /* 0x0009500001c87983 */ /* 0x000f680000300a00 */
        /* <DEDUP_REMOVED lines=9> */
[----:B-1----:R-:W5:Y:S04]  /*459b0*/  LDL.LU.64 R230, [R1+0x958] ;  /* 0x0009580001e67983 */ /* 0x002f680000300a00 */
[----:B------:R-:W5:Y:S04]  /*459c0*/  LDL.LU.64 R194, [R1+0x960] ;  /* 0x0009600001c27983 */ /* 0x000f680000300a00 */
[----:B------:R-:W5:Y:S01]  /*459d0*/  LDL.LU.64 R244, [R1+0x968] ;  /* 0x0009680001f47983 */ /* 0x000f620000300a00 */
[----:B------:R-:W-:-:S04]  /*459e0*/  IMAD.WIDE R236, R0, 0x4, R224 ;  /* 0x0000000400ec7825 */ /* 0x000fc800078e02e0 */
[----:B----4-:R-:W-:Y:S02]  /*459f0*/  IMAD.WIDE R224, R0, 0x4, R182 ;  /* 0x0000000400e07825 */ /* 0x010fe400078e02b6 */
[----:B------:R-:W5:Y:S01]  /*45a00*/  LDL.LU.64 R182, [R1+0x970] ;  /* 0x0009700001b67983 */ /* 0x000f620000300a00 */
[----:B------:R-:W-:-:S04]  /*45a10*/  IADD3 R2, R252, -0xd2, RZ ;  /* 0xffffff2efc027810 */ /* 0x000fc80007ffe0ff */
[----:B------:R-:W-:Y:S01]  /*45a20*/  ISETP.GE.U32.AND P2, PT, R2, 0x7ffffeaf, PT ;  /* 0x7ffffeaf0200780c */ /* 0x000fe20003f46070 */
[----:B------:R-:W-:Y:S01]  /*45a30*/  IMAD.WIDE R218, R0, 0x4, R218 ;  /* 0x0000000400da7825 */ /* 0x000fe200078e02da */
        /* <DEDUP_REMOVED lines=12> */
[----:B-1----:R-:W4:Y:S04]  /*45b00*/  LDL.LU.64 R224, [R1+0x978] ;  /* 0x0009780001e07983 */ /* 0x002f280000300a00 */
[----:B------:R2:W-:Y:S04]  /*45b10*/  LDGSTS.E [R246+0x68e00], [R176.64], !P2 ;  /* 0x68e00000b0f67fae */ /* 0x0005e8000d121844 */
[----:B------:R-:W4:Y:S04]  /*45b20*/  LDL.LU.64 R218, [R1+0x980] ;  /* 0x0009800001da7983 */ /* 0x000f280000300a00 */
[----:B--2---:R-:W2:Y:S01]  /*45b30*/  LDL.LU.64 R176, [R1+0x988] ;  /* 0x0009880001b07983 */ /* 0x004ea20000300a00 */
[----:B---3--:R-:W-:-:S05]  /*45b40*/  IMAD.WIDE R236, R0, 0x4, R212 ;  /* 0x0000000400ec7825 */ /* 0x008fca00078e02d4 */
[----:B------:R1:W-:Y:S01]  /*45b50*/  LDGSTS.E [R246+0x6a800], [R236.64], !P6 ;  /* 0x6a800000ecf67fae */ /* 0x0003e2000f121844 */
[----:B-----5:R-:W-:-:S05]  /*45b60*/  IMAD.WIDE R212, R0, 0x4, R206 ;  /* 0x0000000400d47825 */ /* 0x020fca00078e02ce */
[----:B------:R3:W-:Y:S01]  /*45b70*/  LDGSTS.E [R246+0x6aa00], [R212.64], !P6 ;  /* 0x6aa00000d4f67fae */ /* 0x0007e2000f121844 */
[----:B------:R-:W-:-:S03]  /*45b80*/  IMAD.WIDE R206, R0, 0x4, R188 ;  /* 0x0000000400ce7825 */ /* 0x000fc600078e02bc */
[----:B------:R-:W5:Y:S04]  /*45b90*/  LDL.LU.64 R188, [R1+0x990] ;  /* 0x0009900001bc7983 */ /* 0x000f680000300a00 */
[----:B------:R-:W-:Y:S04]  /*45ba0*/  STL.64 [R1+0x1ea0], R236 ;  /* 0x001ea0ec01007387 */ /* 0x000fe80000100a00 */
[----:B------:R3:W-:Y:S01]  /*45bb0*/  STL.64 [R1+0x1e98], R212 ;  /* 0x001e98d401007387 */ /* 0x0007e20000100a00 */
[----:B------:R-:W-:-:S03]  /*45bc0*/  IMAD.WIDE R200, R0, 0x4, R200 ;  /* 0x0000000400c87825 */ /* 0x000fc600078e02c8 */
[----:B------:R1:W-:Y:S04]  /*45bd0*/  STL.64 [R1+0x1e90], R206 ;  /* 0x001e90ce01007387 */ /* 0x0003e80000100a00 */
[----:B------:R1:W-:Y:S04]  /*45be0*/  STL.64 [R1+0x1e88], R200 ;  /* 0x001e88c801007387 */ /* 0x0003e80000100a00 */
[----:B---3--:R-:W3:Y:S04]  /*45bf0*/  LDL.LU.64 R212, [R1+0x998] ;  /* 0x0009980001d47983 */ /* 0x008ee80000300a00 */
[----:B------:R1:W-:Y:S04]  /*45c00*/  LDGSTS.E [R246+0x6ac00], [R206.64], !P6 ;  /* 0x6ac00000cef67fae */ /* 0x0003e8000f121844 */
[----:B------:R1:W-:Y:S04]  /*45c10*/  LDGSTS.E [R246+0x6ae00], [R200.64], !P6 ;  /* 0x6ae00000c8f67fae */ /* 0x0003e8000f121844 */
[----:B-1----:R-:W3:Y:S04]  /*45c20*/  LDL.LU.64 R206, [R1+0x9a0] ;  /* 0x0009a00001ce7983 */ /* 0x002ee80000300a00 */
[----:B------:R-:W3:Y:S01]  /*45c30*/  LDL.LU.64 R200, [R1+0x9a8] ;  /* 0x0009a80001c87983 */ /* 0x000ee20000300a00 */
[----:B------:R-:W-:-:S04]  /*45c40*/  IMAD.WIDE R236, R0, 0x4, R230 ;  /* 0x0000000400ec7825 */ /* 0x000fc800078e02e6 */
[C---:B------:R-:W-:Y:S01]  /*45c50*/  IMAD.WIDE R230, R0.reuse, 0x4, R194 ;  /* 0x0000000400e67825 */ /* 0x040fe200078e02c2 */
[----:B------:R4:W-:Y:S03]  /*45c60*/  LDGSTS.E [R246+0x6c800], [R236.64], !P3 ;  /* 0x6c800000ecf67fae */ /* 0x0009e6000d921844 */
[C---:B------:R-:W-:Y:S01]  /*45c70*/  IMAD.WIDE R194, R0.reuse, 0x4, R244 ;  /* 0x0000000400c27825 */ /* 0x040fe200078e02f4 */
[----:B------:R1:W-:Y:S04]  /*45c80*/  LDGSTS.E [R246+0x6ca00], [R230.64], !P3 ;  /* 0x6ca00000e6f67fae */ /* 0x0003e8000d921844 */
[----:B------:R-:W3:Y:S04]  /*45c90*/  LDL.LU.64 R244, [R1+0x9b0] ;  /* 0x0009b00001f47983 */ /* 0x000ee80000300a00 */
[----:B------:R-:W-:Y:S04]  /*45ca0*/  STL.64 [R1+0x1e60], R236 ;  /* 0x001e60ec01007387 */ /* 0x000fe80000100a00 */
[----:B------:R-:W-:Y:S01]  /*45cb0*/  STL.64 [R1+0x1e58], R230 ;  /* 0x001e58e601007387 */ /* 0x000fe20000100a00 */
[----:B------:R-:W-:-:S03]  /*45cc0*/  IMAD.WIDE R182, R0, 0x4, R182 ;  /* 0x0000000400b67825 */ /* 0x000fc600078e02b6 */
[----:B------:R1:W-:Y:S04]  /*45cd0*/  STL.64 [R1+0x1e50], R194 ;  /* 0x001e50c201007387 */ /* 0x0003e80000100a00 */
[----:B------:R1:W-:Y:S04]  /*45ce0*/  STL.64 [R1+0x1e48], R182 ;  /* 0x001e48b601007387 */ /* 0x0003e80000100a00 */
[----:B------:R1:W-:Y:S04]  /*45cf0*/  LDGSTS.E [R246+0x6cc00], [R194.64], !P3 ;  /* 0x6cc00000c2f67fae */ /* 0x0003e8000d921844 */
[----:B------:R1:W-:Y:S04]  /*45d00*/  LDGSTS.E [R246+0x6ce00], [R182.64], !P3 ;  /* 0x6ce00000b6f67fae */ /* 0x0003e8000d921844 */
[----:B-1----:R-:W3:Y:S04]  /*45d10*/  LDL.LU.64 R194, [R1+0x9b8] ;  /* 0x0009b80001c27983 */ /* 0x002ee80000300a00 */
[----:B------:R-:W3:Y:S01]  /*45d20*/  LDL.LU.64 R182, [R1+0x9c0] ;  /* 0x0009c00001b67983 */ /* 0x000ee20000300a00 */
[----:B------:R-:W-:-:S04]  /*45d30*/  IADD3 R2, R252, -0xde, RZ ;  /* 0xffffff22fc027810 */ /* 0x000fc80007ffe0ff */
[----:B------:R-:W-:Y:S02]  /*45d40*/  ISETP.GE.U32.AND P1, PT, R2, 0x7ffffea3, PT ;  /* 0x7ffffea30200780c */ /* 0x000fe40003f26070 */
[----:B------:R-:W-:-:S04]  /*45d50*/  IADD3 R2, R252, -0xe2, RZ ;  /* 0xffffff1efc027810 */ /* 0x000fc80007ffe0ff */
[----:B------:R-:W-:Y:S01]  /*45d60*/  ISETP.GE.U32.AND P0, PT, R2, 0x7ffffe9f, PT ;  /* 0x7ffffe9f0200780c */ /* 0x000fe20003f06070 */
[C---:B----4-:R-:W-:Y:S02]  /*45d70*/  IMAD.WIDE R236, R0.reuse, 0x4, R224 ;  /* 0x0000000400ec7825 */ /* 0x050fe400078e02e0 */
[----:B------:R-:W4:Y:S04]  /*45d80*/  LDL.LU.64 R224, [R1+0x9c8] ;  /* 0x0009c80001e07983 */ /* 0x000f280000300a00 */
[----:B------:R-:W-:Y:S01]  /*45d90*/  STL.64 [R1+0x1e20], R236 ;  /* 0x001e20ec01007387 */ /* 0x000fe20000100a00 */
[----:B------:R-:W-:-:S03]  /*45da0*/  IMAD.WIDE R230, R0, 0x4, R218 ;  /* 0x0000000400e67825 */ /* 0x000fc600078e02da */
[----:B------:R1:W-:Y:S04]  /*45db0*/  LDGSTS.E [R246+0x6e800], [R236.64], !P1 ;  /* 0x6e800000ecf67fae */ /* 0x0003e8000c921844 */
[----:B------:R1:W-:Y:S01]  /*45dc0*/  LDGSTS.E [R246+0x6ea00], [R230.64], !P1 ;  /* 0x6ea00000e6f67fae */ /* 0x0003e2000c921844 */
[----:B--2---:R-:W-:-:S03]  /*45dd0*/  IMAD.WIDE R218, R0, 0x4, R176 ;  /* 0x0000000400da7825 */ /* 0x004fc600078e02b0 */
[----:B------:R-:W2:Y:S04]  /*45de0*/  LDL.LU.64 R176, [R1+0x9d0] ;  /* 0x0009d00001b07983 */ /* 0x000ea80000300a00 */
[----:B------:R-:W-:Y:S04]  /*45df0*/  STL.64 [R1+0x1e18], R230 ;  /* 0x001e18e601007387 */ /* 0x000fe80000100a00 */
[----:B------:R1:W-:Y:S04]  /*45e00*/  STL.64 [R1+0x1e10], R218 ;  /* 0x001e10da01007387 */ /* 0x0003e80000100a00 */
[----:B------:R1:W-:Y:S01]  /*45e10*/  LDGSTS.E [R246+0x6ec00], [R218.64], !P1 ;  /* 0x6ec00000daf67fae */ /* 0x0003e2000c921844 */
[----:B-----5:R-:W-:-:S05]  /*45e20*/  IMAD.WIDE R188, R0, 0x4, R188 ;  /* 0x0000000400bc7825 */ /* 0x020fca00078e02bc */
[----:B------:R5:W-:Y:S04]  /*45e30*/  STL.64 [R1+0x1e08], R188 ;  /* 0x001e08bc01007387 */ /* 0x000be80000100a00 */
[----:B-1----:R-:W2:Y:S04]  /*45e40*/  LDL.LU.64 R218, [R1+0x9d8] ;  /* 0x0009d80001da7983 */ /* 0x002ea80000300a00 */
[----:B------:R5:W-:Y:S01]  /*45e50*/  LDGSTS.E [R246+0x6ee00], [R188.64], !P1 ;  /* 0x6ee00000bcf67fae */ /* 0x000be2000c921844 */
[----:B---3--:R-:W-:-:S03]  /*45e60*/  IMAD.WIDE R242, R0, 0x4, R212 ;  /* 0x0000000400f27825 */ /* 0x008fc600078e02d4 */
[----:B-----5:R-:W3:Y:S04]  /*45e70*/  LDL.LU.64 R188, [R1+0x9e0] ;  /* 0x0009e00001bc7983 */ /* 0x020ee80000300a00 */
[----:B------:R-:W5:Y:S04]  /*45e80*/  LDL.LU.64 R212, [R1+0x9e8] ;  /* 0x0009e80001d47983 */ /* 0x000f680000300a00 */
[----:B------:R-:W-:Y:S04]  /*45e90*/  STL.64 [R1+0x1de0], R242 ;  /* 0x001de0f201007387 */ /* 0x000fe80000100a00 */
[----:B------:R1:W-:Y:S01]  /*45ea0*/  LDGSTS.E [R246+0x70800], [R242.64], !P0 ;  /* 0x70800000f2f67fae */ /* 0x0003e2000c121844 */
[----:B------:R-:W-:-:S04]  /*45eb0*/  IMAD.WIDE R236, R0, 0x4, R206 ;  /* 0x0000000400ec7825 */ /* 0x000fc800078e02ce */
[C---:B------:R-:W-:Y:S01]  /*45ec0*/  IMAD.WIDE R206, R0.reuse, 0x4, R200 ;  /* 0x0000000400ce7825 */ /* 0x040fe200078e02c8 */
[----:B------:R1:W-:Y:S04]  /*45ed0*/  LDGSTS.E [R246+0x70a00], [R236.64], !P0 ;  /* 0x70a00000ecf67fae */ /* 0x0003e8000c121844 */
[----:B------:R-:W5:Y:S04]  /*45ee0*/  LDL.LU.64 R200, [R1+0x9f0] ;  /* 0x0009f00001c87983 */ /* 0x000f680000300a00 */
[----:B------:R-:W-:Y:S04]  /*45ef0*/  STL.64 [R1+0x1dd8], R236 ;  /* 0x001dd8ec01007387 */ /* 0x000fe80000100a00 */
[----:B------:R1:W-:Y:S04]  /*45f00*/  STL.64 [R1+0x1dd0], R206 ;  /* 0x001dd0ce01007387 */ /* 0x0003e80000100a00 */
[----:B------:R1:W-:Y:S01]  /*45f10*/  LDGSTS.E [R246+0x70c00], [R206.64], !P0 ;  /* 0x70c00000cef67fae */ /* 0x0003e2000c121844 */
[----:B------:R-:W-:-:S05]  /*45f20*/  IMAD.WIDE R230, R0, 0x4, R244 ;  /* 0x0000000400e67825 */ /* 0x000fca00078e02f4 */
[----:B------:R1:W-:Y:S04]  /*45f30*/  STL.64 [R1+0x1dc8], R230 ;  /* 0x001dc8e601007387 */ /* 0x0003e80000100a00 */
[----:B-1----:R-:W5:Y:S04]  /*45f40*/  LDL.LU.64 R206, [R1+0x9f8] ;  /* 0x0009f80001ce7983 */ /* 0x002f680000300a00 */
[----:B------:R-:W5:Y:S04]  /*45f50*/  LDL.LU.64 R244, [R1+0xa00] ;  /* 0x000a000001f47983 */ /* 0x000f680000300a00 */
[----:B------:R1:W-:Y:S01]  /*45f60*/  LDGSTS.E [R246+0x70e00], [R230.64], !P0 ;  /* 0x70e00000e6f67fae */ /* 0x0003e2000c121844 */
[----:B------:R-:W-:-:S03]  /*45f70*/  IMAD.WIDE R236, R0, 0x4, R194 ;  /* 0x0000000400ec7825 */ /* 0x000fc600078e02c2 */
[----:B------:R-:W5:Y:S01]  /*45f80*/  LDL.LU.64 R194, [R1+0xa08] ;  /* 0x000a080001c27983 */ /* 0x000f620000300a00 */
[----:B-1----:R-:W-:-:S03]  /*45f90*/  IMAD.WIDE R230, R0, 0x4, R182 ;  /* 0x0000000400e67825 */ /* 0x002fc600078e02b6 */
[----:B------:R-:W5:Y:S01]  /*45fa0*/  LDL.LU.64 R182, [R1+0xa10] ;  /* 0x000a100001b67983 */ /* 0x000f620000300a00 */
        /* <DEDUP_REMOVED lines=10> */
[----:B----4-:R-:W-:-:S05]  /*46050*/  IMAD.WIDE R224, R0, 0x4, R224 ;  /* 0x0000000400e07825 */ /* 0x010fca00078e02e0 */
[----:B------:R-:W-:Y:S04]  /*46060*/  STL.64 [R1+0x1d90], R224 ;  /* 0x001d90e001007387 */ /* 0x000fe80000100a00 */
[----:B------:R4:W-:Y:S01]  /*46070*/  LDGSTS.E [R246+0x72c00], [R224.64], !P5 ;  /* 0x72c00000e0f67fae */ /* 0x0009e2000e921844 */
[----:B--2---:R-:W-:-:S05]  /*46080*/  IMAD.WIDE R176, R0, 0x4, R176 ;  /* 0x0000000400b07825 */ /* 0x004fca00078e02b0 */
[----:B------:R2:W-:Y:S04]  /*46090*/  STL.64 [R1+0x1d88], R176 ;  /* 0x001d88b001007387 */ /* 0x0005e80000100a00 */
[----:B------:R2:W-:Y:S04]  /*460a0*/  LDGSTS.E [R246+0x72e00], [R176.64], !P5 ;  /* 0x72e00000b0f67fae */ /* 0x0005e8000e921844 */
[----:B--2---:R-:W2:Y:S04]  /*460b0*/  LDL.LU.64 R176, [R1+0xa18] ;  /* 0x000a180001b07983 */ /* 0x004ea80000300a00 */
[----:B----4-:R-:W4:Y:S01]  /*460c0*/  LDL.LU.64 R224, [R1+0xa20] ;  /* 0x000a200001e07983 */ /* 0x010f220000300a00 */
[----:B-1----:R-:W-:-:S03]  /*460d0*/  IMAD.WIDE R236, R0, 0x4, R218 ;  /* 0x0000000400ec7825 */ /* 0x002fc600078e02da */
[----:B------:R-:W4:Y:S04]  /*460e0*/  LDL.LU.64 R218, [R1+0xa28] ;  /* 0x000a280001da7983 */ /* 0x000f280000300a00 */
[----:B------:R-:W-:Y:S04]  /*460f0*/  STL.64 [R1+0x1d60], R236 ;  /* 0x001d60ec01007387 */ /* 0x000fe80000100a00 */
[----:B------:R1:W-:Y:S01]  /*46100*/  LDGSTS.E [R246+0x74800], [R236.64], !P4 ;  /* 0x74800000ecf67fae */ /* 0x0003e2000e121844 */
[----:B---3--:R-:W-:-:S03]  /*46110*/  IMAD.WIDE R230, R0, 0x4, R188 ;  /* 0x0000000400e67825 */ /* 0x008fc600078e02bc */
[----:B------:R-:W3:Y:S01]  /*46120*/  LDL.LU.64 R188, [R1+0xa30] ;  /* 0x000a300001bc7983 */ /* 0x000ee20000300a00 */
[----:B-----5:R-:W-:-:S03]  /*46130*/  IMAD.WIDE R212, R0, 0x4, R212 ;  /* 0x0000000400d47825 */ /* 0x020fc600078e02d4 */
        /* <DEDUP_REMOVED lines=8> */
[----:B-----5:R-:W5:Y:S04]  /*461c0*/  LDL.LU.64 R230, [R1+0xa40] ;  /* 0x000a400001e67983 */ /* 0x020f680000300a00 */
[----:B------:R-:W5:Y:S01]  /*461d0*/  LDL.LU.64 R212, [R1+0xa48] ;  /* 0x000a480001d47983 */ /* 0x000f620000300a00 */
[----:B------:R-:W-:-:S04]  /*461e0*/  IMAD.WIDE R236, R0, 0x4, R206 ;  /* 0x0000000400ec7825 */ /* 0x000fc800078e02ce */
[C---:B------:R-:W-:Y:S01]  /*461f0*/  IMAD.WIDE R206, R0.reuse, 0x4, R244 ;  /* 0x0000000400ce7825 */ /* 0x040fe200078e02f4 */
[----:B------:R-:W-:Y:S04]  /*46200*/  STL.64 [R1+0x1d20], R236 ;  /* 0x001d20ec01007387 */ /* 0x000fe80000100a00 */
[----:B------:R-:W5:Y:S04]  /*46210*/  LDL.LU.64 R244, [R1+0xa50] ;  /* 0x000a500001f47983 */ /* 0x000f680000300a00 */
[----:B------:R1:W-:Y:S04]  /*46220*/  STL.64 [R1+0x1d18], R206 ;  /* 0x001d18ce01007387 */ /* 0x0003e80000100a00 */
[----:B------:R2:W-:Y:S04]  /*46230*/  LDGSTS.E [R246+0x76800], [R236.64], !P2 ;  /* 0x76800000ecf67fae */ /* 0x0005e8000d121844 */
[----:B------:R1:W-:Y:S01]  /*46240*/  LDGSTS.E [R246+0x76a00], [R206.64], !P2 ;  /* 0x76a00000cef67fae */ /* 0x0003e2000d121844 */
[----:B------:R-:W-:-:S04]  /*46250*/  IMAD.WIDE R194, R0, 0x4, R194 ;  /* 0x0000000400c27825 */ /* 0x000fc800078e02c2 */
[----:B------:R-:W-:Y:S01]  /*46260*/  IMAD.WIDE R182, R0, 0x4, R182 ;  /* 0x0000000400b67825 */ /* 0x000fe200078e02b6 */
[----:B------:R-:W-:Y:S04]  /*46270*/  STL.64 [R1+0x1d10], R194 ;  /* 0x001d10c201007387 */ /* 0x000fe80000100a00 */
[----:B------:R1:W-:Y:S04]  /*46280*/  STL.64 [R1+0x1d08], R182 ;  /* 0x001d08b601007387 */ /* 0x0003e80000100a00 */
[----:B------:R1:W-:Y:S04]  /*46290*/  LDGSTS.E [R246+0x76c00], [R194.64], !P2 ;  /* 0x76c00000c2f67fae */ /* 0x0003e8000d121844 */
[----:B-1----:R-:W5:Y:S04]  /*462a0*/  LDL.LU.64 R206, [R1+0xa58] ;  /* 0x000a580001ce7983 */ /* 0x002f680000300a00 */
[----:B------:R1:W-:Y:S04]  /*462b0*/  LDGSTS.E [R246+0x76e00], [R182.64], !P2 ;  /* 0x76e00000b6f67fae */ /* 0x0003e8000d121844 */
[----:B-1----:R-:W5:Y:S01]  /*462c0*/  LDL.LU.64 R182, [R1+0xa60] ;  /* 0x000a600001b67983 */ /* 0x002f620000300a00 */
[----:B------:R-:W-:-:S03]  /*462d0*/  IADD3 R2, R252, -0xf2, RZ ;  /* 0xffffff0efc027810 */ /* 0x000fc60007ffe0ff */
[----:B------:R-:W5:Y:S01]  /*462e0*/  LDL.LU.64 R194, [R1+0xa68] ;  /* 0x000a680001c27983 */ /* 0x000f620000300a00 */
[----:B------:R-:W-:Y:S02]  /*462f0*/  ISETP.GE.U32.AND P6, PT, R2, 0x7ffffe8f, PT ;  /* 0x7ffffe8f0200780c */ /* 0x000fe40003fc6070 */
[----:B------:R-:W-:-:S04]  /*46300*/  IADD3 R2, R252, -0xf6, RZ ;  /* 0xffffff0afc027810 */ /* 0x000fc80007ffe0ff */
[----:B------:R-:W-:Y:S01]  /*46310*/  ISETP.GE.U32.AND P3, PT, R2, 0x7ffffe8b, PT ;  /* 0x7ffffe8b0200780c */ /* 0x000fe20003f66070 */
[C---:B--2---:R-:W-:Y:S02]  /*46320*/  IMAD.WIDE R236, R0.reuse, 0x4, R176 ;  /* 0x0000000400ec7825 */ /* 0x044fe400078e02b0 */
[----:B------:R-:W2:Y:S02]  /*46330*/  LDL.LU.64 R176, [R1+0xa70] ;  /* 0x000a700001b07983 */ /* 0x000ea40000300a00 */
[C---:B----4-:R-:W-:Y:S02]  /*46340*/  IMAD.WIDE R224, R0.reuse, 0x4, R224 ;  /* 0x0000000400e07825 */ /* 0x050fe400078e02e0 */
[----:B------:R-:W-:Y:S04]  /*46350*/  STL.64 [R1+0x1ce0], R236 ;  /* 0x001ce0ec01007387 */ /* 0x000fe80000100a00 */
[----:B------:R5:W-:Y:S01]  /*46360*/  LDGSTS.E [R246+0x78800], [R236.64], !P6 ;  /* 0x78800000ecf67fae */ /* 0x000be2000f121844 */
[----:B------:R-:W-:-:S03]  /*46370*/  IMAD.WIDE R218, R0, 0x4, R218 ;  /* 0x0000000400da7825 */ /* 0x000fc600078e02da */
[----:B------:R-:W-:Y:S04]  /*46380*/  STL.64 [R1+0x1cd8], R224 ;  /* 0x001cd8e001007387 */ /* 0x000fe80000100a00 */
[----:B------:R1:W-:Y:S04]  /*46390*/  LDGSTS.E [R246+0x78a00], [R224.64], !P6 ;  /* 0x78a00000e0f67fae */ /* 0x0003e8000f121844 */
[----:B------:R-:W-:Y:S04]  /*463a0*/  STL.64 [R1+0x1cd0], R218 ;  /* 0x001cd0da01007387 */ /* 0x000fe80000100a00 */
[----:B------:R4:W-:Y:S01]  /*463b0*/  LDGSTS.E [R246+0x78c00], [R218.64], !P6 ;  /* 0x78c00000daf67fae */ /* 0x0009e2000f121844 */
[----:B---3--:R-:W-:-:S05]  /*463c0*/  IMAD.WIDE R188, R0, 0x4, R188 ;  /* 0x0000000400bc7825 */ /* 0x008fca00078e02bc */
[----:B------:R3:W-:Y:S04]  /*463d0*/  STL.64 [R1+0x1cc8], R188 ;  /* 0x001cc8bc01007387 */ /* 0x0007e80000100a00 */
[----:B------:R3:W-:Y:S04]  /*463e0*/  LDGSTS.E [R246+0x78e00], [R188.64], !P6 ;  /* 0x78e00000bcf67fae */ /* 0x0007e8000f121844 */
[----:B---3--:R-:W3:Y:S04]  /*463f0*/  LDL.LU.64 R188, [R1+0xa78] ;  /* 0x000a780001bc7983 */ /* 0x008ee80000300a00 */
[----:B-1----:R-:W3:Y:S04]  /*46400*/  LDL.LU.64 R224, [R1+0xa80] ;  /* 0x000a800001e07983 */ /* 0x002ee80000300a00 */
[----:B----4-:R-:W4:Y:S01]  /*46410*/  LDL.LU.64 R218, [R1+0xa88] ;  /* 0x000a880001da7983 */ /* 0x010f220000300a00 */
[----:B------:R-:W-:-:S03]  /*46420*/  IMAD.WIDE R242, R0, 0x4, R200 ;  /* 0x0000000400f27825 */ /* 0x000fc600078e02c8 */
[----:B------:R-:W4:Y:S01]  /*46430*/  LDL.LU.64 R200, [R1+0xa90] ;  /* 0x000a900001c87983 */ /* 0x000f220000300a00 */
[----:B-----5:R-:W-:-:S03]  /*46440*/  IMAD.WIDE R236, R0, 0x4, R230 ;  /* 0x0000000400ec7825 */ /* 0x020fc600078e02e6 */
[----:B------:R1:W-:Y:S01]  /*46450*/  LDGSTS.E [R246+0x7a800], [R242.64], !P3 ;  /* 0x7a800000f2f67fae */ /* 0x0003e2000d921844 */
[----:B------:R-:W-:-:S03]  /*46460*/  IMAD.WIDE R230, R0, 0x4, R212 ;  /* 0x0000000400e67825 */ /* 0x000fc600078e02d4 */
[----:B------:R-:W-:Y:S04]  /*46470*/  STL.64 [R1+0x1ca0], R242 ;  /* 0x001ca0f201007387 */ /* 0x000fe80000100a00 */
[----:B------:R-:W-:Y:S04]  /*46480*/  STL.64 [R1+0x1c98], R236 ;  /* 0x001c98ec01007387 */ /* 0x000fe80000100a00 */
[----:B------:R-:W-:Y:S04]  /*46490*/  STL.64 [R1+0x1c90], R230 ;  /* 0x001c90e601007387 */ /* 0x000fe80000100a00 */
[----:B------:R5:W-:Y:S04]  /*464a0*/  LDGSTS.E [R246+0x7aa00], [R236.64], !P3 ;  /* 0x7aa00000ecf67fae */ /* 0x000be8000d921844 */
[----:B------:R1:W-:Y:S01]  /*464b0*/  LDGSTS.E [R246+0x7ac00], [R230.64], !P3 ;  /* 0x7ac00000e6f67fae */ /* 0x0003e2000d921844 */
[----:B------:R-:W-:-:S05]  /*464c0*/  IMAD.WIDE R212, R0, 0x4, R244 ;  /* 0x0000000400d47825 */ /* 0x000fca00078e02f4 */
[----:B------:R1:W-:Y:S04]  /*464d0*/  STL.64 [R1+0x1c88], R212 ;  /* 0x001c88d401007387 */ /* 0x0003e80000100a00 */
[----:B------:R-:W4:Y:S04]  /*464e0*/  LDL.LU.64 R244, [R1+0xa98] ;  /* 0x000a980001f47983 */ /* 0x000f280000300a00 */
[----:B------:R1:W-:Y:S04]  /*464f0*/  LDGSTS.E [R246+0x7ae00], [R212.64], !P3 ;  /* 0x7ae00000d4f67fae */ /* 0x0003e8000d921844 */
[----:B-1----:R-:W4:Y:S01]  /*46500*/  LDL.LU.64 R212, [R1+0xaa0] ;  /* 0x000aa00001d47983 */ /* 0x002f220000300a00 */
[----:B------:R-:W-:-:S03]  /*46510*/  IMAD.WIDE R230, R0, 0x4, R182 ;  /* 0x0000000400e67825 */ /* 0x000fc600078e02b6 */
[----:B------:R-:W4:Y:S01]  /*46520*/  LDL.LU.64 R182, [R1+0xab0] ;  /* 0x000ab00001b67983 */ /* 0x000f220000300a00 */
[----:B------:R-:W-:-:S04]  /*46530*/  IADD3 R2, R252, -0xfa, RZ ;  /* 0xffffff06fc027810 */ /* 0x000fc80007ffe0ff */
[----:B------:R-:W-:Y:S01]  /*46540*/  ISETP.GE.U32.AND P1, PT, R2, 0x7ffffe87, PT ;  /* 0x7ffffe870200780c */ /* 0x000fe20003f26070 */
[----:B-----5:R-:W-:-:S04]  /*46550*/  IMAD.WIDE R236, R0, 0x4, R206 ;  /* 0x0000000400ec7825 */ /* 0x020fc800078e02ce */
[----:B------:R-:W-:Y:S01]  /*46560*/  IMAD.WIDE R206, R0, 0x4, R194 ;  /* 0x0000000400ce7825 */ /* 0x000fe200078e02c2 */
[----:B------:R-:W-:Y:S01]  /*46570*/  STL.64 [R1+0x1c78], R236 ;  /* 0x001c78ec01007387 */ /* 0x000fe20000100a00 */
[----:B------:R-:W-:-:S03]  /*46580*/  IADD3 R2, R252, -0xfe, RZ ;  /* 0xffffff02fc027810 */ /* 0x000fc60007ffe0ff */
[----:B------:R-:W-:Y:S04]  /*46590*/  STL.64 [R1+0x1c70], R230 ;  /* 0x001c70e601007387 */ /* 0x000fe80000100a00 */
[----:B------:R3:W-:Y:S01]  /*465a0*/  LDGSTS.E [R246+0x7c800], [R236.64], !P1 ;  /* 0x7c800000ecf67fae */ /* 0x0007e2000c921844 */
[----:B------:R-:W-:-:S03]  /*465b0*/  ISETP.GE.U32.AND P0, PT, R2, 0x7ffffe83, PT ;  /* 0x7ffffe830200780c */ /* 0x000fc60003f06070 */
[----:B------:R1:W-:Y:S04]  /*465c0*/  LDGSTS.E [R246+0x7ca00], [R230.64], !P1 ;  /* 0x7ca00000e6f67fae */ /* 0x0003e8000c921844 */
[----:B------:R5:W-:Y:S01]  /*465d0*/  LDGSTS.E [R246+0x7cc00], [R206.64], !P1 ;  /* 0x7cc00000cef67fae */ /* 0x000be2000c921844 */
[----:B--2---:R-:W-:-:S03]  /*465e0*/  IMAD.WIDE R194, R0, 0x4, R176 ;  /* 0x0000000400c27825 */ /* 0x004fc600078e02b0 */
[----:B------:R-:W2:Y:S04]  /*465f0*/  LDL.LU.64 R176, [R1+0xab8] ;  /* 0x000ab80001b07983 */ /* 0x000ea80000300a00 */
[----:B------:R5:W-:Y:S04]  /*46600*/  STL.64 [R1+0x1c68], R206 ;  /* 0x001c68ce01007387 */ /* 0x000be80000100a00 */
[----:B------:R1:W-:Y:S04]  /*46610*/  STL.64 [R1+0x1c60], R194 ;  /* 0x001c60c201007387 */ /* 0x0003e80000100a00 */
[----:B------:R1:W-:Y:S04]  /*46620*/  LDGSTS.E [R246+0x7ce00], [R194.64], !P1 ;  /* 0x7ce00000c2f67fae */ /* 0x0003e8000c921844 */
[----:B-----5:R-:W5:Y:S04]  /*46630*/  LDL.LU.64 R206, [R1+0xac8] ;  /* 0x000ac80001ce7983 */ /* 0x020f680000300a00 */
[----:B-1----:R-:W5:Y:S01]  /*46640*/  LDL.LU.64 R194, [R1+0xad0] ;  /* 0x000ad00001c27983 */ /* 0x002f620000300a00 */
[----:B---3--:R-:W-:-:S03]  /*46650*/  IMAD.WIDE R236, R0, 0x4, R188 ;  /* 0x0000000400ec7825 */ /* 0x008fc600078e02bc */
[----:B------:R-:W3:Y:S01]  /*46660*/  LDL.LU.64 R188, [R1+0xae0] ;  /* 0x000ae00001bc7983 */ /* 0x000ee20000300a00 */
[----:B------:R-:W-:-:S03]  /*46670*/  IMAD.WIDE R230, R0, 0x4, R224 ;  /* 0x0000000400e67825 */ /* 0x000fc600078e02e0 */
[----:B------:R-:W-:Y:S01]  /*46680*/  STL.64 [R1+0x1c48], R236 ;  /* 0x001c48ec01007387 */ /* 0x000fe20000100a00 */
[----:B----4-:R-:W-:-:S03]  /*46690*/  IMAD.WIDE R224, R0, 0x4, R218 ;  /* 0x0000000400e07825 */ /* 0x010fc600078e02da */
[----:B------:R1:W-:Y:S04]  /*466a0*/  LDGSTS.E [R246+0x7e800], [R236.64], !P0 ;  /* 0x7e800000ecf67fae */ /* 0x0003e8000c121844 */
[----:B------:R4:W-:Y:S04]  /*466b0*/  LDGSTS.E [R246+0x7ea00], [R230.64], !P0 ;  /* 0x7ea00000e6f67fae */ /* 0x0009e8000c121844 */
[----:B------:R1:W-:Y:S01]  /*466c0*/  LDGSTS.E [R246+0x7ec00], [R224.64], !P0 ;  /* 0x7ec00000e0f67fae */ /* 0x0003e2000c121844 */
[----:B------:R-:W-:-:S03]  /*466d0*/  IMAD.WIDE R218, R0, 0x4, R200 ;  /* 0x0000000400da7825 */ /* 0x000fc600078e02c8 */
[----:B------:R-:W3:Y:S04]  /*466e0*/  LDL.LU.64 R200, [R1+0xae8] ;  /* 0x000ae80001c87983 */ /* 0x000ee80000300a00 */
[----:B------:R-:W-:Y:S04]  /*466f0*/  STL.64 [R1+0x1c40], R230 ;  /* 0x001c40e601007387 */ /* 0x000fe80000100a00 */
[----:B------:R1:W-:Y:S04]  /*46700*/  STL.64 [R1+0x1c38], R224 ;  /* 0x001c38e001007387 */ /* 0x0003e80000100a00 */
[----:B------:R1:W-:Y:S04]  /*46710*/  STL.64 [R1+0x1c30], R218 ;  /* 0x001c30da01007387 */ /* 0x0003e80000100a00 */
[----:B------:R1:W-:Y:S04]  /*46720*/  LDGSTS.E [R246+0x7ee00], [R218.64], !P0 ;  /* 0x7ee00000daf67fae */ /* 0x0003e8000c121844 */
[----:B-1----:R-:W3:Y:S04]  /*46730*/  LDL.LU.64 R224, [R1+0xaf8] ;  /* 0x000af80001e07983 */ /* 0x002ee80000300a00 */
[----:B------:R-:W3:Y:S01]  /*46740*/  LDL.LU.64 R218, [R1+0xb00] ;  /* 0x000b000001da7983 */ /* 0x000ee20000300a00 */
[----:B------:R-:W-:-:S03]  /*46750*/  IMAD.WIDE R236, R0, 0x4, R244 ;  /* 0x0000000400ec7825 */ /* 0x000fc600078e02f4 */
[----:B------:R-:W3:Y:S04]  /*46760*/  LDL.LU.64 R244, [R1+0xb10] ;  /* 0x000b100001f47983 */ /* 0x000ee80000300a00 */
[----:B------:R-:W-:Y:S01]  /*46770*/  STL.64 [R1+0x23b8], R236 ;  /* 0x0023b8ec01007387 */ /* 0x000fe20000100a00 */
[----:B----4-:R-:W-:-:S04]  /*46780*/  IMAD.WIDE R230, R0, 0x4, R212 ;  /* 0x0000000400e67825 */ /* 0x010fc800078e02d4 */
[----:B------:R-:W-:Y:S02]  /*46790*/  IMAD.WIDE R212, R0, 0x4, R182 ;  /* 0x0000000400d47825 */ /* 0x000fe400078e02b6 */
[----:B------:R-:W3:Y:S04]  /*467a0*/  LDL.LU.64 R182, [R1+0xb18] ;  /* 0x000b180001b67983 */ /* 0x000ee80000300a00 */
[----:B------:R-:W1:Y:S01]  /*467b0*/  S2R R3, SR_TID.X ;  /* 0x0000000000037919 */ /* 0x000e620000002100 */
[----:B------:R-:W-:-:S04]  /*467c0*/  IADD3 R2, R252, -0x83, RZ ;  /* 0xffffff7dfc027810 */ /* 0x000fc80007ffe0ff */
[----:B------:R-:W-:Y:S01]  /*467d0*/  ISETP.GE.U32.AND P5, PT, R2, 0x7ffffefe, PT ;  /* 0x7ffffefe0200780c */ /* 0x000fe20003fa6070 */
[----:B------:R-:W-:Y:S01]  /*467e0*/  STL.64 [R1+0x23b0], R230 ;  /* 0x0023b0e601007387 */ /* 0x000fe20000100a00 */
[----:B------:R-:W-:-:S03]  /*467f0*/  IADD3 R2, R252, -0x87, RZ ;  /* 0xffffff79fc027810 */ /* 0x000fc60007ffe0ff */
[----:B------:R1:W-:Y:S02]  /*46800*/  STL.64 [R1+0x23a8], R212 ;  /* 0x0023a8d401007387 */ /* 0x0003e40000100a00 */
[----:B-1----:R-:W-:-:S04]  /*46810*/  LOP3.LUT R3, R3, 0x7f, RZ, 0xc0, !PT ;  /* 0x0000007f03037812 */ /* 0x002fc800078ec0ff */
[----:B------:R-:W-:-:S04]  /*46820*/  SHF.L.U32 R3, R3, 0x2, RZ ;  /* 0x0000000203037819 */ /* 0x000fc800000006ff */
[----:B------:R-:W-:-:S05]  /*46830*/  LOP3.LUT R246, R3, 0x40, RZ, 0x3c, !PT ;  /* 0x0000004003f67812 */ /* 0x000fca00078e3cff */
        /* <DEDUP_REMOVED lines=8> */
[----:B------:R2:W-:Y:S04]  /*468c0*/  LDGSTS.E [R246+0x41600], [R176.64], !P5 ;  /* 0x41600000b0f67fae */ /* 0x0005e8000e921844 */
[----:B-1----:R-:W4:Y:S01]  /*468d0*/  LDL.LU.64 R212, [R1+0xb28] ;  /* 0x000b280001d47983 */ /* 0x002f220000300a00 */
[----:B-----5:R-:W-:-:S03]  /*468e0*/  IMAD.WIDE R236, R0, 0x4, R206 ;  /* 0x0000000400ec7825 */ /* 0x020fc600078e02ce */
[----:B--2---:R-:W2:Y:S01]  /*468f0*/  LDL.LU.64 R176, [R1+0xb30] ;  /* 0x000b300001b07983 */ /* 0x004ea20000300a00 */
[----:B------:R-:W-:-:S03]  /*46900*/  IMAD.WIDE R230, R0, 0x4, R194 ;  /* 0x0000000400e67825 */ /* 0x000fc600078e02c2 */
[----:B------:R1:W-:Y:S04]  /*46910*/  LDGSTS.E [R246+0x43000], [R236.64], !P4 ;  /* 0x43000000ecf67fae */ /* 0x0003e8000e121844 */
[----:B------:R-:W5:Y:S04]  /*46920*/  LDL.LU.64 R194, [R1+0xb40] ;  /* 0x000b400001c27983 */ /* 0x000f680000300a00 */
[----:B------:R-:W-:Y:S04]  /*46930*/  STL.64 [R1+0x2378], R236 ;  /* 0x002378ec01007387 */ /* 0x000fe80000100a00 */
[----:B------:R1:W-:Y:S01]  /*46940*/  LDGSTS.E [R246+0x43200], [R230.64], !P4 ;  /* 0x43200000e6f67fae */ /* 0x0003e2000e121844 */
[----:B---3--:R-:W-:-:S03]  /*46950*/  IMAD.WIDE R206, R0, 0x4, R188 ;  /* 0x0000000400ce7825 */ /* 0x008fc600078e02bc */
[----:B------:R-:W3:Y:S04]  /*46960*/  LDL.LU.64 R188, [R1+0xb48] ;  /* 0x000b480001bc7983 */ /* 0x000ee80000300a00 */
[----:B------:R-:W-:Y:S04]  /*46970*/  STL.64 [R1+0x2370], R230 ;  /* 0x002370e601007387 */ /* 0x000fe80000100a00 */
[----:B------:R1:W-:Y:S04]  /*46980*/  STL.64 [R1+0x2368], R206 ;  /* 0x002368ce01007387 */ /* 0x0003e80000100a00 */
[----:B------:R1:W-:Y:S01]  /*46990*/  LDGSTS.E [R246+0x43400], [R206.64], !P4 ;  /* 0x43400000cef67fae */ /* 0x0003e2000e121844 */
[----:B------:R-:W-:-:S05]  /*469a0*/  IMAD.WIDE R200, R0, 0x4, R200 ;  /* 0x0000000400c87825 */ /* 0x000fca00078e02c8 */
[----:B------:R1:W-:Y:S04]  /*469b0*/  STL.64 [R1+0x2360], R200 ;  /* 0x002360c801007387 */ /* 0x0003e80000100a00 */
[----:B------:R1:W-:Y:S04]  /*469c0*/  LDGSTS.E [R246+0x43600], [R200.64], !P4 ;  /* 0x43600000c8f67fae */ /* 0x0003e8000e121844 */
[----:B-1----:R-:W3:Y:S01]  /*469d0*/  LDL.LU.64 R206, [R1+0xb58] ;  /* 0x000b580001ce7983 */ /* 0x002ee20000300a00 */
[----:B------:R-:W-:-:S03]  /*469e0*/  IMAD.WIDE R236, R0, 0x4, R224 ;  /* 0x0000000400ec7825 */ /* 0x000fc600078e02e0 */
[----:B------:R-:W3:Y:S04]  /*469f0*/  LDL.LU.64 R200, [R1+0xb60] ;  /* 0x000b600001c87983 */ /* 0x000ee80000300a00 */
[----:B------:R-:W3:Y:S01]  /*46a00*/  LDL.LU.64 R224, [R1+0xb70] ;  /* 0x000b700001e07983 */ /* 0x000ee20000300a00 */
[----:B------:R-:W-:-:S03]  /*46a10*/  IMAD.WIDE R230, R0, 0x4, R218 ;  /* 0x0000000400e67825 */ /* 0x000fc600078e02da */
[----:B------:R-:W-:Y:S04]  /*46a20*/  STL.64 [R1+0x2338], R236 ;  /* 0x002338ec01007387 */ /* 0x000fe80000100a00 */
[----:B------:R4:W-:Y:S04]  /*46a30*/  LDGSTS.E [R246+0x45000], [R236.64], !P2 ;  /* 0x45000000ecf67fae */ /* 0x0009e8000d121844 */
[----:B------:R2:W-:Y:S01]  /*46a40*/  LDGSTS.E [R246+0x45200], [R230.64], !P2 ;  /* 0x45200000e6f67fae */ /* 0x0005e2000d121844 */
[----:B------:R-:W-:-:S03]  /*46a50*/  IMAD.WIDE R218, R0, 0x4, R244 ;  /* 0x0000000400da7825 */ /* 0x000fc600078e02f4 */
[----:B------:R-:W3:Y:S04]  /*46a60*/  LDL.LU.64 R244, [R1+0xb78] ;  /* 0x000b780001f47983 */ /* 0x000ee80000300a00 */
[----:B------:R-:W-:Y:S04]  /*46a70*/  STL.64 [R1+0x2330], R230 ;  /* 0x002330e601007387 */ /* 0x000fe80000100a00 */
[----:B------:R1:W-:Y:S04]  /*46a80*/  STL.64 [R1+0x2328], R218 ;  /* 0x002328da01007387 */ /* 0x0003e80000100a00 */
[----:B------:R1:W-:Y:S01]  /*46a90*/  LDGSTS.E [R246+0x45400], [R218.64], !P2 ;  /* 0x45400000daf67fae */ /* 0x0003e2000d121844 */
[----:B------:R-:W-:-:S05]  /*46aa0*/  IMAD.WIDE R182, R0, 0x4, R182 ;  /* 0x0000000400b67825 */ /* 0x000fca00078e02b6 */
[----:B------:R1:W-:Y:S04]  /*46ab0*/  STL.64 [R1+0x2320], R182 ;  /* 0x002320b601007387 */ /* 0x0003e80000100a00 */
        /* <DEDUP_REMOVED lines=9> */
[----:B------:R1:W-:Y:S01]  /*46b50*/  LDGSTS.E [R246+0x47000], [R236.64], !P6 ;  /* 0x47000000ecf67fae */ /* 0x0003e2000f121844 */
[----:B--2---:R-:W-:-:S03]  /*46b60*/  IMAD.WIDE R230, R0, 0x4, R176 ;  /* 0x0000000400e67825 */ /* 0x004fc600078e02b0 */
[----:B------:R-:W2:Y:S01]  /*46b70*/  LDL.LU.64 R176, [R1+0xbb0] ;  /* 0x000bb00001b07983 */ /* 0x000ea20000300a00 */
[----:B-----5:R-:W-:-:S03]  /*46b80*/  IMAD.WIDE R194, R0, 0x4, R194 ;  /* 0x0000000400c27825 */ /* 0x020fc600078e02c2 */
[----:B------:R-:W-:Y:S04]  /*46b90*/  STL.64 [R1+0x22f8], R236 ;  /* 0x0022f8ec01007387 */ /* 0x000fe80000100a00 */
[----:B------:R-:W-:Y:S04]  /*46ba0*/  STL.64 [R1+0x22f0], R230 ;  /* 0x0022f0e601007387 */ /* 0x000fe80000100a00 */
[----:B------:R5:W-:Y:S04]  /*46bb0*/  STL.64 [R1+0x22e8], R194 ;  /* 0x0022e8c201007387 */ /* 0x000be80000100a00 */
[----:B------:R1:W-:Y:S04]  /*46bc0*/  LDGSTS.E [R246+0x47200], [R230.64], !P6 ;  /* 0x47200000e6f67fae */ /* 0x0003e8000f121844 */
[----:B------:R5:W-:Y:S01]  /*46bd0*/  LDGSTS.E [R246+0x47400], [R194.64], !P6 ;  /* 0x47400000c2f67fae */ /* 0x000be2000f121844 */
[----:B---3--:R-:W-:-:S05]  /*46be0*/  IMAD.WIDE R188, R0, 0x4, R188 ;  /* 0x0000000400bc7825 */ /* 0x008fca00078e02bc */
[----:B------:R3:W-:Y:S04]  /*46bf0*/  STL.64 [R1+0x22e0], R188 ;  /* 0x0022e0bc01007387 */ /* 0x0007e80000100a00 */
[----:B------:R3:W-:Y:S04]  /*46c00*/  LDGSTS.E [R246+0x47600], [R188.64], !P6 ;  /* 0x47600000bcf67fae */ /* 0x0007e8000f121844 */
[----:B-----5:R-:W5:Y:S04]  /*46c10*/  LDL.LU.64 R194, [R1+0xbb8] ;  /* 0x000bb80001c27983 */ /* 0x020f680000300a00 */
[----:B---3--:R-:W3:Y:S01]  /*46c20*/  LDL.LU.64 R188, [R1+0xbc8] ;  /* 0x000bc80001bc7983 */ /* 0x008ee20000300a00 */
[----:B------:R-:W-:-:S03]  /*46c30*/  IMAD.WIDE R242, R0, 0x4, R206 ;  /* 0x0000000400f27825 */ /* 0x000fc600078e02ce */
[----:B------:R-:W3:Y:S04]  /*46c40*/  LDL.LU.64 R206, [R1+0xbd0] ;  /* 0x000bd00001ce7983 */ /* 0x000ee80000300a00 */
[----:B------:R2:W-:Y:S01]  /*46c50*/  LDGSTS.E [R246+0x49000], [R242.64], !P3 ;  /* 0x49000000f2f67fae */ /* 0x0005e2000d921844 */
[----:B-1----:R-:W-:-:S03]  /*46c60*/  IMAD.WIDE R236, R0, 0x4, R200 ;  /* 0x0000000400ec7825 */ /* 0x002fc600078e02c8 */
        /* <DEDUP_REMOVED lines=9> */
[----:B-1----:R-:W3:Y:S04]  /*46d00*/  LDL.LU.64 R230, [R1+0xbe8] ;  /* 0x000be80001e67983 */ /* 0x002ee80000300a00 */
[----:B------:R-:W3:Y:S04]  /*46d10*/  LDL.LU.64 R244, [R1+0xbf8] ;  /* 0x000bf80001f47983 */ /* 0x000ee80000300a00 */
[----:B------:R1:W-:Y:S01]  /*46d20*/  LDGSTS.E [R246+0x49600], [R224.64], !P3 ;  /* 0x49600000e0f67fae */ /* 0x0003e2000d921844 */
[----:B------:R-:W-:-:S03]  /*46d30*/  IMAD.WIDE R236, R0, 0x4, R218 ;  /* 0x0000000400ec7825 */ /* 0x000fc600078e02da */
[----:B------:R-:W3:Y:S01]  /*46d40*/  LDL.LU.64 R218, [R1+0xc00] ;  /* 0x000c000001da7983 */ /* 0x000ee20000300a00 */
[----:B-1----:R-:W-:-:S03]  /*46d50*/  IMAD.WIDE R224, R0, 0x4, R182 ;  /* 0x0000000400e07825 */ /* 0x002fc600078e02b6 */
[----:B------:R-:W3:Y:S01]  /*46d60*/  LDL.LU.64 R182, [R1+0xc10] ;  /* 0x000c100001b67983 */ /* 0x000ee20000300a00 */
        /* <DEDUP_REMOVED lines=10> */
[----:B----4-:R-:W-:-:S04]  /*46e10*/  IMAD.WIDE R212, R0, 0x4, R212 ;  /* 0x0000000400d47825 */ /* 0x010fc800078e02d4 */
[C---:B--2---:R-:W-:Y:S01]  /*46e20*/  IMAD.WIDE R176, R0.reuse, 0x4, R176 ;  /* 0x0000000400b07825 */ /* 0x044fe200078e02b0 */
[----:B------:R1:W-:Y:S04]  /*46e30*/  STL.64 [R1+0x2268], R212 ;  /* 0x002268d401007387 */ /* 0x0003e80000100a00 */
[----:B------:R2:W-:Y:S04]  /*46e40*/  STL.64 [R1+0x2260], R176 ;  /* 0x002260b001007387 */ /* 0x0005e80000100a00 */
[----:B------:R1:W-:Y:S04]  /*46e50*/  LDGSTS.E [R246+0x4b400], [R212.64], !P1 ;  /* 0x4b400000d4f67fae */ /* 0x0003e8000c921844 */
[----:B------:R2:W-:Y:S04]  /*46e60*/  LDGSTS.E [R246+0x4b600], [R176.64], !P1 ;  /* 0x4b600000b0f67fae */ /* 0x0005e8000c921844 */
[----:B-1----:R-:W4:Y:S04]  /*46e70*/  LDL.LU.64 R212, [R1+0xc18] ;  /* 0x000c180001d47983 */ /* 0x002f280000300a00 */
[----:B--2---:R-:W2:Y:S01]  /*46e80*/  LDL.LU.64 R176, [R1+0xc28] ;  /* 0x000c280001b07983 */ /* 0x004ea20000300a00 */
[----:B-----5:R-:W-:-:S03]  /*46e90*/  IMAD.WIDE R236, R0, 0x4, R194 ;  /* 0x0000000400ec7825 */ /* 0x020fc600078e02c2 */
[----:B------:R-:W5:Y:S04]  /*46ea0*/  LDL.LU.64 R194, [R1+0xc30] ;  /* 0x000c300001c27983 */ /* 0x000f680000300a00 */
[----:B------:R1:W-:Y:S01]  /*46eb0*/  LDGSTS.E [R246+0x4d000], [R236.64], !P0 ;  /* 0x4d000000ecf67fae */ /* 0x0003e2000c121844 */
[----:B---3--:R-:W-:-:S03]  /*46ec0*/  IMAD.WIDE R224, R0, 0x4, R188 ;  /* 0x0000000400e07825 */ /* 0x008fc600078e02bc */
[----:B------:R-:W3:Y:S04]  /*46ed0*/  LDL.LU.64 R188, [R1+0xc40] ;  /* 0x000c400001bc7983 */ /* 0x000ee80000300a00 */
[----:B------:R-:W-:Y:S04]  /*46ee0*/  STL.64 [R1+0x2238], R236 ;  /* 0x002238ec01007387 */ /* 0x000fe80000100a00 */
[----:B------:R1:W-:Y:S04]  /*46ef0*/  STL.64 [R1+0x2230], R224 ;  /* 0x002230e001007387 */ /* 0x0003e80000100a00 */
[----:B------:R1:W-:Y:S01]  /*46f00*/  LDGSTS.E [R246+0x4d200], [R224.64], !P0 ;  /* 0x4d200000e0f67fae */ /* 0x0003e2000c121844 */
[----:B------:R-:W-:-:S04]  /*46f10*/  IMAD.WIDE R206, R0, 0x4, R206 ;  /* 0x0000000400ce7825 */ /* 0x000fc800078e02ce */
[C---:B------:R-:W-:Y:S01]  /*46f20*/  IMAD.WIDE R200, R0.reuse, 0x4, R200 ;  /* 0x0000000400c87825 */ /* 0x040fe200078e02c8 */
[----:B------:R1:W-:Y:S04]  /*46f30*/  STL.64 [R1+0x2228], R206 ;  /* 0x002228ce01007387 */ /* 0x0003e80000100a00 */
[----:B------:R1:W-:Y:S04]  /*46f40*/  STL.64 [R1+0x2220], R200 ;  /* 0x002220c801007387 */ /* 0x0003e80000100a00 */
[----:B------:R1:W-:Y:S04]  /*46f50*/  LDGSTS.E [R246+0x4d400], [R206.64], !P0 ;  /* 0x4d400000cef67fae */ /* 0x0003e8000c121844 */
[----:B-1----:R-:W3:Y:S04]  /*46f60*/  LDL.LU.64 R224, [R1+0xc48] ;  /* 0x000c480001e07983 */ /* 0x002ee80000300a00 */
[----:B------:R1:W-:Y:S04]  /*46f70*/  LDGSTS.E [R246+0x4d600], [R200.64], !P0 ;  /* 0x4d600000c8f67fae */ /* 0x0003e8000c121844 */
[----:B------:R-:W3:Y:S04]  /*46f80*/  LDL.LU.64 R206, [R1+0xc58] ;  /* 0x000c580001ce7983 */ /* 0x000ee80000300a00 */
[----:B-1----:R-:W3:Y:S01]  /*46f90*/  LDL.LU.64 R200, [R1+0xc60] ;  /* 0x000c600001c87983 */ /* 0x002ee20000300a00 */
[----:B------:R-:W-:-:S04]  /*46fa0*/  IMAD.WIDE R236, R0, 0x4, R230 ;  /* 0x0000000400ec7825 */ /* 0x000fc800078e02e6 */
[C---:B------:R-:W-:Y:S01]  /*46fb0*/  IMAD.WIDE R230, R0.reuse, 0x4, R244 ;  /* 0x0000000400e67825 */ /* 0x040fe200078e02f4 */
[----:B------:R4:W-:Y:S04]  /*46fc0*/  LDGSTS.E [R246+0x4f000], [R236.64], !P5 ;  /* 0x4f000000ecf67fae */ /* 0x0009e8000e921844 */
[----:B------:R-:W3:Y:S04]  /*46fd0*/  LDL.LU.64 R244, [R1+0xc70] ;  /* 0x000c700001f47983 */ /* 0x000ee80000300a00 */
        /* <DEDUP_REMOVED lines=8> */
[----:B-1----:R-:W3:Y:S04]  /*47060*/  LDL.LU.64 R230, [R1+0xc78] ;  /* 0x000c780001e67983 */ /* 0x002ee80000300a00 */
[----:B------:R1:W-:Y:S04]  /*47070*/  LDGSTS.E [R246+0x4f600], [R182.64], !P5 ;  /* 0x4f600000b6f67fae */ /* 0x0003e8000e921844 */
[----:B------:R-:W3:Y:S04]  /*47080*/  LDL.LU.64 R218, [R1+0xc88] ;  /* 0x000c880001da7983 */ /* 0x000ee80000300a00 */
[----:B-1----:R-:W3:Y:S01]  /*47090*/  LDL.LU.64 R182, [R1+0xc90] ;  /* 0x000c900001b67983 */ /* 0x002ee20000300a00 */
[----:B------:R-:W-:-:S04]  /*470a0*/  IADD3 R2, R252, -0xa3, RZ ;  /* 0xffffff5dfc027810 */ /* 0x000fc80007ffe0ff */
[----:B------:R-:W-:Y:S02]  /*470b0*/  ISETP.GE.U32.AND P4, PT, R2, 0x7ffffede, PT ;  /* 0x7ffffede0200780c */ /* 0x000fe40003f86070 */
[----:B------:R-:W-:-:S04]  /*470c0*/  IADD3 R2, R252, -0xa7, RZ ;  /* 0xffffff59fc027810 */ /* 0x000fc80007ffe0ff */
[----:B------:R-:W-:Y:S01]  /*470d0*/  ISETP.GE.U32.AND P2, PT, R2, 0x7ffffeda, PT ;  /* 0x7ffffeda0200780c */ /* 0x000fe20003f46070 */
[----:B----4-:R-:W-:-:S04]  /*470e0*/  IMAD.WIDE R236, R0, 0x4, R212 ;  /* 0x0000000400ec7825 */ /* 0x010fc800078e02d4 */
[C---:B--2---:R-:W-:Y:S02]  /*470f0*/  IMAD.WIDE R212, R0.reuse, 0x4, R176 ;  /* 0x0000000400d47825 */ /* 0x044fe400078e02b0 */
[----:B------:R1:W-:Y:S04]  /*47100*/  LDGSTS.E [R246+0x51000], [R236.64], !P4 ;  /* 0x51000000ecf67fae */ /* 0x0003e8000e121844 */
[----:B------:R-:W2:Y:S04]  /*47110*/  LDL.LU.64 R176, [R1+0xca0] ;  /* 0x000ca00001b07983 */ /* 0x000ea80000300a00 */
[----:B------:R-:W-:Y:S01]  /*47120*/  STL.64 [R1+0x21b8], R236 ;  /* 0x0021b8ec01007387 */ /* 0x000fe20000100a00 */
[----:B-----5:R-:W-:-:S03]  /*47130*/  IMAD.WIDE R194, R0, 0x4, R194 ;  /* 0x0000000400c27825 */ /* 0x020fc600078e02c2 */
[----:B------:R4:W-:Y:S01]  /*47140*/  STL.64 [R1+0x21b0], R212 ;  /* 0x0021b0d401007387 */ /* 0x0009e20000100a00 */
[----:B---3--:R-:W-:-:S03]  /*47150*/  IMAD.WIDE R188, R0, 0x4, R188 ;  /* 0x0000000400bc7825 */ /* 0x008fc600078e02bc */
[----:B------:R3:W-:Y:S04]  /*47160*/  STL.64 [R1+0x21a8], R194 ;  /* 0x0021a8c201007387 */ /* 0x0007e80000100a00 */
[----:B------:R4:W-:Y:S04]  /*47170*/  LDGSTS.E [R246+0x51200], [R212.64], !P4 ;  /* 0x51200000d4f67fae */ /* 0x0009e8000e121844 */
[----:B------:R5:W-:Y:S04]  /*47180*/  STL.64 [R1+0x21a0], R188 ;  /* 0x0021a0bc01007387 */ /* 0x000be80000100a00 */
[----:B------:R3:W-:Y:S04]  /*47190*/  LDGSTS.E [R246+0x51400], [R194.64], !P4 ;  /* 0x51400000c2f67fae */ /* 0x0007e8000e121844 */
[----:B----4-:R-:W4:Y:S04]  /*471a0*/  LDL.LU.64 R212, [R1+0xca8] ;  /* 0x000ca80001d47983 */ /* 0x010f280000300a00 */
[----:B------:R5:W-:Y:S04]  /*471b0*/  LDGSTS.E [R246+0x51600], [R188.64], !P4 ;  /* 0x51600000bcf67fae */ /* 0x000be8000e121844 */
[----:B---3--:R-:W3:Y:S04]  /*471c0*/  LDL.LU.64 R194, [R1+0xcb8] ;  /* 0x000cb80001c27983 */ /* 0x008ee80000300a00 */
[----:B-----5:R-:W3:Y:S01]  /*471d0*/  LDL.LU.64 R188, [R1+0xcc0] ;  /* 0x000cc00001bc7983 */ /* 0x020ee20000300a00 */
[----:B------:R-:W-:-:S05]  /*471e0*/  IMAD.WIDE R242, R0, 0x4, R224 ;  /* 0x0000000400f27825 */ /* 0x000fca00078e02e0 */
[----:B------:R2:W-:Y:S01]  /*471f0*/  LDGSTS.E [R246+0x53000], [R242.64], !P2 ;  /* 0x53000000f2f67fae */ /* 0x0005e2000d121844 */
[----:B-1----:R-:W-:-:S05]  /*47200*/  IMAD.WIDE R236, R0, 0x4, R206 ;  /* 0x0000000400ec7825 */ /* 0x002fca00078e02ce */
[----:B------:R1:W-:Y:S01]  /*47210*/  LDGSTS.E [R246+0x53200], [R236.64], !P2 ;  /* 0x53200000ecf67fae */ /* 0x0003e2000d121844 */
[----:B------:R-:W-:-:S03]  /*47220*/  IMAD.WIDE R224, R0, 0x4, R200 ;  /* 0x0000000400e07825 */ /* 0x000fc600078e02c8 */
        /* <DEDUP_REMOVED lines=9> */
[----:B------:R-:W3:Y:S04]  /*472c0*/  LDL.LU.64 R206, [R1+0xce8] ;  /* 0x000ce80001ce7983 */ /* 0x000ee80000300a00 */
[----:B------:R-:W3:Y:S01]  /*472d0*/  LDL.LU.64 R244, [R1+0xcf0] ;  /* 0x000cf00001f47983 */ /* 0x000ee20000300a00 */
[----:B------:R-:W-:-:S04]  /*472e0*/  IMAD.WIDE R236, R0, 0x4, R230 ;  /* 0x0000000400ec7825 */ /* 0x000fc800078e02e6 */
[----:B------:R-:W-:-:S04]  /*472f0*/  IMAD.WIDE R230, R0, 0x4, R218 ;  /* 0x0000000400e67825 */ /* 0x000fc800078e02da */
[----:B------:R-:W-:Y:S02]  /*47300*/  IMAD.WIDE R218, R0, 0x4, R182 ;  /* 0x0000000400da7825 */ /* 0x000fe400078e02b6 */
[----:B------:R-:W3:Y:S01]  /*47310*/  LDL.LU.64 R182, [R1+0xd00] ;  /* 0x000d000001b67983 */ /* 0x000ee20000300a00 */
[----:B------:R-:W-:-:S04]  /*47320*/  IADD3 R2, R252, -0xab, RZ ;  /* 0xffffff55fc027810 */ /* 0x000fc80007ffe0ff */
[----:B------:R-:W-:Y:S01]  /*47330*/  ISETP.GE.U32.AND P6, PT, R2, 0x7ffffed6, PT ;  /* 0x7ffffed60200780c */ /* 0x000fe20003fc6070 */
[----:B------:R-:W-:Y:S01]  /*47340*/  STL.64 [R1+0x2138], R236 ;  /* 0x002138ec01007387 */ /* 0x000fe20000100a00 */
[----:B------:R-:W-:-:S03]  /*47350*/  IADD3 R2, R252, -0xaf, RZ ;  /* 0xffffff51fc027810 */ /* 0x000fc60007ffe0ff */
[----:B------:R-:W-:Y:S01]  /*47360*/  STL.64 [R1+0x2130], R230 ;  /* 0x002130e601007387 */ /* 0x000fe20000100a00 */
[----:B------:R-:W-:-:S03]  /*47370*/  ISETP.GE.U32.AND P3, PT, R2, 0x7ffffed2, PT ;  /* 0x7ffffed20200780c */ /* 0x000fc60003f66070 */
[----:B------:R1:W-:Y:S04]  /*47380*/  STL.64 [R1+0x2128], R218 ;  /* 0x002128da01007387 */ /* 0x0003e80000100a00 */
        /* <DEDUP_REMOVED lines=9> */
[----:B--2---:R-:W2:Y:S01]  /*47420*/  LDL.LU.64 R176, [R1+0xd18] ;  /* 0x000d180001b07983 */ /* 0x004ea20000300a00 */
[----:B----4-:R-:W-:-:S05]  /*47430*/  IMAD.WIDE R236, R0, 0x4, R212 ;  /* 0x0000000400ec7825 */ /* 0x010fca00078e02d4 */
[----:B------:R1:W-:Y:S01]  /*47440*/  LDGSTS.E [R246+0x57000], [R236.64], !P3 ;  /* 0x57000000ecf67fae */ /* 0x0003e2000d921844 */
[----:B---3--:R-:W-:-:S03]  /*47450*/  IMAD.WIDE R230, R0, 0x4, R194 ;  /* 0x0000000400e67825 */ /* 0x008fc600078e02c2 */
[----:B------:R-:W3:Y:S04]  /*47460*/  LDL.LU.64 R194, [R1+0xd20] ;  /* 0x000d200001c27983 */ /* 0x000ee80000300a00 */
[----:B------:R-:W-:Y:S01]  /*47470*/  STL.64 [R1+0x20f8], R236 ;  /* 0x0020f8ec01007387 */ /* 0x000fe20000100a00 */
[----:B------:R-:W-:-:S03]  /*47480*/  IMAD.WIDE R212, R0, 0x4, R188 ;  /* 0x0000000400d47825 */ /* 0x000fc600078e02bc */
[----:B------:R-:W4:Y:S04]  /*47490*/  LDL.LU.64 R188, [R1+0xd30] ;  /* 0x000d300001bc7983 */ /* 0x000f280000300a00 */
[----:B------:R-:W-:Y:S04]  /*474a0*/  STL.64 [R1+0x20f0], R230 ;  /* 0x0020f0e601007387 */ /* 0x000fe80000100a00 */
[----:B------:R1:W-:Y:S04]  /*474b0*/  STL.64 [R1+0x20e8], R212 ;  /* 0x0020e8d401007387 */ /* 0x0003e80000100a00 */
[----:B------:R1:W-:Y:S04]  /*474c0*/  LDGSTS.E [R246+0x57200], [R230.64], !P3 ;  /* 0x57200000e6f67fae */ /* 0x0003e8000d921844 */
        /* <DEDUP_REMOVED lines=9> */
[----:B------:R-:W-:Y:S01]  /*47560*/  STL.64 [R1+0x20b8], R236 ;  /* 0x0020b8ec01007387 */ /* 0x000fe20000100a00 */
[----:B------:R-:W-:-:S03]  /*47570*/  IMAD.WIDE R206, R0, 0x4, R244 ;  /* 0x0000000400ce7825 */ /* 0x000fc600078e02f4 */
[----:B------:R-:W4:Y:S04]  /*47580*/  LDL.LU.64 R244, [R1+0xd60] ;  /* 0x000d600001f47983 */ /* 0x000f280000300a00 */
[----:B------:R-:W-:Y:S04]  /*47590*/  STL.64 [R1+0x20b0], R230 ;  /* 0x0020b0e601007387 */ /* 0x000fe80000100a00 */
[----:B------:R5:W-:Y:S04]  /*475a0*/  LDGSTS.E [R246+0x59000], [R236.64], !P1 ;  /* 0x59000000ecf67fae */ /* 0x000be8000c921844 */
        /* <DEDUP_REMOVED lines=14> */
[----:B------:R1:W-:Y:S01]  /*47690*/  LDGSTS.E [R246+0x5b000], [R236.64], !P0 ;  /* 0x5b000000ecf67fae */ /* 0x0003e2000c121844 */
[----:B--2---:R-:W-:-:S03]  /*476a0*/  IMAD.WIDE R230, R0, 0x4, R176 ;  /* 0x0000000400e67825 */ /* 0x004fc600078e02b0 */
[----:B------:R-:W2:Y:S04]  /*476b0*/  LDL.LU.64 R176, [R1+0xd90] ;  /* 0x000d900001b07983 */ /* 0x000ea80000300a00 */
[----:B------:R-:W-:Y:S04]  /*476c0*/  STL.64 [R1+0x2078], R236 ;  /* 0x002078ec01007387 */ /* 0x000fe80000100a00 */
[----:B------:R-:W-:Y:S04]  /*476d0*/  STL.64 [R1+0x2070], R230 ;  /* 0x002070e601007387 */ /* 0x000fe80000100a00 */
[----:B------:R1:W-:Y:S01]  /*476e0*/  LDGSTS.E [R246+0x5b200], [R230.64], !P0 ;  /* 0x5b200000e6f67fae */ /* 0x0003e2000c121844 */
[----:B---3--:R-:W-:-:S04]  /*476f0*/  IMAD.WIDE R194, R0, 0x4, R194 ;  /* 0x0000000400c27825 */ /* 0x008fc800078e02c2 */
[C---:B----4-:R-:W-:Y:S01]  /*47700*/  IMAD.WIDE R188, R0.reuse, 0x4, R188 ;  /* 0x0000000400bc7825 */ /* 0x050fe200078e02bc */
[----:B------:R3:W-:Y:S04]  /*47710*/  STL.64 [R1+0x2068], R194 ;  /* 0x002068c201007387 */ /* 0x0007e80000100a00 */
[----:B------:R4:W-:Y:S04]  /*47720*/  STL.64 [R1+0x2060], R188 ;  /* 0x002060bc01007387 */ /* 0x0009e80000100a00 */
[----:B------:R3:W-:Y:S04]  /*47730*/  LDGSTS.E [R246+0x5b400], [R194.64], !P0 ;  /* 0x5b400000c2f67fae */ /* 0x0007e8000c121844 */
[----:B------:R4:W-:Y:S04]  /*47740*/  LDGSTS.E [R246+0x5b600], [R188.64], !P0 ;  /* 0x5b600000bcf67fae */ /* 0x0009e8000c121844 */
[----:B---3--:R-:W3:Y:S04]  /*47750*/  LDL.LU.64 R194, [R1+0xd98] ;  /* 0x000d980001c27983 */ /* 0x008ee80000300a00 */
[----:B----4-:R-:W4:Y:S01]  /*47760*/  LDL.LU.64 R188, [R1+0xda8] ;  /* 0x000da80001bc7983 */ /* 0x010f220000300a00 */
[----:B------:R-:W-:-:S03]  /*47770*/  IMAD.WIDE R242, R0, 0x4, R212 ;  /* 0x0000000400f27825 */ /* 0x000fc600078e02d4 */
[----:B------:R-:W4:Y:S04]  /*47780*/  LDL.LU.64 R212, [R1+0xdb0] ;  /* 0x000db00001d47983 */ /* 0x000f280000300a00 */
[----:B------:R2:W-:Y:S01]  /*47790*/  LDGSTS.E [R246+0x5d000], [R242.64], !P5 ;  /* 0x5d000000f2f67fae */ /* 0x0005e2000e921844 */
[----:B-1----:R-:W-:-:S03]  /*477a0*/  IMAD.WIDE R236, R0, 0x4, R200 ;  /* 0x0000000400ec7825 */ /* 0x002fc600078e02c8 */
        /* <DEDUP_REMOVED lines=26> */
[----:B-----5:R-:W-:-:S04]  /*47950*/  IMAD.WIDE R218, R0, 0x4, R218 ;  /* 0x0000000400da7825 */ /* 0x020fc800078e02da */
[C---:B--2---:R-:W-:Y:S01]  /*47960*/  IMAD.WIDE R176, R0.reuse, 0x4, R176 ;  /* 0x0000000400b07825 */ /* 0x044fe200078e02b0 */
[----:B------:R-:W-:Y:S04]  /*47970*/  STL.64 [R1+0x1fe8], R218 ;  /* 0x001fe8da01007387 */ /* 0x000fe80000100a00 */
[----:B------:R2:W-:Y:S04]  /*47980*/  STL.64 [R1+0x1fe0], R176 ;  /* 0x001fe0b001007387 */ /* 0x0005e80000100a00 */
[----:B------:R4:W-:Y:S04]  /*47990*/  LDGSTS.E [R246+0x5f400], [R218.64], !P4 ;  /* 0x5f400000daf67fae */ /* 0x0009e8000e121844 */
[----:B------:R2:W-:Y:S04]  /*479a0*/  LDGSTS.E [R246+0x5f600], [R176.64], !P4 ;  /* 0x5f600000b0f67fae */ /* 0x0005e8000e121844 */
[----:B-1----:R-:W5:Y:S04]  /*479b0*/  LDL.LU.64 R224, [R1+0xdf8] ;  /* 0x000df80001e07983 */ /* 0x002f680000300a00 */
[----:B--2---:R-:W2:Y:S01]  /*479c0*/  LDL.LU.64 R176, [R1+0xe08] ;  /* 0x000e080001b07983 */ /* 0x004ea20000300a00 */
[----:B---3--:R-:W-:-:S03]  /*479d0*/  IMAD.WIDE R236, R0, 0x4, R194 ;  /* 0x0000000400ec7825 */ /* 0x008fc600078e02c2 */
[----:B------:R-:W3:Y:S01]  /*479e0*/  LDL.LU.64 R194, [R1+0xe10] ;  /* 0x000e100001c27983 */ /* 0x000ee20000300a00 */
[----:B----4-:R-:W-:-:S03]  /*479f0*/  IMAD.WIDE R218, R0, 0x4, R188 ;  /* 0x0000000400da7825 */ /* 0x010fc600078e02bc */
[----:B------:R-:W4:Y:S01]  /*47a00*/  LDL.LU.64 R188, [R1+0xe20] ;  /* 0x000e200001bc7983 */ /* 0x000f220000300a00 */
        /* <DEDUP_REMOVED lines=9> */
[----:B-1----:R-:W4:Y:S04]  /*47aa0*/  LDL.LU.64 R218, [R1+0xe28] ;  /* 0x000e280001da7983 */ /* 0x002f280000300a00 */
[----:B------:R1:W-:Y:S04]  /*47ab0*/  LDGSTS.E [R246+0x61600], [R200.64], !P2 ;  /* 0x61600000c8f67fae */ /* 0x0003e8000d121844 */
[----:B------:R-:W4:Y:S04]  /*47ac0*/  LDL.LU.64 R212, [R1+0xe38] ;  /* 0x000e380001d47983 */ /* 0x000f280000300a00 */
[----:B-1----:R-:W4:Y:S01]  /*47ad0*/  LDL.LU.64 R200, [R1+0xe40] ;  /* 0x000e400001c87983 */ /* 0x002f220000300a00 */
        /* <DEDUP_REMOVED lines=12> */
[----:B-1----:R-:W4:Y:S04]  /*47ba0*/  LDL.LU.64 R230, [R1+0xe58] ;  /* 0x000e580001e67983 */ /* 0x002f280000300a00 */
[----:B------:R1:W-:Y:S04]  /*47bb0*/  LDGSTS.E [R246+0x63600], [R182.64], !P6 ;  /* 0x63600000b6f67fae */ /* 0x0003e8000f121844 */
[----:B------:R-:W4:Y:S04]  /*47bc0*/  LDL.LU.64 R206, [R1+0xe68] ;  /* 0x000e680001ce7983 */ /* 0x000f280000300a00 */
[----:B-1----:R-:W4:Y:S01]  /*47bd0*/  LDL.LU.64 R182, [R1+0xe70] ;  /* 0x000e700001b67983 */ /* 0x002f220000300a00 */
[----:B------:R-:W-:-:S04]  /*47be0*/  IADD3 R2, R252, -0xcb, RZ ;  /* 0xffffff35fc027810 */ /* 0x000fc80007ffe0ff */
[----:B------:R-:W-:Y:S02]  /*47bf0*/  ISETP.GE.U32.AND P3, PT, R2, 0x7ffffeb6, PT ;  /* 0x7ffffeb60200780c */ /* 0x000fe40003f66070 */
[----:B------:R-:W-:-:S04]  /*47c00*/  IADD3 R2, R252, -0xcf, RZ ;  /* 0xffffff31fc027810 */ /* 0x000fc80007ffe0ff */
[----:B------:R-:W-:Y:S01]  /*47c10*/  ISETP.GE.U32.AND P1, PT, R2, 0x7ffffeb2, PT ;  /* 0x7ffffeb20200780c */ /* 0x000fe20003f26070 */
[----:B-----5:R-:W-:-:S06]  /*47c20*/  IMAD.WIDE R236, R0, 0x4, R224 ;  /* 0x0000000400ec7825 */ /* 0x020fcc00078e02e0 */
[----:B------:R1:W-:Y:S01]  /*47c30*/  LDGSTS.E [R246+0x65000], [R236.64], !P3 ;  /* 0x65000000ecf67fae */ /* 0x0003e2000d921844 */
[----:B--2---:R-:W-:-:S03]  /*47c40*/  IMAD.WIDE R224, R0, 0x4, R176 ;  /* 0x0000000400e07825 */ /* 0x004fc600078e02b0 */
[----:B------:R-:W2:Y:S04]  /*47c50*/  LDL.LU.64 R176, [R1+0xe80] ;  /* 0x000e800001b07983 */ /* 0x000ea80000300a00 */
[----:B------:R-:W-:Y:S04]  /*47c60*/  STL.64 [R1+0x1f40], R236 ;  /* 0x001f40ec01007387 */ /* 0x000fe80000100a00 */
[----:B------:R5:W-:Y:S04]  /*47c70*/  STL.64 [R1+0x1f38], R224 ;  /* 0x001f38e001007387 */ /* 0x000be80000100a00 */
[----:B------:R5:W-:Y:S01]  /*47c80*/  LDGSTS.E [R246+0x65200], [R224.64], !P3 ;  /* 0x65200000e0f67fae */ /* 0x000be2000d921844 */
[----:B---3--:R-:W-:-:S04]  /*47c90*/  IMAD.WIDE R194, R0, 0x4, R194 ;  /* 0x0000000400c27825 */ /* 0x008fc800078e02c2 */
[C---:B----4-:R-:W-:Y:S01]  /*47ca0*/  IMAD.WIDE R188, R0.reuse, 0x4, R188 ;  /* 0x0000000400bc7825 */ /* 0x050fe200078e02bc */
[----:B------:R3:W-:Y:S04]  /*47cb0*/  STL.64 [R1+0x1f30], R194 ;  /* 0x001f30c201007387 */ /* 0x0007e80000100a00 */
[----:B------:R4:W-:Y:S04]  /*47cc0*/  STL.64 [R1+0x1f28], R188 ;  /* 0x001f28bc01007387 */ /* 0x0009e80000100a00 */
[----:B-----5:R-:W5:Y:S04]  /*47cd0*/  LDL.LU.64 R224, [R1+0xe88] ;  /* 0x000e880001e07983 */ /* 0x020f680000300a00 */
[----:B------:R3:W-:Y:S04]  /*47ce0*/  LDGSTS.E [R246+0x65400], [R194.64], !P3 ;  /* 0x65400000c2f67fae */ /* 0x0007e8000d921844 */
[----:B------:R4:W-:Y:S04]  /*47cf0*/  LDGSTS.E [R246+0x65600], [R188.64], !P3 ;  /* 0x65600000bcf67fae */ /* 0x0009e8000d921844 */
[----:B---3--:R-:W3:Y:S04]  /*47d00*/  LDL.LU.64 R194, [R1+0xe98] ;  /* 0x000e980001c27983 */ /* 0x008ee80000300a00 */
[----:B----4-:R-:W3:Y:S01]  /*47d10*/  LDL.LU.64 R188, [R1+0xea0] ;  /* 0x000ea00001bc7983 */ /* 0x010ee20000300a00 */
[----:B------:R-:W-:-:S03]  /*47d20*/  IMAD.WIDE R242, R0, 0x4, R218 ;  /* 0x0000000400f27825 */ /* 0x000fc600078e02da */
[----:B------:R-:W3:Y:S01]  /*47d30*/  LDL.LU.64 R218, [R1+0xeb0] ;  /* 0x000eb00001da7983 */ /* 0x000ee20000300a00 */
[----:B-1----:R-:W-:-:S03]  /*47d40*/  IMAD.WIDE R236, R0, 0x4, R212 ;  /* 0x0000000400ec7825 */ /* 0x002fc600078e02d4 */
[----:B------:R-:W-:Y:S04]  /*47d50*/  STL.64 [R1+0x1f00], R242 ;  /* 0x001f00f201007387 */ /* 0x000fe80000100a00 */
[----:B------:R1:W-:Y:S01]  /*47d60*/  LDGSTS.E [R246+0x67000], [R242.64], !P1 ;  /* 0x67000000f2f67fae */ /* 0x0003e2000c921844 */
[----:B------:R-:W-:-:S03]  /*47d70*/  IMAD.WIDE R212, R0, 0x4, R200 ;  /* 0x0000000400d47825 */ /* 0x000fc600078e02c8 */
[----:B------:R-:W-:Y:S04]  /*47d80*/  STL.64 [R1+0x1ef8], R236 ;  /* 0x001ef8ec01007387 */ /* 0x000fe80000100a00 */
[----:B------:R1:W-:Y:S04]  /*47d90*/  STL.64 [R1+0x1ef0], R212 ;  /* 0x001ef0d401007387 */ /* 0x0003e80000100a00 */
[----:B------:R1:W-:Y:S04]  /*47da0*/  LDGSTS.E [R246+0x67200], [R236.64], !P1 ;  /* 0x67200000ecf67fae */ /* 0x0003e8000c921844 */
[----:B------:R1:W-:Y:S01]  /*47db0*/  LDGSTS.E [R246+0x67400], [R212.64], !P1 ;  /* 0x67400000d4f67fae */ /* 0x0003e2000c921844 */
[----:B------:R-:W-:-:S05]  /*47dc0*/  IMAD.WIDE R200, R0, 0x4, R244 ;  /* 0x0000000400c87825 */ /* 0x000fca00078e02f4 */
[----:B------:R1:W-:Y:S04]  /*47dd0*/  STL.64 [R1+0x1ee8], R200 ;  /* 0x001ee8c801007387 */ /* 0x0003e80000100a00 */
        /* <DEDUP_REMOVED lines=23> */
[----:B-1----:R-:W4:Y:S04]  /*47f50*/  LDL.LU.64 R206, [R1+0xee8] ;  /* 0x000ee80001ce7983 */ /* 0x002f280000300a00 */
[----:B--2---:R-:W2:Y:S01]  /*47f60*/  LDL.LU.64 R176, [R1+0xef8] ;  /* 0x000ef80001b07983 */ /* 0x004ea20000300a00 */
[----:B-----5:R-:W-:-:S05]  /*47f70*/  IMAD.WIDE R236, R0, 0x4, R224 ;  /* 0x0000000400ec7825 */ /* 0x020fca00078e02e0 */
[----:B------:R1:W-:Y:S01]  /*47f80*/  LDGSTS.E [R246+0x6b000], [R236.64], !P5 ;  /* 0x6b000000ecf67fae */ /* 0x0003e2000e921844 */
[----:B---3--:R-:W-:-:S03]  /*47f90*/  IMAD.WIDE R230, R0, 0x4, R194 ;  /* 0x0000000400e67825 */ /* 0x008fc600078e02c2 */
[----:B------:R-:W3:Y:S01]  /*47fa0*/  LDL.LU.64 R194, [R1+0xf00] ;  /* 0x000f000001c27983 */ /* 0x000ee20000300a00 */
[----:B------:R-:W-:-:S03]  /*47fb0*/  IMAD.WIDE R224, R0, 0x4, R188 ;  /* 0x0000000400e07825 */ /* 0x000fc600078e02bc */
[----:B------:R-:W-:Y:S04]  /*47fc0*/  STL.64 [R1+0x1e80], R236 ;  /* 0x001e80ec01007387 */ /* 0x000fe80000100a00 */
[----:B------:R-:W5:Y:S01]  /*47fd0*/  LDL.LU.64 R188, [R1+0xf10] ;  /* 0x000f100001bc7983 */ /* 0x000f620000300a00 */
[----:B------:R-:W-:-:S03]  /*47fe0*/  IMAD.WIDE R218, R0, 0x4, R218 ;  /* 0x0000000400da7825 */ /* 0x000fc600078e02da */
[----:B------:R-:W-:Y:S04]  /*47ff0*/  STL.64 [R1+0x1e78], R230 ;  /* 0x001e78e601007387 */ /* 0x000fe80000100a00 */
[----:B------:R1:W-:Y:S04]  /*48000*/  STL.64 [R1+0x1e70], R224 ;  /* 0x001e70e001007387 */ /* 0x0003e80000100a00 */
[----:B------:R1:W-:Y:S04]  /*48010*/  LDGSTS.E [R246+0x6b200], [R230.64], !P5 ;  /* 0x6b200000e6f67fae */ /* 0x0003e8000e921844 */
[----:B------:R1:W-:Y:S04]  /*48020*/  STL.64 [R1+0x1e68], R218 ;  /* 0x001e68da01007387 */ /* 0x0003e80000100a00 */
[----:B------:R1:W-:Y:S04]  /*48030*/  LDGSTS.E [R246+0x6b400], [R224.64], !P5 ;  /* 0x6b400000e0f67fae */ /* 0x0003e8000e921844 */
[----:B------:R1:W-:Y:S04]  /*48040*/  LDGSTS.E [R246+0x6b600], [R218.64], !P5 ;  /* 0x6b600000daf67fae */ /* 0x0003e8000e921844 */
[----:B-1----:R-:W5:Y:S04]  /*48050*/  LDL.LU.64 R224, [R1+0xf18] ;  /* 0x000f180001e07983 */ /* 0x002f680000300a00 */
[----:B------:R-:W5:Y:S01]  /*48060*/  LDL.LU.64 R218, [R1+0xf28] ;  /* 0x000f280001da7983 */ /* 0x000f620000300a00 */
[----:B------:R-:W-:-:S03]  /*48070*/  IMAD.WIDE R236, R0, 0x4, R212 ;  /* 0x0000000400ec7825 */ /* 0x000fc600078e02d4 */
[----:B------:R-:W5:Y:S04]  /*48080*/  LDL.LU.64 R212, [R1+0xf30] ;  /* 0x000f300001d47983 */ /* 0x000f680000300a00 */
[----:B------:R-:W-:Y:S01]  /*48090*/  STL.64 [R1+0x1e40], R236 ;  /* 0x001e40ec01007387 */ /* 0x000fe20000100a00 */
[----:B------:R-:W-:-:S03]  /*480a0*/  IMAD.WIDE R230, R0, 0x4, R200 ;  /* 0x0000000400e67825 */ /* 0x000fc600078e02c8 */
[----:B------:R4:W-:Y:S01]  /*480b0*/  LDGSTS.E [R246+0x6d000], [R236.64], !P4 ;  /* 0x6d000000ecf67fae */ /* 0x0009e2000e121844 */
[----:B------:R-:W-:-:S03]  /*480c0*/  IMAD.WIDE R200, R0, 0x4, R244 ;  /* 0x0000000400c87825 */ /* 0x000fc600078e02f4 */
[----:B------:R-:W5:Y:S04]  /*480d0*/  LDL.LU.64 R244, [R1+0xf40] ;  /* 0x000f400001f47983 */ /* 0x000f680000300a00 */
[----:B------:R-:W-:Y:S04]  /*480e0*/  STL.64 [R1+0x1e38], R230 ;  /* 0x001e38e601007387 */ /* 0x000fe80000100a00 */
[----:B------:R2:W-:Y:S04]  /*480f0*/  LDGSTS.E [R246+0x6d200], [R230.64], !P4 ;  /* 0x6d200000e6f67fae */ /* 0x0005e8000e121844 */
[----:B------:R-:W-:Y:S04]  /*48100*/  STL.64 [R1+0x1e30], R200 ;  /* 0x001e30c801007387 */ /* 0x000fe80000100a00 */
[----:B------:R1:W-:Y:S01]  /*48110*/  LDGSTS.E [R246+0x6d400], [R200.64], !P4 ;  /* 0x6d400000c8f67fae */ /* 0x0003e2000e121844 */
[----:B------:R-:W-:-:S05]  /*48120*/  IMAD.WIDE R182, R0, 0x4, R182 ;  /* 0x0000000400b67825 */ /* 0x000fca00078e02b6 */
[----:B------:R1:W-:Y:S04]  /*48130*/  STL.64 [R1+0x1e28], R182 ;  /* 0x001e28b601007387 */ /* 0x0003e80000100a00 */
[----:B------:R1:W-:Y:S04]  /*48140*/  LDGSTS.E [R246+0x6d600], [R182.64], !P4 ;  /* 0x6d600000b6f67fae */ /* 0x0003e8000e121844 */
[----:B-1----:R-:W5:Y:S04]  /*48150*/  LDL.LU.64 R182, [R1+0xf48] ;  /* 0x000f480001b67983 */ /* 0x002f680000300a00 */
[----:B------:R-:W5:Y:S01]  /*48160*/  LDL.LU.64 R200, [R1+0xf58] ;  /* 0x000f580001c87983 */ /* 0x000f620000300a00 */
        /* <DEDUP_REMOVED lines=8> */
[----:B------:R-:W2:Y:S04]  /*481f0*/  LDL.LU.64 R176, [R1+0xf70] ;  /* 0x000f700001b07983 */ /* 0x000ea80000300a00 */
[----:B------:R-:W-:Y:S04]  /*48200*/  STL.64 [R1+0x1e00], R236 ;  /* 0x001e00ec01007387 */ /* 0x000fe80000100a00 */
[----:B------:R-:W-:Y:S04]  /*48210*/  STL.64 [R1+0x1df8], R230 ;  /* 0x001df8e601007387 */ /* 0x000fe80000100a00 */
[----:B------:R1:W-:Y:S01]  /*48220*/  LDGSTS.E [R246+0x6f200], [R230.64], !P2 ;  /* 0x6f200000e6f67fae */ /* 0x0003e2000d121844 */
[----:B---3--:R-:W-:-:S04]  /*48230*/  IMAD.WIDE R194, R0, 0x4, R194 ;  /* 0x0000000400c27825 */ /* 0x008fc800078e02c2 */
[C---:B-----5:R-:W-:Y:S01]  /*48240*/  IMAD.WIDE R188, R0.reuse, 0x4, R188 ;  /* 0x0000000400bc7825 */ /* 0x060fe200078e02bc */
[----:B------:R3:W-:Y:S04]  /*48250*/  STL.64 [R1+0x1df0], R194 ;  /* 0x001df0c201007387 */ /* 0x0007e80000100a00 */
[----:B------:R5:W-:Y:S04]  /*48260*/  STL.64 [R1+0x1de8], R188 ;  /* 0x001de8bc01007387 */ /* 0x000be80000100a00 */
[----:B------:R3:W-:Y:S04]  /*48270*/  LDGSTS.E [R246+0x6f400], [R194.64], !P2 ;  /* 0x6f400000c2f67fae */ /* 0x0007e8000d121844 */
[----:B------:R5:W-:Y:S04]  /*48280*/  LDGSTS.E [R246+0x6f600], [R188.64], !P2 ;  /* 0x6f600000bcf67fae */ /* 0x000be8000d121844 */
[----:B---3--:R-:W3:Y:S04]  /*48290*/  LDL.LU.64 R194, [R1+0xf78] ;  /* 0x000f780001c27983 */ /* 0x008ee80000300a00 */
[----:B-----5:R-:W5:Y:S01]  /*482a0*/  LDL.LU.64 R188, [R1+0xf88] ;  /* 0x000f880001bc7983 */ /* 0x020f620000300a00 */
[----:B------:R-:W-:-:S03]  /*482b0*/  IMAD.WIDE R242, R0, 0x4, R224 ;  /* 0x0000000400f27825 */ /* 0x000fc600078e02e0 */
[----:B------:R-:W5:Y:S01]  /*482c0*/  LDL.LU.64 R224, [R1+0xf90] ;  /* 0x000f900001e07983 */ /* 0x000f620000300a00 */
[----:B-1----:R-:W-:-:S03]  /*482d0*/  IMAD.WIDE R236, R0, 0x4, R218 ;  /* 0x0000000400ec7825 */ /* 0x002fc600078e02da */
[----:B------:R-:W5:Y:S04]  /*482e0*/  LDL.LU.64 R218, [R1+0xfa0] ;  /* 0x000fa00001da7983 */ /* 0x000f680000300a00 */
[----:B------:R-:W-:Y:S01]  /*482f0*/  STL.64 [R1+0x1dc0], R242 ;  /* 0x001dc0f201007387 */ /* 0x000fe20000100a00 */
[----:B------:R-:W-:-:S03]  /*48300*/  IMAD.WIDE R230, R0, 0x4, R212 ;  /* 0x0000000400e67825 */ /* 0x000fc600078e02d4 */
[----:B------:R1:W-:Y:S04]  /*48310*/  LDGSTS.E [R246+0x71000], [R242.64], !P6 ;  /* 0x71000000f2f67fae */ /* 0x0003e8000f121844 */
[----:B------:R-:W-:Y:S04]  /*48320*/  STL.64 [R1+0x1db8], R236 ;  /* 0x001db8ec01007387 */ /* 0x000fe80000100a00 */
[----:B------:R1:W-:Y:S01]  /*48330*/  LDGSTS.E [R246+0x71200], [R236.64], !P6 ;  /* 0x71200000ecf67fae */ /* 0x0003e2000f121844 */
[----:B------:R-:W-:-:S03]  /*48340*/  IMAD.WIDE R212, R0, 0x4, R244 ;  /* 0x0000000400d47825 */ /* 0x000fc600078e02f4 */
        /* <DEDUP_REMOVED lines=8> */
[----:B------:R-:W-:-:S03]  /*483d0*/  IMAD.WIDE R230, R0, 0x4, R200 ;  /* 0x0000000400e67825 */ /* 0x000fc600078e02c8 */
        /* <DEDUP_REMOVED lines=19> */
[----:B---3--:R-:W-:-:S03]  /*48510*/  IMAD.WIDE R236, R0, 0x4, R194 ;  /* 0x0000000400ec7825 */ /* 0x008fc600078e02c2 */
[----:B------:R-:W3:Y:S01]  /*48520*/  LDL.LU.64 R194, [R1+0xff0] ;  /* 0x000ff00001c27983 */ /* 0x000ee20000300a00 */
[----:B-----5:R-:W-:-:S03]  /*48530*/  IMAD.WIDE R230, R0, 0x4, R188 ;  /* 0x0000000400e67825 */ /* 0x020fc600078e02bc */
[----:B------:R-:W5:Y:S01]  /*48540*/  LDL.LU.64 R188, [R1+0x1000] ;  /* 0x0010000001bc7983 */ /* 0x000f620000300a00 */
[----:B------:R-:W-:Y:S02]  /*48550*/  STL.64 [R1+0x1d40], R236 ;  /* 0x001d40ec01007387 */ /* 0x000fe40000100a00 */
[C---:B------:R-:W-:Y:S01]  /*48560*/  IMAD.WIDE R224, R0.reuse, 0x4, R224 ;  /* 0x0000000400e07825 */ /* 0x040fe200078e02e0 */
[----:B------:R1:W-:Y:S04]  /*48570*/  STL.64 [R1+0x1d38], R230 ;  /* 0x001d38e601007387 */ /* 0x0003e80000100a00 */
[----:B------:R1:W-:Y:S01]  /*48580*/  LDGSTS.E [R246+0x75000], [R236.64], !P1 ;  /* 0x75000000ecf67fae */ /* 0x0003e2000c921844 */
[----:B------:R-:W-:-:S03]  /*48590*/  IMAD.WIDE R218, R0, 0x4, R218 ;  /* 0x0000000400da7825 */ /* 0x000fc600078e02da */
[----:B------:R1:W-:Y:S01]  /*485a0*/  STL.64 [R1+0x1d30], R224 ;  /* 0x001d30e001007387 */ /* 0x0003e20000100a00 */
[----:B------:R1:W-:Y:S02]  /*485b0*/  LDGSTS.E [R246+0x75200], [R230.64], !P1 ;  /* 0x75200000e6f67fae */ /* 0x0003e4000c921844 */
[----:B------:R1:W-:Y:S01]  /*485c0*/  LDGSTS.E [R246+0x75400], [R224.64], !P1 ;  /* 0x75400000e0f67fae */ /* 0x0003e2000c921844 */
[----:B------:R1:W-:Y:S04]  /*485d0*/  STL.64 [R1+0x1d28], R218 ;  /* 0x001d28da01007387 */ /* 0x0003e80000100a00 */
[----:B------:R1:W-:Y:S04]  /*485e0*/  LDGSTS.E [R246+0x75600], [R218.64], !P1 ;  /* 0x75600000daf67fae */ /* 0x0003e8000c921844 */
[----:B-1----:R-:W5:Y:S01]  /*485f0*/  LDL.LU.64 R230, [R1+0x1008] ;  /* 0x0010080001e67983 */ /* 0x002f620000300a00 */
[----:B------:R-:W5:Y:S03]  /*48600*/  LDL.LU.64 R224, [R1+0x1018] ;  /* 0x0010180001e07983 */ /* 0x000f660000300a00 */
[----:B------:R-:W5:Y:S01]  /*48610*/  LDL.LU.64 R218, [R1+0x1020] ;  /* 0x0010200001da7983 */ /* 0x000f620000300a00 */
[----:B------:R-:W-:-:S04]  /*48620*/  IMAD.WIDE R236, R0, 0x4, R212 ;  /* 0x0000000400ec7825 */ /* 0x000fc800078e02d4 */
[C---:B------:R-:W-:Y:S01]  /*48630*/  IMAD.WIDE R212, R0.reuse, 0x4, R244 ;  /* 0x0000000400d47825 */ /* 0x040fe200078e02f4 */
[----:B------:R4:W-:Y:S04]  /*48640*/  LDGSTS.E [R246+0x77000], [R236.64], !P0 ;  /* 0x77000000ecf67fae */ /* 0x0009e8000c121844 */
[----:B------:R-:W5:Y:S01]  /*48650*/  LDL.LU.64 R244, [R1+0x1030] ;  /* 0x0010300001f47983 */ /* 0x000f620000300a00 */
[----:B------:R-:W-:Y:S02]  /*48660*/  STL.64 [R1+0x1d00], R236 ;  /* 0x001d00ec01007387 */ /* 0x000fe40000100a00 */
[----:B------:R1:W-:Y:S01]  /*48670*/  STL.64 [R1+0x1cf8], R212 ;  /* 0x001cf8d401007387 */ /* 0x0003e20000100a00 */
[----:B------:R1:W-:Y:S01]  /*48680*/  LDGSTS.E [R246+0x77200], [R212.64], !P0 ;  /* 0x77200000d4f67fae */ /* 0x0003e2000c121844 */
[----:B------:R-:W-:-:S04]  /*48690*/  IMAD.WIDE R182, R0, 0x4, R182 ;  /* 0x0000000400b67825 */ /* 0x000fc800078e02b6 */
[----:B------:R-:W-:Y:S01]  /*486a0*/  IMAD.WIDE R200, R0, 0x4, R200 ;  /* 0x0000000400c87825 */ /* 0x000fe200078e02c8 */
[----:B------:R1:W-:Y:S04]  /*486b0*/  STL.64 [R1+0x1cf0], R182 ;  /* 0x001cf0b601007387 */ /* 0x0003e80000100a00 */
[----:B------:R1:W-:Y:S04]  /*486c0*/  LDGSTS.E [R246+0x77400], [R182.64], !P0 ;  /* 0x77400000b6f67fae */ /* 0x0003e8000c121844 */
[----:B------:R1:W-:Y:S04]  /*486d0*/  STL.64 [R1+0x1ce8], R200 ;  /* 0x001ce8c801007387 */ /* 0x0003e80000100a00 */
[----:B-1----:R-:W5:Y:S01]  /*486e0*/  LDL.LU.64 R212, [R1+0x1038] ;  /* 0x0010380001d47983 */ /* 0x002f620000300a00 */
[----:B------:R-:W-:Y:S01]  /*486f0*/  IADD3 R2, R252, -0xf3, RZ ;  /* 0xffffff0dfc027810 */ /* 0x000fe20007ffe0ff */
[----:B------:R1:W-:Y:S02]  /*48700*/  LDGSTS.E [R246+0x77600], [R200.64], !P0 ;  /* 0x77600000c8f67fae */ /* 0x0003e4000c121844 */
[----:B------:R-:W5:Y:S01]  /*48710*/  LDL.LU.64 R182, [R1+0x1048] ;  /* 0x0010480001b67983 */ /* 0x000f620000300a00 */
[----:B------:R-:W-:-:S03]  /*48720*/  ISETP.GE.U32.AND P5, PT, R2, 0x7ffffe8e, PT ;  /* 0x7ffffe8e0200780c */ /* 0x000fc60003fa6070 */
[----:B-1----:R-:W5:Y:S01]  /*48730*/  LDL.LU.64 R200, [R1+0x1050] ;  /* 0x0010500001c87983 */ /* 0x002f620000300a00 */
[----:B------:R-:W-:-:S04]  /*48740*/  IADD3 R2, R252, -0xf7, RZ ;  /* 0xffffff09fc027810 */ /* 0x000fc80007ffe0ff */
[----:B------:R-:W-:Y:S01]  /*48750*/  ISETP.GE.U32.AND P4, PT, R2, 0x7ffffe8a, PT ;  /* 0x7ffffe8a0200780c */ /* 0x000fe20003f86070 */
[----:B----4-:R-:W-:-:S04]  /*48760*/  IMAD.WIDE R236, R0, 0x4, R206 ;  /* 0x0000000400ec7825 */ /* 0x010fc800078e02ce */
[C---:B--2---:R-:W-:Y:S01]  /*48770*/  IMAD.WIDE R206, R0.reuse, 0x4, R176 ;  /* 0x0000000400ce7825 */ /* 0x044fe200078e02b0 */
[----:B------:R1:W-:Y:S04]  /*48780*/  LDGSTS.E [R246+0x79000], [R236.64], !P5 ;  /* 0x79000000ecf67fae */ /* 0x0003e8000e921844 */
[----:B------:R-:W2:Y:S01]  /*48790*/  LDL.LU.64 R176, [R1+0x1060] ;  /* 0x0010600001b07983 */ /* 0x000ea20000300a00 */
[----:B------:R-:W-:Y:S02]  /*487a0*/  STL.64 [R1+0x1cc0], R236 ;  /* 0x001cc0ec01007387 */ /* 0x000fe40000100a00 */
[----:B------:R-:W-:Y:S01]  /*487b0*/  STL.64 [R1+0x1cb8], R206 ;  /* 0x001cb8ce01007387 */ /* 0x000fe20000100a00 */
[----:B------:R4:W-:Y:S01]  /*487c0*/  LDGSTS.E [R246+0x79200], [R206.64], !P5 ;  /* 0x79200000cef67fae */ /* 0x0009e2000e921844 */
[----:B---3--:R-:W-:-:S04]  /*487d0*/  IMAD.WIDE R194, R0, 0x4, R194 ;  /* 0x0000000400c27825 */ /* 0x008fc800078e02c2 */
[C---:B-----5:R-:W-:Y:S01]  /*487e0*/  IMAD.WIDE R188, R0.reuse, 0x4, R188 ;  /* 0x0000000400bc7825 */ /* 0x060fe200078e02bc */
[----:B------:R3:W-:Y:S04]  /*487f0*/  STL.64 [R1+0x1cb0], R194 ;  /* 0x001cb0c201007387 */ /* 0x0007e80000100a00 */
[----:B------:R3:W-:Y:S04]  /*48800*/  LDGSTS.E [R246+0x79400], [R194.64], !P5 ;  /* 0x79400000c2f67fae */ /* 0x0007e8000e921844 */
[----:B------:R5:W-:Y:S01]  /*48810*/  STL.64 [R1+0x1ca8], R188 ;  /* 0x001ca8bc01007387 */ /* 0x000be20000100a00 */
[----:B------:R5:W-:Y:S03]  /*48820*/  LDGSTS.E [R246+0x79600], [R188.64], !P5 ;  /* 0x79600000bcf67fae */ /* 0x000be6000e921844 */
[----:B---3--:R-:W3:Y:S01]  /*48830*/  LDL.LU.64 R194, [R1+0x1068] ;  /* 0x0010680001c27983 */ /* 0x008ee20000300a00 */
[----:B----4-:R-:W4:Y:S02]  /*48840*/  LDL.LU.64 R206, [R1+0x1078] ;  /* 0x0010780001ce7983 */ /* 0x010f240000300a00 */
[----:B-----5:R-:W5:Y:S02]  /*48850*/  LDL.LU.64 R188, [R1+0x1080] ;  /* 0x0010800001bc7983 */ /* 0x020f640000300a00 */
[----:B------:R-:W-:-:S04]  /*48860*/  IMAD.WIDE R242, R0, 0x4, R230 ;  /* 0x0000000400f27825 */ /* 0x000fc800078e02e6 */
[----:B-1----:R-:W-:-:S04]  /*48870*/  IMAD.WIDE R236, R0, 0x4, R224 ;  /* 0x0000000400ec7825 */ /* 0x002fc800078e02e0 */
[C---:B------:R-:W-:Y:S02]  /*48880*/  IMAD.WIDE R230, R0.reuse, 0x4, R218 ;  /* 0x0000000400e67825 */ /* 0x040fe400078e02da */
[----:B------:R-:W5:Y:S02]  /*48890*/  LDL.LU.64 R218, [R1+0x1090] ;  /* 0x0010900001da7983 */ /* 0x000f640000300a00 */
[----:B------:R-:W-:Y:S02]  /*488a0*/  STL.64 [R1+0x1008], R242 ;  /* 0x001008f201007387 */ /* 0x000fe40000100a00 */
[----:B------:R-:W-:Y:S02]  /*488b0*/  STL.64 [R1+0x1000], R236 ;  /* 0x001000ec01007387 */ /* 0x000fe40000100a00 */
[----:B------:R1:W-:Y:S01]  /*488c0*/  STL.64 [R1+0x1c80], R230 ;  /* 0x001c80e601007387 */ /* 0x0003e20000100a00 */
[----:B------:R1:W-:Y:S01]  /*488d0*/  LDGSTS.E [R246+0x7b000], [R242.64], !P4 ;  /* 0x7b000000f2f67fae */ /* 0x0003e2000e121844 */
[----:B------:R1:W-:Y:S02]  /*488e0*/  LDGSTS.E [R246+0x7b200], [R236.64], !P4 ;  /* 0x7b200000ecf67fae */ /* 0x0003e4000e121844 */
[----:B------:R1:W-:Y:S02]  /*488f0*/  LDGSTS.E [R246+0x7b400], [R230.64], !P4 ;  /* 0x7b400000e6f67fae */ /* 0x0003e4000e121844 */
[----:B------:R-:W-:-:S05]  /*48900*/  IMAD.WIDE R224, R0, 0x4, R244 ;  /* 0x0000000400e07825 */ /* 0x000fca00078e02f4 */
[----:B------:R1:W-:Y:S01]  /*48910*/  STL.64 [R1+0xff0], R224 ;  /* 0x000ff0e001007387 */ /* 0x0003e20000100a00 */
[----:B------:R-:W5:Y:S01]  /*48920*/  LDL.LU.64 R244, [R1+0x1098] ;  /* 0x0010980001f47983 */ /* 0x000f620000300a00 */
[----:B------:R-:W-:Y:S02]  /*48930*/  IADD3 R2, R252, -0xfb, RZ ;  /* 0xffffff05fc027810 */ /* 0x000fe40007ffe0ff */
[----:B------:R1:W-:Y:S02]  /*48940*/  LDGSTS.E [R246+0x7b600], [R224.64], !P4 ;  /* 0x7b600000e0f67fae */ /* 0x0003e4000e121844 */
[----:B-1----:R-:W-:Y:S02]  /*48950*/  IMAD.WIDE R230, R0, 0x4, R182 ;  /* 0x0000000400e67825 */ /* 0x002fe400078e02b6 */
[----:B------:R-:W5:Y:S01]  /*48960*/  LDL.LU.64 R182, [R1+0x10a8] ;  /* 0x0010a80001b67983 */ /* 0x000f620000300a00 */
[----:B------:R-:W-:Y:S01]  /*48970*/  ISETP.GE.U32.AND P2, PT, R2, 0x7ffffe86, PT ;  /* 0x7ffffe860200780c */ /* 0x000fe20003f46070 */
[----:B------:R-:W-:Y:S01]  /*48980*/  IMAD.WIDE R236, R0, 0x4, R212 ;  /* 0x0000000400ec7825 */ /* 0x000fe200078e02d4 */
[----:B------:R-:W-:-:S03]  /*48990*/  IADD3 R2, R252, -0xff, RZ ;  /* 0xffffff01fc027810 */ /* 0x000fc60007ffe0ff */
[----:B------:R-:W-:Y:S01]  /*489a0*/  IMAD.WIDE R224, R0, 0x4, R200 ;  /* 0x0000000400e07825 */ /* 0x000fe200078e02c8 */
[----:B------:R-:W-:Y:S03]  /*489b0*/  STL.64 [R1+0x1c58], R236 ;  /* 0x001c58ec01007387 */ /* 0x000fe60000100a00 */
[----:B------:R-:W5:Y:S02]  /*489c0*/  LDL.LU.64 R212, [R1+0x10b0] ;  /* 0x0010b00001d47983 */ /* 0x000f640000300a00 */
[----:B------:R-:W-:Y:S01]  /*489d0*/  STL.64 [R1+0xfc0], R230 ;  /* 0x000fc0e601007387 */ /* 0x000fe20000100a00 */
[----:B------:R-:W-:Y:S01]  /*489e0*/  ISETP.GE.U32.AND P6, PT, R2, 0x7ffffe82, PT ;  /* 0x7ffffe820200780c */ /* 0x000fe20003fc6070 */
[----:B------:R3:W-:Y:S01]  /*489f0*/  LDGSTS.E [R246+0x7d000], [R236.64], !P2 ;  /* 0x7d000000ecf67fae */ /* 0x0007e2000d121844 */
[----:B------:R4:W-:Y:S02]  /*48a00*/  LDGSTS.E [R246+0x7d200], [R230.64], !P2 ;  /* 0x7d200000e6f67fae */ /* 0x0009e4000d121844 */
[----:B------:R5:W-:Y:S02]  /*48a10*/  LDGSTS.E [R246+0x7d400], [R224.64], !P2 ;  /* 0x7d400000e0f67fae */ /* 0x000be4000d121844 */
[----:B--2---:R-:W-:-:S02]  /*48a20*/  IMAD.WIDE R200, R0, 0x4, R176 ;  /* 0x0000000400c87825 */ /* 0x004fc400078e02b0 */
[----:B------:R-:W2:Y:S02]  /*48a30*/  LDL.LU.64 R176, [R1+0x10c0] ;  /* 0x0010c00001b07983 */ /* 0x000ea40000300a00 */
[----:B------:R-:W-:Y:S02]  /*48a40*/  STL.64 [R1+0xfb8], R224 ;  /* 0x000fb8e001007387 */ /* 0x000fe40000100a00 */
[----:B------:R1:W-:Y:S01]  /*48a50*/  STL.64 [R1+0x1c50], R200 ;  /* 0x001c50c801007387 */ /* 0x0003e20000100a00 */
[----:B------:R1:W-:Y:S04]  /*48a60*/  LDGSTS.E [R246+0x7d600], [R200.64], !P2 ;  /* 0x7d600000c8f67fae */ /* 0x0003e8000d121844 */
[----:B-1----:R-:W2:Y:S01]  /*48a70*/  LDL.LU.64 R200, [R1+0x10c8] ;  /* 0x0010c80001c87983 */ /* 0x002ea20000300a00 */
[----:B---3--:R-:W-:-:S04]  /*48a80*/  IMAD.WIDE R236, R0, 0x4, R194 ;  /* 0x0000000400ec7825 */ /* 0x008fc800078e02c2 */
[C---:B----4-:R-:W-:Y:S01]  /*48a90*/  IMAD.WIDE R230, R0.reuse, 0x4, R206 ;  /* 0x0000000400e67825 */ /* 0x050fe200078e02ce */
[----:B------:R-:W3:Y:S03]  /*48aa0*/  LDL.LU.64 R194, [R1+0x10d8] ;  /* 0x0010d80001c27983 */ /* 0x000ee60000300a00 */
[----:B------:R-:W-:Y:S02]  /*48ab0*/  STL.64 [R1+0xf88], R236 ;  /* 0x000f88ec01007387 */ /* 0x000fe40000100a00 */
[C---:B-----5:R-:W-:Y:S01]  /*48ac0*/  IMAD.WIDE R224, R0.reuse, 0x4, R188 ;  /* 0x0000000400e07825 */ /* 0x060fe200078e02bc */
[----:B------:R-:W4:Y:S04]  /*48ad0*/  LDL.LU.64 R206, [R1+0x10e0] ;  /* 0x0010e00001ce7983 */ /* 0x000f280000300a00 */
[----:B------:R-:W4:Y:S01]  /*48ae0*/  LDL.LU.64 R188, [R1+0x10f0] ;  /* 0x0010f00001bc7983 */ /* 0x000f220000300a00 */
[----:B------:R1:W-:Y:S03]  /*48af0*/  STL.64 [R1+0x1c28], R230 ;  /* 0x001c28e601007387 */ /* 0x0003e60000100a00 */
[----:B------:R1:W-:Y:S01]  /*48b00*/  LDGSTS.E [R246+0x7f000], [R236.64], !P6 ;  /* 0x7f000000ecf67fae */ /* 0x0003e2000f121844 */
[----:B------:R-:W-:Y:S02]  /*48b10*/  STL.64 [R1+0xf78], R224 ;  /* 0x000f78e001007387 */ /* 0x000fe40000100a00 */
[----:B------:R1:W-:Y:S02]  /*48b20*/  LDGSTS.E [R246+0x7f200], [R230.64], !P6 ;  /* 0x7f200000e6f67fae */ /* 0x0003e4000f121844 */
[----:B------:R1:W-:Y:S02]  /*48b30*/  LDGSTS.E [R246+0x7f400], [R224.64], !P6 ;  /* 0x7f400000e0f67fae */ /* 0x0003e4000f121844 */
[----:B------:R-:W-:-:S05]  /*48b40*/  IMAD.WIDE R218, R0, 0x4, R218 ;  /* 0x0000000400da7825 */ /* 0x000fca00078e02da */
[----:B------:R1:W-:Y:S04]  /*48b50*/  STL.64 [R1+0xf70], R218 ;  /* 0x000f70da01007387 */ /* 0x0003e80000100a00 */
[----:B------:R1:W-:Y:S04]  /*48b60*/  LDGSTS.E [R246+0x7f600], [R218.64], !P6 ;  /* 0x7f600000daf67fae */ /* 0x0003e8000f121844 */
[----:B-1----:R-:W4:Y:S04]  /*48b70*/  LDL.LU.64 R230, [R1+0x10f8] ;  /* 0x0010f80001e67983 */ /* 0x002f280000300a00 */
[----:B------:R-:W4:Y:S01]  /*48b80*/  LDL.LU.64 R218, [R1+0x1108] ;  /* 0x0011080001da7983 */ /* 0x000f220000300a00 */
[----:B------:R-:W-:-:S03]  /*48b90*/  IMAD.WIDE R236, R0, 0x4, R244 ;  /* 0x0000000400ec7825 */ /* 0x000fc600078e02f4 */
[----:B------:R-:W4:Y:S04]  /*48ba0*/  LDL.LU.64 R244, [R1+0x1110] ;  /* 0x0011100001f47983 */ /* 0x000f280000300a00 */
[----:B------:R-:W-:Y:S01]  /*48bb0*/  STL.64 [R1+0x2398], R236 ;  /* 0x002398ec01007387 */ /* 0x000fe20000100a00 */
[----:B------:R-:W-:-:S03]  /*48bc0*/  IMAD.WIDE R224, R0, 0x4, R182 ;  /* 0x0000000400e07825 */ /* 0x000fc600078e02b6 */
[----:B------:R-:W4:Y:S04]  /*48bd0*/  LDL.LU.64 R182, [R1+0x1120] ;  /* 0x0011200001b67983 */ /* 0x000f280000300a00 */
[----:B------:R-:W1:Y:S01]  /*48be0*/  S2R R3, SR_TID.X ;  /* 0x0000000000037919 */ /* 0x000e620000002100 */
[----:B------:R-:W-:-:S04]  /*48bf0*/  IADD3 R2, R252, -0x84, RZ ;  /* 0xffffff7cfc027810 */ /* 0x000fc80007ffe0ff */
[----:B------:R-:W-:Y:S01]  /*48c00*/  ISETP.GE.U32.AND P3, PT, R2, 0x7ffffefd, PT ;  /* 0x7ffffefd0200780c */ /* 0x000fe20003f66070 */
[----:B------:R-:W-:Y:S02]  /*48c10*/  IADD3 R2, R252, -0x88, RZ ;  /* 0xffffff78fc027810 */ /* 0x000fe40007ffe0ff */
[----:B------:R-:W-:Y:S02]  /*48c20*/  IMAD.WIDE R212, R0, 0x4, R212 ;  /* 0x0000000400d47825 */ /* 0x000fe400078e02d4 */
[----:B------:R-:W-:Y:S02]  /*48c30*/  ISETP.GE.U32.AND P1, PT, R2, 0x7ffffef9, PT ;  /* 0x7ffffef90200780c */ /* 0x000fe40003f26070 */
[----:B-1----:R-:W-:-:S05]  /*48c40*/  LOP3.LUT R3, R3, 0x7f, RZ, 0xc0, !PT ;  /* 0x0000007f03037812 */ /* 0x002fca00078ec0ff */
[----:B------:R-:W-:-:S05]  /*48c50*/  IMAD.SHL.U32 R3, R3, 0x4, RZ ;  /* 0x0000000403037824 */ /* 0x000fca00078e00ff */
[----:B------:R-:W-:Y:S01]  /*48c60*/  LOP3.LUT R246, R3, 0x60, RZ, 0x3c, !PT ;  /* 0x0000006003f67812 */ /* 0x000fe200078e3cff */
[----:B------:R1:W-:Y:S01]  /*48c70*/  STL.64 [R1+0x2390], R224 ;  /* 0x002390e001007387 */ /* 0x0003e20000100a00 */
[----:B------:R-:W-:Y:S03]  /*48c80*/  STL.64 [R1+0x2388], R212 ;  /* 0x002388d401007387 */ /* 0x000fe60000100a00 */
[----:B------:R1:W-:Y:S01]  /*48c90*/  LDGSTS.E [R246+0x41800], [R236.64], !P3 ;  /* 0x41800000ecf67fae */ /* 0x0003e2000d921844 */
[----:B------:R1:W-:Y:S02]  /*48ca0*/  LDGSTS.E [R246+0x41a00], [R224.64], !P3 ;  /* 0x41a00000e0f67fae */ /* 0x0003e4000d921844 */
[----:B------:R3:W-:Y:S01]  /*48cb0*/  LDGSTS.E [R246+0x41c00], [R212.64], !P3 ;  /* 0x41c00000d4f67fae */ /* 0x0007e2000d921844 */
[----:B------:R-:W-:-:S04]  /*48cc0*/  IADD3 R2, R252, -0x8c, RZ ;  /* 0xffffff74fc027810 */ /* 0x000fc80007ffe0ff */
[----:B------:R-:W-:Y:S01]  /*48cd0*/  ISETP.GE.U32.AND P0, PT, R2, 0x7ffffef5, PT ;  /* 0x7ffffef50200780c */ /* 0x000fe20003f06070 */
[----:B--2---:R-:W-:-:S05]  /*48ce0*/  IMAD.WIDE R176, R0, 0x4, R176 ;  /* 0x0000000400b07825 */ /* 0x004fca00078e02b0 */
[----:B------:R2:W-:Y:S04]  /*48cf0*/  STL.64 [R1+0x2380], R176 ;  /* 0x002380b001007387 */ /* 0x0005e80000100a00 */
[----:B------:R2:W-:Y:S01]  /*48d00*/  LDGSTS.E [R246+0x41e00], [R176.64], !P3 ;  /* 0x41e00000b0f67fae */ /* 0x0005e2000d921844 */
[----:B-1----:R-:W5:Y:S02]  /*48d10*/  LDL.LU.64 R224, [R1+0x1128] ;  /* 0x0011280001e07983 */ /* 0x002f640000300a00 */
[C---:B------:R-:W-:Y:S01]  /*48d20*/  IMAD.WIDE R236, R0.reuse, 0x4, R200 ;  /* 0x0000000400ec7825 */ /* 0x040fe200078e02c8 */
[----:B--2---:R-:W2:Y:S03]  /*48d30*/  LDL.LU.64 R176, [R1+0x1138] ;  /* 0x0011380001b07983 */ /* 0x004ea60000300a00 */
[----:B------:R-:W2:Y:S01]  /*48d40*/  LDL.LU.64 R200, [R1+0x1140] ;  /* 0x0011400001c87983 */ /* 0x000ea20000300a00 */
[----:B------:R1:W-:Y:S01]  /*48d50*/  LDGSTS.E [R246+0x43800], [R236.64], !P1 ;  /* 0x43800000ecf67fae */ /* 0x0003e2000c921844 */
[----:B---3--:R-:W-:-:S04]  /*48d60*/  IMAD.WIDE R212, R0, 0x4, R194 ;  /* 0x0000000400d47825 */ /* 0x008fc800078e02c2 */
[----:B----4-:R-:W-:-:S04]  /*48d70*/  IMAD.WIDE R206, R0, 0x4, R206 ;  /* 0x0000000400ce7825 */ /* 0x010fc800078e02ce */
[C---:B------:R-:W-:Y:S01]  /*48d80*/  IMAD.WIDE R188, R0.reuse, 0x4, R188 ;  /* 0x0000000400bc7825 */ /* 0x040fe200078e02bc */
[----:B------:R-:W3:Y:S03]  /*48d90*/  LDL.LU.64 R194, [R1+0x1150] ;  /* 0x0011500001c27983 */ /* 0x000ee60000300a00 */
[----:B------:R-:W-:Y:S02]  /*48da0*/  STL.64 [R1+0x2358], R236 ;  /* 0x002358ec01007387 */ /* 0x000fe40000100a00 */
[----:B------:R4:W-:Y:S02]  /*48db0*/  STL.64 [R1+0x2350], R212 ;  /* 0x002350d401007387 */ /* 0x0009e40000100a00 */
[----:B------:R1:W-:Y:S01]  /*48dc0*/  STL.64 [R1+0x2348], R206 ;  /* 0x002348ce01007387 */ /* 0x0003e20000100a00 */
[----:B------:R4:W-:Y:S04]  /*48dd0*/  LDGSTS.E [R246+0x43a00], [R212.64], !P1 ;  /* 0x43a00000d4f67fae */ /* 0x0009e8000c921844 */
[----:B------:R1:W-:Y:S01]  /*48de0*/  STL.64 [R1+0x2340], R188 ;  /* 0x002340bc01007387 */ /* 0x0003e20000100a00 */
[----:B------:R4:W-:Y:S02]  /*48df0*/  LDGSTS.E [R246+0x43c00], [R206.64], !P1 ;  /* 0x43c00000cef67fae */ /* 0x0009e4000c921844 */
[----:B------:R4:W-:Y:S02]  /*48e00*/  LDGSTS.E [R246+0x43e00], [R188.64], !P1 ;  /* 0x43e00000bcf67fae */ /* 0x0009e4000c921844 */
[----:B----4-:R-:W4:Y:S01]  /*48e10*/  LDL.LU.64 R212, [R1+0x1158] ;  /* 0x0011580001d47983 */ /* 0x010f220000300a00 */
[----:B-1----:R-:W-:-:S04]  /*48e20*/  IMAD.WIDE R236, R0, 0x4, R230 ;  /* 0x0000000400ec7825 */ /* 0x002fc800078e02e6 */
[----:B------:R-:W4:Y:S02]  /*48e30*/  LDL.LU.64 R206, [R1+0x1168] ;  /* 0x0011680001ce7983 */ /* 0x000f240000300a00 */
[----:B------:R-:W4:Y:S01]  /*48e40*/  LDL.LU.64 R188, [R1+0x1170] ;  /* 0x0011700001bc7983 */ /* 0x000f220000300a00 */
[----:B------:R5:W-:Y:S01]  /*48e50*/  LDGSTS.E [R246+0x45800], [R236.64], !P0 ;  /* 0x45800000ecf67fae */ /* 0x000be2000c121844 */
[----:B------:R-:W-:-:S05]  /*48e60*/  IMAD.WIDE R230, R0, 0x4, R218 ;  /* 0x0000000400e67825 */ /* 0x000fca00078e02da */
[----:B------:R1:W-:Y:S01]  /*48e70*/  LDGSTS.E [R246+0x45a00], [R230.64], !P0 ;  /* 0x45a00000e6f67fae */ /* 0x0003e2000c121844 */
[----:B------:R-:W-:-:S03]  /*48e80*/  IMAD.WIDE R218, R0, 0x4, R244 ;  /* 0x0000000400da7825 */ /* 0x000fc600078e02f4 */
[----:B------:R-:W4:Y:S01]  /*48e90*/  LDL.LU.64 R244, [R1+0x1180] ;  /* 0x0011800001f47983 */ /* 0x000f220000300a00 */
[----:B------:R-:W-:Y:S02]  /*48ea0*/  STL.64 [R1+0x2318], R236 ;  /* 0x002318ec01007387 */ /* 0x000fe40000100a00 */
[----:B------:R1:W-:Y:S01]  /*48eb0*/  STL.64 [R1+0x2310], R230 ;  /* 0x002310e601007387 */ /* 0x0003e20000100a00 */
[----:B------:R1:W-:Y:S04]  /*48ec0*/  STL.64 [R1+0x2308], R218 ;  /* 0x002308da01007387 */ /* 0x0003e80000100a00 */
[----:B------:R1:W-:Y:S01]  /*48ed0*/  LDGSTS.E [R246+0x45c00], [R218.64], !P0 ;  /* 0x45c00000daf67fae */ /* 0x0003e2000c121844 */
[----:B------:R-:W-:-:S05]  /*48ee0*/  IMAD.WIDE R182, R0, 0x4, R182 ;  /* 0x0000000400b67825 */ /* 0x000fca00078e02b6 */
[----:B------:R1:W-:Y:S02]  /*48ef0*/  STL.64 [R1+0x2300], R182 ;  /* 0x002300b601007387 */ /* 0x0003e40000100a00 */
[----:B-1----:R-:W4:Y:S02]  /*48f00*/  LDL.LU.64 R230, [R1+0x1188] ;  /* 0x0011880001e67983 */ /* 0x002f240000300a00 */
[----:B------:R1:W-:Y:S01]  /*48f10*/  LDGSTS.E [R246+0x45e00], [R182.64], !P0 ;  /* 0x45e00000b6f67fae */ /* 0x0003e2000c121844 */
[----:B------:R-:W4:Y:S03]  /*48f20*/  LDL.LU.64 R218, [R1+0x1198] ;  /* 0x0011980001da7983 */ /* 0x000f260000300a00 */
[----:B-1----:R-:W4:Y:S01]  /*48f30*/  LDL.LU.64 R182, [R1+0x11a0] ;  /* 0x0011a00001b67983 */ /* 0x002f220000300a00 */
[----:B------:R-:W-:-:S04]  /*48f40*/  IADD3 R2, R252, -0x90, RZ ;  /* 0xffffff70fc027810 */ /* 0x000fc80007ffe0ff */
[----:B------:R-:W-:Y:S01]  /*48f50*/  ISETP.GE.U32.AND P5, PT, R2, 0x7ffffef1, PT ;  /* 0x7ffffef10200780c */ /* 0x000fe20003fa6070 */
[----:B------:R-:W-:-:S04]  /*48f60*/  IADD3 R2, R252, -0x94, RZ ;  /* 0xffffff6cfc027810 */ /* 0x000fc80007ffe0ff */
[----:B------:R-:W-:Y:S01]  /*48f70*/  ISETP.GE.U32.AND P4, PT, R2, 0x7ffffeed, PT ;  /* 0x7ffffeed0200780c */ /* 0x000fe20003f86070 */
[----:B-----5:R-:W-:-:S07]  /*48f80*/  IMAD.WIDE R236, R0, 0x4, R224 ;  /* 0x0000000400ec7825 */ /* 0x020fce00078e02e0 */
[----:B------:R1:W-:Y:S01]  /*48f90*/  LDGSTS.E [R246+0x47800], [R236.64], !P5 ;  /* 0x47800000ecf67fae */ /* 0x0003e2000e921844 */
[----:B--2---:R-:W-:-:S04]  /*48fa0*/  IMAD.WIDE R224, R0, 0x4, R176 ;  /* 0x0000000400e07825 */ /* 0x004fc800078e02b0 */
[C---:B------:R-:W-:Y:S01]  /*48fb0*/  IMAD.WIDE R200, R0.reuse, 0x4, R200 ;  /* 0x0000000400c87825 */ /* 0x040fe200078e02c8 */
[----:B------:R-:W2:Y:S03]  /*48fc0*/  LDL.LU.64 R176, [R1+0x11b0] ;  /* 0x0011b00001b07983 */ /* 0x000ea60000300a00 */
[----:B------:R-:W-:Y:S02]  /*48fd0*/  STL.64 [R1+0x22d8], R236 ;  /* 0x0022d8ec01007387 */ /* 0x000fe40000100a00 */
[----:B------:R-:W-:Y:S01]  /*48fe0*/  STL.64 [R1+0x22d0], R224 ;  /* 0x0022d0e001007387 */ /* 0x000fe20000100a00 */
[----:B------:R5:W-:Y:S04]  /*48ff0*/  LDGSTS.E [R246+0x47a00], [R224.64], !P5 ;  /* 0x47a00000e0f67fae */ /* 0x000be8000e921844 */
[----:B------:R1:W-:Y:S01]  /*49000*/  STL.64 [R1+0x22c8], R200 ;  /* 0x0022c8c801007387 */ /* 0x0003e20000100a00 */
[----:B------:R1:W-:Y:S02]  /*49010*/  LDGSTS.E [R246+0x47c00], [R200.64], !P5 ;  /* 0x47c00000c8f67fae */ /* 0x0003e4000e921844 */
[----:B---3--:R-:W-:-:S05]  /*49020*/  IMAD.WIDE R194, R0, 0x4, R194 ;  /* 0x0000000400c27825 */ /* 0x008fca00078e02c2 */
[----:B------:R3:W-:Y:S04]  /*49030*/  STL.64 [R1+0x22c0], R194 ;  /* 0x0022c0c201007387 */ /* 0x0007e80000100a00 */
[----:B------:R3:W-:Y:S01]  /*49040*/  LDGSTS.E [R246+0x47e00], [R194.64], !P5 ;  /* 0x47e00000c2f67fae */ /* 0x0007e2000e921844 */
[----:B-1----:R-:W2:Y:S02]  /*49050*/  LDL.LU.64 R200, [R1+0x11b8] ;  /* 0x0011b80001c87983 */ /* 0x002ea40000300a00 */
[----:B----4-:R-:W-:-:S04]  /*49060*/  IMAD.WIDE R242, R0, 0x4, R212 ;  /* 0x0000000400f27825 */ /* 0x010fc800078e02d4 */
[C---:B------:R-:W-:Y:S01]  /*49070*/  IMAD.WIDE R236, R0.reuse, 0x4, R206 ;  /* 0x0000000400ec7825 */ /* 0x040fe200078e02ce */
[----:B---3--:R-:W3:Y:S03]  /*49080*/  LDL.LU.64 R194, [R1+0x11c8] ;  /* 0x0011c80001c27983 */ /* 0x008ee60000300a00 */
[----:B------:R-:W4:Y:S02]  /*49090*/  LDL.LU.64 R212, [R1+0x11d0] ;  /* 0x0011d00001d47983 */ /* 0x000f240000300a00 */
[----:B-----5:R-:W-:-:S04]  /*490a0*/  IMAD.WIDE R224, R0, 0x4, R188 ;  /* 0x0000000400e07825 */ /* 0x020fc800078e02bc */
[----:B------:R-:W-:Y:S01]  /*490b0*/  STL.64 [R1+0x2298], R242 ;  /* 0x002298f201007387 */ /* 0x000fe20000100a00 */
[----:B------:R-:W4:Y:S01]  /*490c0*/  LDL.LU.64 R188, [R1+0x11e0] ;  /* 0x0011e00001bc7983 */ /* 0x000f220000300a00 */
[----:B------:R-:W-:Y:S03]  /*490d0*/  STL.64 [R1+0x2290], R236 ;  /* 0x002290ec01007387 */ /* 0x000fe60000100a00 */
[----:B------:R1:W-:Y:S01]  /*490e0*/  LDGSTS.E [R246+0x49800], [R242.64], !P4 ;  /* 0x49800000f2f67fae */ /* 0x0003e2000e121844 */
[----:B------:R1:W-:Y:S02]  /*490f0*/  STL.64 [R1+0x2288], R224 ;  /* 0x002288e001007387 */ /* 0x0003e40000100a00 */
[----:B------:R1:W-:Y:S02]  /*49100*/  LDGSTS.E [R246+0x49a00], [R236.64], !P4 ;  /* 0x49a00000ecf67fae */ /* 0x0003e4000e121844 */
[----:B------:R1:W-:Y:S02]  /*49110*/  LDGSTS.E [R246+0x49c00], [R224.64], !P4 ;  /* 0x49c00000e0f67fae */ /* 0x0003e4000e121844 */
[----:B------:R-:W-:-:S05]  /*49120*/  IMAD.WIDE R206, R0, 0x4, R244 ;  /* 0x0000000400ce7825 */ /* 0x000fca00078e02f4 */
[----:B------:R1:W-:Y:S04]  /*49130*/  STL.64 [R1+0x2280], R206 ;  /* 0x002280ce01007387 */ /* 0x0003e80000100a00 */
[----:B-1----:R-:W4:Y:S04]  /*49140*/  LDL.LU.64 R224, [R1+0x11e8] ;  /* 0x0011e80001e07983 */ /* 0x002f280000300a00 */
[----:B------:R1:W-:Y:S04]  /*49150*/  LDGSTS.E [R246+0x49e00], [R206.64], !P4 ;  /* 0x49e00000cef67fae */ /* 0x0003e8000e121844 */
[----:B-1----:R-:W4:Y:S01]  /*49160*/  LDL.LU.64 R206, [R1+0x11f8] ;  /* 0x0011f80001ce7983 */ /* 0x002f220000300a00 */
[----:B------:R-:W4:Y:S02]  /*49170*/  LDL.LU.64 R244, [R1+0x1200] ;  /* 0x0012000001f47983 */ /* 0x000f240000300a00 */
[----:B------:R-:W-:-:S04]  /*49180*/  IMAD.WIDE R236, R0, 0x4, R230 ;  /* 0x0000000400ec7825 */ /* 0x000fc800078e02e6 */
[----:B------:R-:W-:-:S04]  /*49190*/  IMAD.WIDE R230, R0, 0x4, R218 ;  /* 0x0000000400e67825 */ /* 0x000fc800078e02da */
[----:B------:R-:W-:Y:S02]  /*491a0*/  IMAD.WIDE R218, R0, 0x4, R182 ;  /* 0x0000000400da7825 */ /* 0x000fe400078e02b6 */
[----:B------:R-:W4:Y:S01]  /*491b0*/  LDL.LU.64 R182, [R1+0x1210] ;  /* 0x0012100001b67983 */ /* 0x000f220000300a00 */
[----:B------:R-:W-:-:S04]  /*491c0*/  IADD3 R2, R252, -0x98, RZ ;  /* 0xffffff68fc027810 */ /* 0x000fc80007ffe0ff */
[----:B------:R-:W-:Y:S01]  /*491d0*/  ISETP.GE.U32.AND P2, PT, R2, 0x7ffffee9, PT ;  /* 0x7ffffee90200780c */ /* 0x000fe20003f46070 */
[----:B------:R-:W-:Y:S01]  /*491e0*/  IADD3 R2, R252, -0x9c, RZ ;  /* 0xffffff64fc027810 */ /* 0x000fe20007ffe0ff */
[----:B------:R-:W-:Y:S03]  /*491f0*/  STL.64 [R1+0x2258], R236 ;  /* 0x002258ec01007387 */ /* 0x000fe60000100a00 */
[----:B------:R-:W-:Y:S01]  /*49200*/  ISETP.GE.U32.AND P6, PT, R2, 0x7ffffee5, PT ;  /* 0x7ffffee50200780c */ /* 0x000fe20003fc6070 */
[----:B------:R-:W-:Y:S01]  /*49210*/  STL.64 [R1+0x2250], R230 ;  /* 0x002250e601007387 */ /* 0x000fe20000100a00 */
[----:B------:R1:W-:Y:S06]  /*49220*/  STL.64 [R1+0x2248], R218 ;  /* 0x002248da01007387 */ /* 0x0003ec0000100a00 */
        /* <DEDUP_REMOVED lines=8> */
[----:B-1----:R-:W5:Y:S03]  /*492b0*/  LDL.LU.64 R218, [R1+0x1218] ;  /* 0x0012180001da7983 */ /* 0x002f660000300a00 */
[----:B--2---:R-:W2:Y:S01]  /*492c0*/  LDL.LU.64 R176, [R1+0x1228] ;  /* 0x0012280001b07983 */ /* 0x004ea20000300a00 */
[----:B------:R-:W-:-:S03]  /*492d0*/  IMAD.WIDE R236, R0, 0x4, R200 ;  /* 0x0000000400ec7825 */ /* 0x000fc600078e02c8 */
[----:B------:R-:W2:Y:S04]  /*492e0*/  LDL.LU.64 R200, [R1+0x1230] ;  /* 0x0012300001c87983 */ /* 0x000ea80000300a00 */
[----:B------:R1:W-:Y:S01]  /*492f0*/  LDGSTS.E [R246+0x4d800], [R236.64], !P6 ;  /* 0x4d800000ecf67fae */ /* 0x0003e2000f121844 */
[----:B---3--:R-:W-:-:S04]  /*49300*/  IMAD.WIDE R230, R0, 0x4, R194 ;  /* 0x0000000400e67825 */ /* 0x008fc800078e02c2 */
[C---:B----4-:R-:W-:Y:S01]  /*49310*/  IMAD.WIDE R212, R0.reuse, 0x4, R212 ;  /* 0x0000000400d47825 */ /* 0x050fe200078e02d4 */
[----:B------:R-:W3:Y:S03]  /*49320*/  LDL.LU.64 R194, [R1+0x1240] ;  /* 0x0012400001c27983 */ /* 0x000ee60000300a00 */
[----:B------:R-:W-:-:S04]  /*49330*/  IMAD.WIDE R188, R0, 0x4, R188 ;  /* 0x0000000400bc7825 */ /* 0x000fc800078e02bc */
[----:B------:R-:W-:Y:S02]  /*49340*/  STL.64 [R1+0x2218], R236 ;  /* 0x002218ec01007387 */ /* 0x000fe40000100a00 */
[----:B------:R-:W-:Y:S01]  /*49350*/  STL.64 [R1+0x2210], R230 ;  /* 0x002210e601007387 */ /* 0x000fe20000100a00 */
[----:B------:R4:W-:Y:S04]  /*49360*/  STL.64 [R1+0x2208], R212 ;  /* 0x002208d401007387 */ /* 0x0009e80000100a00 */
[----:B------:R1:W-:Y:S01]  /*49370*/  LDGSTS.E [R246+0x4da00], [R230.64], !P6 ;  /* 0x4da00000e6f67fae */ /* 0x0003e2000f121844 */
[----:B------:R1:W-:Y:S02]  /*49380*/  STL.64 [R1+0x2200], R188 ;  /* 0x002200bc01007387 */ /* 0x0003e40000100a00 */
[----:B------:R4:W-:Y:S02]  /*49390*/  LDGSTS.E [R246+0x4dc00], [R212.64], !P6 ;  /* 0x4dc00000d4f67fae */ /* 0x0009e4000f121844 */
[----:B------:R1:W-:Y:S01]  /*493a0*/  LDGSTS.E [R246+0x4de00], [R188.64], !P6 ;  /* 0x4de00000bcf67fae */ /* 0x0003e2000f121844 */
[----:B----4-:R-:W4:Y:S01]  /*493b0*/  LDL.LU.64 R212, [R1+0x1248] ;  /* 0x0012480001d47983 */ /* 0x010f220000300a00 */
[----:B-1----:R-:W4:Y:S02]  /*493c0*/  LDL.LU.64 R188, [R1+0x1258] ;  /* 0x0012580001bc7983 */ /* 0x002f240000300a00 */
[----:B------:R-:W-:-:S05]  /*493d0*/  IMAD.WIDE R236, R0, 0x4, R224 ;  /* 0x0000000400ec7825 */ /* 0x000fca00078e02e0 */
[----:B------:R5:W-:Y:S01]  /*493e0*/  LDGSTS.E [R246+0x4f800], [R236.64], !P3 ;  /* 0x4f800000ecf67fae */ /* 0x000be2000d921844 */
[----:B------:R-:W-:-:S04]  /*493f0*/  IMAD.WIDE R230, R0, 0x4, R206 ;  /* 0x0000000400e67825 */ /* 0x000fc800078e02ce */
[C---:B------:R-:W-:Y:S01]  /*49400*/  IMAD.WIDE R224, R0.reuse, 0x4, R244 ;  /* 0x0000000400e07825 */ /* 0x040fe200078e02f4 */
[----:B------:R-:W4:Y:S03]  /*49410*/  LDL.LU.64 R206, [R1+0x1260] ;  /* 0x0012600001ce7983 */ /* 0x000f260000300a00 */
[----:B------:R-:W-:Y:S02]  /*49420*/  STL.64 [R1+0x21d8], R236 ;  /* 0x0021d8ec01007387 */ /* 0x000fe40000100a00 */
[----:B------:R-:W4:Y:S02]  /*49430*/  LDL.LU.64 R244, [R1+0x1270] ;  /* 0x0012700001f47983 */ /* 0x000f240000300a00 */
[----:B------:R1:W-:Y:S01]  /*49440*/  STL.64 [R1+0x21d0], R230 ;  /* 0x0021d0e601007387 */ /* 0x0003e20000100a00 */
[----:B------:R-:W-:Y:S04]  /*49450*/  STL.64 [R1+0x21c8], R224 ;  /* 0x0021c8e001007387 */ /* 0x000fe80000100a00 */
[----:B------:R1:W-:Y:S01]  /*49460*/  LDGSTS.E [R246+0x4fa00], [R230.64], !P3 ;  /* 0x4fa00000e6f67fae */ /* 0x0003e2000d921844 */
[----:B------:R2:W-:Y:S02]  /*49470*/  LDGSTS.E [R246+0x4fc00], [R224.64], !P3 ;  /* 0x4fc00000e0f67fae */ /* 0x0005e4000d921844 */
[----:B------:R-:W-:-:S05]  /*49480*/  IMAD.WIDE R182, R0, 0x4, R182 ;  /* 0x0000000400b67825 */ /* 0x000fca00078e02b6 */
[----:B------:R1:W-:Y:S04]  /*49490*/  STL.64 [R1+0x21c0], R182 ;  /* 0x0021c0b601007387 */ /* 0x0003e80000100a00 */
[----:B------:R1:W-:Y:S04]  /*494a0*/  LDGSTS.E [R246+0x4fe00], [R182.64], !P3 ;  /* 0x4fe00000b6f67fae */ /* 0x0003e8000d921844 */
[----:B-1----:R-:W4:Y:S04]  /*494b0*/  LDL.LU.64 R230, [R1+0x1278] ;  /* 0x0012780001e67983 */ /* 0x002f280000300a00 */
[----:B------:R-:W4:Y:S01]  /*494c0*/  LDL.LU.64 R182, [R1+0x1288] ;  /* 0x0012880001b67983 */ /* 0x000f220000300a00 */
[----:B------:R-:W-:-:S04]  /*494d0*/  IADD3 R2, R252, -0xa4, RZ ;  /* 0xffffff5cfc027810 */ /* 0x000fc80007ffe0ff */
[----:B------:R-:W-:Y:S01]  /*494e0*/  ISETP.GE.U32.AND P1, PT, R2, 0x7ffffedd, PT ;  /* 0x7ffffedd0200780c */ /* 0x000fe20003f26070 */
[----:B------:R-:W-:-:S04]  /*494f0*/  IADD3 R2, R252, -0xa8, RZ ;  /* 0xffffff58fc027810 */ /* 0x000fc80007ffe0ff */
[----:B------:R-:W-:Y:S01]  /*49500*/  ISETP.GE.U32.AND P0, PT, R2, 0x7ffffed9, PT ;  /* 0x7ffffed90200780c */ /* 0x000fe20003f06070 */
[C---:B-----5:R-:W-:Y:S02]  /*49510*/  IMAD.WIDE R236, R0.reuse, 0x4, R218 ;  /* 0x0000000400ec7825 */ /* 0x060fe400078e02da */
[----:B------:R-:W5:Y:S05]  /*49520*/  LDL.LU.64 R218, [R1+0x1290] ;  /* 0x0012900001da7983 */ /* 0x000f6a0000300a00 */
[----:B------:R1:W-:Y:S01]  /*49530*/  LDGSTS.E [R246+0x51800], [R236.64], !P1 ;  /* 0x51800000ecf67fae */ /* 0x0003e2000c921844 */
[----:B--2---:R-:W-:-:S03]  /*49540*/  IMAD.WIDE R224, R0, 0x4, R176 ;  /* 0x0000000400e07825 */ /* 0x004fc600078e02b0 */
[----:B------:R-:W2:Y:S01]  /*49550*/  LDL.LU.64 R176, [R1+0x12a0] ;  /* 0x0012a00001b07983 */ /* 0x000ea20000300a00 */
[----:B------:R-:W-:Y:S02]  /*49560*/  STL.64 [R1+0x2198], R236 ;  /* 0x002198ec01007387 */ /* 0x000fe40000100a00 */
[----:B------:R-:W-:Y:S01]  /*49570*/  STL.64 [R1+0x2190], R224 ;  /* 0x002190e001007387 */ /* 0x000fe20000100a00 */
[----:B------:R1:W-:Y:S01]  /*49580*/  LDGSTS.E [R246+0x51a00], [R224.64], !P1 ;  /* 0x51a00000e0f67fae */ /* 0x0003e2000c921844 */
[----:B------:R-:W-:-:S05]  /*49590*/  IMAD.WIDE R200, R0, 0x4, R200 ;  /* 0x0000000400c87825 */ /* 0x000fca00078e02c8 */
[----:B------:R1:W-:Y:S04]  /*495a0*/  STL.64 [R1+0x2188], R200 ;  /* 0x002188c801007387 */ /* 0x0003e80000100a00 */
[----:B------:R1:W-:Y:S01]  /*495b0*/  LDGSTS.E [R246+0x51c00], [R200.64], !P1 ;  /* 0x51c00000c8f67fae */ /* 0x0003e2000c921844 */
[----:B---3--:R-:W-:-:S05]  /*495c0*/  IMAD.WIDE R194, R0, 0x4, R194 ;  /* 0x0000000400c27825 */ /* 0x008fca00078e02c2 */
[----:B------:R3:W-:Y:S04]  /*495d0*/  STL.64 [R1+0x2180], R194 ;  /* 0x002180c201007387 */ /* 0x0007e80000100a00 */
[----:B------:R3:W-:Y:S01]  /*495e0*/  LDGSTS.E [R246+0x51e00], [R194.64], !P1 ;  /* 0x51e00000c2f67fae */ /* 0x0007e2000c921844 */
[----:B-1----:R-:W2:Y:S03]  /*495f0*/  LDL.LU.64 R200, [R1+0x12a8] ;  /* 0x0012a80001c87983 */ /* 0x002ea60000300a00 */
[----:B---3--:R-:W3:Y:S01]  /*49600*/  LDL.LU.64 R194, [R1+0x12b8] ;  /* 0x0012b80001c27983 */ /* 0x008ee20000300a00 */
[----:B----4-:R-:W-:-:S04]  /*49610*/  IMAD.WIDE R242, R0, 0x4, R212 ;  /* 0x0000000400f27825 */ /* 0x010fc800078e02d4 */
[C---:B------:R-:W-:Y:S01]  /*49620*/  IMAD.WIDE R236, R0.reuse, 0x4, R188 ;  /* 0x0000000400ec7825 */ /* 0x040fe200078e02bc */
[----:B------:R-:W4:Y:S04]  /*49630*/  LDL.LU.64 R212, [R1+0x12c0] ;  /* 0x0012c00001d47983 */ /* 0x000f280000300a00 */
[----:B------:R-:W4:Y:S01]  /*49640*/  LDL.LU.64 R188, [R1+0x12d0] ;  /* 0x0012d00001bc7983 */ /* 0x000f220000300a00 */
[----:B------:R-:W-:Y:S02]  /*49650*/  STL.64 [R1+0x2158], R242 ;  /* 0x002158f201007387 */ /* 0x000fe40000100a00 */
[----:B------:R-:W-:Y:S01]  /*49660*/  STL.64 [R1+0x2150], R236 ;  /* 0x002150ec01007387 */ /* 0x000fe20000100a00 */
[----:B------:R1:W-:Y:S01]  /*49670*/  LDGSTS.E [R246+0x53800], [R242.64], !P0 ;  /* 0x53800000f2f67fae */ /* 0x0003e2000c121844 */
[----:B------:R1:W-:Y:S02]  /*49680*/  LDGSTS.E [R246+0x53a00], [R236.64], !P0 ;  /* 0x53a00000ecf67fae */ /* 0x0003e4000c121844 */
[----:B------:R-:W-:-:S04]  /*49690*/  IMAD.WIDE R224, R0, 0x4, R206 ;  /* 0x0000000400e07825 */ /* 0x000fc800078e02ce */
[C---:B------:R-:W-:Y:S01]  /*496a0*/  IMAD.WIDE R206, R0.reuse, 0x4, R244 ;  /* 0x0000000400ce7825 */ /* 0x040fe200078e02f4 */
[----:B------:R1:W-:Y:S04]  /*496b0*/  STL.64 [R1+0x2148], R224 ;  /* 0x002148e001007387 */ /* 0x0003e80000100a00 */
[----:B------:R1:W-:Y:S01]  /*496c0*/  STL.64 [R1+0x2140], R206 ;  /* 0x002140ce01007387 */ /* 0x0003e20000100a00 */
[----:B------:R1:W-:Y:S01]  /*496d0*/  LDGSTS.E [R246+0x53c00], [R224.64], !P0 ;  /* 0x53c00000e0f67fae */ /* 0x0003e2000c121844 */
[----:B------:R1:W-:Y:S03]  /*496e0*/  LDGSTS.E [R246+0x53e00], [R206.64], !P0 ;  /* 0x53e00000cef67fae */ /* 0x0003e6000c121844 */
[----:B-1----:R-:W4:Y:S01]  /*496f0*/  LDL.LU.64 R224, [R1+0x12d8] ;  /* 0x0012d80001e07983 */ /* 0x002f220000300a00 */
[----:B------:R-:W4:Y:S02]  /*49700*/  LDL.LU.64 R206, [R1+0x12e8] ;  /* 0x0012e80001ce7983 */ /* 0x000f240000300a00 */
[----:B------:R-:W4:Y:S02]  /*49710*/  LDL.LU.64 R244, [R1+0x12f0] ;  /* 0x0012f00001f47983 */ /* 0x000f240000300a00 */
        /* <DEDUP_REMOVED lines=8> */
[----:B------:R1:W-:Y:S07]  /*497a0*/  STL.64 [R1+0x2110], R230 ;  /* 0x002110e601007387 */ /* 0x0003ee0000100a00 */
[----:B------:R1:W-:Y:S01]  /*497b0*/  LDGSTS.E [R246+0x55800], [R236.64], !P5 ;  /* 0x55800000ecf67fae */ /* 0x0003e2000e921844 */
[----:B------:R1:W-:Y:S01]  /*497c0*/  LDGSTS.E [R246+0x55a00], [R230.64], !P5 ;  /* 0x55a00000e6f67fae */ /* 0x0003e2000e921844 */
[----:B------:R-:W-:-:S04]  /*497d0*/  IADD3 R2, R252, -0xb4, RZ ;  /* 0xffffff4cfc027810 */ /* 0x000fc80007ffe0ff */
[----:B------:R-:W-:Y:S01]  /*497e0*/  ISETP.GE.U32.AND P2, PT, R2, 0x7ffffecd, PT ;  /* 0x7ffffecd0200780c */ /* 0x000fe20003f46070 */
[----:B-----5:R-:W-:-:S05]  /*497f0*/  IMAD.WIDE R218, R0, 0x4, R218 ;  /* 0x0000000400da7825 */ /* 0x020fca00078e02da */
[----:B------:R-:W-:Y:S04]  /*49800*/  STL.64 [R1+0x2108], R218 ;  /* 0x002108da01007387 */ /* 0x000fe80000100a00 */
[----:B------:R3:W-:Y:S01]  /*49810*/  LDGSTS.E [R246+0x55c00], [R218.64], !P5 ;  /* 0x55c00000daf67fae */ /* 0x0007e2000e921844 */
        /* <DEDUP_REMOVED lines=9> */
[----:B----4-:R-:W-:-:S04]  /*498b0*/  IMAD.WIDE R212, R0, 0x4, R212 ;  /* 0x0000000400d47825 */ /* 0x010fc800078e02d4 */
[C---:B------:R-:W-:Y:S01]  /*498c0*/  IMAD.WIDE R188, R0.reuse, 0x4, R188 ;  /* 0x0000000400bc7825 */ /* 0x040fe200078e02bc */
[----:B------:R-:W3:Y:S03]  /*498d0*/  LDL.LU.64 R194, [R1+0x1330] ;  /* 0x0013300001c27983 */ /* 0x000ee60000300a00 */
[----:B------:R-:W-:Y:S02]  /*498e0*/  STL.64 [R1+0x20d8], R236 ;  /* 0x0020d8ec01007387 */ /* 0x000fe40000100a00 */
[----:B------:R4:W-:Y:S02]  /*498f0*/  STL.64 [R1+0x20d0], R218 ;  /* 0x0020d0da01007387 */ /* 0x0009e40000100a00 */
[----:B------:R-:W-:Y:S01]  /*49900*/  STL.64 [R1+0x20c8], R212 ;  /* 0x0020c8d401007387 */ /* 0x000fe20000100a00 */
[----:B------:R4:W-:Y:S04]  /*49910*/  LDGSTS.E [R246+0x57a00], [R218.64], !P4 ;  /* 0x57a00000daf67fae */ /* 0x0009e8000e121844 */
[----:B------:R1:W-:Y:S01]  /*49920*/  STL.64 [R1+0x20c0], R188 ;  /* 0x0020c0bc01007387 */ /* 0x0003e20000100a00 */
[----:B------:R4:W-:Y:S02]  /*49930*/  LDGSTS.E [R246+0x57c00], [R212.64], !P4 ;  /* 0x57c00000d4f67fae */ /* 0x0009e4000e121844 */
[----:B------:R1:W-:Y:S01]  /*49940*/  LDGSTS.E [R246+0x57e00], [R188.64], !P4 ;  /* 0x57e00000bcf67fae */ /* 0x0003e2000e121844 */
[----:B----4-:R-:W4:Y:S01]  /*49950*/  LDL.LU.64 R218, [R1+0x1338] ;  /* 0x0013380001da7983 */ /* 0x010f220000300a00 */
[----:B-1----:R-:W4:Y:S02]  /*49960*/  LDL.LU.64 R188, [R1+0x1348] ;  /* 0x0013480001bc7983 */ /* 0x002f240000300a00 */
[----:B------:R-:W4:Y:S02]  /*49970*/  LDL.LU.64 R212, [R1+0x1350] ;  /* 0x0013500001d47983 */ /* 0x000f240000300a00 */
[----:B------:R-:W-:-:S04]  /*49980*/  IMAD.WIDE R236, R0, 0x4, R224 ;  /* 0x0000000400ec7825 */ /* 0x000fc800078e02e0 */
[----:B------:R-:W-:-:S04]  /*49990*/  IMAD.WIDE R224, R0, 0x4, R206 ;  /* 0x0000000400e07825 */ /* 0x000fc800078e02ce */
[C---:B------:R-:W-:Y:S02]  /*499a0*/  IMAD.WIDE R206, R0.reuse, 0x4, R244 ;  /* 0x0000000400ce7825 */ /* 0x040fe400078e02f4 */
[----:B------:R-:W4:Y:S02]  /*499b0*/  LDL.LU.64 R244, [R1+0x1360] ;  /* 0x0013600001f47983 */ /* 0x000f240000300a00 */
[----:B------:R-:W-:Y:S02]  /*499c0*/  STL.64 [R1+0x2098], R236 ;  /* 0x002098ec01007387 */ /* 0x000fe40000100a00 */
[----:B------:R1:W-:Y:S02]  /*499d0*/  STL.64 [R1+0x2090], R224 ;  /* 0x002090e001007387 */ /* 0x0003e40000100a00 */
[----:B------:R1:W-:Y:S01]  /*499e0*/  STL.64 [R1+0x2088], R206 ;  /* 0x002088ce01007387 */ /* 0x0003e20000100a00 */
[----:B------:R5:W-:Y:S01]  /*499f0*/  LDGSTS.E [R246+0x59800], [R236.64], !P2 ;  /* 0x59800000ecf67fae */ /* 0x000be2000d121844 */
[----:B------:R1:W-:Y:S02]  /*49a00*/  LDGSTS.E [R246+0x59a00], [R224.64], !P2 ;  /* 0x59a00000e0f67fae */ /* 0x0003e4000d121844 */
[----:B------:R1:W-:Y:S02]  /*49a10*/  LDGSTS.E [R246+0x59c00], [R206.64], !P2 ;  /* 0x59c00000cef67fae */ /* 0x0003e4000d121844 */
[----:B------:R-:W-:-:S05]  /*49a20*/  IMAD.WIDE R182, R0, 0x4, R182 ;  /* 0x0000000400b67825 */ /* 0x000fca00078e02b6 */
[----:B------:R1:W-:Y:S04]  /*49a30*/  STL.64 [R1+0x2080], R182 ;  /* 0x002080b601007387 */ /* 0x0003e80000100a00 */
[----:B-1----:R-:W4:Y:S01]  /*49a40*/  LDL.LU.64 R224, [R1+0x1368] ;  /* 0x0013680001e07983 */ /* 0x002f220000300a00 */
[----:B------:R-:W4:Y:S01]  /*49a50*/  LDL.LU.64 R206, [R1+0x1378] ;  /* 0x0013780001ce7983 */ /* 0x000f220000300a00 */
[----:B------:R-:W-:Y:S02]  /*49a60*/  IADD3 R2, R252, -0xb8, RZ ;  /* 0xffffff48fc027810 */ /* 0x000fe40007ffe0ff */
[----:B------:R1:W-:Y:S02]  /*49a70*/  LDGSTS.E [R246+0x59e00], [R182.64], !P2 ;  /* 0x59e00000b6f67fae */ /* 0x0003e4000d121844 */
[----:B------:R-:W-:Y:S01]  /*49a80*/  ISETP.GE.U32.AND P6, PT, R2, 0x7ffffec9, PT ;  /* 0x7ffffec90200780c */ /* 0x000fe20003fc6070 */
[----:B------:R-:W-:-:S04]  /*49a90*/  IADD3 R2, R252, -0xbc, RZ ;  /* 0xffffff44fc027810 */ /* 0x000fc80007ffe0ff */
[----:B------:R-:W-:Y:S01]  /*49aa0*/  ISETP.GE.U32.AND P3, PT, R2, 0x7ffffec5, PT ;  /* 0x7ffffec50200780c */ /* 0x000fe20003f66070 */
[----:B-1----:R-:W4:Y:S01]  /*49ab0*/  LDL.LU.64 R182, [R1+0x1380] ;  /* 0x0013800001b67983 */ /* 0x002f220000300a00 */
[----:B-----5:R-:W-:-:S06]  /*49ac0*/  IMAD.WIDE R236, R0, 0x4, R230 ;  /* 0x0000000400ec7825 */ /* 0x020fcc00078e02e6 */
        /* <DEDUP_REMOVED lines=17> */
[----:B------:R-:W-:Y:S02]  /*49be0*/  STL.64 [R1+0x2018], R242 ;  /* 0x002018f201007387 */ /* 0x000fe40000100a00 */
[C---:B------:R-:W-:Y:S01]  /*49bf0*/  IMAD.WIDE R218, R0.reuse, 0x4, R212 ;  /* 0x0000000400da7825 */ /* 0x040fe200078e02d4 */
[----:B-----5:R-:W4:Y:S03]  /*49c00*/  LDL.LU.64 R230, [R1+0x13c0] ;  /* 0x0013c00001e67983 */ /* 0x020f260000300a00 */
[----:B------:R-:W-:Y:S01]  /*49c10*/  STL.64 [R1+0x2010], R236 ;  /* 0x002010ec01007387 */ /* 0x000fe20000100a00 */
[----:B------:R1:W-:Y:S04]  /*49c20*/  LDGSTS.E [R246+0x5d800], [R242.64], !P3 ;  /* 0x5d800000f2f67fae */ /* 0x0003e8000d921844 */
[----:B------:R1:W-:Y:S01]  /*49c30*/  STL.64 [R1+0x2008], R218 ;  /* 0x002008da01007387 */ /* 0x0003e20000100a00 */
        /* <DEDUP_REMOVED lines=16> */
[----:B------:R-:W-:Y:S01]  /*49d40*/  IMAD.WIDE R182, R0, 0x4, R182 ;  /* 0x0000000400b67825 */ /* 0x000fe200078e02b6 */
[----:B------:R-:W-:Y:S04]  /*49d50*/  STL.64 [R1+0xf60], R224 ;  /* 0x000f60e001007387 */ /* 0x000fe80000100a00 */
[----:B------:R1:W-:Y:S04]  /*49d60*/  STL.64 [R1+0xf40], R182 ;  /* 0x000f40b601007387 */ /* 0x0003e80000100a00 */
        /* <DEDUP_REMOVED lines=10> */
[----:B------:R-:W2:Y:S02]  /*49e10*/  LDL.LU.64 R224, [R1+0x1410] ;  /* 0x0014100001e07983 */ /* 0x000ea40000300a00 */
[----:B------:R-:W-:-:S02]  /*49e20*/  IMAD.WIDE R236, R0, 0x4, R200 ;  /* 0x0000000400ec7825 */ /* 0x000fc400078e02c8 */
[----:B------:R-:W2:Y:S03]  /*49e30*/  LDL.LU.64 R200, [R1+0x1420] ;  /* 0x0014200001c87983 */ /* 0x000ea60000300a00 */
[----:B------:R-:W-:Y:S01]  /*49e40*/  STL.64 [R1+0xf10], R236 ;  /* 0x000f10ec01007387 */ /* 0x000fe20000100a00 */
[----:B------:R1:W-:Y:S01]  /*49e50*/  LDGSTS.E [R246+0x61800], [R236.64], !P0 ;  /* 0x61800000ecf67fae */ /* 0x0003e2000c121844 */
[----:B---3--:R-:W-:-:S04]  /*49e60*/  IMAD.WIDE R194, R0, 0x4, R194 ;  /* 0x0000000400c27825 */ /* 0x008fc800078e02c2 */
[----:B----4-:R-:W-:-:S04]  /*49e70*/  IMAD.WIDE R188, R0, 0x4, R188 ;  /* 0x0000000400bc7825 */ /* 0x010fc800078e02bc */
[C---:B------:R-:W-:Y:S01]  /*49e80*/  IMAD.WIDE R230, R0.reuse, 0x4, R230 ;  /* 0x0000000400e67825 */ /* 0x040fe200078e02e6 */
[----:B------:R3:W-:Y:S03]  /*49e90*/  STL.64 [R1+0xf00], R194 ;  /* 0x000f00c201007387 */ /* 0x0007e60000100a00 */
[----:B------:R4:W-:Y:S01]  /*49ea0*/  STL.64 [R1+0xee0], R188 ;  /* 0x000ee0bc01007387 */ /* 0x0009e20000100a00 */
[----:B------:R3:W-:Y:S01]  /*49eb0*/  LDGSTS.E [R246+0x61a00], [R194.64], !P0 ;  /* 0x61a00000c2f67fae */ /* 0x0007e2000c121844 */
[----:B------:R1:W-:Y:S02]  /*49ec0*/  STL.64 [R1+0xed0], R230 ;  /* 0x000ed0e601007387 */ /* 0x0003e40000100a00 */
[----:B------:R4:W-:Y:S02]  /*49ed0*/  LDGSTS.E [R246+0x61c00], [R188.64], !P0 ;  /* 0x61c00000bcf67fae */ /* 0x0009e4000c121844 */
[----:B------:R1:W-:Y:S01]  /*49ee0*/  LDGSTS.E [R246+0x61e00], [R230.64], !P0 ;  /* 0x61e00000e6f67fae */ /* 0x0003e2000c121844 */
[----:B---3--:R-:W3:Y:S01]  /*49ef0*/  LDL.LU.64 R194, [R1+0x1428] ;  /* 0x0014280001c27983 */ /* 0x008ee20000300a00 */
[----:B----4-:R-:W4:Y:S02]  /*49f00*/  LDL.LU.64 R188, [R1+0x1438] ;  /* 0x0014380001bc7983 */ /* 0x010f240000300a00 */
[----:B-1----:R-:W-:-:S02]  /*49f10*/  IMAD.WIDE R236, R0, 0x4, R218 ;  /* 0x0000000400ec7825 */ /* 0x002fc400078e02da */
[----:B------:R-:W4:Y:S03]  /*49f20*/  LDL.LU.64 R218, [R1+0x1440] ;  /* 0x0014400001da7983 */ /* 0x000f260000300a00 */
[----:B------:R-:W-:Y:S01]  /*49f30*/  STL.64 [R1+0xeb0], R236 ;  /* 0x000eb0ec01007387 */ /* 0x000fe20000100a00 */
[----:B------:R5:W-:Y:S01]  /*49f40*/  LDGSTS.E [R246+0x63800], [R236.64], !P5 ;  /* 0x63800000ecf67fae */ /* 0x000be2000e921844 */
[----:B------:R-:W-:-:S04]  /*49f50*/  IMAD.WIDE R230, R0, 0x4, R212 ;  /* 0x0000000400e67825 */ /* 0x000fc800078e02d4 */
[C---:B------:R-:W-:Y:S02]  /*49f60*/  IMAD.WIDE R212, R0.reuse, 0x4, R244 ;  /* 0x0000000400d47825 */ /* 0x040fe400078e02f4 */
[----:B------:R-:W4:Y:S02]  /*49f70*/  LDL.LU.64 R244, [R1+0x1450] ;  /* 0x0014500001f47983 */ /* 0x000f240000300a00 */
[----:B------:R1:W-:Y:S02]  /*49f80*/  STL.64 [R1+0xea0], R230 ;  /* 0x000ea0e601007387 */ /* 0x0003e40000100a00 */
[----:B------:R-:W-:Y:S01]  /*49f90*/  STL.64 [R1+0xe80], R212 ;  /* 0x000e80d401007387 */ /* 0x000fe20000100a00 */
[----:B------:R1:W-:Y:S01]  /*49fa0*/  LDGSTS.E [R246+0x63a00], [R230.64], !P5 ;  /* 0x63a00000e6f67fae */ /* 0x0003e2000e921844 */
[----:B------:R1:W-:Y:S02]  /*49fb0*/  LDGSTS.E [R246+0x63c00], [R212.64], !P5 ;  /* 0x63c00000d4f67fae */ /* 0x0003e4000e921844 */
[----:B------:R-:W-:-:S05]  /*49fc0*/  IMAD.WIDE R206, R0, 0x4, R206 ;  /* 0x0000000400ce7825 */ /* 0x000fca00078e02ce */
[----:B------:R1:W-:Y:S04]  /*49fd0*/  STL.64 [R1+0xe70], R206 ;  /* 0x000e70ce01007387 */ /* 0x0003e80000100a00 */
[----:B------:R1:W-:Y:S04]  /*49fe0*/  LDGSTS.E [R246+0x63e00], [R206.64], !P5 ;  /* 0x63e00000cef67fae */ /* 0x0003e8000e921844 */
[----:B-1----:R-:W4:Y:S04]  /*49ff0*/  LDL.LU.64 R230, [R1+0x1458] ;  /* 0x0014580001e67983 */ /* 0x002f280000300a00 */
[----:B------:R-:W4:Y:S01]  /*4a000*/  LDL.LU.64 R206, [R1+0x1468] ;  /* 0x0014680001ce7983 */ /* 0x000f220000300a00 */
[----:B------:R-:W-:Y:S01]  /*4a010*/  IADD3 R2, R252, -0xcc, RZ ;  /* 0xffffff34fc027810 */ /* 0x000fe20007ffe0ff */
[----:B------:R-:W4:Y:S03]  /*4a020*/  LDL.LU.64 R212, [R1+0x1470] ;  /* 0x0014700001d47983 */ /* 0x000f260000300a00 */
[----:B------:R-:W-:Y:S01]  /*4a030*/  ISETP.GE.U32.AND P4, PT, R2, 0x7ffffeb5, PT ;  /* 0x7ffffeb50200780c */ /* 0x000fe20003f86070 */
[----:B------:R-:W-:-:S04]  /*4a040*/  IADD3 R2, R252, -0xd0, RZ ;  /* 0xffffff30fc027810 */ /* 0x000fc80007ffe0ff */
[----:B------:R-:W-:Y:S01]  /*4a050*/  ISETP.GE.U32.AND P2, PT, R2, 0x7ffffeb1, PT ;  /* 0x7ffffeb10200780c */ /* 0x000fe20003f46070 */
[C---:B-----5:R-:W-:Y:S02]  /*4a060*/  IMAD.WIDE R236, R0.reuse, 0x4, R182 ;  /* 0x0000000400ec7825 */ /* 0x060fe400078e02b6 */
[----:B------:R-:W5:Y:S03]  /*4a070*/  LDL.LU.64 R182, [R1+0x1480] ;  /* 0x0014800001b67983 */ /* 0x000f660000300a00 */
[----:B------:R-:W-:Y:S02]  /*4a080*/  STL.64 [R1+0xe50], R236 ;  /* 0x000e50ec01007387 */ /* 0x000fe40000100a00 */
[----:B------:R4:W-:Y:S01]  /*4a090*/  LDGSTS.E [R246+0x65800], [R236.64], !P4 ;  /* 0x65800000ecf67fae */ /* 0x0009e2000e121844 */
[----:B--2---:R-:W-:-:S04]  /*4a0a0*/  IMAD.WIDE R176, R0, 0x4, R176 ;  /* 0x0000000400b07825 */ /* 0x004fc800078e02b0 */
[C---:B------:R-:W-:Y:S01]  /*4a0b0*/  IMAD.WIDE R224, R0.reuse, 0x4, R224 ;  /* 0x0000000400e07825 */ /* 0x040fe200078e02e0 */
[----:B------:R1:W-:Y:S04]  /*4a0c0*/  STL.64 [R1+0xe40], R176 ;  /* 0x000e40b001007387 */ /* 0x0003e80000100a00 */
[----:B------:R-:W-:Y:S01]  /*4a0d0*/  STL.64 [R1+0xe20], R224 ;  /* 0x000e20e001007387 */ /* 0x000fe20000100a00 */
[----:B------:R1:W-:Y:S01]  /*4a0e0*/  LDGSTS.E [R246+0x65a00], [R176.64], !P4 ;  /* 0x65a00000b0f67fae */ /* 0x0003e2000e121844 */
[----:B------:R2:W-:Y:S02]  /*4a0f0*/  LDGSTS.E [R246+0x65c00], [R224.64], !P4 ;  /* 0x65c00000e0f67fae */ /* 0x0005e4000e121844 */
[----:B------:R-:W-:-:S05]  /*4a100*/  IMAD.WIDE R200, R0, 0x4, R200 ;  /* 0x0000000400c87825 */ /* 0x000fca00078e02c8 */
[----:B------:R2:W-:Y:S04]  /*4a110*/  STL.64 [R1+0xe10], R200 ;  /* 0x000e10c801007387 */ /* 0x0005e80000100a00 */
[----:B-1----:R-:W5:Y:S04]  /*4a120*/  LDL.LU.64 R176, [R1+0x1488] ;  /* 0x0014880001b07983 */ /* 0x002f680000300a00 */
[----:B------:R2:W-:Y:S04]  /*4a130*/  LDGSTS.E [R246+0x65e00], [R200.64], !P4 ;  /* 0x65e00000c8f67fae */ /* 0x0005e8000e121844 */
[----:B--2---:R-:W2:Y:S01]  /*4a140*/  LDL.LU.64 R200, [R1+0x1498] ;  /* 0x0014980001c87983 */ /* 0x004ea20000300a00 */
[----:B---3--:R-:W-:-:S04]  /*4a150*/  IMAD.WIDE R242, R0, 0x4, R194 ;  /* 0x0000000400f27825 */ /* 0x008fc800078e02c2 */
[C---:B----4-:R-:W-:Y:S01]  /*4a160*/  IMAD.WIDE R236, R0.reuse, 0x4, R188 ;  /* 0x0000000400ec7825 */ /* 0x050fe200078e02bc */
[----:B------:R-:W3:Y:S03]  /*4a170*/  LDL.LU.64 R194, [R1+0x14a0] ;  /* 0x0014a00001c27983 */ /* 0x000ee60000300a00 */
[----:B------:R-:W-:Y:S02]  /*4a180*/  STL.64 [R1+0xdf0], R242 ;  /* 0x000df0f201007387 */ /* 0x000fe40000100a00 */
[----:B------:R-:W4:Y:S01]  /*4a190*/  LDL.LU.64 R188, [R1+0x14b0] ;  /* 0x0014b00001bc7983 */ /* 0x000f220000300a00 */
[----:B------:R1:W-:Y:S04]  /*4a1a0*/  LDGSTS.E [R246+0x67800], [R242.64], !P2 ;  /* 0x67800000f2f67fae */ /* 0x0003e8000d121844 */
[----:B------:R-:W-:Y:S01]  /*4a1b0*/  STL.64 [R1+0xde0], R236 ;  /* 0x000de0ec01007387 */ /* 0x000fe20000100a00 */
[----:B------:R1:W-:Y:S02]  /*4a1c0*/  LDGSTS.E [R246+0x67a00], [R236.64], !P2 ;  /* 0x67a00000ecf67fae */ /* 0x0003e4000d121844 */
[----:B------:R-:W-:-:S05]  /*4a1d0*/  IMAD.WIDE R224, R0, 0x4, R218 ;  /* 0x0000000400e07825 */ /* 0x000fca00078e02da */
[----:B------:R1:W-:Y:S04]  /*4a1e0*/  STL.64 [R1+0xdc0], R224 ;  /* 0x000dc0e001007387 */ /* 0x0003e80000100a00 */
[----:B------:R1:W-:Y:S01]  /*4a1f0*/  LDGSTS.E [R246+0x67c00], [R224.64], !P2 ;  /* 0x67c00000e0f67fae */ /* 0x0003e2000d121844 */
[----:B------:R-:W-:-:S05]  /*4a200*/  IMAD.WIDE R218, R0, 0x4, R244 ;  /* 0x0000000400da7825 */ /* 0x000fca00078e02f4 */
[----:B------:R1:W-:Y:S04]  /*4a210*/  STL.64 [R1+0xdb0], R218 ;  /* 0x000db0da01007387 */ /* 0x0003e80000100a00 */
[----:B------:R1:W-:Y:S04]  /*4a220*/  LDGSTS.E [R246+0x67e00], [R218.64], !P2 ;  /* 0x67e00000daf67fae */ /* 0x0003e8000d121844 */
[----:B-1----:R-:W4:Y:S04]  /*4a230*/  LDL.LU.64 R224, [R1+0x14b8] ;  /* 0x0014b80001e07983 */ /* 0x002f280000300a00 */
[----:B------:R-:W4:Y:S01]  /*4a240*/  LDL.LU.64 R218, [R1+0x14c8] ;  /* 0x0014c80001da7983 */ /* 0x000f220000300a00 */
[----:B------:R-:W4:Y:S02]  /*4a250*/  LDL.LU.64 R244, [R1+0x14d0] ;  /* 0x0014d00001f47983 */ /* 0x000f240000300a00 */
[----:B------:R-:W-:-:S04]  /*4a260*/  IMAD.WIDE R236, R0, 0x4, R230 ;  /* 0x0000000400ec7825 */ /* 0x000fc800078e02e6 */
[----:B------:R-:W-:Y:S02]  /*4a270*/  IMAD.WIDE R230, R0, 0x4, R206 ;  /* 0x0000000400e67825 */ /* 0x000fe400078e02ce */
[----:B------:R-:W4:Y:S01]  /*4a280*/  LDL.LU.64 R206, [R1+0x14e0] ;  /* 0x0014e00001ce7983 */ /* 0x000f220000300a00 */
[----:B------:R-:W-:-:S04]  /*4a290*/  IADD3 R2, R252, -0xd4, RZ ;  /* 0xffffff2cfc027810 */ /* 0x000fc80007ffe0ff */
[----:B------:R-:W-:Y:S01]  /*4a2a0*/  ISETP.GE.U32.AND P6, PT, R2, 0x7ffffead, PT ;  /* 0x7ffffead0200780c */ /* 0x000fe20003fc6070 */
[----:B------:R-:W-:Y:S02]  /*4a2b0*/  IADD3 R2, R252, -0xd8, RZ ;  /* 0xffffff28fc027810 */ /* 0x000fe40007ffe0ff */
[----:B------:R-:W-:Y:S02]  /*4a2c0*/  IMAD.WIDE R212, R0, 0x4, R212 ;  /* 0x0000000400d47825 */ /* 0x000fe400078e02d4 */
[----:B------:R-:W-:Y:S01]  /*4a2d0*/  ISETP.GE.U32.AND P3, PT, R2, 0x7ffffea9, PT ;  /* 0x7ffffea90200780c */ /* 0x000fe20003f66070 */
[----:B------:R-:W-:Y:S01]  /*4a2e0*/  STL.64 [R1+0xd90], R236 ;  /* 0x000d90ec01007387 */ /* 0x000fe20000100a00 */
[----:B------:R-:W-:Y:S02]  /*4a2f0*/  STL.64 [R1+0xd80], R230 ;  /* 0x000d80e601007387 */ /* 0x000fe40000100a00 */
[----:B------:R-:W-:Y:S04]  /*4a300*/  STL.64 [R1+0xd60], R212 ;  /* 0x000d60d401007387 */ /* 0x000fe80000100a00 */
[----:B------:R1:W-:Y:S01]  /*4a310*/  LDGSTS.E [R246+0x69800], [R236.64], !P6 ;  /* 0x69800000ecf67fae */ /* 0x0003e2000f121844 */
[----:B------:R1:W-:Y:S02]  /*4a320*/  LDGSTS.E [R246+0x69a00], [R230.64], !P6 ;  /* 0x69a00000e6f67fae */ /* 0x0003e4000f121844 */
[----:B------:R1:W-:Y:S01]  /*4a330*/  LDGSTS.E [R246+0x69c00], [R212.64], !P6 ;  /* 0x69c00000d4f67fae */ /* 0x0003e2000f121844 */
[----:B------:R-:W-:-:S04]  /*4a340*/  IADD3 R2, R252, -0xdc, RZ ;  /* 0xffffff24fc027810 */ /* 0x000fc80007ffe0ff */
[----:B------:R-:W-:Y:S01]  /*4a350*/  ISETP.GE.U32.AND P1, PT, R2, 0x7ffffea5, PT ;  /* 0x7ffffea50200780c */ /* 0x000fe20003f26070 */
[----:B-----5:R-:W-:-:S05]  /*4a360*/  IMAD.WIDE R182, R0, 0x4, R182 ;  /* 0x0000000400b67825 */ /* 0x020fca00078e02b6 */
[----:B------:R5:W-:Y:S04]  /*4a370*/  STL.64 [R1+0xd50], R182 ;  /* 0x000d50b601007387 */ /* 0x000be80000100a00 */
[----:B------:R5:W-:Y:S04]  /*4a380*/  LDGSTS.E [R246+0x69e00], [R182.64], !P6 ;  /* 0x69e00000b6f67fae */ /* 0x000be8000f121844 */
[----:B-----5:R-:W5:Y:S01]  /*4a390*/  LDL.LU.64 R182, [R1+0x14e8] ;  /* 0x0014e80001b67983 */ /* 0x020f620000300a00 */
[----:B-1----:R-:W-:-:S03]  /*4a3a0*/  IMAD.WIDE R230, R0, 0x4, R176 ;  /* 0x0000000400e67825 */ /* 0x002fc600078e02b0 */
[----:B------:R-:W5:Y:S01]  /*4a3b0*/  LDL.LU.64 R176, [R1+0x14f8] ;  /* 0x0014f80001b07983 */ /* 0x000f620000300a00 */
[----:B------:R-:W5:Y:S03]  /*4a3c0*/  LDL.LU.64 R236, [R1+0x1500] ;  /* 0x0015000001ec7983 */ /* 0x000f660000300a00 */
[----:B------:R-:W-:Y:S01]  /*4a3d0*/  STL.64 [R1+0xd30], R230 ;  /* 0x000d30e601007387 */ /* 0x000fe20000100a00 */
[----:B------:R-:W5:Y:S03]  /*4a3e0*/  LDL.LU.64 R212, [R1+0x1510] ;  /* 0x0015100001d47983 */ /* 0x000f660000300a00 */
[----:B------:R1:W-:Y:S01]  /*4a3f0*/  LDGSTS.E [R246+0x6b800], [R230.64], !P3 ;  /* 0x6b800000e6f67fae */ /* 0x0003e2000d921844 */
[----:B--2---:R-:W-:-:S05]  /*4a400*/  IMAD.WIDE R200, R0, 0x4, R200 ;  /* 0x0000000400c87825 */ /* 0x004fca00078e02c8 */
[----:B------:R-:W-:Y:S04]  /*4a410*/  STL.64 [R1+0xd20], R200 ;  /* 0x000d20c801007387 */ /* 0x000fe80000100a00 */
[----:B------:R2:W-:Y:S01]  /*4a420*/  LDGSTS.E [R246+0x6ba00], [R200.64], !P3 ;  /* 0x6ba00000c8f67fae */ /* 0x0005e2000d921844 */
[----:B---3--:R-:W-:-:S04]  /*4a430*/  IMAD.WIDE R194, R0, 0x4, R194 ;  /* 0x0000000400c27825 */ /* 0x008fc800078e02c2 */
[C---:B----4-:R-:W-:Y:S01]  /*4a440*/  IMAD.WIDE R188, R0.reuse, 0x4, R188 ;  /* 0x0000000400bc7825 */ /* 0x050fe200078e02bc */
[----:B------:R3:W-:Y:S04]  /*4a450*/  STL.64 [R1+0xd00], R194 ;  /* 0x000d00c201007387 */ /* 0x0007e80000100a00 */
[----:B------:R4:W-:Y:S04]  /*4a460*/  STL.64 [R1+0xcf0], R188 ;  /* 0x000cf0bc01007387 */ /* 0x0009e80000100a00 */
[----:B------:R3:W-:Y:S01]  /*4a470*/  LDGSTS.E [R246+0x6bc00], [R194.64], !P3 ;  /* 0x6bc00000c2f67fae */ /* 0x0007e2000d921844 */
[----:B------:R4:W-:Y:S03]  /*4a480*/  LDGSTS.E [R246+0x6be00], [R188.64], !P3 ;  /* 0x6be00000bcf67fae */ /* 0x0009e6000d921844 */
[----:B---3--:R-:W3:Y:S01]  /*4a490*/  LDL.LU.64 R194, [R1+0x1518] ;  /* 0x0015180001c27983 */ /* 0x008ee20000300a00 */
[----:B----4-:R-:W4:Y:S02]  /*4a4a0*/  LDL.LU.64 R188, [R1+0x1528] ;  /* 0x0015280001bc7983 */ /* 0x010f240000300a00 */
[----:B--2---:R-:W4:Y:S02]  /*4a4b0*/  LDL.LU.64 R200, [R1+0x1530] ;  /* 0x0015300001c87983 */ /* 0x004f240000300a00 */
[----:B-1----:R-:W-:-:S05]  /*4a4c0*/  IMAD.WIDE R230, R0, 0x4, R224 ;  /* 0x0000000400e67825 */ /* 0x002fca00078e02e0 */
[----:B------:R1:W-:Y:S01]  /*4a4d0*/  LDGSTS.E [R246+0x6d800], [R230.64], !P1 ;  /* 0x6d800000e6f67fae */ /* 0x0003e2000c921844 */
[----:B------:R-:W-:-:S04]  /*4a4e0*/  IMAD.WIDE R224, R0, 0x4, R218 ;  /* 0x0000000400e07825 */ /* 0x000fc800078e02da */
[C---:B------:R-:W-:Y:S02]  /*4a4f0*/  IMAD.WIDE R218, R0.reuse, 0x4, R244 ;  /* 0x0000000400da7825 */ /* 0x040fe400078e02f4 */
[----:B------:R-:W4:Y:S02]  /*4a500*/  LDL.LU.64 R244, [R1+0x1540] ;  /* 0x0015400001f47983 */ /* 0x000f240000300a00 */
[----:B------:R1:W-:Y:S02]  /*4a510*/  STL.64 [R1+0xcd0], R230 ;  /* 0x000cd0e601007387 */ /* 0x0003e40000100a00 */
[----:B------:R1:W-:Y:S02]  /*4a520*/  STL.64 [R1+0xcc0], R224 ;  /* 0x000cc0e001007387 */ /* 0x0003e40000100a00 */
[----:B------:R1:W-:Y:S01]  /*4a530*/  STL.64 [R1+0xca0], R218 ;  /* 0x000ca0da01007387 */ /* 0x0003e20000100a00 */
[----:B------:R1:W-:Y:S01]  /*4a540*/  LDGSTS.E [R246+0x6da00], [R224.64], !P1 ;  /* 0x6da00000e0f67fae */ /* 0x0003e2000c921844 */
[----:B------:R1:W-:Y:S02]  /*4a550*/  LDGSTS.E [R246+0x6dc00], [R218.64], !P1 ;  /* 0x6dc00000daf67fae */ /* 0x0003e4000c921844 */
[----:B------:R-:W-:-:S05]  /*4a560*/  IMAD.WIDE R206, R0, 0x4, R206 ;  /* 0x0000000400ce7825 */ /* 0x000fca00078e02ce */
[----:B------:R1:W-:Y:S02]  /*4a570*/  STL.64 [R1+0xc90], R206 ;  /* 0x000c90ce01007387 */ /* 0x0003e40000100a00 */
[----:B-1----:R-:W4:Y:S02]  /*4a580*/  LDL.LU.64 R230, [R1+0x1548] ;  /* 0x0015480001e67983 */ /* 0x002f240000300a00 */
[----:B------:R-:W4:Y:S04]  /*4a590*/  LDL.LU.64 R224, [R1+0x1558] ;  /* 0x0015580001e07983 */ /* 0x000f280000300a00 */
[----:B------:R1:W-:Y:S01]  /*4a5a0*/  LDGSTS.E [R246+0x6de00], [R206.64], !P1 ;  /* 0x6de00000cef67fae */ /* 0x0003e2000c921844 */
[----:B------:R-:W4:Y:S03]  /*4a5b0*/  LDL.LU.64 R218, [R1+0x1560] ;  /* 0x0015600001da7983 */ /* 0x000f260000300a00 */
[----:B-1----:R-:W4:Y:S01]  /*4a5c0*/  LDL.LU.64 R206, [R1+0x1570] ;  /* 0x0015700001ce7983 */ /* 0x002f220000300a00 */
[----:B------:R-:W-:-:S04]  /*4a5d0*/  IADD3 R2, R252, -0xe0, RZ ;  /* 0xffffff20fc027810 */ /* 0x000fc80007ffe0ff */
[----:B------:R-:W-:Y:S01]  /*4a5e0*/  ISETP.GE.U32.AND P0, PT, R2, 0x7ffffea1, PT ;  /* 0x7ffffea10200780c */ /* 0x000fe20003f06070 */
[----:B------:R-:W-:-:S04]  /*4a5f0*/  IADD3 R2, R252, -0xe4, RZ ;  /* 0xffffff1cfc027810 */ /* 0x000fc80007ffe0ff */
[----:B------:R-:W-:Y:S01]  /*4a600*/  ISETP.GE.U32.AND P5, PT, R2, 0x7ffffe9d, PT ;  /* 0x7ffffe9d0200780c */ /* 0x000fe20003fa6070 */
[----:B-----5:R-:W-:-:S05]  /*4a610*/  IMAD.WIDE R182, R0, 0x4, R182 ;  /* 0x0000000400b67825 */ /* 0x020fca00078e02b6 */
[----:B------:R1:W-:Y:S04]  /*4a620*/  STL.64 [R1+0xc70], R182 ;  /* 0x000c70b601007387 */ /* 0x0003e80000100a00 */
[----:B------:R1:W-:Y:S01]  /*4a630*/  LDGSTS.E [R246+0x6f800], [R182.64], !P0 ;  /* 0x6f800000b6f67fae */ /* 0x0003e2000c121844 */
[----:B------:R-:W-:-:S04]  /*4a640*/  IMAD.WIDE R176, R0, 0x4, R176 ;  /* 0x0000000400b07825 */ /* 0x000fc800078e02b0 */
[----:B------:R-:W-:-:S04]  /*4a650*/  IMAD.WIDE R236, R0, 0x4, R236 ;  /* 0x0000000400ec7825 */ /* 0x000fc800078e02ec */
[C---:B------:R-:W-:Y:S01]  /*4a660*/  IMAD.WIDE R212, R0.reuse, 0x4, R212 ;  /* 0x0000000400d47825 */ /* 0x040fe200078e02d4 */
[----:B------:R5:W-:Y:S03]  /*4a670*/  STL.64 [R1+0xc60], R176 ;  /* 0x000c60b001007387 */ /* 0x000be60000100a00 */
[----:B------:R-:W-:Y:S01]  /*4a680*/  STL.64 [R1+0xc40], R236 ;  /* 0x000c40ec01007387 */ /* 0x000fe20000100a00 */
[----:B------:R5:W-:Y:S01]  /*4a690*/  LDGSTS.E [R246+0x6fa00], [R176.64], !P0 ;  /* 0x6fa00000b0f67fae */ /* 0x000be2000c121844 */
[----:B------:R5:W-:Y:S03]  /*4a6a0*/  STL.64 [R1+0xc30], R212 ;  /* 0x000c30d401007387 */ /* 0x000be60000100a00 */
[----:B-1----:R-:W2:Y:S01]  /*4a6b0*/  LDL.LU.64 R182, [R1+0x1578] ;  /* 0x0015780001b67983 */ /* 0x002ea20000300a00 */
[----:B------:R1:W-:Y:S03]  /*4a6c0*/  LDGSTS.E [R246+0x6fc00], [R236.64], !P0 ;  /* 0x6fc00000ecf67fae */ /* 0x0003e6000c121844 */
[----:B------:R1:W-:Y:S04]  /*4a6d0*/  LDGSTS.E [R246+0x6fe00], [R212.64], !P0 ;  /* 0x6fe00000d4f67fae */ /* 0x0003e8000c121844 */
[----:B-----5:R-:W5:Y:S04]  /*4a6e0*/  LDL.LU.64 R176, [R1+0x1588] ;  /* 0x0015880001b07983 */ /* 0x020f680000300a00 */
[----:B-1----:R-:W5:Y:S01]  /*4a6f0*/  LDL.LU.64 R212, [R1+0x1590] ;  /* 0x0015900001d47983 */ /* 0x002f620000300a00 */
[----:B---3--:R-:W-:-:S04]  /*4a700*/  IMAD.WIDE R194, R0, 0x4, R194 ;  /* 0x0000000400c27825 */ /* 0x008fc800078e02c2 */
[----:B----4-:R-:W-:-:S04]  /*4a710*/  IMAD.WIDE R188, R0, 0x4, R188 ;  /* 0x0000000400bc7825 */ /* 0x010fc800078e02bc */
[C---:B------:R-:W-:Y:S01]  /*4a720*/  IMAD.WIDE R242, R0.reuse, 0x4, R200 ;  /* 0x0000000400f27825 */ /* 0x040fe200078e02c8 */
[----:B------:R1:W-:Y:S03]  /*4a730*/  STL.64 [R1+0xc10], R194 ;  /* 0x000c10c201007387 */ /* 0x0003e60000100a00 */
[----:B------:R-:W3:Y:S02]  /*4a740*/  LDL.LU.64 R200, [R1+0x15a0] ;  /* 0x0015a00001c87983 */ /* 0x000ee40000300a00 */
[----:B------:R4:W-:Y:S01]  /*4a750*/  STL.64 [R1+0xc00], R188 ;  /* 0x000c00bc01007387 */ /* 0x0009e20000100a00 */
[----:B------:R1:W-:Y:S01]  /*4a760*/  LDGSTS.E [R246+0x71800], [R194.64], !P5 ;  /* 0x71800000c2f67fae */ /* 0x0003e2000e921844 */
[----:B------:R-:W-:Y:S02]  /*4a770*/  STL.64 [R1+0xbe0], R242 ;  /* 0x000be0f201007387 */ /* 0x000fe40000100a00 */
[----:B------:R4:W-:Y:S02]  /*4a780*/  LDGSTS.E [R246+0x71a00], [R188.64], !P5 ;  /* 0x71a00000bcf67fae */ /* 0x0009e4000e921844 */
[----:B------:R1:W-:Y:S02]  /*4a790*/  LDGSTS.E [R246+0x71c00], [R242.64], !P5 ;  /* 0x71c00000f2f67fae */ /* 0x0003e4000e921844 */
[----:B------:R-:W-:-:S05]  /*4a7a0*/  IMAD.WIDE R236, R0, 0x4, R244 ;  /* 0x0000000400ec7825 */ /* 0x000fca00078e02f4 */
[----:B------:R4:W-:Y:S01]  /*4a7b0*/  STL.64 [R1+0xbd0], R236 ;  /* 0x000bd0ec01007387 */ /* 0x0009e20000100a00 */
[----:B-1----:R-:W3:Y:S03]  /*4a7c0*/  LDL.LU.64 R194, [R1+0x15a8] ;  /* 0x0015a80001c27983 */ /* 0x002ee60000300a00 */
[----:B------:R1:W-:Y:S01]  /*4a7d0*/  LDGSTS.E [R246+0x71e00], [R236.64], !P5 ;  /* 0x71e00000ecf67fae */ /* 0x0003e2000e921844 */
[----:B----4-:R-:W4:Y:S03]  /*4a7e0*/  LDL.LU.64 R188, [R1+0x15b8] ;  /* 0x0015b80001bc7983 */ /* 0x010f260000300a00 */
[----:B------:R-:W4:Y:S01]  /*4a7f0*/  LDL.LU.64 R244, [R1+0x15c0] ;  /* 0x0015c00001f47983 */ /* 0x000f220000300a00 */
[----:B-1----:R-:W-:-:S04]  /*4a800*/  IMAD.WIDE R236, R0, 0x4, R230 ;  /* 0x0000000400ec7825 */ /* 0x002fc800078e02e6 */
[----:B------:R-:W-:-:S04]  /*4a810*/  IMAD.WIDE R230, R0, 0x4, R224 ;  /* 0x0000000400e67825 */ /* 0x000fc800078e02e0 */
[C---:B------:R-:W-:Y:S01]  /*4a820*/  IMAD.WIDE R224, R0.reuse, 0x4, R218 ;  /* 0x0000000400e07825 */ /* 0x040fe200078e02da */
[----:B------:R1:W-:Y:S03]  /*4a830*/  STL.64 [R1+0xbb0], R236 ;  /* 0x000bb0ec01007387 */ /* 0x0003e60000100a00 */
[----:B------:R-:W-:Y:S02]  /*4a840*/  IMAD.WIDE R218, R0, 0x4, R206 ;  /* 0x0000000400da7825 */ /* 0x000fe400078e02ce */
[----:B------:R-:W4:Y:S01]  /*4a850*/  LDL.LU.64 R206, [R1+0x15d0] ;  /* 0x0015d00001ce7983 */ /* 0x000f220000300a00 */
[----:B------:R-:W-:-:S04]  /*4a860*/  IADD3 R2, R252, -0xe8, RZ ;  /* 0xffffff18fc027810 */ /* 0x000fc80007ffe0ff */
[----:B------:R-:W-:Y:S01]  /*4a870*/  ISETP.GE.U32.AND P4, PT, R2, 0x7ffffe99, PT ;  /* 0x7ffffe990200780c */ /* 0x000fe20003f86070 */
[----:B------:R-:W-:-:S04]  /*4a880*/  IADD3 R2, R252, -0xec, RZ ;  /* 0xffffff14fc027810 */ /* 0x000fc80007ffe0ff */
[----:B------:R-:W-:Y:S01]  /*4a890*/  ISETP.GE.U32.AND P2, PT, R2, 0x7ffffe95, PT ;  /* 0x7ffffe950200780c */ /* 0x000fe20003f46070 */
[----:B------:R1:W-:Y:S01]  /*4a8a0*/  STL.64 [R1+0xba0], R230 ;  /* 0x000ba0e601007387 */ /* 0x0003e20000100a00 */
[----:B------:R2:W-:Y:S02]  /*4a8b0*/  STL.64 [R1+0xb70], R224 ;  /* 0x000b70e001007387 */ /* 0x0005e40000100a00 */
[----:B------:R5:W-:Y:S04]  /*4a8c0*/  STL.64 [R1+0xb60], R218 ;  /* 0x000b60da01007387 */ /* 0x000be80000100a00 */
[----:B------:R1:W-:Y:S01]  /*4a8d0*/  LDGSTS.E [R246+0x73800], [R236.64], !P4 ;  /* 0x73800000ecf67fae */ /* 0x0003e2000e121844 */
[----:B------:R1:W-:Y:S02]  /*4a8e0*/  LDGSTS.E [R246+0x73a00], [R230.64], !P4 ;  /* 0x73a00000e6f67fae */ /* 0x0003e4000e121844 */
[----:B------:R2:W-:Y:S02]  /*4a8f0*/  LDGSTS.E [R246+0x73c00], [R224.64], !P4 ;  /* 0x73c00000e0f67fae */ /* 0x0005e4000e121844 */
[----:B------:R5:W-:Y:S01]  /*4a900*/  LDGSTS.E [R246+0x73e00], [R218.64], !P4 ;  /* 0x73e00000daf67fae */ /* 0x000be2000e121844 */
[----:B------:R-:W-:-:S04]  /*4a910*/  IADD3 R2, R252, -0xf0, RZ ;  /* 0xffffff10fc027810 */ /* 0x000fc80007ffe0ff */
[----:B------:R-:W-:Y:S01]  /*4a920*/  ISETP.GE.U32.AND P6, PT, R2, 0x7ffffe91, PT ;  /* 0x7ffffe910200780c */ /* 0x000fe20003fc6070 */
[----:B-1----:R-:W4:Y:S01]  /*4a930*/  LDL.LU.64 R236, [R1+0x15d8] ;  /* 0x0015d80001ec7983 */ /* 0x002f220000300a00 */
[----:B------:R-:W4:Y:S02]  /*4a940*/  LDL.LU.64 R230, [R1+0x15e8] ;  /* 0x0015e80001e67983 */ /* 0x000f240000300a00 */
[----:B--2---:R-:W-:-:S05]  /*4a950*/  IMAD.WIDE R224, R0, 0x4, R182 ;  /* 0x0000000400e07825 */ /* 0x004fca00078e02b6 */
[----:B------:R-:W-:Y:S04]  /*4a960*/  STL.64 [R1+0xb40], R224 ;  /* 0x000b40e001007387 */ /* 0x000fe80000100a00 */
[----:B------:R4:W-:Y:S01]  /*4a970*/  LDGSTS.E [R246+0x75800], [R224.64], !P2 ;  /* 0x75800000e0f67fae */ /* 0x0009e2000d121844 */
[----:B-----5:R-:W-:-:S03]  /*4a980*/  IMAD.WIDE R218, R0, 0x4, R176 ;  /* 0x0000000400da7825 */ /* 0x020fc600078e02b0 */
[----:B------:R-:W2:Y:S01]  /*4a990*/  LDL.LU.64 R176, [R1+0x15f0] ;  /* 0x0015f00001b07983 */ /* 0x000ea20000300a00 */
[----:B------:R-:W-:-:S04]  /*4a9a0*/  IMAD.WIDE R212, R0, 0x4, R212 ;  /* 0x0000000400d47825 */ /* 0x000fc800078e02d4 */
[----:B------:R1:W-:Y:S01]  /*4a9b0*/  STL.64 [R1+0xb30], R218 ;  /* 0x000b30da01007387 */ /* 0x0003e20000100a00 */
[----:B------:R1:W-:Y:S04]  /*4a9c0*/  LDGSTS.E [R246+0x75a00], [R218.64], !P2 ;  /* 0x75a00000daf67fae */ /* 0x0003e8000d121844 */
[----:B------:R-:W5:Y:S01]  /*4a9d0*/  LDL.LU.64 R182, [R1+0x1600] ;  /* 0x0016000001b67983 */ /* 0x000f620000300a00 */
[----:B------:R1:W-:Y:S02]  /*4a9e0*/  STL.64 [R1+0xb10], R212 ;  /* 0x000b10d401007387 */ /* 0x0003e40000100a00 */
[----:B------:R1:W-:Y:S02]  /*4a9f0*/  LDGSTS.E [R246+0x75c00], [R212.64], !P2 ;  /* 0x75c00000d4f67fae */ /* 0x0003e4000d121844 */
[----:B---3--:R-:W-:-:S05]  /*4aa00*/  IMAD.WIDE R200, R0, 0x4, R200 ;  /* 0x0000000400c87825 */ /* 0x008fca00078e02c8 */
[----:B------:R3:W-:Y:S04]  /*4aa10*/  STL.64 [R1+0xb00], R200 ;  /* 0x000b00c801007387 */ /* 0x0007e80000100a00 */
[----:B------:R3:W-:Y:S01]  /*4aa20*/  LDGSTS.E [R246+0x75e00], [R200.64], !P2 ;  /* 0x75e00000c8f67fae */ /* 0x0007e2000d121844 */
[----:B-1----:R-:W-:-:S04]  /*4aa30*/  IMAD.WIDE R218, R0, 0x4, R194 ;  /* 0x0000000400da7825 */ /* 0x002fc800078e02c2 */
[----:B----4-:R-:W-:-:S04]  /*4aa40*/  IMAD.WIDE R224, R0, 0x4, R188 ;  /* 0x0000000400e07825 */ /* 0x010fc800078e02bc */
[C---:B------:R-:W-:Y:S01]  /*4aa50*/  IMAD.WIDE R244, R0.reuse, 0x4, R244 ;  /* 0x0000000400f47825 */ /* 0x040fe200078e02f4 */
[----:B------:R-:W4:Y:S03]  /*4aa60*/  LDL.LU.64 R188, [R1+0x1618] ;  /* 0x0016180001bc7983 */ /* 0x000f260000300a00 */
[----:B------:R1:W-:Y:S02]  /*4aa70*/  STL.64 [R1+0xae0], R218 ;  /* 0x000ae0da01007387 */ /* 0x0003e40000100a00 */
[----:B------:R-:W4:Y:S02]  /*4aa80*/  LDL.LU.64 R212, [R1+0x1648] ;  /* 0x0016480001d47983 */ /* 0x000f240000300a00 */
[----:B------:R1:W-:Y:S01]  /*4aa90*/  STL.64 [R1+0xad0], R224 ;  /* 0x000ad0e001007387 */ /* 0x0003e20000100a00 */
[----:B------:R-:W4:Y:S01]  /*4aaa0*/  LDL.LU.64 R194, [R1+0x1628] ;  /* 0x0016280001c27983 */ /* 0x000f220000300a00 */
[----:B------:R1:W-:Y:S02]  /*4aab0*/  STL.64 [R1+0xab0], R244 ;  /* 0x000ab0f401007387 */ /* 0x0003e40000100a00 */
[----:B---3--:R-:W4:Y:S01]  /*4aac0*/  LDL.LU.64 R200, [R1+0x1630] ;  /* 0x0016300001c87983 */ /* 0x008f220000300a00 */
[----:B------:R1:W-:Y:S01]  /*4aad0*/  LDGSTS.E [R246+0x77800], [R218.64], !P6 ;  /* 0x77800000daf67fae */ /* 0x0003e2000f121844 */
[----:B------:R1:W-:Y:S02]  /*4aae0*/  LDGSTS.E [R246+0x77a00], [R224.64], !P6 ;  /* 0x77a00000e0f67fae */ /* 0x0003e4000f121844 */
[----:B------:R1:W-:Y:S02]  /*4aaf0*/  LDGSTS.E [R246+0x77c00], [R244.64], !P6 ;  /* 0x77c00000f4f67fae */ /* 0x0003e4000f121844 */
[----:B------:R-:W-:-:S02]  /*4ab00*/  IMAD.WIDE R242, R0, 0x4, R206 ;  /* 0x0000000400f27825 */ /* 0x000fc400078e02ce */
[----:B------:R-:W4:Y:S03]  /*4ab10*/  LDL.LU.64 R206, [R1+0x1640] ;  /* 0x0016400001ce7983 */ /* 0x000f260000300a00 */
[----:B------:R-:W-:Y:S01]  /*4ab20*/  STL.64 [R1+0xaa0], R242 ;  /* 0x000aa0f201007387 */ /* 0x000fe20000100a00 */
[----:B-1----:R-:W4:Y:S01]  /*4ab30*/  LDL.LU.64 R218, [R1+0x1658] ;  /* 0x0016580001da7983 */ /* 0x002f220000300a00 */
[----:B------:R-:W4:Y:S03]  /*4ab40*/  LDL.LU.64 R224, [R1+0x1660] ;  /* 0x0016600001e07983 */ /* 0x000f260000300a00 */
[----:B------:R-:W4:Y:S01]  /*4ab50*/  LDL.LU.64 R244, [R1+0x1670] ;  /* 0x0016700001f47983 */ /* 0x000f220000300a00 */
[----:B------:R-:W-:-:S03]  /*4ab60*/  IADD3 R2, R252, -0xf4, RZ ;  /* 0xffffff0cfc027810 */ /* 0x000fc60007ffe0ff */
[----:B------:R1:W-:Y:S01]  /*4ab70*/  LDGSTS.E [R246+0x77e00], [R242.64], !P6 ;  /* 0x77e00000f2f67fae */ /* 0x0003e2000f121844 */
[----:B------:R-:W-:Y:S01]  /*4ab80*/  ISETP.GE.U32.AND P3, PT, R2, 0x7ffffe8d, PT ;  /* 0x7ffffe8d0200780c */ /* 0x000fe20003f66070 */
[----:B------:R-:W-:-:S04]  /*4ab90*/  IADD3 R2, R252, -0xf8, RZ ;  /* 0xffffff08fc027810 */ /* 0x000fc80007ffe0ff */
[----:B------:R-:W-:Y:S01]  /*4aba0*/  ISETP.GE.U32.AND P1, PT, R2, 0x7ffffe89, PT ;  /* 0x7ffffe890200780c */ /* 0x000fe20003f26070 */
[----:B------:R-:W-:Y:S02]  /*4abb0*/  IADD3 R2, R252, -0xfc, RZ ;  /* 0xffffff04fc027810 */ /* 0x000fe40007ffe0ff */
[----:B------:R-:W-:-:S04]  /*4abc0*/  IMAD.WIDE R236, R0, 0x4, R236 ;  /* 0x0000000400ec7825 */ /* 0x000fc800078e02ec */
[----:B------:R-:W-:Y:S01]  /*4abd0*/  IMAD.WIDE R230, R0, 0x4, R230 ;  /* 0x0000000400e67825 */ /* 0x000fe200078e02e6 */
[----:B------:R-:W-:Y:S04]  /*4abe0*/  STL.64 [R1+0xa90], R236 ;  /* 0x000a90ec01007387 */ /* 0x000fe80000100a00 */
[----:B------:R1:W-:Y:S01]  /*4abf0*/  STL.64 [R1+0xa80], R230 ;  /* 0x000a80e601007387 */ /* 0x0003e20000100a00 */
[----:B------:R1:W-:Y:S01]  /*4ac00*/  LDGSTS.E [R246+0x79800], [R236.64], !P3 ;  /* 0x79800000ecf67fae */ /* 0x0003e2000d921844 */
[----:B------:R1:W-:Y:S01]  /*4ac10*/  LDGSTS.E [R246+0x79a00], [R230.64], !P3 ;  /* 0x79a00000e6f67fae */ /* 0x0003e2000d921844 */
[----:B------:R-:W-:Y:S02]  /*4ac20*/  ISETP.GE.U32.AND P0, PT, R2, 0x7ffffe85, PT ;  /* 0x7ffffe850200780c */ /* 0x000fe40003f06070 */
[----:B------:R-:W-:Y:S01]  /*4ac30*/  IADD3 R251, R252, -0x100, RZ ;  /* 0xffffff00fcfb7810 */ /* 0x000fe20007ffe0ff */
[----:B--2---:R-:W-:-:S04]  /*4ac40*/  IMAD.WIDE R176, R0, 0x4, R176 ;  /* 0x0000000400b07825 */ /* 0x004fc800078e02b0 */
[C---:B-----5:R-:W-:Y:S01]  /*4ac50*/  IMAD.WIDE R182, R0.reuse, 0x4, R182 ;  /* 0x0000000400b67825 */ /* 0x060fe200078e02b6 */
[----:B------:R2:W-:Y:S04]  /*4ac60*/  STL.64 [R1+0xa70], R176 ;  /* 0x000a70b001007387 */ /* 0x0005e80000100a00 */
[----:B------:R2:W-:Y:S04]  /*4ac70*/  LDGSTS.E [R246+0x79c00], [R176.64], !P3 ;  /* 0x79c00000b0f67fae */ /* 0x0005e8000d921844 */
[----:B------:R5:W-:Y:S01]  /*4ac80*/  STL.64 [R1+0xa60], R182 ;  /* 0x000a60b601007387 */ /* 0x000be20000100a00 */
[----:B-1----:R-:W3:Y:S02]  /*4ac90*/  LDL.LU.64 R230, [R1+0x1678] ;  /* 0x0016780001e67983 */ /* 0x002ee40000300a00 */
[----:B------:R-:W3:Y:S02]  /*4aca0*/  LDL.LU.64 R236, [R1+0x1688] ;  /* 0x0016880001ec7983 */ /* 0x000ee40000300a00 */
[----:B------:R-:W3:Y:S01]  /*4acb0*/  LDL.LU.64 R242, [R1+0x1690] ;  /* 0x0016900001f27983 */ /* 0x000ee20000300a00 */
[----:B------:R5:W-:Y:S04]  /*4acc0*/  LDGSTS.E [R246+0x79e00], [R182.64], !P3 ;  /* 0x79e00000b6f67fae */ /* 0x000be8000d921844 */
[----:B--2---:R-:W2:Y:S04]  /*4acd0*/  LDL.LU.64 R176, [R1+0x6190] ;  /* 0x0061900001b07983 */ /* 0x004ea80000300a00 */
[----:B-----5:R-:W5:Y:S01]  /*4ace0*/  LDL.LU.64 R182, [R1+0x6188] ;  /* 0x0061880001b67983 */ /* 0x020f620000300a00 */
[----:B----4-:R-:W-:-:S04]  /*4acf0*/  IMAD.WIDE R188, R0, 0x4, R188 ;  /* 0x0000000400bc7825 */ /* 0x010fc800078e02bc */
[----:B------:R-:W-:-:S04]  /*4ad00*/  IMAD.WIDE R212, R0, 0x4, R212 ;  /* 0x0000000400d47825 */ /* 0x000fc800078e02d4 */
[----:B------:R-:W-:-:S04]  /*4ad10*/  IMAD.WIDE R194, R0, 0x4, R194 ;  /* 0x0000000400c27825 */ /* 0x000fc800078e02c2 */
[C---:B------:R-:W-:Y:S01]  /*4ad20*/  IMAD.WIDE R200, R0.reuse, 0x4, R200 ;  /* 0x0000000400c87825 */ /* 0x040fe200078e02c8 */
[----:B------:R1:W-:Y:S03]  /*4ad30*/  STL.64 [R1+0xa50], R188 ;  /* 0x000a50bc01007387 */ /* 0x0003e60000100a00 */
[----:B------:R-:W-:Y:S02]  /*4ad40*/  STL.64 [R1+0x29d0], R212 ;  /* 0x0029d0d401007387 */ /* 0x000fe40000100a00 */
[----:B------:R4:W-:Y:S01]  /*4ad50*/  STL.64 [R1+0xa40], R194 ;  /* 0x000a40c201007387 */ /* 0x0009e20000100a00 */
[----:B------:R1:W-:Y:S04]  /*4ad60*/  LDGSTS.E [R246+0x7b800], [R188.64], !P1 ;  /* 0x7b800000bcf67fae */ /* 0x0003e8000c921844 */
[----:B------:R1:W-:Y:S01]  /*4ad70*/  STL.64 [R1+0xa30], R200 ;  /* 0x000a30c801007387 */ /* 0x0003e20000100a00 */
[----:B------:R4:W-:Y:S02]  /*4ad80*/  LDGSTS.E [R246+0x7ba00], [R194.64], !P1 ;  /* 0x7ba00000c2f67fae */ /* 0x0009e4000c921844 */
[----:B------:R1:W-:Y:S02]  /*4ad90*/  LDGSTS.E [R246+0x7bc00], [R200.64], !P1 ;  /* 0x7bc00000c8f67fae */ /* 0x0003e4000c921844 */
[----:B------:R-:W-:-:S04]  /*4ada0*/  IMAD.WIDE R206, R0, 0x4, R206 ;  /* 0x0000000400ce7825 */ /* 0x000fc800078e02ce */
[----:B------:R-:W-:-:S04]  /*4adb0*/  IMAD.WIDE R218, R0, 0x4, R218 ;  /* 0x0000000400da7825 */ /* 0x000fc800078e02da */
[----:B------:R-:W-:-:S04]  /*4adc0*/  IMAD.WIDE R224, R0, 0x4, R224 ;  /* 0x0000000400e07825 */ /* 0x000fc800078e02e0 */
[----:B------:R-:W-:Y:S01]  /*4add0*/  IMAD.WIDE R244, R0, 0x4, R244 ;  /* 0x0000000400f47825 */ /* 0x000fe200078e02f4 */
[----:B------:R4:W-:Y:S03]  /*4ade0*/  STL.64 [R1+0xa20], R206 ;  /* 0x000a20ce01007387 */ /* 0x0009e60000100a00 */
[----:B-1----:R-:W2:Y:S02]  /*4adf0*/  LDL.LU.64 R188, [R1+0x6180] ;  /* 0x0061800001bc7983 */ /* 0x002ea40000300a00 */
[----:B------:R1:W-:Y:S01]  /*4ae00*/  STL.64 [R1+0xa10], R218 ;  /* 0x000a10da01007387 */ /* 0x0003e20000100a00 */
[----:B----4-:R-:W4:Y:S04]  /*4ae10*/  LDL.LU.64 R194, [R1+0x6178] ;  /* 0x0061780001c27983 */ /* 0x010f280000300a00 */
[----:B------:R1:W-:Y:S01]  /*4ae20*/  STL.64 [R1+0xa00], R224 ;  /* 0x000a00e001007387 */ /* 0x0003e20000100a00 */
[----:B------:R-:W2:Y:S03]  /*4ae30*/  LDL.LU.64 R200, [R1+0x6170] ;  /* 0x0061700001c87983 */ /* 0x000ea60000300a00 */
[----:B------:R1:W-:Y:S01]  /*4ae40*/  LDGSTS.E [R246+0x7be00], [R206.64], !P1 ;  /* 0x7be00000cef67fae */ /* 0x0003e2000c921844 */
[----:B------:R1:W-:Y:S02]  /*4ae50*/  STL.64 [R1+0x9f0], R244 ;  /* 0x0009f0f401007387 */ /* 0x0003e40000100a00 */
[----:B------:R1:W-:Y:S02]  /*4ae60*/  LDGSTS.E [R246+0x7d800], [R212.64], !P0 ;  /* 0x7d800000d4f67fae */ /* 0x0003e4000c121844 */
[----:B------:R1:W-:Y:S01]  /*4ae70*/  LDGSTS.E [R246+0x7da00], [R218.64], !P0 ;  /* 0x7da00000daf67fae */ /* 0x0003e2000c121844 */
[----:B------:R1:W-:Y:S01]  /*4ae80*/  LDGSTS.E [R246+0x7dc00], [R224.64], !P0 ;  /* 0x7dc00000e0f67fae */ /* 0x0003e2000c121844 */
[----:B------:R1:W-:Y:S01]  /*4ae90*/  LDGSTS.E [R246+0x7de00], [R244.64], !P0 ;  /* 0x7de00000f4f67fae */ /* 0x0003e2000c121844 */
[----:B------:R-:W-:-:S02]  /*4aea0*/  ISETP.GE.U32.AND P1, PT, R251, 0x7ffffe81, PT ;  /* 0x7ffffe81fb00780c */ /* 0x000fc40003f26070 */
[----:B------:R-:W-:Y:S01]  /*4aeb0*/  ISETP.NE.U32.AND P0, PT, R250, RZ, PT ;  /* 0x000000fffa00720c */ /* 0x000fe20003f05070 */
[----:B-1----:R-:W2:Y:S01]  /*4aec0*/  LDL.LU.64 R206, [R1+0x6168] ;  /* 0x0061680001ce7983 */ /* 0x002ea20000300a00 */
[----:B------:R-:W2:Y:S02]  /*4aed0*/  LDL.LU.64 R212, [R1+0x6160] ;  /* 0x0061600001d47983 */ /* 0x000ea40000300a00 */
[----:B------:R-:W2:Y:S01]  /*4aee0*/  LDL.LU.64 R218, [R1+0x6158] ;  /* 0x0061580001da7983 */ /* 0x000ea20000300a00 */
[----:B------:R-:W2:Y:S01]  /*4aef0*/  LDL.LU.64 R224, [R1+0x6150] ;  /* 0x0061500001e07983 */ /* 0x000ea20000300a00 */
[----:B------:R-:W2:Y:S01]  /*4af00*/  LDL.LU.64 R250, [R1+0x16a0] ;  /* 0x0016a00001fa7983 */ /* 0x000ea20000300a00 */
[----:B------:R-:W-:-:S04]  /*4af10*/  IADD3 R2, R252, -0x101, RZ ;  /* 0xfffffefffc027810 */ /* 0x000fc80007ffe0ff */
[----:B------:R-:W-:Y:S01]  /*4af20*/  ISETP.GE.U32.AND P5, PT, R2, 0x7ffffe80, PT ;  /* 0x7ffffe800200780c */ /* 0x000fe20003fa6070 */
[----:B------:R-:W-:-:S04]  /*4af30*/  IADD3 R2, R252, -0x105, RZ ;  /* 0xfffffefbfc027810 */ /* 0x000fc80007ffe0ff */
[----:B------:R-:W-:Y:S01]  /*4af40*/  ISETP.GE.U32.AND P4, PT, R2, 0x7ffffe7c, PT ;  /* 0x7ffffe7c0200780c */ /* 0x000fe20003f86070 */
[----:B------:R-:W-:-:S04]  /*4af50*/  IADD3 R2, R252, -0x109, RZ ;  /* 0xfffffef7fc027810 */ /* 0x000fc80007ffe0ff */
[----:B------:R-:W-:Y:S01]  /*4af60*/  ISETP.GE.U32.AND P2, PT, R2, 0x7ffffe78, PT ;  /* 0x7ffffe780200780c */ /* 0x000fe20003f46070 */
[----:B------:R-:W-:Y:S02]  /*4af70*/  IADD3 R2, R252, -0x10d, RZ ;  /* 0xfffffef3fc027810 */ /* 0x000fe40007ffe0ff */
[----:B------:R-:W-:Y:S02]  /*4af80*/  IMAD.MOV.U32 R3, RZ, RZ, c[0x0][0x18c] ;  /* 0x00006300ff037624 */ /* 0x000fe400078e00ff */
[----:B------:R-:W-:Y:S01]  /*4af90*/  ISETP.GE.U32.AND P6, PT, R2, 0x7ffffe74, PT ;  /* 0x7ffffe740200780c */ /* 0x000fe20003fc6070 */
[----:B------:R-:W-:-:S04]  /*4afa0*/  IADD3 R2, R252, -0x111, RZ ;  /* 0xfffffeeffc027810 */ /* 0x000fc80007ffe0ff */
[----:B------:R-:W-:Y:S01]  /*4afb0*/  ISETP.GE.U32.AND P3, PT, R2, 0x7ffffe70, PT ;  /* 0x7ffffe700200780c */ /* 0x000fe20003f66070 */
[----:B------:R-:W-:-:S05]  /*4afc0*/  SHF.L.U32 R2, R3, 0x7, RZ ;  /* 0x0000000703027819 */ /* 0x000fca00000006ff */
[C---:B------:R-:W-:Y:S01]  /*4afd0*/  IMAD.WIDE R72, R2.reuse, 0x4, R72 ;  /* 0x0000000402487825 */ /* 0x040fe200078e0248 */
[C---:B------:R-:W-:Y:S02]  /*4afe0*/  IADD3 R244, R249.reuse, 0x100000, RZ ;  /* 0x00100000f9f47810 */ /* 0x040fe40007ffe0ff */
[----:B------:R-:W-:Y:S02]  /*4aff0*/  IADD3 R3, R249, 0x100000, RZ ;  /* 0x00100000f9037810 */ /* 0x000fe40007ffe0ff */
[----:B------:R-:W-:Y:S01]  /*4b000*/  STL.64 [R1+0x29c8], R72 ;  /* 0x0029c84801007387 */ /* 0x000fe20000100a00 */
[----:B------:R-:W-:-:S04]  /*4b010*/  IMAD.WIDE R4, R2, 0x4, R4 ;  /* 0x0000000402047825 */ /* 0x000fc800078e0204 */
[----:B------:R-:W-:-:S04]  /*4b020*/  IMAD.WIDE R6, R2, 0x4, R6 ;  /* 0x0000000402067825 */ /* 0x000fc800078e0206 */
[----:B------:R-:W-:-:S04]  /*4b030*/  IMAD.WIDE R8, R2, 0x4, R8 ;  /* 0x0000000402087825 */ /* 0x000fc800078e0208 */
[----:B------:R-:W-:-:S04]  /*4b040*/  IMAD.WIDE R10, R2, 0x4, R10 ;  /* 0x00000004020a7825 */ /* 0x000fc800078e020a */
[----:B------:R-:W-:-:S04]  /*4b050*/  IMAD.WIDE R12, R2, 0x4, R12 ;  /* 0x00000004020c7825 */ /* 0x000fc800078e020c */
[----:B------:R-:W-:-:S04]  /*4b060*/  IMAD.WIDE R14, R2, 0x4, R14 ;  /* 0x00000004020e7825 */ /* 0x000fc800078e020e */
[----:B------:R-:W-:-:S04]  /*4b070*/  IMAD.WIDE R16, R2, 0x4, R16 ;  /* 0x0000000402107825 */ /* 0x000fc800078e0210 */
[----:B---3--:R-:W-:-:S04]  /*4b080*/  IMAD.WIDE R230, R0, 0x4, R230 ;  /* 0x0000000400e67825 */ /* 0x008fc800078e02e6 */
[----:B------:R-:W-:-:S04]  /*4b090*/  IMAD.WIDE R236, R0, 0x4, R236 ;  /* 0x0000000400ec7825 */ /* 0x000fc800078e02ec */
[C---:B------:R-:W-:Y:S01]  /*4b0a0*/  IMAD.WIDE R242, R0.reuse, 0x4, R242 ;  /* 0x0000000400f27825 */ /* 0x040fe200078e02f2 */
[----:B------:R1:W-:Y:S04]  /*4b0b0*/  STL.64 [R1+0x9e0], R230 ;  /* 0x0009e0e601007387 */ /* 0x0003e80000100a00 */
[----:B------:R1:W-:Y:S01]  /*4b0c0*/  LDGSTS.E [R246+0x7f800], [R230.64], !P1 ;  /* 0x7f800000e6f67fae */ /* 0x0003e2000c921844 */
[----:B------:R3:W-:Y:S02]  /*4b0d0*/  STL.64 [R1+0x9d0], R236 ;  /* 0x0009d0ec01007387 */ /* 0x0007e40000100a00 */
[----:B------:R3:W-:Y:S02]  /*4b0e0*/  LDGSTS.E [R246+0x7fa00], [R236.64], !P1 ;  /* 0x7fa00000ecf67fae */ /* 0x0007e4000c921844 */
[----:B------:R2:W-:Y:S01]  /*4b0f0*/  STL.64 [R1+0x9c0], R242 ;  /* 0x0009c0f201007387 */ /* 0x0005e20000100a00 */
[----:B------:R2:W-:Y:S04]  /*4b100*/  LDGSTS.E [R246+0x7fc00], [R242.64], !P1 ;  /* 0x7fc00000f2f67fae */ /* 0x0005e8000c921844 */
[----:B-1----:R-:W4:Y:S01]  /*4b110*/  LDL.LU.64 R230, [R1+0x6148] ;  /* 0x0061480001e67983 */ /* 0x002f220000300a00 */
[----:B---3--:R-:W3:Y:S02]  /*4b120*/  LDL.LU.64 R236, [R1+0x6140] ;  /* 0x0061400001ec7983 */ /* 0x008ee40000300a00 */
[----:B--2---:R-:W-:-:S05]  /*4b130*/  IMAD.WIDE R250, R0, 0x4, R250 ;  /* 0x0000000400fa7825 */ /* 0x004fca00078e02fa */
[----:B------:R1:W-:Y:S01]  /*4b140*/  LDGSTS.E [R246+0x7fe00], [R250.64], !P1 ;  /* 0x7fe00000faf67fae */ /* 0x0003e2000c921844 */
[----:B------:R-:W0:Y:S03]  /*4b150*/  LDGDEPBAR ;  /* 0x00000000000079af */ /* 0x000e260000000000 */
[----:B------:R-:W-:Y:S01]  /*4b160*/  STL.64 [R1+0x9b0], R250 ;  /* 0x0009b0fa01007387 */ /* 0x000fe20000100a00 */
[----:B------:R2:W-:Y:S02]  /*4b170*/  LDGSTS.E [R244+0x40000], [R72.64], P0 ;  /* 0x4000000048f47fae */ /* 0x0005e40008121844 */
[----:B------:R-:W3:Y:S02]  /*4b180*/  LDL.LU.64 R242, [R1+0x6138] ;  /* 0x0061380001f27983 */ /* 0x000ee40000300a00 */
[----:B------:R1:W-:Y:S01]  /*4b190*/  STL.64 [R1+0x9a0], R4 ;  /* 0x0009a00401007387 */ /* 0x0003e20000100a00 */
[----:B------:R1:W-:Y:S04]  /*4b1a0*/  LDGSTS.E [R3+0x41000], [R4.64], P0 ;  /* 0x4100000004037fae */ /* 0x0003e80008121844 */
[----:B------:R5:W-:Y:S01]  /*4b1b0*/  STL.64 [R1+0x990], R6 ;  /* 0x0009900601007387 */ /* 0x000be20000100a00 */
[----:B------:R5:W-:Y:S01]  /*4b1c0*/  STL.64 [R1+0x980], R8 ;  /* 0x0009800801007387 */ /* 0x000be20000100a00 */
[----:B--2---:R-:W-:-:S02]  /*4b1d0*/  IADD3 R73, R249, 0x100000, RZ ;  /* 0x00100000f9497810 */ /* 0x004fc40007ffe0ff */
[C---:B------:R-:W-:Y:S02]  /*4b1e0*/  IADD3 R72, R249.reuse, 0x100000, RZ ;  /* 0x00100000f9487810 */ /* 0x040fe40007ffe0ff */
[C---:B-1----:R-:W-:Y:S02]  /*4b1f0*/  IADD3 R5, R249.reuse, 0x100000, RZ ;  /* 0x00100000f9057810 */ /* 0x042fe40007ffe0ff */
[C---:B------:R-:W-:Y:S01]  /*4b200*/  IADD3 R4, R249.reuse, 0x100000, RZ ;  /* 0x00100000f9047810 */ /* 0x040fe20007ffe0ff */
[----:B------:R5:W-:Y:S01]  /*4b210*/  LDGSTS.E [R73+0x42000], [R6.64], P0 ;  /* 0x4200000006497fae */ /* 0x000be20008121844 */
[----:B------:R1:W-:Y:S03]  /*4b220*/  LDGSTS.E [R72+0x43000], [R8.64], P0 ;  /* 0x4300000008487fae */ /* 0x0003e60008121844 */
[----:B------:R-:W-:Y:S01]  /*4b230*/  STL.64 [R1+0x970], R10 ;  /* 0x0009700a01007387 */ /* 0x000fe20000100a00 */
[----:B------:R2:W-:Y:S02]  /*4b240*/  LDGSTS.E [R5+0x44000], [R10.64], P0 ;  /* 0x440000000a057fae */ /* 0x0005e40008121844 */
[----:B------:R2:W-:Y:S02]  /*4b250*/  STL.64 [R1+0x960], R12 ;  /* 0x0009600c01007387 */ /* 0x0005e40000100a00 */
[----:B------:R2:W-:Y:S01]  /*4b260*/  LDGSTS.E [R4+0x45000], [R12.64], P0 ;  /* 0x450000000c047fae */ /* 0x0005e20008121844 */
[----:B------:R2:W-:Y:S04]  /*4b270*/  STL.64 [R1+0x950], R14 ;  /* 0x0009500e01007387 */ /* 0x0005e80000100a00 */
[----:B------:R2:W-:Y:S01]  /*4b280*/  LDGSTS.E [R3+0x46000], [R14.64], P0 ;  /* 0x460000000e037fae */ /* 0x0005e20008121844 */
[----:B-----5:R-:W-:-:S02]  /*4b290*/  IADD3 R7, R249, 0x100000, RZ ;  /* 0x00100000f9077810 */ /* 0x020fc40007ffe0ff */
[----:B------:R-:W-:Y:S01]  /*4b2a0*/  IADD3 R6, R249, 0x100000, RZ ;  /* 0x00100000f9067810 */ /* 0x000fe20007ffe0ff */
[----:B-1----:R-:W-:-:S04]  /*4b2b0*/  IMAD.WIDE R8, R2, 0x4, R24 ;  /* 0x0000000402087825 */ /* 0x002fc800078e0218 */
[----:B--2---:R-:W-:-:S04]  /*4b2c0*/  IMAD.WIDE R12, R2, 0x4, R20 ;  /* 0x00000004020c7825 */ /* 0x004fc800078e0214 */
[----:B------:R-:W-:-:S04]  /*4b2d0*/  IMAD.WIDE R10, R2, 0x4, R22 ;  /* 0x00000004020a7825 */ /* 0x000fc800078e0216 */
[C---:B------:R-:W-:Y:S01]  /*4b2e0*/  IMAD.WIDE R14, R2.reuse, 0x4, R18 ;  /* 0x00000004020e7825 */ /* 0x040fe200078e0212 */
[----:B------:R1:W-:Y:S04]  /*4b2f0*/  STL.64 [R1+0x940], R16 ;  /* 0x0009401001007387 */ /* 0x0003e80000100a00 */
[----:B------:R1:W-:Y:S04]  /*4b300*/  LDGSTS.E [R7+0x47000], [R16.64], P0 ;  /* 0x4700000010077fae */ /* 0x0003e80008121844 */
[----:B------:R2:W-:Y:S01]  /*4b310*/  STL.64 [R1+0x930], R14 ;  /* 0x0009300e01007387 */ /* 0x0005e20000100a00 */
[----:B------:R2:W-:Y:S02]  /*4b320*/  LDGSTS.E [R6+0x48000], [R14.64], P0 ;  /* 0x480000000e067fae */ /* 0x0005e40008121844 */
[----:B------:R5:W-:Y:S02]  /*4b330*/  STL.64 [R1+0x920], R12 ;  /* 0x0009200c01007387 */ /* 0x000be40000100a00 */
[----:B------:R5:W-:Y:S01]  /*4b340*/  LDGSTS.E [R5+0x49000], [R12.64], P0 ;  /* 0x490000000c057fae */ /* 0x000be20008121844 */
[----:B------:R5:W-:Y:S04]  /*4b350*/  STL.64 [R1+0x910], R10 ;  /* 0x0009100a01007387 */ /* 0x000be80000100a00 */
[----:B------:R5:W-:Y:S01]  /*4b360*/  LDGSTS.E [R4+0x4a000], [R10.64], P0 ;  /* 0x4a0000000a047fae */ /* 0x000be20008121844 */
[----:B------:R5:W-:Y:S02]  /*4b370*/  STL.64 [R1+0x900], R8 ;  /* 0x0009000801007387 */ /* 0x000be40000100a00 */
[----:B------:R5:W-:Y:S02]  /*4b380*/  LDGSTS.E [R3+0x4b000], [R8.64], P0 ;  /* 0x4b00000008037fae */ /* 0x000be40008121844 */
[----:B-1----:R-:W-:-:S04]  /*4b390*/  IMAD.WIDE R16, R2, 0x4, R26 ;  /* 0x0000000402107825 */ /* 0x002fc800078e021a */
[----:B--2---:R-:W-:-:S04]  /*4b3a0*/  IMAD.WIDE R14, R2, 0x4, R28 ;  /* 0x00000004020e7825 */ /* 0x004fc800078e021c */
[----:B-----5:R-:W-:-:S04]  /*4b3b0*/  IMAD.WIDE R12, R2, 0x4, R30 ;  /* 0x00000004020c7825 */ /* 0x020fc800078e021e */
[----:B------:R-:W-:-:S04]  /*4b3c0*/  IMAD.WIDE R10, R2, 0x4, R32 ;  /* 0x00000004020a7825 */ /* 0x000fc800078e0220 */
[C---:B------:R-:W-:Y:S01]  /*4b3d0*/  IMAD.WIDE R8, R2.reuse, 0x4, R34 ;  /* 0x0000000402087825 */ /* 0x040fe200078e0222 */
[----:B------:R1:W-:Y:S04]  /*4b3e0*/  STL.64 [R1+0x8f0], R16 ;  /* 0x0008f01001007387 */ /* 0x0003e80000100a00 */
[----:B------:R1:W-:Y:S01]  /*4b3f0*/  LDGSTS.E [R7+0x4c000], [R16.64], P0 ;  /* 0x4c00000010077fae */ /* 0x0003e20008121844 */
[----:B------:R2:W-:Y:S02]  /*4b400*/  STL.64 [R1+0x8e0], R14 ;  /* 0x0008e00e01007387 */ /* 0x0005e40000100a00 */
[----:B------:R2:W-:Y:S02]  /*4b410*/  LDGSTS.E [R6+0x4d000], [R14.64], P0 ;  /* 0x4d0000000e067fae */ /* 0x0005e40008121844 */
[----:B------:R5:W-:Y:S01]  /*4b420*/  STL.64 [R1+0x8d0], R12 ;  /* 0x0008d00c01007387 */ /* 0x000be20000100a00 */
[----:B------:R5:W-:Y:S04]  /*4b430*/  LDGSTS.E [R5+0x4e000], [R12.64], P0 ;  /* 0x4e0000000c057fae */ /* 0x000be80008121844 */
[----:B------:R5:W-:Y:S01]  /*4b440*/  STL.64 [R1+0x8c0], R10 ;  /* 0x0008c00a01007387 */ /* 0x000be20000100a00 */
[----:B------:R5:W-:Y:S02]  /*4b450*/  LDGSTS.E [R4+0x4f000], [R10.64], P0 ;  /* 0x4f0000000a047fae */ /* 0x000be40008121844 */
[----:B------:R5:W-:Y:S02]  /*4b460*/  STL.64 [R1+0x8b0], R8 ;  /* 0x0008b00801007387 */ /* 0x000be40000100a00 */
[----:B------:R5:W-:Y:S02]  /*4b470*/  LDGSTS.E [R3+0x50000], [R8.64], P0 ;  /* 0x5000000008037fae */ /* 0x000be40008121844 */
[----:B-1----:R-:W-:-:S04]  /*4b480*/  IMAD.WIDE R16, R2, 0x4, R36 ;  /* 0x0000000402107825 */ /* 0x002fc800078e0224 */
[----:B--2---:R-:W-:-:S04]  /*4b490*/  IMAD.WIDE R14, R2, 0x4, R38 ;  /* 0x00000004020e7825 */ /* 0x004fc800078e0226 */
[----:B-----5:R-:W-:-:S04]  /*4b4a0*/  IMAD.WIDE R12, R2, 0x4, R40 ;  /* 0x00000004020c7825 */ /* 0x020fc800078e0228 */
[----:B------:R-:W-:-:S04]  /*4b4b0*/  IMAD.WIDE R10, R2, 0x4, R42 ;  /* 0x00000004020a7825 */ /* 0x000fc800078e022a */
[C---:B------:R-:W-:Y:S01]  /*4b4c0*/  IMAD.WIDE R8, R2.reuse, 0x4, R44 ;  /* 0x0000000402087825 */ /* 0x040fe200078e022c */
[----:B------:R1:W-:Y:S03]  /*4b4d0*/  STL.64 [R1+0x8a0], R16 ;  /* 0x0008a01001007387 */ /* 0x0003e60000100a00 */
[----:B------:R2:W-:Y:S02]  /*4b4e0*/  STL.64 [R1+0x890], R14 ;  /* 0x0008900e01007387 */ /* 0x0005e40000100a00 */
[----:B------:R5:W-:Y:S02]  /*4b4f0*/  STL.64 [R1+0x880], R12 ;  /* 0x0008800c01007387 */ /* 0x000be40000100a00 */
[----:B------:R1:W-:Y:S01]  /*4b500*/  STL.64 [R1+0x870], R10 ;  /* 0x0008700a01007387 */ /* 0x0003e20000100a00 */
[----:B------:R1:W-:Y:S01]  /*4b510*/  STL.64 [R1+0x860], R8 ;  /* 0x0008600801007387 */ /* 0x0003e20000100a00 */
[----:B------:R-:W3:Y:S03]  /*4b520*/  LDL.LU.64 R250, [R1+0x28] ;  /* 0x0000280001fa7983 */ /* 0x000ee60000300a00 */
[----:B------:R1:W-:Y:S01]  /*4b530*/  LDGSTS.E [R7+0x51000], [R16.64], P0 ;  /* 0x5100000010077fae */ /* 0x0003e20008121844 */
[----:B------:R2:W-:Y:S02]  /*4b540*/  LDGSTS.E [R6+0x52000], [R14.64], P0 ;  /* 0x520000000e067fae */ /* 0x0005e40008121844 */
[----:B------:R5:W-:Y:S02]  /*4b550*/  LDGSTS.E [R5+0x53000], [R12.64], P0 ;  /* 0x530000000c057fae */ /* 0x000be40008121844 */
[----:B------:R5:W-:Y:S01]  /*4b560*/  LDGSTS.E [R4+0x54000], [R10.64], P0 ;  /* 0x540000000a047fae */ /* 0x000be20008121844 */
[----:B------:R5:W-:Y:S01]  /*4b570*/  LDGSTS.E [R3+0x55000], [R8.64], P0 ;  /* 0x5500000008037fae */ /* 0x000be20008121844 */
        /* <DEDUP_REMOVED lines=22> */
[----:B------:R-:W-:Y:S02]  /*4b6e0*/  STL.64 [R1+0x7f0], R14 ;  /* 0x0007f00e01007387 */ /* 0x000fe40000100a00 */
        /* <DEDUP_REMOVED lines=10> */
[C---:B------:R-:W-:Y:S01]  /*4b790*/  IMAD.WIDE R8, R2.reuse, 0x4, R76 ;  /* 0x0000000402087825 */ /* 0x040fe200078e024c */
[----:B------:R1:W-:Y:S04]  /*4b7a0*/  STL.64 [R1+0x7b0], R16 ;  /* 0x0007b01001007387 */ /* 0x0003e80000100a00 */
[----:B------:R1:W-:Y:S02]  /*4b7b0*/  LDGSTS.E [R7+0x60000], [R16.64], P0 ;  /* 0x6000000010077fae */ /* 0x0003e40008121844 */
[----:B-1----:R-:W-:Y:S01]  /*4b7c0*/  IMAD.WIDE R16, R2, 0x4, R82 ;  /* 0x0000000402107825 */ /* 0x002fe200078e0252 */
[----:B------:R-:W-:-:S03]  /*4b7d0*/  IADD3 R245, R252, -0x115, RZ ;  /* 0xfffffeebfcf57810 */ /* 0x000fc60007ffe0ff */
[----:B------:R-:W-:-:S04]  /*4b7e0*/  IMAD.WIDE R20, R2, 0x4, R208 ;  /* 0x0000000402147825 */ /* 0x000fc800078e02d0 */
[C---:B------:R-:W-:Y:S01]  /*4b7f0*/  IMAD.WIDE R18, R2.reuse, 0x4, R214 ;  /* 0x0000000402127825 */ /* 0x040fe200078e02d6 */
[----:B------:R-:W-:Y:S02]  /*4b800*/  ISETP.GE.U32.AND P1, PT, R245, 0x7ffffe6c, PT ;  /* 0x7ffffe6cf500780c */ /* 0x000fe40003f26070 */
[----:B------:R-:W-:Y:S01]  /*4b810*/  LOP3.LUT R247, R247, 0x7f, RZ, 0xc0, !PT ;  /* 0x0000007ff7f77812 */ /* 0x000fe200078ec0ff */
[----:B---3--:R-:W-:-:S05]  /*4b820*/  IMAD.WIDE R14, R2, 0x4, R250 ;  /* 0x00000004020e7825 */ /* 0x008fca00078e02fa */
        /* <DEDUP_REMOVED lines=12> */
[----:B---3--:R-:W-:-:S04]  /*4b8f0*/  IMAD.WIDE R10, R2, 0x4, R100 ;  /* 0x00000004020a7825 */ /* 0x008fc800078e0264 */
[C---:B-----5:R-:W-:Y:S01]  /*4b900*/  IMAD.WIDE R8, R2.reuse, 0x4, R106 ;  /* 0x0000000402087825 */ /* 0x060fe200078e026a */
[----:B------:R1:W-:Y:S04]  /*4b910*/  STL.64 [R1+0x750], R14 ;  /* 0x0007500e01007387 */ /* 0x0003e80000100a00 */
[----:B------:R1:W-:Y:S01]  /*4b920*/  LDGSTS.E [R6+0x66000], [R14.64], P0 ;  /* 0x660000000e067fae */ /* 0x0003e20008121844 */
[----:B----4-:R-:W-:-:S04]  /*4b930*/  IMAD.WIDE R16, R2, 0x4, R112 ;  /* 0x0000000402107825 */ /* 0x010fc800078e0270 */
[----:B------:R2:W-:Y:S02]  /*4b940*/  STL.64 [R1+0x740], R12 ;  /* 0x0007400c01007387 */ /* 0x0005e40000100a00 */
[----:B------:R2:W-:Y:S01]  /*4b950*/  LDGSTS.E [R5+0x67000], [R12.64], P0 ;  /* 0x670000000c057fae */ /* 0x0005e20008121844 */
[----:B------:R3:W-:Y:S04]  /*4b960*/  STL.64 [R1+0x730], R10 ;  /* 0x0007300a01007387 */ /* 0x0007e80000100a00 */
[----:B------:R3:W-:Y:S01]  /*4b970*/  LDGSTS.E [R4+0x68000], [R10.64], P0 ;  /* 0x680000000a047fae */ /* 0x0007e20008121844 */
[----:B------:R4:W-:Y:S02]  /*4b980*/  STL.64 [R1+0x720], R8 ;  /* 0x0007200801007387 */ /* 0x0009e40000100a00 */
[----:B------:R4:W-:Y:S02]  /*4b990*/  LDGSTS.E [R3+0x69000], [R8.64], P0 ;  /* 0x6900000008037fae */ /* 0x0009e40008121844 */
[----:B------:R5:W-:Y:S01]  /*4b9a0*/  STL.64 [R1+0x710], R16 ;  /* 0x0007101001007387 */ /* 0x000be20000100a00 */
[----:B------:R5:W-:Y:S01]  /*4b9b0*/  LDGSTS.E [R7+0x6a000], [R16.64], P0 ;  /* 0x6a00000010077fae */ /* 0x000be20008121844 */
[----:B-1----:R-:W-:-:S04]  /*4b9c0*/  IMAD.WIDE R14, R2, 0x4, R118 ;  /* 0x00000004020e7825 */ /* 0x002fc800078e0276 */
[----:B--2---:R-:W-:-:S04]  /*4b9d0*/  IMAD.WIDE R12, R2, 0x4, R124 ;  /* 0x00000004020c7825 */ /* 0x004fc800078e027c */
[----:B---3--:R-:W-:-:S04]  /*4b9e0*/  IMAD.WIDE R10, R2, 0x4, R130 ;  /* 0x00000004020a7825 */ /* 0x008fc800078e0282 */
[C---:B----4-:R-:W-:Y:S01]  /*4b9f0*/  IMAD.WIDE R8, R2.reuse, 0x4, R136 ;  /* 0x0000000402087825 */ /* 0x050fe200078e0288 */
[----:B------:R1:W-:Y:S04]  /*4ba00*/  STL.64 [R1+0x700], R14 ;  /* 0x0007000e01007387 */ /* 0x0003e80000100a00 */
[----:B------:R1:W-:Y:S01]  /*4ba10*/  LDGSTS.E [R6+0x6b000], [R14.64], P0 ;  /* 0x6b0000000e067fae */ /* 0x0003e20008121844 */
[----:B-----5:R-:W-:-:S04]  /*4ba20*/  IMAD.WIDE R16, R2, 0x4, R142 ;  /* 0x0000000402107825 */ /* 0x020fc800078e028e */
        /* <DEDUP_REMOVED lines=27> */
[----:B------:R-:W-:Y:S04]  /*4bbe0*/  STL.64 [R1+0x620], R14 ;  /* 0x0006200e01007387 */ /* 0x000fe80000100a00 */
[----:B------:R1:W-:Y:S01]  /*4bbf0*/  LDGSTS.E [R6+0x75000], [R14.64], P0 ;  /* 0x750000000e067fae */ /* 0x0003e20008121844 */
[----:B------:R2:W-:Y:S02]  /*4bc00*/  STL.64 [R1+0x618], R12 ;  /* 0x0006180c01007387 */ /* 0x0005e40000100a00 */
[----:B------:R2:W-:Y:S02]  /*4bc10*/  LDGSTS.E [R5+0x76000], [R12.64], P0 ;  /* 0x760000000c057fae */ /* 0x0005e40008121844 */
[----:B------:R3:W-:Y:S01]  /*4bc20*/  STL.64 [R1+0x610], R10 ;  /* 0x0006100a01007387 */ /* 0x0007e20000100a00 */
[----:B------:R3:W-:Y:S04]  /*4bc30*/  LDGSTS.E [R4+0x77000], [R10.64], P0 ;  /* 0x770000000a047fae */ /* 0x0007e80008121844 */
[----:B------:R4:W-:Y:S01]  /*4bc40*/  STL.64 [R1+0x608], R8 ;  /* 0x0006080801007387 */ /* 0x0009e20000100a00 */
[----:B------:R4:W-:Y:S02]  /*4bc50*/  LDGSTS.E [R3+0x78000], [R8.64], P0 ;  /* 0x7800000008037fae */ /* 0x0009e40008121844 */
[C---:B-----5:R-:W-:Y:S01]  /*4bc60*/  IMAD.WIDE R16, R2.reuse, 0x4, R220 ;  /* 0x0000000402107825 */ /* 0x060fe200078e02dc */
[----:B--2---:R-:W2:Y:S03]  /*4bc70*/  LDL.LU.64 R12, [R1+0x288] ;  /* 0x00028800010c7983 */ /* 0x004ea60000300a00 */
[----:B---3--:R-:W3:Y:S02]  /*4bc80*/  LDL.LU.64 R10, [R1+0x270] ;  /* 0x00027000010a7983 */ /* 0x008ee40000300a00 */
[----:B------:R-:W5:Y:S02]  /*4bc90*/  LDL.LU.64 R244, [R1+0x258] ;  /* 0x0002580001f47983 */ /* 0x000f640000300a00 */
[----:B----4-:R-:W-:-:S04]  /*4bca0*/  IMAD.WIDE R8, R2, 0x4, R202 ;  /* 0x0000000402087825 */ /* 0x010fc800078e02ca */
[C---:B-1----:R-:W-:Y:S01]  /*4bcb0*/  IMAD.WIDE R14, R2.reuse, 0x4, R226 ;  /* 0x00000004020e7825 */ /* 0x042fe200078e02e2 */
[----:B------:R-:W-:Y:S03]  /*4bcc0*/  STL.64 [R1+0x600], R8 ;  /* 0x0006000801007387 */ /* 0x000fe60000100a00 */
[----:B------:R1:W-:Y:S02]  /*4bcd0*/  STL.64 [R1+0x5f8], R20 ;  /* 0x0005f81401007387 */ /* 0x0003e40000100a00 */
[----:B------:R4:W-:Y:S01]  /*4bce0*/  STL.64 [R1+0x5f0], R18 ;  /* 0x0005f01201007387 */ /* 0x0009e20000100a00 */
[----:B------:R1:W-:Y:S01]  /*4bcf0*/  LDGSTS.E [R7+0x79000], [R8.64], P0 ;  /* 0x7900000008077fae */ /* 0x0003e20008121844 */
[----:B------:R1:W-:Y:S02]  /*4bd00*/  STL.64 [R1+0x5e8], R16 ;  /* 0x0005e81001007387 */ /* 0x0003e40000100a00 */
[----:B------:R1:W-:Y:S02]  /*4bd10*/  LDGSTS.E [R6+0x7a000], [R20.64], P0 ;  /* 0x7a00000014067fae */ /* 0x0003e40008121844 */
[----:B------:R4:W-:Y:S01]  /*4bd20*/  STL.64 [R1+0x5e0], R14 ;  /* 0x0005e00e01007387 */ /* 0x0009e20000100a00 */
[----:B------:R4:W-:Y:S01]  /*4bd30*/  LDGSTS.E [R5+0x7b000], [R18.64], P0 ;  /* 0x7b00000012057fae */ /* 0x0009e20008121844 */
[----:B------:R4:W-:Y:S02]  /*4bd40*/  LDGSTS.E [R4+0x7c000], [R16.64], P0 ;  /* 0x7c00000010047fae */ /* 0x0009e40008121844 */
[----:B------:R4:W-:Y:S01]  /*4bd50*/  LDGSTS.E [R3+0x7d000], [R14.64], P0 ;  /* 0x7d0000000e037fae */ /* 0x0009e20008121844 */
[----:B-1----:R-:W5:Y:S01]  /*4bd60*/  LDL.LU.64 R20, [R1+0x240] ;  /* 0x0002400001147983 */ /* 0x002f620000300a00 */
[----:B----4-:R-:W4:Y:S02]  /*4bd70*/  LDL.LU.64 R18, [R1+0x228] ;  /* 0x0002280001127983 */ /* 0x010f240000300a00 */
[----:B------:R-:W4:Y:S02]  /*4bd80*/  LDL.LU.64 R16, [R1+0x210] ;  /* 0x0002100001107983 */ /* 0x000f240000300a00 */
[----:B------:R-:W-:Y:S01]  /*4bd90*/  IMAD.SHL.U32 R9, R247, 0x4, RZ ;  /* 0x00000004f7097824 */ /* 0x000fe200078e00ff */
[----:B------:R-:W4:Y:S01]  /*4bda0*/  LDL.LU.64 R250, [R1+0x1f8] ;  /* 0x0001f80001fa7983 */ /* 0x000f220000300a00 */
[----:B------:R-:W4:Y:S02]  /*4bdb0*/  LDL.LU.64 R246, [R1+0x1e0] ;  /* 0x0001e00001f67983 */ /* 0x000f240000300a00 */
[----:B------:R-:W-:-:S04]  /*4bdc0*/  IMAD.WIDE R24, R2, 0x4, R232 ;  /* 0x0000000402187825 */ /* 0x000fc800078e02e8 */
[----:B------:R-:W-:Y:S01]  /*4bdd0*/  IMAD.WIDE R14, R2, 0x4, R238 ;  /* 0x00000004020e7825 */ /* 0x000fe200078e02ee */
[----:B------:R-:W-:Y:S01]  /*4bde0*/  LOP3.LUT R8, R9, 0x10, RZ, 0x3c, !PT ;  /* 0x0000001009087812 */ /* 0x000fe200078e3cff */
[----:B------:R-:W-:Y:S03]  /*4bdf0*/  STL.64 [R1+0x5d8], R24 ;  /* 0x0005d81801007387 */ /* 0x000fe60000100a00 */
[C---:B------:R-:W-:Y:S01]  /*4be00*/  IADD3 R5, R8.reuse, 0x100000, RZ ;  /* 0x0010000008057810 */ /* 0x040fe20007ffe0ff */
[----:B------:R1:W-:Y:S01]  /*4be10*/  STL.64 [R1+0x5d0], R14 ;  /* 0x0005d00e01007387 */ /* 0x0003e20000100a00 */
[C---:B------:R-:W-:Y:S01]  /*4be20*/  IADD3 R4, R8.reuse, 0x100000, RZ ;  /* 0x0010000008047810 */ /* 0x040fe20007ffe0ff */
[----:B------:R1:W-:Y:S01]  /*4be30*/  LDGSTS.E [R7+0x7e000], [R24.64], P0 ;  /* 0x7e00000018077fae */ /* 0x0003e20008121844 */
[C---:B------:R-:W-:Y:S01]  /*4be40*/  IADD3 R3, R8.reuse, 0x100000, RZ ;  /* 0x0010000008037810 */ /* 0x040fe20007ffe0ff */
[----:B------:R1:W-:Y:S02]  /*4be50*/  LDGSTS.E [R6+0x7f000], [R14.64], P0 ;  /* 0x7f0000000e067fae */ /* 0x0003e40008121844 */
[----:B-1----:R-:W-:-:S02]  /*4be60*/  IADD3 R7, R8, 0x100000, RZ ;  /* 0x0010000008077810 */ /* 0x002fc40007ffe0ff */
[----:B------:R-:W-:Y:S01]  /*4be70*/  IADD3 R6, R8, 0x100000, RZ ;  /* 0x0010000008067810 */ /* 0x000fe20007ffe0ff */
[----:B--2---:R-:W-:-:S04]  /*4be80*/  IMAD.WIDE R12, R2, 0x4, R12 ;  /* 0x00000004020c7825 */ /* 0x004fc800078e020c */
[----:B---3--:R-:W-:-:S04]  /*4be90*/  IMAD.WIDE R10, R2, 0x4, R10 ;  /* 0x00000004020a7825 */ /* 0x008fc800078e020a */
[C---:B-----5:R-:W-:Y:S01]  /*4bea0*/  IMAD.WIDE R22, R2.reuse, 0x4, R244 ;  /* 0x0000000402167825 */ /* 0x060fe200078e02f4 */
[----:B------:R1:W-:Y:S03]  /*4beb0*/  STL.64 [R1+0x5c8], R12 ;  /* 0x0005c80c01007387 */ /* 0x0003e60000100a00 */
[----:B------:R2:W-:Y:S01]  /*4bec0*/  STL.64 [R1+0x5c0], R10 ;  /* 0x0005c00a01007387 */ /* 0x0005e20000100a00 */
[----:B------:R3:W-:Y:S01]  /*4bed0*/  STL.64 [R1+0x5b8], R22 ;  /* 0x0005b81601007387 */ /* 0x0007e20000100a00 */
[----:B------:R-:W5:Y:S03]  /*4bee0*/  LDL.LU.64 R72, [R1+0x1c8] ;  /* 0x0001c80001487983 */ /* 0x000f660000300a00 */
[----:B------:R1:W-:Y:S04]  /*4bef0*/  LDGSTS.E [R5+0x40200], [R12.64], P0 ;  /* 0x402000000c057fae */ /* 0x0003e80008121844 */
[----:B------:R-:W5:Y:S01]  /*4bf00*/  LDL.LU.64 R14, [R1+0x1b0] ;  /* 0x0001b000010e7983 */ /* 0x000f620000300a00 */
[----:B------:R2:W-:Y:S02]  /*4bf10*/  LDGSTS.E [R4+0x41200], [R10.64], P0 ;  /* 0x412000000a047fae */ /* 0x0005e40008121844 */
[----:B------:R3:W-:Y:S01]  /*4bf20*/  LDGSTS.E [R3+0x42200], [R22.64], P0 ;  /* 0x4220000016037fae */ /* 0x0007e20008121844 */
[----:B-1----:R-:W5:Y:S01]  /*4bf30*/  LDL.LU.64 R12, [R1+0x198] ;  /* 0x00019800010c7983 */ /* 0x002f620000300a00 */
[----:B--2---:R-:W2:Y:S02]  /*4bf40*/  LDL.LU.64 R10, [R1+0x188] ;  /* 0x00018800010a7983 */ /* 0x004ea40000300a00 */
[----:B------:R-:W2:Y:S02]  /*4bf50*/  LDL.LU.64 R244, [R1+0x178] ;  /* 0x0001780001f47983 */ /* 0x000ea40000300a00 */
[----:B------:R-:W-:-:S04]  /*4bf60*/  IMAD.WIDE R24, R2, 0x4, R20 ;  /* 0x0000000402187825 */ /* 0x000fc800078e0214 */
[----:B----4-:R-:W-:-:S04]  /*4bf70*/  IMAD.WIDE R20, R2, 0x4, R18 ;  /* 0x0000000402147825 */ /* 0x010fc800078e0212 */
[----:B------:R-:W-:-:S04]  /*4bf80*/  IMAD.WIDE R18, R2, 0x4, R16 ;  /* 0x0000000402127825 */ /* 0x000fc800078e0210 */
[----:B------:R-:W-:-:S04]  /*4bf90*/  IMAD.WIDE R16, R2, 0x4, R250 ;  /* 0x0000000402107825 */ /* 0x000fc800078e02fa */
[C---:B---3--:R-:W-:Y:S01]  /*4bfa0*/  IMAD.WIDE R22, R2.reuse, 0x4, R246 ;  /* 0x0000000402167825 */ /* 0x048fe200078e02f6 */
        /* <DEDUP_REMOVED lines=10> */
[----:B-1----:R-:W2:Y:S01]  /*4c050*/  LDL.LU.64 R20, [R1+0x168] ;  /* 0x0001680001147983 */ /* 0x002ea20000300a00 */
[----:B---3--:R-:W3:Y:S02]  /*4c060*/  LDL.LU.64 R18, [R1+0x158] ;  /* 0x0001580001127983 */ /* 0x008ee40000300a00 */
[----:B----4-:R-:W3:Y:S01]  /*4c070*/  LDL.LU.64 R16, [R1+0x148] ;  /* 0x0001480001107983 */ /* 0x010ee20000300a00 */
[----:B------:R-:W3:Y:S04]  /*4c080*/  LDL.LU.64 R250, [R1+0x138] ;  /* 0x0001380001fa7983 */ /* 0x000ee80000300a00 */
[----:B------:R-:W3:Y:S01]  /*4c090*/  LDL.LU.64 R246, [R1+0x128] ;  /* 0x0001280001f67983 */ /* 0x000ee20000300a00 */
[----:B-----5:R-:W-:-:S04]  /*4c0a0*/  IMAD.WIDE R24, R2, 0x4, R72 ;  /* 0x0000000402187825 */ /* 0x020fc800078e0248 */
[C---:B------:R-:W-:Y:S01]  /*4c0b0*/  IMAD.WIDE R14, R2.reuse, 0x4, R14 ;  /* 0x00000004020e7825 */ /* 0x040fe200078e020e */
[----:B------:R-:W-:Y:S04]  /*4c0c0*/  STL.64 [R1+0x588], R24 ;  /* 0x0005881801007387 */ /* 0x000fe80000100a00 */
[----:B------:R1:W-:Y:S01]  /*4c0d0*/  STL.64 [R1+0x580], R14 ;  /* 0x0005800e01007387 */ /* 0x0003e20000100a00 */
[----:B------:R5:W-:Y:S01]  /*4c0e0*/  LDGSTS.E [R7+0x48200], [R24.64], P0 ;  /* 0x4820000018077fae */ /* 0x000be20008121844 */
[----:B------:R1:W-:Y:S02]  /*4c0f0*/  LDGSTS.E [R6+0x49200], [R14.64], P0 ;  /* 0x492000000e067fae */ /* 0x0003e40008121844 */
[----:B------:R-:W-:-:S04]  /*4c100*/  IMAD.WIDE R12, R2, 0x4, R12 ;  /* 0x00000004020c7825 */ /* 0x000fc800078e020c */
[----:B--2---:R-:W-:-:S04]  /*4c110*/  IMAD.WIDE R10, R2, 0x4, R10 ;  /* 0x00000004020a7825 */ /* 0x004fc800078e020a */
[C---:B------:R-:W-:Y:S01]  /*4c120*/  IMAD.WIDE R22, R2.reuse, 0x4, R244 ;  /* 0x0000000402167825 */ /* 0x040fe200078e02f4 */
[----:B------:R2:W-:Y:S03]  /*4c130*/  STL.64 [R1+0x578], R12 ;  /* 0x0005780c01007387 */ /* 0x0005e60000100a00 */
[----:B------:R2:W-:Y:S01]  /*4c140*/  STL.64 [R1+0x570], R10 ;  /* 0x0005700a01007387 */ /* 0x0005e20000100a00 */
[----:B------:R3:W-:Y:S04]  /*4c150*/  STL.64 [R1+0x568], R22 ;  /* 0x0005681601007387 */ /* 0x0007e80000100a00 */
[----:B------:R2:W-:Y:S01]  /*4c160*/  LDGSTS.E [R5+0x4a200], [R12.64], P0 ;  /* 0x4a2000000c057fae */ /* 0x0005e20008121844 */
[----:B-1----:R-:W4:Y:S02]  /*4c170*/  LDL.LU.64 R14, [R1+0x118] ;  /* 0x00011800010e7983 */ /* 0x002f240000300a00 */
[----:B------:R1:W-:Y:S02]  /*4c180*/  LDGSTS.E [R4+0x4b200], [R10.64], P0 ;  /* 0x4b2000000a047fae */ /* 0x0003e40008121844 */
[----:B------:R3:W-:Y:S01]  /*4c190*/  LDGSTS.E [R3+0x4c200], [R22.64], P0 ;  /* 0x4c20000016037fae */ /* 0x0007e20008121844 */
[----:B--2---:R-:W2:Y:S01]  /*4c1a0*/  LDL.LU.64 R12, [R1+0x108] ;  /* 0x00010800010c7983 */ /* 0x004ea20000300a00 */
[----:B-1----:R-:W2:Y:S02]  /*4c1b0*/  LDL.LU.64 R10, [R1+0xf8] ;  /* 0x0000f800010a7983 */ /* 0x002ea40000300a00 */
[----:B------:R-:W2:Y:S02]  /*4c1c0*/  LDL.LU.64 R72, [R1+0xe8] ;  /* 0x0000e80001487983 */ /* 0x000ea40000300a00 */
[----:B------:R-:W2:Y:S02]  /*4c1d0*/  LDL.LU.64 R244, [R1+0xd8] ;  /* 0x0000d80001f47983 */ /* 0x000ea40000300a00 */
[----:B-----5:R-:W-:-:S04]  /*4c1e0*/  IMAD.WIDE R24, R2, 0x4, R20 ;  /* 0x0000000402187825 */ /* 0x020fc800078e0214 */
[----:B---3--:R-:W-:-:S04]  /*4c1f0*/  IMAD.WIDE R22, R2, 0x4, R18 ;  /* 0x0000000402167825 */ /* 0x008fc800078e0212 */
[----:B------:R-:W-:-:S04]  /*4c200*/  IMAD.WIDE R20, R2, 0x4, R16 ;  /* 0x0000000402147825 */ /* 0x000fc800078e0210 */
[----:B------:R-:W-:-:S04]  /*4c210*/  IMAD.WIDE R18, R2, 0x4, R250 ;  /* 0x0000000402127825 */ /* 0x000fc800078e02fa */
[C---:B------:R-:W-:Y:S01]  /*4c220*/  IMAD.WIDE R16, R2.reuse, 0x4, R246 ;  /* 0x0000000402107825 */ /* 0x040fe200078e02f6 */
[----:B------:R-:W-:Y:S03]  /*4c230*/  STL.64 [R1+0x560], R24 ;  /* 0x0005601801007387 */ /* 0x000fe60000100a00 */
[----:B------:R1:W-:Y:S02]  /*4c240*/  STL.64 [R1+0x558], R22 ;  /* 0x0005581601007387 */ /* 0x0003e40000100a00 */
[----:B------:R3:W-:Y:S02]  /*4c250*/  STL.64 [R1+0x550], R20 ;  /* 0x0005501401007387 */ /* 0x0007e40000100a00 */
[----:B------:R5:W-:Y:S01]  /*4c260*/  STL.64 [R1+0x548], R18 ;  /* 0x0005481201007387 */ /* 0x000be20000100a00 */
[----:B------:R1:W-:Y:S01]  /*4c270*/  STL.64 [R1+0x540], R16 ;  /* 0x0005401001007387 */ /* 0x0003e20000100a00 */
[----:B------:R-:W2:Y:S02]  /*4c280*/  LDL.LU.64 R250, [R1+0xc8] ;  /* 0x0000c80001fa7983 */ /* 0x000ea40000300a00 */
[----:B------:R-:W2:Y:S01]  /*4c290*/  LDL.LU.64 R246, [R1+0xb8] ;  /* 0x0000b80001f67983 */ /* 0x000ea20000300a00 */
[----:B------:R1:W-:Y:S01]  /*4c2a0*/  LDGSTS.E [R7+0x4d200], [R24.64], P0 ;  /* 0x4d20000018077fae */ /* 0x0003e20008121844 */
[----:B------:R1:W-:Y:S02]  /*4c2b0*/  LDGSTS.E [R6+0x4e200], [R22.64], P0 ;  /* 0x4e20000016067fae */ /* 0x0003e40008121844 */
[----:B------:R3:W-:Y:S02]  /*4c2c0*/  LDGSTS.E [R5+0x4f200], [R20.64], P0 ;  /* 0x4f20000014057fae */ /* 0x0007e40008121844 */
[----:B------:R5:W-:Y:S01]  /*4c2d0*/  LDGSTS.E [R4+0x50200], [R18.64], P0 ;  /* 0x5020000012047fae */ /* 0x000be20008121844 */
[----:B------:R2:W-:Y:S04]  /*4c2e0*/  LDGSTS.E [R3+0x51200], [R16.64], P0 ;  /* 0x5120000010037fae */ /* 0x0005e80008121844 */
[----:B-1----:R-:W2:Y:S01]  /*4c2f0*/  LDL.LU.64 R22, [R1+0xa8] ;  /* 0x0000a80001167983 */ /* 0x002ea20000300a00 */
[----:B---3--:R-:W3:Y:S02]  /*4c300*/  LDL.LU.64 R20, [R1+0x98] ;  /* 0x0000980001147983 */ /* 0x008ee40000300a00 */
[----:B-----5:R-:W3:Y:S02]  /*4c310*/  LDL.LU.64 R18, [R1+0x88] ;  /* 0x0000880001127983 */ /* 0x020ee40000300a00 */
[----:B----4-:R-:W-:-:S05]  /*4c320*/  IMAD.WIDE R14, R2, 0x4, R14 ;  /* 0x00000004020e7825 */ /* 0x010fca00078e020e */
[----:B------:R1:W-:Y:S04]  /*4c330*/  STL.64 [R1+0x538], R14 ;  /* 0x0005380e01007387 */ /* 0x0003e80000100a00 */
[----:B------:R1:W-:Y:S01]  /*4c340*/  LDGSTS.E [R7+0x52200], [R14.64], P0 ;  /* 0x522000000e077fae */ /* 0x0003e20008121844 */
[----:B--2---:R-:W-:-:S04]  /*4c350*/  IMAD.WIDE R12, R2, 0x4, R12 ;  /* 0x00000004020c7825 */ /* 0x004fc800078e020c */
[----:B------:R-:W-:-:S04]  /*4c360*/  IMAD.WIDE R10, R2, 0x4, R10 ;  /* 0x00000004020a7825 */ /* 0x000fc800078e020a */
[----:B------:R-:W-:-:S04]  /*4c370*/  IMAD.WIDE R26, R2, 0x4, R72 ;  /* 0x00000004021a7825 */ /* 0x000fc800078e0248 */
[C---:B------:R-:W-:Y:S01]  /*4c380*/  IMAD.WIDE R24, R2.reuse, 0x4, R244 ;  /* 0x0000000402187825 */ /* 0x040fe200078e02f4 */
[----:B------:R2:W-:Y:S03]  /*4c390*/  STL.64 [R1+0x530], R12 ;  /* 0x0005300c01007387 */ /* 0x0005e60000100a00 */
[----:B------:R4:W-:Y:S02]  /*4c3a0*/  STL.64 [R1+0x528], R10 ;  /* 0x0005280a01007387 */ /* 0x0009e40000100a00 */
[----:B------:R2:W-:Y:S01]  /*4c3b0*/  STL.64 [R1+0x520], R26 ;  /* 0x0005201a01007387 */ /* 0x0005e20000100a00 */
[----:B------:R2:W-:Y:S01]  /*4c3c0*/  LDGSTS.E [R6+0x53200], [R12.64], P0 ;  /* 0x532000000c067fae */ /* 0x0005e20008121844 */
[----:B------:R-:W5:Y:S02]  /*4c3d0*/  LDL.LU.64 R16, [R1+0x78] ;  /* 0x0000780001107983 */ /* 0x000f640000300a00 */
[----:B------:R2:W-:Y:S02]  /*4c3e0*/  STL.64 [R1+0x518], R24 ;  /* 0x0005181801007387 */ /* 0x0005e40000100a00 */
[----:B------:R4:W-:Y:S01]  /*4c3f0*/  LDGSTS.E [R5+0x54200], [R10.64], P0 ;  /* 0x542000000a057fae */ /* 0x0009e20008121844 */
[----:B------:R-:W5:Y:S04]  /*4c400*/  LDL.LU.64 R72, [R1+0x68] ;  /* 0x0000680001487983 */ /* 0x000f680000300a00 */
[----:B------:R2:W-:Y:S01]  /*4c410*/  LDGSTS.E [R4+0x55200], [R26.64], P0 ;  /* 0x552000001a047fae */ /* 0x0005e20008121844 */
[----:B-1----:R-:W5:Y:S02]  /*4c420*/  LDL.LU.64 R14, [R1+0x58] ;  /* 0x00005800010e7983 */ /* 0x002f640000300a00 */
[----:B------:R1:W-:Y:S01]  /*4c430*/  LDGSTS.E [R3+0x56200], [R24.64], P0 ;  /* 0x5620000018037fae */ /* 0x0003e20008121844 */
[----:B--2---:R-:W2:Y:S01]  /*4c440*/  LDL.LU.64 R12, [R1+0x48] ;  /* 0x00004800010c7983 */ /* 0x004ea20000300a00 */
[----:B----4-:R-:W4:Y:S02]  /*4c450*/  LDL.LU.64 R10, [R1+0x38] ;  /* 0x00003800010a7983 */ /* 0x010f240000300a00 */
[----:B------:R-:W4:Y:S02]  /*4c460*/  LDL.LU.64 R244, [R1+0x20] ;  /* 0x0000200001f47983 */ /* 0x000f240000300a00 */
[----:B------:R-:W-:-:S04]  /*4c470*/  IMAD.WIDE R26, R2, 0x4, R250 ;  /* 0x00000004021a7825 */ /* 0x000fc800078e02fa */
[C---:B-1----:R-:W-:Y:S01]  /*4c480*/  IMAD.WIDE R24, R2.reuse, 0x4, R246 ;  /* 0x0000000402187825 */ /* 0x042fe200078e02f6 */
[----:B------:R-:W4:Y:S03]  /*4c490*/  LDL.LU.64 R250, [R1+0x10] ;  /* 0x0000100001fa7983 */ /* 0x000f260000300a00 */
[----:B------:R-:W-:Y:S02]  /*4c4a0*/  STL.64 [R1+0x510], R26 ;  /* 0x0005101a01007387 */ /* 0x000fe40000100a00 */
[----:B------:R-:W4:Y:S01]  /*4c4b0*/  LDL.LU.64 R246, [R1] ;  /* 0x0000000001f67983 */ /* 0x000f220000300a00 */
[----:B------:R1:W-:Y:S01]  /*4c4c0*/  LDGSTS.E [R7+0x57200], [R26.64], P0 ;  /* 0x572000001a077fae */ /* 0x0003e20008121844 */
[----:B------:R-:W-:-:S04]  /*4c4d0*/  IMAD.WIDE R22, R2, 0x4, R22 ;  /* 0x0000000402167825 */ /* 0x000fc800078e0216 */
[----:B---3--:R-:W-:-:S04]  /*4c4e0*/  IMAD.WIDE R20, R2, 0x4, R20 ;  /* 0x0000000402147825 */ /* 0x008fc800078e0214 */
[C---:B------:R-:W-:Y:S01]  /*4c4f0*/  IMAD.WIDE R18, R2.reuse, 0x4, R18 ;  /* 0x0000000402127825 */ /* 0x040fe200078e0212 */
[----:B------:R-:W-:Y:S04]  /*4c500*/  STL.64 [R1+0x508], R24 ;  /* 0x0005081801007387 */ /* 0x000fe80000100a00 */
[----:B------:R2:W-:Y:S01]  /*4c510*/  LDGSTS.E [R6+0x58200], [R24.64], P0 ;  /* 0x5820000018067fae */ /* 0x0005e20008121844 */
[----:B------:R-:W-:Y:S02]  /*4c520*/  STL.64 [R1+0x500], R22 ;  /* 0x0005001601007387 */ /* 0x000fe40000100a00 */
[----:B------:R1:W-:Y:S02]  /*4c530*/  LDGSTS.E [R5+0x59200], [R22.64], P0 ;  /* 0x5920000016057fae */ /* 0x0003e40008121844 */
[----:B------:R-:W-:Y:S01]  /*4c540*/  STL.64 [R1+0x4f8], R20 ;  /* 0x0004f81401007387 */ /* 0x000fe20000100a00 */
[----:B------:R1:W-:Y:S04]  /*4c550*/  LDGSTS.E [R4+0x5a200], [R20.64], P0 ;  /* 0x5a20000014047fae */ /* 0x0003e80008121844 */
[----:B------:R5:W-:Y:S01]  /*4c560*/  STL.64 [R1+0x4f0], R18 ;  /* 0x0004f01201007387 */ /* 0x000be20000100a00 */
[----:B------:R5:W-:Y:S02]  /*4c570*/  LDGSTS.E [R3+0x5b200], [R18.64], P0 ;  /* 0x5b20000012037fae */ /* 0x000be40008121844 */
[----:B-----5:R-:W-:-:S04]  /*4c580*/  IMAD.WIDE R18, R2, 0x4, R16 ;  /* 0x0000000402127825 */ /* 0x020fc800078e0210 */
[----:B------:R-:W-:-:S04]  /*4c590*/  IMAD.WIDE R16, R2, 0x4, R72 ;  /* 0x0000000402107825 */ /* 0x000fc800078e0248 */
[C---:B------:R-:W-:Y:S01]  /*4c5a0*/  IMAD.WIDE R14, R2.reuse, 0x4, R14 ;  /* 0x00000004020e7825 */ /* 0x040fe200078e020e */
[----:B------:R5:W-:Y:S04]  /*4c5b0*/  STL.64 [R1+0x4e8], R18 ;  /* 0x0004e81201007387 */ /* 0x000be80000100a00 */
[----:B------:R5:W-:Y:S01]  /*4c5c0*/  LDGSTS.E [R7+0x5c200], [R18.64], P0 ;  /* 0x5c20000012077fae */ /* 0x000be20008121844 */
[----:B------:R1:W-:Y:S02]  /*4c5d0*/  STL.64 [R1+0x4e0], R16 ;  /* 0x0004e01001007387 */ /* 0x0003e40000100a00 */
[----:B------:R1:W-:Y:S02]  /*4c5e0*/  LDGSTS.E [R6+0x5d200], [R16.64], P0 ;  /* 0x5d20000010067fae */ /* 0x0003e40008121844 */
[----:B--2---:R-:W-:-:S04]  /*4c5f0*/  IMAD.WIDE R12, R2, 0x4, R12 ;  /* 0x00000004020c7825 */ /* 0x004fc800078e020c */
[C---:B----4-:R-:W-:Y:S01]  /*4c600*/  IMAD.WIDE R10, R2.reuse, 0x4, R10 ;  /* 0x00000004020a7825 */ /* 0x050fe200078e020a */
[----:B------:R2:W-:Y:S04]  /*4c610*/  STL.64 [R1+0x4d8], R14 ;  /* 0x0004d80e01007387 */ /* 0x0005e80000100a00 */
[----:B------:R2:W-:Y:S01]  /*4c620*/  LDGSTS.E [R5+0x5e200], [R14.64], P0 ;  /* 0x5e2000000e057fae */ /* 0x0005e20008121844 */
[----:B------:R4:W-:Y:S02]  /*4c630*/  STL.64 [R1+0x4d0], R12 ;  /* 0x0004d00c01007387 */ /* 0x0009e40000100a00 */
[----:B------:R4:W-:Y:S02]  /*4c640*/  LDGSTS.E [R4+0x5f200], [R12.64], P0 ;  /* 0x5f2000000c047fae */ /* 0x0009e40008121844 */
[----:B-----5:R-:W-:-:S04]  /*4c650*/  IMAD.WIDE R18, R2, 0x4, R244 ;  /* 0x0000000402127825 */ /* 0x020fc800078e02f4 */
[C---:B-1----:R-:W-:Y:S01]  /*4c660*/  IMAD.WIDE R16, R2.reuse, 0x4, R250 ;  /* 0x0000000402107825 */ /* 0x042fe200078e02fa */
        /* <DEDUP_REMOVED lines=10> */
[----:B-1----:R-:W-:-:S04]  /*4c710*/  IMAD.WIDE R10, R2, 0x4, R84 ;  /* 0x00000004020a7825 */ /* 0x002fc800078e0254 */
[C---:B-----5:R-:W-:Y:S01]  /*4c720*/  IMAD.WIDE R18, R2.reuse, 0x4, R90 ;  /* 0x0000000402127825 */ /* 0x060fe200078e025a */
        /* <DEDUP_REMOVED lines=50> */
[----:B------:R-:W-:Y:S02]  /*4ca50*/  STL.64 [R1+0x420], R18 ;  /* 0x0004201201007387 */ /* 0x000fe40000100a00 */
[----:B------:R5:W-:Y:S02]  /*4ca60*/  LDGSTS.E [R7+0x75200], [R18.64], P0 ;  /* 0x7520000012077fae */ /* 0x000be40008121844 */
[----:B--2---:R-:W-:-:S04]  /*4ca70*/  IMAD.WIDE R14, R2, 0x4, R192 ;  /* 0x00000004020e7825 */ /* 0x004fc800078e02c0 */
[C---:B----4-:R-:W-:Y:S01]  /*4ca80*/  IMAD.WIDE R12, R2.reuse, 0x4, R198 ;  /* 0x00000004020c7825 */ /* 0x050fe200078e02c6 */
[----:B------:R-:W-:Y:S04]  /*4ca90*/  STL.64 [R1+0x418], R16 ;  /* 0x0004181001007387 */ /* 0x000fe80000100a00 */
[----:B------:R2:W-:Y:S01]  /*4caa0*/  LDGSTS.E [R6+0x76200], [R16.64], P0 ;  /* 0x7620000010067fae */ /* 0x0005e20008121844 */
[----:B------:R-:W-:Y:S02]  /*4cab0*/  STL.64 [R1+0x410], R14 ;  /* 0x0004100e01007387 */ /* 0x000fe40000100a00 */
[----:B------:R4:W-:Y:S02]  /*4cac0*/  LDGSTS.E [R5+0x77200], [R14.64], P0 ;  /* 0x772000000e057fae */ /* 0x0009e40008121844 */
[C---:B-1----:R-:W-:Y:S01]  /*4cad0*/  IMAD.WIDE R10, R2.reuse, 0x4, R204 ;  /* 0x00000004020a7825 */ /* 0x042fe200078e02cc */
[----:B------:R-:W-:Y:S04]  /*4cae0*/  STL.64 [R1+0x408], R12 ;  /* 0x0004080c01007387 */ /* 0x000fe80000100a00 */
[----:B------:R1:W-:Y:S04]  /*4caf0*/  LDGSTS.E [R4+0x78200], [R12.64], P0 ;  /* 0x782000000c047fae */ /* 0x0003e80008121844 */
[----:B------:R1:W-:Y:S01]  /*4cb00*/  STL.64 [R1+0x400], R10 ;  /* 0x0004000a01007387 */ /* 0x0003e20000100a00 */
[----:B------:R1:W-:Y:S03]  /*4cb10*/  LDGSTS.E [R3+0x79200], [R10.64], P0 ;  /* 0x792000000a037fae */ /* 0x0003e60008121844 */
[----:B-1----:R-:W3:Y:S01]  /*4cb20*/  LDL.LU.64 R10, [R1+0x280] ;  /* 0x00028000010a7983 */ /* 0x002ee20000300a00 */
[----:B------:R-:W3:Y:S02]  /*4cb30*/  LDL.LU.64 R244, [R1+0x268] ;  /* 0x0002680001f47983 */ /* 0x000ee40000300a00 */
[----:B------:R-:W3:Y:S02]  /*4cb40*/  LDL.LU.64 R250, [R1+0x250] ;  /* 0x0002500001fa7983 */ /* 0x000ee40000300a00 */
[----:B------:R-:W3:Y:S02]  /*4cb50*/  LDL.LU.64 R246, [R1+0x238] ;  /* 0x0002380001f67983 */ /* 0x000ee40000300a00 */
[----:B------:R-:W-:-:S04]  /*4cb60*/  IMAD.WIDE R20, R2, 0x4, R210 ;  /* 0x0000000402147825 */ /* 0x000fc800078e02d2 */
[----:B-----5:R-:W-:-:S04]  /*4cb70*/  IMAD.WIDE R18, R2, 0x4, R216 ;  /* 0x0000000402127825 */ /* 0x020fc800078e02d8 */
[----:B--2---:R-:W-:-:S04]  /*4cb80*/  IMAD.WIDE R16, R2, 0x4, R222 ;  /* 0x0000000402107825 */ /* 0x004fc800078e02de */
[----:B----4-:R-:W-:-:S04]  /*4cb90*/  IMAD.WIDE R14, R2, 0x4, R228 ;  /* 0x00000004020e7825 */ /* 0x010fc800078e02e4 */
[C---:B------:R-:W-:Y:S01]  /*4cba0*/  IMAD.WIDE R12, R2.reuse, 0x4, R234 ;  /* 0x00000004020c7825 */ /* 0x040fe200078e02ea */
[----:B------:R1:W-:Y:S03]  /*4cbb0*/  STL.64 [R1+0x3f8], R20 ;  /* 0x0003f81401007387 */ /* 0x0003e60000100a00 */
[----:B------:R2:W-:Y:S01]  /*4cbc0*/  STL.64 [R1+0x3f0], R18 ;  /* 0x0003f01201007387 */ /* 0x0005e20000100a00 */
[----:B------:R1:W-:Y:S01]  /*4cbd0*/  LDGSTS.E [R7+0x7a200], [R20.64], P0 ;  /* 0x7a20000014077fae */ /* 0x0003e20008121844 */
[----:B------:R4:W-:Y:S02]  /*4cbe0*/  STL.64 [R1+0x3e8], R16 ;  /* 0x0003e81001007387 */ /* 0x0009e40000100a00 */
[----:B------:R2:W-:Y:S02]  /*4cbf0*/  LDGSTS.E [R6+0x7b200], [R18.64], P0 ;  /* 0x7b20000012067fae */ /* 0x0005e40008121844 */
[----:B------:R5:W-:Y:S01]  /*4cc00*/  STL.64 [R1+0x3e0], R14 ;  /* 0x0003e00e01007387 */ /* 0x000be20000100a00 */
[----:B------:R4:W-:Y:S04]  /*4cc10*/  LDGSTS.E [R5+0x7c200], [R16.64], P0 ;  /* 0x7c20000010057fae */ /* 0x0009e80008121844 */
[----:B------:R3:W-:Y:S01]  /*4cc20*/  STL.64 [R1+0x3d8], R12 ;  /* 0x0003d80c01007387 */ /* 0x0007e20000100a00 */
[----:B------:R-:W-:Y:S01]  /*4cc30*/  LOP3.LUT R9, R9, 0x20, RZ, 0x3c, !PT ;  /* 0x0000002009097812 */ /* 0x000fe200078e3cff */
[----:B------:R5:W-:Y:S02]  /*4cc40*/  LDGSTS.E [R4+0x7d200], [R14.64], P0 ;  /* 0x7d2000000e047fae */ /* 0x000be40008121844 */
[----:B------:R-:W-:Y:S01]  /*4cc50*/  IMAD.WIDE R26, R2, 0x4, R240 ;  /* 0x00000004021a7825 */ /* 0x000fe200078e02f0 */
[----:B------:R3:W-:Y:S04]  /*4cc60*/  LDGSTS.E [R3+0x7e200], [R12.64], P0 ;  /* 0x7e2000000c037fae */ /* 0x0007e80008121844 */
[----:B-1----:R-:W3:Y:S04]  /*4cc70*/  LDL.LU.64 R20, [R1+0x220] ;  /* 0x0002200001147983 */ /* 0x002ee80000300a00 */
[----:B------:R1:W-:Y:S04]  /*4cc80*/  LDGSTS.E [R7+0x7f200], [R26.64], P0 ;  /* 0x7f2000001a077fae */ /* 0x0003e80008121844 */
[----:B--2---:R-:W2:Y:S01]  /*4cc90*/  LDL.LU.64 R18, [R1+0x208] ;  /* 0x0002080001127983 */ /* 0x004ea20000300a00 */
[----:B------:R-:W-:-:S03]  /*4cca0*/  IADD3 R6, R9, 0x100000, RZ ;  /* 0x0010000009067810 */ /* 0x000fc60007ffe0ff */
[----:B----4-:R-:W4:Y:S01]  /*4ccb0*/  LDL.LU.64 R16, [R1+0x1f0] ;  /* 0x0001f00001107983 */ /* 0x010f220000300a00 */
[----:B------:R-:W2:Y:S02]  /*4ccc0*/  LDL.LU.64 R72, [R1+0x1d8] ;  /* 0x0001d80001487983 */ /* 0x000ea40000300a00 */
[----:B-----5:R-:W5:Y:S01]  /*4ccd0*/  LDL.LU.64 R14, [R1+0x1c0] ;  /* 0x0001c000010e7983 */ /* 0x020f620000300a00 */
[C---:B------:R-:W-:Y:S02]  /*4cce0*/  IADD3 R5, R9.reuse, 0x100000, RZ ;  /* 0x0010000009057810 */ /* 0x040fe40007ffe0ff */
[----:B------:R-:W-:Y:S01]  /*4ccf0*/  IADD3 R4, R9, 0x100000, RZ ;  /* 0x0010000009047810 */ /* 0x000fe20007ffe0ff */
[----:B------:R-:W-:Y:S01]  /*4cd00*/  STL.64 [R1+0x3d0], R26 ;  /* 0x0003d01a01007387 */ /* 0x000fe20000100a00 */
[----:B---3--:R-:W-:-:S04]  /*4cd10*/  IMAD.WIDE R24, R2, 0x4, R10 ;  /* 0x0000000402187825 */ /* 0x008fc800078e020a */
[----:B------:R-:W-:-:S04]  /*4cd20*/  IMAD.WIDE R12, R2, 0x4, R244 ;  /* 0x00000004020c7825 */ /* 0x000fc800078e02f4 */
[----:B------:R-:W-:-:S04]  /*4cd30*/  IMAD.WIDE R10, R2, 0x4, R250 ;  /* 0x00000004020a7825 */ /* 0x000fc800078e02fa */
[----:B------:R-:W-:Y:S01]  /*4cd40*/  IMAD.WIDE R22, R2, 0x4, R246 ;  /* 0x0000000402167825 */ /* 0x000fe200078e02f6 */
[----:B------:R-:W-:Y:S03]  /*4cd50*/  STL.64 [R1+0x3c8], R24 ;  /* 0x0003c81801007387 */ /* 0x000fe60000100a00 */
[----:B------:R3:W-:Y:S01]  /*4cd60*/  STL.64 [R1+0x3c0], R12 ;  /* 0x0003c00c01007387 */ /* 0x0007e20000100a00 */
[----:B------:R1:W-:Y:S01]  /*4cd70*/  LDGSTS.E [R6+0x40400], [R24.64], P0 ;  /* 0x4040000018067fae */ /* 0x0003e20008121844 */
[----:B------:R1:W-:Y:S02]  /*4cd80*/  STL.64 [R1+0x3b8], R10 ;  /* 0x0003b80a01007387 */ /* 0x0003e40000100a00 */
[----:B------:R3:W-:Y:S02]  /*4cd90*/  LDGSTS.E [R5+0x41400], [R12.64], P0 ;  /* 0x414000000c057fae */ /* 0x0007e40008121844 */
[----:B------:R1:W-:Y:S01]  /*4cda0*/  STL.64 [R1+0x3b0], R22 ;  /* 0x0003b01601007387 */ /* 0x0003e20000100a00 */
[----:B------:R1:W-:Y:S04]  /*4cdb0*/  LDGSTS.E [R4+0x42400], [R10.64], P0 ;  /* 0x424000000a047fae */ /* 0x0003e80008121844 */
[----:B---3--:R-:W3:Y:S01]  /*4cdc0*/  LDL.LU.64 R12, [R1+0x1a8] ;  /* 0x0001a800010c7983 */ /* 0x008ee20000300a00 */
[----:B-1----:R-:W3:Y:S02]  /*4cdd0*/  LDL.LU.64 R10, [R1+0x190] ;  /* 0x00019000010a7983 */ /* 0x002ee40000300a00 */
[----:B------:R-:W3:Y:S01]  /*4cde0*/  LDL.LU.64 R244, [R1+0x180] ;  /* 0x0001800001f47983 */ /* 0x000ee20000300a00 */
[----:B------:R-:W3:Y:S04]  /*4cdf0*/  LDL.LU.64 R250, [R1+0x170] ;  /* 0x0001700001fa7983 */ /* 0x000ee80000300a00 */
[----:B------:R-:W3:Y:S01]  /*4ce00*/  LDL.LU.64 R246, [R1+0x160] ;  /* 0x0001600001f67983 */ /* 0x000ee20000300a00 */
[----:B------:R-:W-:-:S02]  /*4ce10*/  IADD3 R3, R9, 0x100000, RZ ;  /* 0x0010000009037810 */ /* 0x000fc40007ffe0ff */
[----:B------:R-:W-:-:S03]  /*4ce20*/  IADD3 R7, R9, 0x100000, RZ ;  /* 0x0010000009077810 */ /* 0x000fc60007ffe0ff */
[----:B------:R1:W-:Y:S01]  /*4ce30*/  LDGSTS.E [R3+0x43400], [R22.64], P0 ;  /* 0x4340000016037fae */ /* 0x0003e20008121844 */
[----:B-----5:R-:W-:-:S04]  /*4ce40*/  IMAD.WIDE R14, R2, 0x4, R14 ;  /* 0x00000004020e7825 */ /* 0x020fc800078e020e */
[----:B-1----:R-:W-:-:S04]  /*4ce50*/  IMAD.WIDE R22, R2, 0x4, R20 ;  /* 0x0000000402167825 */ /* 0x002fc800078e0214 */
[----:B--2---:R-:W-:-:S04]  /*4ce60*/  IMAD.WIDE R20, R2, 0x4, R18 ;  /* 0x0000000402147825 */ /* 0x004fc800078e0212 */
[----:B----4-:R-:W-:-:S04]  /*4ce70*/  IMAD.WIDE R18, R2, 0x4, R16 ;  /* 0x0000000402127825 */ /* 0x010fc800078e0210 */
[C---:B------:R-:W-:Y:S01]  /*4ce80*/  IMAD.WIDE R16, R2.reuse, 0x4, R72 ;  /* 0x0000000402107825 */ /* 0x040fe200078e0248 */
        /* <DEDUP_REMOVED lines=10> */
[----:B-1----:R-:W3:Y:S01]  /*4cf30*/  LDL.LU.64 R20, [R1+0x150] ;  /* 0x0001500001147983 */ /* 0x002ee20000300a00 */
[----:B--2---:R-:W2:Y:S02]  /*4cf40*/  LDL.LU.64 R18, [R1+0x140] ;  /* 0x0001400001127983 */ /* 0x004ea40000300a00 */
[----:B-----5:R-:W5:Y:S01]  /*4cf50*/  LDL.LU.64 R16, [R1+0x130] ;  /* 0x0001300001107983 */ /* 0x020f620000300a00 */
[----:B------:R-:W5:Y:S04]  /*4cf60*/  LDL.LU.64 R72, [R1+0x120] ;  /* 0x0001200001487983 */ /* 0x000f680000300a00 */
[----:B----4-:R-:W4:Y:S01]  /*4cf70*/  LDL.LU.64 R14, [R1+0x110] ;  /* 0x00011000010e7983 */ /* 0x010f220000300a00 */
[----:B---3--:R-:W-:-:S04]  /*4cf80*/  IMAD.WIDE R26, R2, 0x4, R12 ;  /* 0x00000004021a7825 */ /* 0x008fc800078e020c */
[----:B------:R-:W-:-:S04]  /*4cf90*/  IMAD.WIDE R24, R2, 0x4, R10 ;  /* 0x0000000402187825 */ /* 0x000fc800078e020a */
[----:B------:R-:W-:-:S04]  /*4cfa0*/  IMAD.WIDE R12, R2, 0x4, R244 ;  /* 0x00000004020c7825 */ /* 0x000fc800078e02f4 */
[----:B------:R-:W-:-:S04]  /*4cfb0*/  IMAD.WIDE R10, R2, 0x4, R250 ;  /* 0x00000004020a7825 */ /* 0x000fc800078e02fa */
[C---:B------:R-:W-:Y:S01]  /*4cfc0*/  IMAD.WIDE R22, R2.reuse, 0x4, R246 ;  /* 0x0000000402167825 */ /* 0x040fe200078e02f6 */
[----:B------:R-:W-:Y:S03]  /*4cfd0*/  STL.64 [R1+0x380], R26 ;  /* 0x0003801a01007387 */ /* 0x000fe60000100a00 */
[----:B------:R-:W-:Y:S01]  /*4cfe0*/  STL.64 [R1+0x378], R24 ;  /* 0x0003781801007387 */ /* 0x000fe20000100a00 */
[----:B------:R1:W-:Y:S01]  /*4cff0*/  LDGSTS.E [R7+0x49400], [R26.64], P0 ;  /* 0x494000001a077fae */ /* 0x0003e20008121844 */
[----:B------:R3:W-:Y:S02]  /*4d000*/  STL.64 [R1+0x370], R12 ;  /* 0x0003700c01007387 */ /* 0x0007e40000100a00 */
[----:B------:R1:W-:Y:S02]  /*4d010*/  LDGSTS.E [R6+0x4a400], [R24.64], P0 ;  /* 0x4a40000018067fae */ /* 0x0003e40008121844 */
[----:B------:R1:W-:Y:S01]  /*4d020*/  STL.64 [R1+0x368], R10 ;  /* 0x0003680a01007387 */ /* 0x0003e20000100a00 */
[----:B------:R3:W-:Y:S04]  /*4d030*/  LDGSTS.E [R5+0x4b400], [R12.64], P0 ;  /* 0x4b4000000c057fae */ /* 0x0007e80008121844 */
[----:B------:R1:W-:Y:S01]  /*4d040*/  STL.64 [R1+0x360], R22 ;  /* 0x0003601601007387 */ /* 0x0003e20000100a00 */
[----:B------:R1:W-:Y:S02]  /*4d050*/  LDGSTS.E [R4+0x4c400], [R10.64], P0 ;  /* 0x4c4000000a047fae */ /* 0x0003e40008121844 */
[----:B------:R3:W-:Y:S02]  /*4d060*/  LDGSTS.E [R3+0x4d400], [R22.64], P0 ;  /* 0x4d40000016037fae */ /* 0x0007e40008121844 */
[----:B---3--:R-:W3:Y:S01]  /*4d070*/  LDL.LU.64 R12, [R1+0x100] ;  /* 0x00010000010c7983 */ /* 0x008ee20000300a00 */
[----:B-1----:R-:W3:Y:S02]  /*4d080*/  LDL.LU.64 R10, [R1+0xf0] ;  /* 0x0000f000010a7983 */ /* 0x002ee40000300a00 */
[----:B------:R-:W3:Y:S02]  /*4d090*/  LDL.LU.64 R244, [R1+0xe0] ;  /* 0x0000e00001f47983 */ /* 0x000ee40000300a00 */
[----:B------:R-:W3:Y:S01]  /*4d0a0*/  LDL.LU.64 R250, [R1+0xd0] ;  /* 0x0000d00001fa7983 */ /* 0x000ee20000300a00 */
[----:B------:R-:W3:Y:S01]  /*4d0b0*/  LDL.LU.64 R246, [R1+0xc0] ;  /* 0x0000c00001f67983 */ /* 0x000ee20000300a00 */
[----:B------:R-:W-:-:S04]  /*4d0c0*/  IMAD.WIDE R22, R2, 0x4, R20 ;  /* 0x0000000402167825 */ /* 0x000fc800078e0214 */
[----:B--2---:R-:W-:-:S04]  /*4d0d0*/  IMAD.WIDE R20, R2, 0x4, R18 ;  /* 0x0000000402147825 */ /* 0x004fc800078e0212 */
[----:B-----5:R-:W-:-:S04]  /*4d0e0*/  IMAD.WIDE R18, R2, 0x4, R16 ;  /* 0x0000000402127825 */ /* 0x020fc800078e0210 */
[----:B------:R-:W-:-:S04]  /*4d0f0*/  IMAD.WIDE R16, R2, 0x4, R72 ;  /* 0x0000000402107825 */ /* 0x000fc800078e0248 */
[C---:B----4-:R-:W-:Y:S01]  /*4d100*/  IMAD.WIDE R14, R2.reuse, 0x4, R14 ;  /* 0x00000004020e7825 */ /* 0x050fe200078e020e */
[----:B------:R1:W-:Y:S03]  /*4d110*/  STL.64 [R1+0x358], R22 ;  /* 0x0003581601007387 */ /* 0x0003e60000100a00 */
[----:B------:R2:W-:Y:S02]  /*4d120*/  STL.64 [R1+0x350], R20 ;  /* 0x0003501401007387 */ /* 0x0005e40000100a00 */
[----:B------:R4:W-:Y:S02]  /*4d130*/  STL.64 [R1+0x348], R18 ;  /* 0x0003481201007387 */ /* 0x0009e40000100a00 */
[----:B------:R5:W-:Y:S01]  /*4d140*/  STL.64 [R1+0x340], R16 ;  /* 0x0003401001007387 */ /* 0x000be20000100a00 */
[----:B------:R1:W-:Y:S04]  /*4d150*/  LDGSTS.E [R7+0x4e400], [R22.64], P0 ;  /* 0x4e40000016077fae */ /* 0x0003e80008121844 */
[----:B------:R2:W-:Y:S01]  /*4d160*/  STL.64 [R1+0x338], R14 ;  /* 0x0003380e01007387 */ /* 0x0005e20000100a00 */
[----:B------:R2:W-:Y:S02]  /*4d170*/  LDGSTS.E [R6+0x4f400], [R20.64], P0 ;  /* 0x4f40000014067fae */ /* 0x0005e40008121844 */
[----:B------:R4:W-:Y:S02]  /*4d180*/  LDGSTS.E [R5+0x50400], [R18.64], P0 ;  /* 0x5040000012057fae */ /* 0x0009e40008121844 */
[----:B------:R5:W-:Y:S01]  /*4d190*/  LDGSTS.E [R4+0x51400], [R16.64], P0 ;  /* 0x5140000010047fae */ /* 0x000be20008121844 */
[----:B------:R3:W-:Y:S04]  /*4d1a0*/  LDGSTS.E [R3+0x52400], [R14.64], P0 ;  /* 0x524000000e037fae */ /* 0x0007e80008121844 */
[----:B-1----:R-:W3:Y:S01]  /*4d1b0*/  LDL.LU.64 R22, [R1+0xb0] ;  /* 0x0000b00001167983 */ /* 0x002ee20000300a00 */
[----:B--2---:R-:W2:Y:S02]  /*4d1c0*/  LDL.LU.64 R20, [R1+0xa0] ;  /* 0x0000a00001147983 */ /* 0x004ea40000300a00 */
[----:B----4-:R-:W4:Y:S01]  /*4d1d0*/  LDL.LU.64 R18, [R1+0x90] ;  /* 0x0000900001127983 */ /* 0x010f220000300a00 */
[----:B-----5:R-:W5:Y:S01]  /*4d1e0*/  LDL.LU.64 R16, [R1+0x80] ;  /* 0x0000800001107983 */ /* 0x020f620000300a00 */
[----:B------:R-:W5:Y:S02]  /*4d1f0*/  LDL.LU.64 R72, [R1+0x70] ;  /* 0x0000700001487983 */ /* 0x000f640000300a00 */
[----:B---3--:R-:W-:-:S04]  /*4d200*/  IMAD.WIDE R32, R2, 0x4, R12 ;  /* 0x0000000402207825 */ /* 0x008fc800078e020c */
[----:B------:R-:W-:-:S04]  /*4d210*/  IMAD.WIDE R30, R2, 0x4, R10 ;  /* 0x00000004021e7825 */ /* 0x000fc800078e020a */
[----:B------:R-:W-:-:S04]  /*4d220*/  IMAD.WIDE R28, R2, 0x4, R244 ;  /* 0x00000004021c7825 */ /* 0x000fc800078e02f4 */
[C---:B------:R-:W-:Y:S01]  /*4d230*/  IMAD.WIDE R26, R2.reuse, 0x4, R250 ;  /* 0x00000004021a7825 */ /* 0x040fe200078e02fa */
[----:B------:R-:W-:Y:S03]  /*4d240*/  STL.64 [R1+0x330], R32 ;  /* 0x0003302001007387 */ /* 0x000fe60000100a00 */
[----:B------:R-:W-:Y:S02]  /*4d250*/  STL.64 [R1+0x328], R30 ;  /* 0x0003281e01007387 */ /* 0x000fe40000100a00 */
[----:B------:R-:W-:-:S04]  /*4d260*/  IMAD.WIDE R24, R2, 0x4, R246 ;  /* 0x0000000402187825 */ /* 0x000fc800078e02f6 */
[----:B------:R-:W3:Y:S01]  /*4d270*/  LDL.LU.64 R14, [R1+0x60] ;  /* 0x00006000010e7983 */ /* 0x000ee20000300a00 */
[----:B------:R-:W-:Y:S01]  /*4d280*/  STL.64 [R1+0x320], R28 ;  /* 0x0003201c01007387 */ /* 0x000fe20000100a00 */
[----:B------:R-:W3:Y:S02]  /*4d290*/  LDL.LU.64 R12, [R1+0x50] ;  /* 0x00005000010c7983 */ /* 0x000ee40000300a00 */
[----:B------:R-:W-:Y:S02]  /*4d2a0*/  STL.64 [R1+0x318], R26 ;  /* 0x0003181a01007387 */ /* 0x000fe40000100a00 */
[----:B------:R-:W3:Y:S01]  /*4d2b0*/  LDL.LU.64 R10, [R1+0x40] ;  /* 0x00004000010a7983 */ /* 0x000ee20000300a00 */
[----:B------:R1:W-:Y:S01]  /*4d2c0*/  STL.64 [R1+0x310], R24 ;  /* 0x0003101801007387 */ /* 0x0003e20000100a00 */
[----:B------:R-:W3:Y:S02]  /*4d2d0*/  LDL.LU.64 R244, [R1+0x30] ;  /* 0x0000300001f47983 */ /* 0x000ee40000300a00 */
[----:B------:R-:W3:Y:S02]  /*4d2e0*/  LDL.LU.64 R250, [R1+0x18] ;  /* 0x0000180001fa7983 */ /* 0x000ee40000300a00 */
[----:B------:R-:W3:Y:S01]  /*4d2f0*/  LDL.LU.64 R246, [R1+0x8] ;  /* 0x0000080001f67983 */ /* 0x000ee20000300a00 */
[----:B------:R1:W-:Y:S01]  /*4d300*/  LDGSTS.E [R7+0x53400], [R32.64], P0 ;  /* 0x5340000020077fae */ /* 0x0003e20008121844 */
[----:B------:R1:W-:Y:S02]  /*4d310*/  LDGSTS.E [R6+0x54400], [R30.64], P0 ;  /* 0x544000001e067fae */ /* 0x0003e40008121844 */
[----:B------:R1:W-:Y:S02]  /*4d320*/  LDGSTS.E [R5+0x55400], [R28.64], P0 ;  /* 0x554000001c057fae */ /* 0x0003e40008121844 */
[----:B------:R1:W-:Y:S01]  /*4d330*/  LDGSTS.E [R4+0x56400], [R26.64], P0 ;  /* 0x564000001a047fae */ /* 0x0003e20008121844 */
[----:B------:R1:W-:Y:S02]  /*4d340*/  LDGSTS.E [R3+0x57400], [R24.64], P0 ;  /* 0x5740000018037fae */ /* 0x0003e40008121844 */
[----:B-1----:R-:W-:-:S04]  /*4d350*/  IMAD.WIDE R24, R2, 0x4, R22 ;  /* 0x0000000402187825 */ /* 0x002fc800078e0216 */
[----:B--2---:R-:W-:-:S04]  /*4d360*/  IMAD.WIDE R22, R2, 0x4, R20 ;  /* 0x0000000402167825 */ /* 0x004fc800078e0214 */
[----:B----4-:R-:W-:-:S04]  /*4d370*/  IMAD.WIDE R20, R2, 0x4, R18 ;  /* 0x0000000402147825 */ /* 0x010fc800078e0212 */
[----:B-----5:R-:W-:-:S04]  /*4d380*/  IMAD.WIDE R18, R2, 0x4, R16 ;  /* 0x0000000402127825 */ /* 0x020fc800078e0210 */
[C---:B------:R-:W-:Y:S01]  /*4d390*/  IMAD.WIDE R16, R2.reuse, 0x4, R72 ;  /* 0x0000000402107825 */ /* 0x040fe200078e0248 */
[----:B------:R-:W-:Y:S04]  /*4d3a0*/  STL.64 [R1+0x308], R24 ;  /* 0x0003081801007387 */ /* 0x000fe80000100a00 */
        /* <DEDUP_REMOVED lines=9> */
[----:B------:R-:W-:-:S04]  /*4d440*/  IMAD.WIDE R8, R2, 0x4, R242 ;  /* 0x0000000402087825 */ /* 0x000fc800078e02f2 */
[----:B----4-:R-:W-:-:S04]  /*4d450*/  IMAD.WIDE R20, R2, 0x4, R218 ;  /* 0x0000000402147825 */ /* 0x010fc800078e02da */
[----:B---3--:R-:W-:-:S04]  /*4d460*/  IMAD.WIDE R18, R2, 0x4, R14 ;  /* 0x0000000402127825 */ /* 0x008fc800078e020e */
[----:B-----5:R-:W-:-:S04]  /*4d470*/  IMAD.WIDE R16, R2, 0x4, R12 ;  /* 0x0000000402107825 */ /* 0x020fc800078e020c */
[C---:B------:R-:W-:Y:S01]  /*4d480*/  IMAD.WIDE R14, R2.reuse, 0x4, R10 ;  /* 0x00000004020e7825 */ /* 0x040fe200078e020a */
[----:B------:R3:W-:Y:S03]  /*4d490*/  LDGSTS.E [R7+0x5d400], [R18.64], P0 ;  /* 0x5d40000012077fae */ /* 0x0007e60008121844 */
[----:B------:R-:W-:-:S04]  /*4d4a0*/  IMAD.WIDE R12, R2, 0x4, R244 ;  /* 0x00000004020c7825 */ /* 0x000fc800078e02f4 */
[C---:B------:R-:W-:Y:S01]  /*4d4b0*/  IMAD.WIDE R10, R2.reuse, 0x4, R250 ;  /* 0x00000004020a7825 */ /* 0x040fe200078e02fa */
[----:B------:R3:W-:Y:S03]  /*4d4c0*/  STL.64 [R1+0x2e0], R18 ;  /* 0x0002e01201007387 */ /* 0x0007e60000100a00 */
        /* <DEDUP_REMOVED lines=8> */
[----:B---3--:R-:W-:-:S04]  /*4d550*/  IMAD.WIDE R18, R2, 0x4, R246 ;  /* 0x0000000402127825 */ /* 0x008fc800078e02f6 */
[----:B----4-:R-:W-:-:S04]  /*4d560*/  IMAD.WIDE R16, R2, 0x4, R74 ;  /* 0x0000000402107825 */ /* 0x010fc800078e024a */
[----:B-----5:R-:W-:-:S04]  /*4d570*/  IMAD.WIDE R14, R2, 0x4, R80 ;  /* 0x00000004020e7825 */ /* 0x020fc800078e0250 */
[----:B-1----:R-:W-:-:S04]  /*4d580*/  IMAD.WIDE R12, R2, 0x4, R86 ;  /* 0x00000004020c7825 */ /* 0x002fc800078e0256 */
[C---:B--2---:R-:W-:Y:S01]  /*4d590*/  IMAD.WIDE R10, R2.reuse, 0x4, R92 ;  /* 0x00000004020a7825 */ /* 0x044fe200078e025c */
        /* <DEDUP_REMOVED lines=13> */
[----:B----4-:R-:W-:-:S04]  /*4d670*/  IMAD.WIDE R12, R2, 0x4, R116 ;  /* 0x00000004020c7825 */ /* 0x010fc800078e0274 */
[C---:B-----5:R-:W-:Y:S01]  /*4d680*/  IMAD.WIDE R10, R2.reuse, 0x4, R122 ;  /* 0x00000004020a7825 */ /* 0x060fe200078e027a */
        /* <DEDUP_REMOVED lines=45> */
[----:B------:R-:W-:Y:S03]  /*4d960*/  STL.64 [R1+0x1a8], R18 ;  /* 0x0001a81201007387 */ /* 0x000fe60000100a00 */
[----:B------:R-:W-:Y:S01]  /*4d970*/  STL.64 [R1+0x198], R16 ;  /* 0x0001981001007387 */ /* 0x000fe20000100a00 */
[----:B------:R1:W-:Y:S01]  /*4d980*/  LDGSTS.E [R7+0x76400], [R18.64], P0 ;  /* 0x7640000012077fae */ /* 0x0003e20008121844 */
[----:B------:R-:W-:Y:S02]  /*4d990*/  STL.64 [R1+0x190], R14 ;  /* 0x0001900e01007387 */ /* 0x000fe40000100a00 */
[----:B------:R2:W-:Y:S02]  /*4d9a0*/  LDGSTS.E [R6+0x77400], [R16.64], P0 ;  /* 0x7740000010067fae */ /* 0x0005e40008121844 */
[----:B------:R3:W-:Y:S01]  /*4d9b0*/  STL.64 [R1+0x188], R12 ;  /* 0x0001880c01007387 */ /* 0x0007e20000100a00 */
[----:B------:R4:W-:Y:S04]  /*4d9c0*/  LDGSTS.E [R5+0x78400], [R14.64], P0 ;  /* 0x784000000e057fae */ /* 0x0009e80008121844 */
[----:B------:R5:W-:Y:S01]  /*4d9d0*/  STL.64 [R1+0x180], R10 ;  /* 0x0001800a01007387 */ /* 0x000be20000100a00 */
[----:B------:R3:W-:Y:S02]  /*4d9e0*/  LDGSTS.E [R4+0x79400], [R12.64], P0 ;  /* 0x794000000c047fae */ /* 0x0007e40008121844 */
[----:B------:R5:W-:Y:S02]  /*4d9f0*/  LDGSTS.E [R3+0x7a400], [R10.64], P0 ;  /* 0x7a4000000a037fae */ /* 0x000be40008121844 */
[----:B------:R1:W-:Y:S01]  /*4da00*/  LDGSTS.E [R7+0x7b400], [R20.64], P0 ;  /* 0x7b40000014077fae */ /* 0x0003e20008121844 */
[----:B---3--:R-:W3:Y:S01]  /*4da10*/  LDL.LU.64 R12, [R1+0x278] ;  /* 0x00027800010c7983 */ /* 0x008ee20000300a00 */
[----:B-----5:R-:W5:Y:S02]  /*4da20*/  LDL.LU.64 R10, [R1+0x260] ;  /* 0x00026000010a7983 */ /* 0x020f640000300a00 */
[----:B------:R-:W5:Y:S02]  /*4da30*/  LDL.LU.64 R244, [R1+0x248] ;  /* 0x0002480001f47983 */ /* 0x000f640000300a00 */
[----:B------:R-:W5:Y:S01]  /*4da40*/  LDL.LU.64 R250, [R1+0x230] ;  /* 0x0002300001fa7983 */ /* 0x000f620000300a00 */
[----:B------:R-:W5:Y:S01]  /*4da50*/  LDL.LU.64 R246, [R1+0x218] ;  /* 0x0002180001f67983 */ /* 0x000f620000300a00 */
[----:B-1----:R-:W-:-:S04]  /*4da60*/  IMAD.WIDE R18, R2, 0x4, R224 ;  /* 0x0000000402127825 */ /* 0x002fc800078e02e0 */
[----:B--2---:R-:W-:-:S04]  /*4da70*/  IMAD.WIDE R16, R2, 0x4, R230 ;  /* 0x0000000402107825 */ /* 0x004fc800078e02e6 */
[----:B----4-:R-:W-:Y:S01]  /*4da80*/  IMAD.WIDE R14, R2, 0x4, R236 ;  /* 0x00000004020e7825 */ /* 0x010fe200078e02ec */
[----:B------:R-:W-:Y:S03]  /*4da90*/  STL.64 [R1+0x178], R20 ;  /* 0x0001781401007387 */ /* 0x000fe60000100a00 */
[----:B------:R1:W-:Y:S02]  /*4daa0*/  STL.64 [R1+0x170], R18 ;  /* 0x0001701201007387 */ /* 0x0003e40000100a00 */
[----:B------:R2:W-:Y:S01]  /*4dab0*/  STL.64 [R1+0x168], R16 ;  /* 0x0001681001007387 */ /* 0x0005e20000100a00 */
[----:B------:R1:W-:Y:S04]  /*4dac0*/  LDGSTS.E [R6+0x7c400], [R18.64], P0 ;  /* 0x7c40000012067fae */ /* 0x0003e80008121844 */
[----:B------:R4:W-:Y:S01]  /*4dad0*/  STL.64 [R1+0x160], R14 ;  /* 0x0001600e01007387 */ /* 0x0009e20000100a00 */
[----:B------:R4:W-:Y:S02]  /*4dae0*/  STL.64 [R1+0x158], R8 ;  /* 0x0001580801007387 */ /* 0x0009e40000100a00 */
[----:B------:R2:W-:Y:S02]  /*4daf0*/  LDGSTS.E [R5+0x7d400], [R16.64], P0 ;  /* 0x7d40000010057fae */ /* 0x0005e40008121844 */
[----:B------:R4:W-:Y:S01]  /*4db00*/  LDGSTS.E [R4+0x7e400], [R14.64], P0 ;  /* 0x7e4000000e047fae */ /* 0x0009e20008121844 */
[----:B------:R4:W-:Y:S04]  /*4db10*/  LDGSTS.E [R3+0x7f400], [R8.64], P0 ;  /* 0x7f40000008037fae */ /* 0x0009e80008121844 */
[----:B-1----:R-:W5:Y:S01]  /*4db20*/  LDL.LU.64 R18, [R1+0x200] ;  /* 0x0002000001127983 */ /* 0x002f620000300a00 */
[----:B--2---:R-:W2:Y:S02]  /*4db30*/  LDL.LU.64 R16, [R1+0x1e8] ;  /* 0x0001e80001107983 */ /* 0x004ea40000300a00 */
[----:B------:R-:W2:Y:S01]  /*4db40*/  LDL.LU.64 R72, [R1+0x1d0] ;  /* 0x0001d00001487983 */ /* 0x000ea20000300a00 */
[----:B----4-:R-:W4:Y:S01]  /*4db50*/  LDL.LU.64 R14, [R1+0x1b8] ;  /* 0x0001b800010e7983 */ /* 0x010f220000300a00 */
[----:B------:R-:W2:Y:S02]  /*4db60*/  LDL.64 R8, [R1+0x1a0] ;  /* 0x0001a00001087983 */ /* 0x000ea40000100a00 */
[----:B------:R-:W-:-:S05]  /*4db70*/  IMAD.SHL.U32 R248, R248, 0x4, RZ ;  /* 0x00000004f8f87824 */ /* 0x000fca00078e00ff */
[----:B------:R-:W-:-:S04]  /*4db80*/  LOP3.LUT R248, R248, 0x30, RZ, 0x3c, !PT ;  /* 0x00000030f8f87812 */ /* 0x000fc800078e3cff */
[C---:B------:R-:W-:Y:S02]  /*4db90*/  IADD3 R7, R248.reuse, 0x100000, RZ ;  /* 0x00100000f8077810 */ /* 0x040fe40007ffe0ff */
[C---:B------:R-:W-:Y:S02]  /*4dba0*/  IADD3 R6, R248.reuse, 0x100000, RZ ;  /* 0x00100000f8067810 */ /* 0x040fe40007ffe0ff */
[C---:B------:R-:W-:Y:S02]  /*4dbb0*/  IADD3 R5, R248.reuse, 0x100000, RZ ;  /* 0x00100000f8057810 */ /* 0x040fe40007ffe0ff */
[C---:B------:R-:W-:Y:S02]  /*4dbc0*/  IADD3 R4, R248.reuse, 0x100000, RZ ;  /* 0x00100000f8047810 */ /* 0x040fe40007ffe0ff */
[----:B------:R-:W-:Y:S01]  /*4dbd0*/  IADD3 R3, R248, 0x100000, RZ ;  /* 0x00100000f8037810 */ /* 0x000fe20007ffe0ff */
[----:B---3--:R-:W-:-:S04]  /*4dbe0*/  IMAD.WIDE R24, R2, 0x4, R12 ;  /* 0x0000000402187825 */ /* 0x008fc800078e020c */
[----:B-----5:R-:W-:-:S04]  /*4dbf0*/  IMAD.WIDE R22, R2, 0x4, R10 ;  /* 0x0000000402167825 */ /* 0x020fc800078e020a */
        /* <DEDUP_REMOVED lines=12> */
[----:B------:R2:W-:Y:S01]  /*4dcc0*/  LDGSTS.E [R3+0x44600], [R20.64], P0 ;  /* 0x4460000014037fae */ /* 0x0005e20008121844 */
[----:B---3--:R-:W5:Y:S01]  /*4dcd0*/  LDL.LU.64 R12, [R1+0x290] ;  /* 0x00029000010c7983 */ /* 0x008f620000300a00 */
[----:B-1----:R-:W3:Y:S02]  /*4dce0*/  LDL.LU.64 R10, [R1+0x298] ;  /* 0x00029800010a7983 */ /* 0x002ee40000300a00 */
[----:B------:R-:W3:Y:S02]  /*4dcf0*/  LDL.LU.64 R244, [R1+0x2a0] ;  /* 0x0002a00001f47983 */ /* 0x000ee40000300a00 */
[----:B------:R-:W3:Y:S01]  /*4dd00*/  LDL.LU.64 R250, [R1+0x2a8] ;  /* 0x0002a80001fa7983 */ /* 0x000ee20000300a00 */
[----:B------:R-:W3:Y:S01]  /*4dd10*/  LDL.LU.64 R246, [R1+0x2b0] ;  /* 0x0002b00001f67983 */ /* 0x000ee20000300a00 */
[----:B--2---:R-:W-:-:S04]  /*4dd20*/  IMAD.WIDE R20, R2, 0x4, R18 ;  /* 0x0000000402147825 */ /* 0x004fc800078e0212 */
[----:B------:R-:W-:-:S04]  /*4dd30*/  IMAD.WIDE R18, R2, 0x4, R16 ;  /* 0x0000000402127825 */ /* 0x000fc800078e0210 */
[----:B------:R-:W-:-:S04]  /*4dd40*/  IMAD.WIDE R16, R2, 0x4, R72 ;  /* 0x0000000402107825 */ /* 0x000fc800078e0248 */
        /* <DEDUP_REMOVED lines=14> */
[----:B------:R-:W2:Y:S01]  /*4de30*/  LDL.LU.64 R72, [R1+0xad8] ;  /* 0x000ad80001487983 */ /* 0x000ea20000300a00 */
[----:B----4-:R-:W4:Y:S04]  /*4de40*/  LDL.LU.64 R14, [R1+0xaf0] ;  /* 0x000af000010e7983 */ /* 0x010f280000300a00 */
[----:B------:R-:W4:Y:S01]  /*4de50*/  LDL.LU.64 R8, [R1+0xb08] ;  /* 0x000b080001087983 */ /* 0x000f220000300a00 */
[----:B-----5:R-:W-:-:S04]  /*4de60*/  IMAD.WIDE R22, R2, 0x4, R12 ;  /* 0x0000000402167825 */ /* 0x020fc800078e020c */
[----:B---3--:R-:W-:-:S04]  /*4de70*/  IMAD.WIDE R20, R2, 0x4, R10 ;  /* 0x0000000402147825 */ /* 0x008fc800078e020a */
        /* <DEDUP_REMOVED lines=8> */
[----:B------:R3:W-:Y:S01]  /*4df00*/  LDGSTS.E [R5+0x4c600], [R12.64], P0 ;  /* 0x4c6000000c057fae */ /* 0x0007e20008121844 */
[----:B------:R1:W-:Y:S02]  /*4df10*/  LDGSTS.E [R4+0x4d600], [R10.64], P0 ;  /* 0x4d6000000a047fae */ /* 0x0003e40008121844 */
[----:B------:R-:W-:-:S05]  /*4df20*/  IMAD.WIDE R202, R2, 0x4, R246 ;  /* 0x0000000402ca7825 */ /* 0x000fca00078e02f6 */
[----:B------:R2:W-:Y:S04]  /*4df30*/  LDGSTS.E [R3+0x4e600], [R202.64], P0 ;  /* 0x4e600000ca037fae */ /* 0x0005e80008121844 */
[----:B---3--:R-:W3:Y:S01]  /*4df40*/  LDL.LU.64 R12, [R1+0xb20] ;  /* 0x000b2000010c7983 */ /* 0x008ee20000300a00 */
[----:B-1----:R-:W5:Y:S02]  /*4df50*/  LDL.LU.64 R10, [R1+0xb38] ;  /* 0x000b3800010a7983 */ /* 0x002f640000300a00 */
[----:B------:R-:W5:Y:S02]  /*4df60*/  LDL.LU.64 R244, [R1+0xb50] ;  /* 0x000b500001f47983 */ /* 0x000f640000300a00 */
[----:B------:R-:W5:Y:S01]  /*4df70*/  LDL.LU.64 R250, [R1+0xb68] ;  /* 0x000b680001fa7983 */ /* 0x000f620000300a00 */
[----:B------:R-:W5:Y:S01]  /*4df80*/  LDL.LU.64 R246, [R1+0xb80] ;  /* 0x000b800001f67983 */ /* 0x000f620000300a00 */
[----:B------:R1:W-:Y:S02]  /*4df90*/  STL.64 [R1+0x60a8], R202 ;  /* 0x0060a8ca01007387 */ /* 0x0003e40000100a00 */
[----:B------:R-:W-:-:S04]  /*4dfa0*/  IMAD.WIDE R200, R2, 0x4, R18 ;  /* 0x0000000402c87825 */ /* 0x000fc800078e0212 */
[C---:B--2---:R-:W-:Y:S01]  /*4dfb0*/  IMAD.WIDE R198, R2.reuse, 0x4, R16 ;  /* 0x0000000402c67825 */ /* 0x044fe200078e0210 */
[----:B------:R-:W2:Y:S03]  /*4dfc0*/  LDL.LU.64 R18, [R1+0xb90] ;  /* 0x000b900001127983 */ /* 0x000ea60000300a00 */
[----:B------:R-:W-:-:S04]  /*4dfd0*/  IMAD.WIDE R196, R2, 0x4, R72 ;  /* 0x0000000402c47825 */ /* 0x000fc800078e0248 */
[----:B------:R-:W2:Y:S02]  /*4dfe0*/  LDL.LU.64 R16, [R1+0xba8] ;  /* 0x000ba80001107983 */ /* 0x000ea40000300a00 */
[C---:B----4-:R-:W-:Y:S01]  /*4dff0*/  IMAD.WIDE R194, R2.reuse, 0x4, R14 ;  /* 0x0000000402c27825 */ /* 0x050fe200078e020e */
[----:B------:R-:W4:Y:S03]  /*4e000*/  LDL.LU.64 R72, [R1+0xbc0] ;  /* 0x000bc00001487983 */ /* 0x000f260000300a00 */
[----:B------:R-:W-:-:S04]  /*4e010*/  IMAD.WIDE R192, R2, 0x4, R8 ;  /* 0x0000000402c07825 */ /* 0x000fc800078e0208 */
[----:B------:R-:W2:Y:S02]  /*4e020*/  LDL.LU.64 R14, [R1+0xbd8] ;  /* 0x000bd800010e7983 */ /* 0x000ea40000300a00 */
[----:B------:R-:W2:Y:S01]  /*4e030*/  LDL.LU.64 R8, [R1+0xbf0] ;  /* 0x000bf00001087983 */ /* 0x000ea20000300a00 */
[----:B------:R1:W-:Y:S01]  /*4e040*/  STL.64 [R1+0x60b0], R200 ;  /* 0x0060b0c801007387 */ /* 0x0003e20000100a00 */
[----:B------:R-:W-:Y:S02]  /*4e050*/  STL.64 [R1+0x60b8], R198 ;  /* 0x0060b8c601007387 */ /* 0x000fe40000100a00 */
[----:B------:R-:W-:Y:S02]  /*4e060*/  STL.64 [R1+0x60c0], R196 ;  /* 0x0060c0c401007387 */ /* 0x000fe40000100a00 */
[----:B------:R-:W-:Y:S01]  /*4e070*/  STL.64 [R1+0x60c8], R194 ;  /* 0x0060c8c201007387 */ /* 0x000fe20000100a00 */
[----:B------:R-:W-:Y:S01]  /*4e080*/  STL [R1+0x60d0], R193 ;  /* 0x0060d0c101007387 */ /* 0x000fe20000100800 */
[----:B------:R-:W-:Y:S03]  /*4e090*/  STL [R1+0x60e0], R192 ;  /* 0x0060e0c001007387 */ /* 0x000fe60000100800 */
[----:B------:R1:W-:Y:S01]  /*4e0a0*/  LDGSTS.E [R7+0x4f600], [R200.64], P0 ;  /* 0x4f600000c8077fae */ /* 0x0003e20008121844 */
[----:B------:R1:W-:Y:S02]  /*4e0b0*/  LDGSTS.E [R6+0x50600], [R198.64], P0 ;  /* 0x50600000c6067fae */ /* 0x0003e40008121844 */
[----:B------:R1:W-:Y:S02]  /*4e0c0*/  LDGSTS.E [R5+0x51600], [R196.64], P0 ;  /* 0x51600000c4057fae */ /* 0x0003e40008121844 */
[----:B------:R1:W-:Y:S01]  /*4e0d0*/  LDGSTS.E [R4+0x52600], [R194.64], P0 ;  /* 0x52600000c2047fae */ /* 0x0003e20008121844 */
[----:B------:R1:W-:Y:S01]  /*4e0e0*/  LDGSTS.E [R3+0x53600], [R192.64], P0 ;  /* 0x53600000c0037fae */ /* 0x0003e20008121844 */
[----:B---3--:R-:W-:-:S04]  /*4e0f0*/  IMAD.WIDE R190, R2, 0x4, R12 ;  /* 0x0000000402be7825 */ /* 0x008fc800078e020c */
[C---:B-----5:R-:W-:Y:S01]  /*4e100*/  IMAD.WIDE R188, R2.reuse, 0x4, R10 ;  /* 0x0000000402bc7825 */ /* 0x060fe200078e020a */
[----:B------:R-:W3:Y:S03]  /*4e110*/  LDL.LU.64 R12, [R1+0xc08] ;  /* 0x000c0800010c7983 */ /* 0x000ee60000300a00 */
[----:B------:R-:W-:-:S04]  /*4e120*/  IMAD.WIDE R186, R2, 0x4, R244 ;  /* 0x0000000402ba7825 */ /* 0x000fc800078e02f4 */
[----:B------:R-:W5:Y:S02]  /*4e130*/  LDL.LU.64 R10, [R1+0xc20] ;  /* 0x000c2000010a7983 */ /* 0x000f640000300a00 */
[C---:B------:R-:W-:Y:S01]  /*4e140*/  IMAD.WIDE R184, R2.reuse, 0x4, R250 ;  /* 0x0000000402b87825 */ /* 0x040fe200078e02fa */
[----:B------:R-:W5:Y:S03]  /*4e150*/  LDL.LU.64 R244, [R1+0xc38] ;  /* 0x000c380001f47983 */ /* 0x000f660000300a00 */
[----:B------:R-:W-:-:S04]  /*4e160*/  IMAD.WIDE R182, R2, 0x4, R246 ;  /* 0x0000000402b67825 */ /* 0x000fc800078e02f6 */
[----:B------:R-:W5:Y:S02]  /*4e170*/  LDL.LU.64 R250, [R1+0xc50] ;  /* 0x000c500001fa7983 */ /* 0x000f640000300a00 */
[----:B------:R-:W5:Y:S01]  /*4e180*/  LDL.LU.64 R246, [R1+0xc68] ;  /* 0x000c680001f67983 */ /* 0x000f620000300a00 */
[----:B------:R-:W-:Y:S01]  /*4e190*/  STL.64 [R1+0x60d8], R190 ;  /* 0x0060d8be01007387 */ /* 0x000fe20000100a00 */
[----:B------:R-:W-:Y:S02]  /*4e1a0*/  STL.64 [R1+0x60e8], R188 ;  /* 0x0060e8bc01007387 */ /* 0x000fe40000100a00 */
[----:B------:R-:W-:Y:S02]  /*4e1b0*/  STL [R1+0x6100], R186 ;  /* 0x006100ba01007387 */ /* 0x000fe40000100800 */
[----:B------:R1:W-:Y:S01]  /*4e1c0*/  STL [R1+0x60f0], R187 ;  /* 0x0060f0bb01007387 */ /* 0x0003e20000100800 */
[----:B------:R-:W-:Y:S01]  /*4e1d0*/  STL.64 [R1+0x60f8], R184 ;  /* 0x0060f8b801007387 */ /* 0x000fe20000100a00 */
[----:B------:R-:W-:Y:S02]  /*4e1e0*/  STL.64 [R1+0x6108], R182 ;  /* 0x006108b601007387 */ /* 0x000fe40000100a00 */
[----:B--2---:R-:W-:-:S04]  /*4e1f0*/  IMAD.WIDE R180, R2, 0x4, R18 ;  /* 0x0000000402b47825 */ /* 0x004fc800078e0212 */
[C---:B------:R-:W-:Y:S01]  /*4e200*/  IMAD.WIDE R178, R2.reuse, 0x4, R16 ;  /* 0x0000000402b27825 */ /* 0x040fe200078e0210 */
[----:B------:R-:W2:Y:S03]  /*4e210*/  LDL.LU.64 R18, [R1+0xc80] ;  /* 0x000c800001127983 */ /* 0x000ea60000300a00 */
[----:B----4-:R-:W-:-:S04]  /*4e220*/  IMAD.WIDE R176, R2, 0x4, R72 ;  /* 0x0000000402b07825 */ /* 0x010fc800078e0248 */
[----:B------:R-:W4:Y:S02]  /*4e230*/  LDL.LU.64 R16, [R1+0xc98] ;  /* 0x000c980001107983 */ /* 0x000f240000300a00 */
[C---:B------:R-:W-:Y:S01]  /*4e240*/  IMAD.WIDE R174, R2.reuse, 0x4, R14 ;  /* 0x0000000402ae7825 */ /* 0x040fe200078e020e */
[----:B------:R-:W4:Y:S03]  /*4e250*/  LDL.LU.64 R72, [R1+0xcb0] ;  /* 0x000cb00001487983 */ /* 0x000f260000300a00 */
[----:B------:R-:W-:-:S04]  /*4e260*/  IMAD.WIDE R172, R2, 0x4, R8 ;  /* 0x0000000402ac7825 */ /* 0x000fc800078e0208 */
[----:B------:R-:W4:Y:S02]  /*4e270*/  LDL.LU.64 R14, [R1+0xcc8] ;  /* 0x000cc800010e7983 */ /* 0x000f240000300a00 */
[----:B------:R-:W4:Y:S01]  /*4e280*/  LDL.LU.64 R8, [R1+0xce0] ;  /* 0x000ce00001087983 */ /* 0x000f220000300a00 */
[----:B------:R-:W-:Y:S01]  /*4e290*/  STL.64 [R1+0x6110], R180 ;  /* 0x006110b401007387 */ /* 0x000fe20000100a00 */
[----:B------:R-:W-:Y:S02]  /*4e2a0*/  STL.64 [R1+0x6118], R178 ;  /* 0x006118b201007387 */ /* 0x000fe40000100a00 */
[----:B------:R-:W-:Y:S02]  /*4e2b0*/  STL.64 [R1+0x6120], R176 ;  /* 0x006120b001007387 */ /* 0x000fe40000100a00 */
[----:B------:R-:W-:Y:S01]  /*4e2c0*/  STL.64 [R1+0x6128], R174 ;  /* 0x006128ae01007387 */ /* 0x000fe20000100a00 */
[----:B------:R-:W-:Y:S04]  /*4e2d0*/  STL.64 [R1+0x6130], R172 ;  /* 0x006130ac01007387 */ /* 0x000fe80000100a00 */
[----:B------:R2:W-:Y:S01]  /*4e2e0*/  LDGSTS.E [R7+0x54600], [R190.64], P0 ;  /* 0x54600000be077fae */ /* 0x0005e20008121844 */
[----:B------:R2:W-:Y:S02]  /*4e2f0*/  LDGSTS.E [R6+0x55600], [R188.64], P0 ;  /* 0x55600000bc067fae */ /* 0x0005e40008121844 */
[----:B------:R2:W-:Y:S02]  /*4e300*/  LDGSTS.E [R5+0x56600], [R186.64], P0 ;  /* 0x56600000ba057fae */ /* 0x0005e40008121844 */
[----:B------:R2:W-:Y:S01]  /*4e310*/  LDGSTS.E [R4+0x57600], [R184.64], P0 ;  /* 0x57600000b8047fae */ /* 0x0005e20008121844 */
[----:B------:R2:W-:Y:S04]  /*4e320*/  LDGSTS.E [R3+0x58600], [R182.64], P0 ;  /* 0x58600000b6037fae */ /* 0x0005e80008121844 */
[----:B-1----:R-:W1:Y:S01]  /*4e330*/  S2R R203, SR_TID.X ;  /* 0x0000000000cb7919 */ /* 0x002e620000002100 */
[----:B------:R1:W-:Y:S02]  /*4e340*/  LDGSTS.E [R7+0x59600], [R180.64], P0 ;  /* 0x59600000b4077fae */ /* 0x0003e40008121844 */
[----:B------:R1:W-:Y:S02]  /*4e350*/  LDGSTS.E [R6+0x5a600], [R178.64], P0 ;  /* 0x5a600000b2067fae */ /* 0x0003e40008121844 */
[----:B------:R1:W-:Y:S01]  /*4e360*/  LDGSTS.E [R5+0x5b600], [R176.64], P0 ;  /* 0x5b600000b0057fae */ /* 0x0003e20008121844 */
[----:B------:R1:W-:Y:S01]  /*4e370*/  LDGSTS.E [R4+0x5c600], [R174.64], P0 ;  /* 0x5c600000ae047fae */ /* 0x0003e20008121844 */
[----:B------:R1:W-:Y:S02]  /*4e380*/  LDGSTS.E [R3+0x5d600], [R172.64], P0 ;  /* 0x5d600000ac037fae */ /* 0x0003e40008121844 */
[----:B---3--:R-:W-:-:S04]  /*4e390*/  IMAD.WIDE R170, R2, 0x4, R12 ;  /* 0x0000000402aa7825 */ /* 0x008fc800078e020c */
[C---:B-----5:R-:W-:Y:S01]  /*4e3a0*/  IMAD.WIDE R168, R2.reuse, 0x4, R10 ;  /* 0x0000000402a87825 */ /* 0x060fe200078e020a */
[----:B------:R-:W3:Y:S03]  /*4e3b0*/  LDL.LU.64 R12, [R1+0xcf8] ;  /* 0x000cf800010c7983 */ /* 0x000ee60000300a00 */
[----:B------:R-:W-:-:S04]  /*4e3c0*/  IMAD.WIDE R166, R2, 0x4, R244 ;  /* 0x0000000402a67825 */ /* 0x000fc800078e02f4 */
[----:B------:R-:W5:Y:S02]  /*4e3d0*/  LDL.LU.64 R10, [R1+0xd10] ;  /* 0x000d1000010a7983 */ /* 0x000f640000300a00 */
[----:B------:R-:W5:Y:S02]  /*4e3e0*/  LDL.LU.64 R244, [R1+0xd28] ;  /* 0x000d280001f47983 */ /* 0x000f640000300a00 */
[----:B------:R-:W-:-:S04]  /*4e3f0*/  IMAD.WIDE R164, R2, 0x4, R250 ;  /* 0x0000000402a47825 */ /* 0x000fc800078e02fa */
[C---:B------:R-:W-:Y:S01]  /*4e400*/  IMAD.WIDE R162, R2.reuse, 0x4, R246 ;  /* 0x0000000402a27825 */ /* 0x040fe200078e02f6 */
[----:B------:R-:W5:Y:S03]  /*4e410*/  LDL.LU.64 R250, [R1+0xd40] ;  /* 0x000d400001fa7983 */ /* 0x000f660000300a00 */
[----:B------:R-:W5:Y:S01]  /*4e420*/  LDL.LU.64 R246, [R1+0xd58] ;  /* 0x000d580001f67983 */ /* 0x000f620000300a00 */
[----:B------:R1:W-:Y:S01]  /*4e430*/  LDGSTS.E [R7+0x5e600], [R170.64], P0 ;  /* 0x5e600000aa077fae */ /* 0x0003e20008121844 */
[----:B------:R1:W-:Y:S02]  /*4e440*/  LDGSTS.E [R6+0x5f600], [R168.64], P0 ;  /* 0x5f600000a8067fae */ /* 0x0003e40008121844 */
[----:B------:R1:W-:Y:S02]  /*4e450*/  LDGSTS.E [R5+0x60600], [R166.64], P0 ;  /* 0x60600000a6057fae */ /* 0x0003e40008121844 */
[----:B------:R1:W-:Y:S01]  /*4e460*/  LDGSTS.E [R4+0x61600], [R164.64], P0 ;  /* 0x61600000a4047fae */ /* 0x0003e20008121844 */
[----:B------:R1:W-:Y:S01]  /*4e470*/  LDGSTS.E [R3+0x62600], [R162.64], P0 ;  /* 0x62600000a2037fae */ /* 0x0003e20008121844 */
[----:B--2---:R-:W-:-:S04]  /*4e480*/  IMAD.WIDE R160, R2, 0x4, R18 ;  /* 0x0000000402a07825 */ /* 0x004fc800078e0212 */
[C---:B----4-:R-:W-:Y:S01]  /*4e490*/  IMAD.WIDE R158, R2.reuse, 0x4, R16 ;  /* 0x00000004029e7825 */ /* 0x050fe200078e0210 */
[----:B------:R-:W2:Y:S03]  /*4e4a0*/  LDL.LU.64 R18, [R1+0xd70] ;  /* 0x000d700001127983 */ /* 0x000ea60000300a00 */
[----:B------:R-:W-:-:S04]  /*4e4b0*/  IMAD.WIDE R156, R2, 0x4, R72 ;  /* 0x00000004029c7825 */ /* 0x000fc800078e0248 */
[----:B------:R-:W4:Y:S02]  /*4e4c0*/  LDL.LU.64 R16, [R1+0xd88] ;  /* 0x000d880001107983 */ /* 0x000f240000300a00 */
[----:B------:R-:W4:Y:S02]  /*4e4d0*/  LDL.LU.64 R72, [R1+0xda0] ;  /* 0x000da00001487983 */ /* 0x000f240000300a00 */
[----:B------:R-:W-:-:S04]  /*4e4e0*/  IMAD.WIDE R154, R2, 0x4, R14 ;  /* 0x00000004029a7825 */ /* 0x000fc800078e020e */
[C---:B------:R-:W-:Y:S01]  /*4e4f0*/  IMAD.WIDE R152, R2.reuse, 0x4, R8 ;  /* 0x0000000402987825 */ /* 0x040fe200078e0208 */
[----:B------:R-:W4:Y:S03]  /*4e500*/  LDL.LU.64 R14, [R1+0xdb8] ;  /* 0x000db800010e7983 */ /* 0x000f260000300a00 */
[----:B------:R-:W4:Y:S01]  /*4e510*/  LDL.LU.64 R8, [R1+0xdd0] ;  /* 0x000dd00001087983 */ /* 0x000f220000300a00 */
        /* <DEDUP_REMOVED lines=34> */
[----:B-1----:R-:W-:Y:S01]  /*4e740*/  LOP3.LUT R201, R203, 0x7f, RZ, 0xc0, !PT ;  /* 0x0000007fcbc97812 */ /* 0x002fe200078ec0ff */
        /* <DEDUP_REMOVED lines=14> */
[----:B--2---:R-:W-:-:S04]  /*4e830*/  IMAD.WIDE R120, R2, 0x4, R18 ;  /* 0x0000000402787825 */ /* 0x004fc800078e0212 */
[C---:B----4-:R-:W-:Y:S01]  /*4e840*/  IMAD.WIDE R118, R2.reuse, 0x4, R16 ;  /* 0x0000000402767825 */ /* 0x050fe200078e0210 */
[----:B------:R-:W2:Y:S03]  /*4e850*/  LDL.LU.64 R18, [R1+0xf50] ;  /* 0x000f500001127983 */ /* 0x000ea60000300a00 */
[----:B------:R-:W4:Y:S02]  /*4e860*/  LDL.LU.64 R16, [R1+0xf68] ;  /* 0x000f680001107983 */ /* 0x000f240000300a00 */
[----:B------:R-:W-:-:S04]  /*4e870*/  IMAD.WIDE R116, R2, 0x4, R72 ;  /* 0x0000000402747825 */ /* 0x000fc800078e0248 */
[----:B------:R-:W-:-:S04]  /*4e880*/  IMAD.WIDE R114, R2, 0x4, R14 ;  /* 0x0000000402727825 */ /* 0x000fc800078e020e */
[----:B------:R-:W-:Y:S01]  /*4e890*/  IMAD.WIDE R112, R2, 0x4, R8 ;  /* 0x0000000402707825 */ /* 0x000fe200078e0208 */
[----:B------:R-:W4:Y:S03]  /*4e8a0*/  LDL.LU.64 R14, [R1+0xf80] ;  /* 0x000f8000010e7983 */ /* 0x000f260000300a00 */
[----:B------:R-:W4:Y:S02]  /*4e8b0*/  LDL.LU.64 R8, [R1+0xf98] ;  /* 0x000f980001087983 */ /* 0x000f240000300a00 */
[----:B------:R-:W4:Y:S01]  /*4e8c0*/  LDL.LU.64 R72, [R1+0xfb0] ;  /* 0x000fb00001487983 */ /* 0x000f220000300a00 */
[----:B------:R-:W-:Y:S01]  /*4e8d0*/  SHF.L.U32 R187, R201, 0x2, RZ ;  /* 0x00000002c9bb7819 */ /* 0x000fe200000006ff */
[----:B------:R1:W-:Y:S01]  /*4e8e0*/  LDGSTS.E [R4+0x75600], [R124.64], P0 ;  /* 0x756000007c047fae */ /* 0x0003e20008121844 */
[----:B------:R1:W-:Y:S02]  /*4e8f0*/  LDGSTS.E [R3+0x76600], [R122.64], P0 ;  /* 0x766000007a037fae */ /* 0x0003e40008121844 */
[----:B------:R1:W-:Y:S02]  /*4e900*/  LDGSTS.E [R7+0x77600], [R120.64], P0 ;  /* 0x7760000078077fae */ /* 0x0003e40008121844 */
[----:B------:R1:W-:Y:S01]  /*4e910*/  LDGSTS.E [R6+0x78600], [R118.64], P0 ;  /* 0x7860000076067fae */ /* 0x0003e20008121844 */
[----:B------:R-:W-:Y:S01]  /*4e920*/  LOP3.LUT R186, R187, 0x40, RZ, 0x3c, !PT ;  /* 0x00000040bbba7812 */ /* 0x000fe200078e3cff */
[----:B------:R1:W-:Y:S01]  /*4e930*/  LDGSTS.E [R5+0x79600], [R116.64], P0 ;  /* 0x7960000074057fae */ /* 0x0003e20008121844 */
[----:B------:R1:W-:Y:S02]  /*4e940*/  LDGSTS.E [R4+0x7a600], [R114.64], P0 ;  /* 0x7a60000072047fae */ /* 0x0003e40008121844 */
[----:B------:R1:W-:Y:S02]  /*4e950*/  LDGSTS.E [R3+0x7b600], [R112.64], P0 ;  /* 0x7b60000070037fae */ /* 0x0003e40008121844 */
[----:B-1----:R-:W-:Y:S01]  /*4e960*/  IADD3 R3, R186, 0x100000, RZ ;  /* 0x00100000ba037810 */ /* 0x002fe20007ffe0ff */
        /* <DEDUP_REMOVED lines=8> */
[----:B------:R1:W-:Y:S03]  /*4e9f0*/  LDGSTS.E [R7+0x7c600], [R110.64], P0 ;  /* 0x7c6000006e077fae */ /* 0x0003e60008121844 */
[----:B------:R4:W-:Y:S02]  /*4ea00*/  LDGSTS.E [R6+0x7d600], [R108.64], P0 ;  /* 0x7d6000006c067fae */ /* 0x0009e40008121844 */
[----:B------:R4:W-:Y:S02]  /*4ea10*/  LDGSTS.E [R5+0x7e600], [R106.64], P0 ;  /* 0x7e6000006a057fae */ /* 0x0009e40008121844 */
[----:B------:R4:W-:Y:S01]  /*4ea20*/  LDGSTS.E [R4+0x7f600], [R104.64], P0 ;  /* 0x7f60000068047fae */ /* 0x0009e20008121844 */
[----:B------:R4:W-:Y:S01]  /*4ea30*/  STL.64 [R1+0xf8], R20 ;  /* 0x0000f81401007387 */ /* 0x0009e20000100a00 */
[----:B------:R-:W5:Y:S02]  /*4ea40*/  LDL.LU.64 R250, [R1+0x1010] ;  /* 0x0010100001fa7983 */ /* 0x000f640000300a00 */
[----:B------:R-:W5:Y:S01]  /*4ea50*/  LDL.LU.64 R246, [R1+0x1028] ;  /* 0x0010280001f67983 */ /* 0x000f620000300a00 */
[----:B------:R4:W-:Y:S01]  /*4ea60*/  LDGSTS.E [R3+0x40800], [R20.64], P0 ;  /* 0x4080000014037fae */ /* 0x0009e20008121844 */
[----:B--2---:R-:W-:-:S04]  /*4ea70*/  IMAD.WIDE R18, R2, 0x4, R18 ;  /* 0x0000000402127825 */ /* 0x004fc800078e0212 */
[----:B----4-:R-:W-:Y:S01]  /*4ea80*/  IMAD.WIDE R16, R2, 0x4, R16 ;  /* 0x0000000402107825 */ /* 0x010fe200078e0210 */
[----:B-1----:R-:W-:-:S03]  /*4ea90*/  IADD3 R7, R186, 0x100000, RZ ;  /* 0x00100000ba077810 */ /* 0x002fc60007ffe0ff */
[----:B------:R-:W-:-:S04]  /*4eaa0*/  IMAD.WIDE R14, R2, 0x4, R14 ;  /* 0x00000004020e7825 */ /* 0x000fc800078e020e */
[----:B------:R-:W-:Y:S01]  /*4eab0*/  IMAD.WIDE R8, R2, 0x4, R8 ;  /* 0x0000000402087825 */ /* 0x000fe200078e0208 */
[C---:B------:R-:W-:Y:S02]  /*4eac0*/  IADD3 R6, R186.reuse, 0x100000, RZ ;  /* 0x00100000ba067810 */ /* 0x040fe40007ffe0ff */
[----:B------:R-:W-:Y:S01]  /*4ead0*/  IADD3 R5, R186, 0x100000, RZ ;  /* 0x00100000ba057810 */ /* 0x000fe20007ffe0ff */
[----:B------:R-:W-:Y:S01]  /*4eae0*/  STL.64 [R1+0xe8], R18 ;  /* 0x0000e81201007387 */ /* 0x000fe20000100a00 */
[----:B------:R-:W-:Y:S01]  /*4eaf0*/  IMAD.WIDE R20, R2, 0x4, R72 ;  /* 0x0000000402147825 */ /* 0x000fe200078e0248 */
[----:B------:R-:W-:Y:S02]  /*4eb00*/  IADD3 R4, R186, 0x100000, RZ ;  /* 0x00100000ba047810 */ /* 0x000fe40007ffe0ff */
[----:B------:R1:W-:Y:S01]  /*4eb10*/  STL.64 [R1+0xd8], R16 ;  /* 0x0000d81001007387 */ /* 0x0003e20000100a00 */
[----:B------:R2:W-:Y:S03]  /*4eb20*/  STL.64 [R1+0xc8], R14 ;  /* 0x0000c80e01007387 */ /* 0x0005e60000100a00 */
        /* <DEDUP_REMOVED lines=8> */
[----:B--2---:R-:W2:Y:S02]  /*4ebb0*/  LDL.LU.64 R14, [R1+0x1058] ;  /* 0x00105800010e7983 */ /* 0x004ea40000300a00 */
[----:B------:R-:W2:Y:S01]  /*4ebc0*/  LDL.LU.64 R8, [R1+0x1070] ;  /* 0x0010700001087983 */ /* 0x000ea20000300a00 */
[----:B----4-:R-:W4:Y:S04]  /*4ebd0*/  LDL.LU.64 R18, [R1+0x1088] ;  /* 0x0010880001127983 */ /* 0x010f280000300a00 */
[----:B------:R-:W4:Y:S01]  /*4ebe0*/  LDL.LU.64 R72, [R1+0x10a0] ;  /* 0x0010a00001487983 */ /* 0x000f220000300a00 */
[----:B---3--:R-:W-:-:S04]  /*4ebf0*/  IMAD.WIDE R24, R2, 0x4, R12 ;  /* 0x0000000402187825 */ /* 0x008fc800078e020c */
[----:B-----5:R-:W-:-:S04]  /*4ec00*/  IMAD.WIDE R22, R2, 0x4, R10 ;  /* 0x0000000402167825 */ /* 0x020fc800078e020a */
[C---:B------:R-:W-:Y:S01]  /*4ec10*/  IMAD.WIDE R12, R2.reuse, 0x4, R244 ;  /* 0x00000004020c7825 */ /* 0x040fe200078e02f4 */
[----:B------:R-:W-:Y:S03]  /*4ec20*/  STL.64 [R1+0x98], R24 ;  /* 0x0000981801007387 */ /* 0x000fe60000100a00 */
[----:B------:R-:W-:Y:S01]  /*4ec30*/  STL.64 [R1+0x88], R22 ;  /* 0x0000881601007387 */ /* 0x000fe20000100a00 */
[----:B------:R1:W-:Y:S01]  /*4ec40*/  LDGSTS.E [R7+0x46800], [R24.64], P0 ;  /* 0x4680000018077fae */ /* 0x0003e20008121844 */
[----:B------:R-:W-:-:S04]  /*4ec50*/  IMAD.WIDE R10, R2, 0x4, R250 ;  /* 0x00000004020a7825 */ /* 0x000fc800078e02fa */
[C---:B------:R-:W-:Y:S01]  /*4ec60*/  IMAD.WIDE R20, R2.reuse, 0x4, R246 ;  /* 0x0000000402147825 */ /* 0x040fe200078e02f6 */
[----:B------:R3:W-:Y:S04]  /*4ec70*/  STL.64 [R1+0x78], R12 ;  /* 0x0000780c01007387 */ /* 0x0007e80000100a00 */
[----:B------:R5:W-:Y:S01]  /*4ec80*/  LDGSTS.E [R6+0x47800], [R22.64], P0 ;  /* 0x4780000016067fae */ /* 0x000be20008121844 */
[----:B------:R1:W-:Y:S02]  /*4ec90*/  STL.64 [R1+0x60], R10 ;  /* 0x0000600a01007387 */ /* 0x0003e40000100a00 */
[----:B------:R3:W-:Y:S02]  /*4eca0*/  LDGSTS.E [R5+0x48800], [R12.64], P0 ;  /* 0x488000000c057fae */ /* 0x0007e40008121844 */
[----:B------:R-:W-:Y:S01]  /*4ecb0*/  STL.64 [R1+0x48], R20 ;  /* 0x0000481401007387 */ /* 0x000fe20000100a00 */
[----:B------:R1:W-:Y:S01]  /*4ecc0*/  LDGSTS.E [R4+0x49800], [R10.64], P0 ;  /* 0x498000000a047fae */ /* 0x0003e20008121844 */
[----:B------:R2:W-:Y:S03]  /*4ecd0*/  LDGSTS.E [R3+0x4a800], [R20.64], P0 ;  /* 0x4a80000014037fae */ /* 0x0005e60008121844 */
[----:B---3--:R-:W3:Y:S01]  /*4ece0*/  LDL.LU.64 R12, [R1+0x10b8] ;  /* 0x0010b800010c7983 */ /* 0x008ee20000300a00 */
[----:B-1----:R-:W5:Y:S02]  /*4ecf0*/  LDL.LU.64 R10, [R1+0x10d0] ;  /* 0x0010d000010a7983 */ /* 0x002f640000300a00 */
[----:B------:R-:W5:Y:S01]  /*4ed00*/  LDL.LU.64 R244, [R1+0x10e8] ;  /* 0x0010e80001f47983 */ /* 0x000f620000300a00 */
[----:B------:R-:W5:Y:S04]  /*4ed10*/  LDL.LU.64 R250, [R1+0x1100] ;  /* 0x0011000001fa7983 */ /* 0x000f680000300a00 */
[----:B------:R-:W5:Y:S01]  /*4ed20*/  LDL.LU.64 R246, [R1+0x1118] ;  /* 0x0011180001f67983 */ /* 0x000f620000300a00 */
[----:B------:R-:W-:-:S04]  /*4ed30*/  IMAD.WIDE R16, R2, 0x4, R16 ;  /* 0x0000000402107825 */ /* 0x000fc800078e0210 */
[----:B--2---:R-:W-:-:S04]  /*4ed40*/  IMAD.WIDE R14, R2, 0x4, R14 ;  /* 0x00000004020e7825 */ /* 0x004fc800078e020e */
[----:B------:R-:W-:-:S04]  /*4ed50*/  IMAD.WIDE R8, R2, 0x4, R8 ;  /* 0x0000000402087825 */ /* 0x000fc800078e0208 */
[C---:B----4-:R-:W-:Y:S01]  /*4ed60*/  IMAD.WIDE R102, R2.reuse, 0x4, R18 ;  /* 0x0000000402667825 */ /* 0x050fe200078e0212 */
[----:B------:R1:W-:Y:S03]  /*4ed70*/  STL.64 [R1+0x30], R16 ;  /* 0x0000301001007387 */ /* 0x0003e60000100a00 */
[----:B------:R2:W-:Y:S02]  /*4ed80*/  STL.64 [R1+0x18], R14 ;  /* 0x0000180e01007387 */ /* 0x0005e40000100a00 */
[----:B------:R4:W-:Y:S01]  /*4ed90*/  STL.64 [R1], R8 ;  /* 0x0000000801007387 */ /* 0x0009e20000100a00 */
[----:B------:R1:W-:Y:S01]  /*4eda0*/  LDGSTS.E [R7+0x4b800], [R16.64], P0 ;  /* 0x4b80000010077fae */ /* 0x0003e20008121844 */
[----:B------:R-:W5:Y:S02]  /*4edb0*/  LDL.LU.64 R18, [R1+0x1130] ;  /* 0x0011300001127983 */ /* 0x000f640000300a00 */
[----:B------:R-:W-:-:S04]  /*4edc0*/  IMAD.WIDE R100, R2, 0x4, R72 ;  /* 0x0000000402647825 */ /* 0x000fc800078e0248 */
[----:B------:R2:W-:Y:S01]  /*4edd0*/  LDGSTS.E [R6+0x4c800], [R14.64], P0 ;  /* 0x4c8000000e067fae */ /* 0x0005e20008121844 */
[----:B------:R4:W-:Y:S01]  /*4ede0*/  LDGSTS.E [R5+0x4d800], [R8.64], P0 ;  /* 0x4d80000008057fae */ /* 0x0009e20008121844 */
[----:B------:R-:W-:Y:S01]  /*4edf0*/  LOP3.LUT R202, R249, 0x50, RZ, 0x3c, !PT ;  /* 0x00000050f9ca7812 */ /* 0x000fe200078e3cff */
[----:B------:R3:W-:Y:S02]  /*4ee00*/  LDGSTS.E [R4+0x4e800], [R102.64], P0 ;  /* 0x4e80000066047fae */ /* 0x0007e40008121844 */
[----:B------:R3:W-:Y:S01]  /*4ee10*/  LDGSTS.E [R3+0x4f800], [R100.64], P0 ;  /* 0x4f80000064037fae */ /* 0x0007e20008121844 */
[----:B-1----:R-:W5:Y:S01]  /*4ee20*/  LDL.LU.64 R16, [R1+0x1148] ;  /* 0x0011480001107983 */ /* 0x002f620000300a00 */
[----:B------:R-:W5:Y:S02]  /*4ee30*/  LDL.LU.64 R72, [R1+0x1160] ;  /* 0x0011600001487983 */ /* 0x000f640000300a00 */
[----:B--2---:R-:W2:Y:S01]  /*4ee40*/  LDL.LU.64 R14, [R1+0x1178] ;  /* 0x00117800010e7983 */ /* 0x004ea20000300a00 */
[----:B----4-:R-:W4:Y:S01]  /*4ee50*/  LDL.LU.64 R8, [R1+0x1190] ;  /* 0x0011900001087983 */ /* 0x010f220000300a00 */
        /* <DEDUP_REMOVED lines=10> */
[----:B------:R-:W5:Y:S04]  /*4ef00*/  LDL.LU.64 R20, [R1+0x1220] ;  /* 0x0012200001147983 */ /* 0x000f680000300a00 */
[----:B------:R1:W-:Y:S01]  /*4ef10*/  LDGSTS.E [R7+0x50800], [R98.64], P0 ;  /* 0x5080000062077fae */ /* 0x0003e20008121844 */
[----:B------:R1:W-:Y:S02]  /*4ef20*/  LDGSTS.E [R6+0x51800], [R96.64], P0 ;  /* 0x5180000060067fae */ /* 0x0003e40008121844 */
[----:B------:R1:W-:Y:S02]  /*4ef30*/  LDGSTS.E [R5+0x52800], [R94.64], P0 ;  /* 0x528000005e057fae */ /* 0x0003e40008121844 */
[----:B------:R1:W-:Y:S01]  /*4ef40*/  LDGSTS.E [R4+0x53800], [R92.64], P0 ;  /* 0x538000005c047fae */ /* 0x0003e20008121844 */
[----:B------:R1:W-:Y:S01]  /*4ef50*/  LDGSTS.E [R3+0x54800], [R90.64], P0 ;  /* 0x548000005a037fae */ /* 0x0003e20008121844 */
[----:B------:R-:W-:-:S03]  /*4ef60*/  IMAD.WIDE R88, R2, 0x4, R18 ;  /* 0x0000000402587825 */ /* 0x000fc600078e0212 */
[----:B------:R-:W5:Y:S04]  /*4ef70*/  LDL.LU.64 R18, [R1+0x1238] ;  /* 0x0012380001127983 */ /* 0x000f680000300a00 */
[----:B------:R1:W-:Y:S01]  /*4ef80*/  LDGSTS.E [R7+0x55800], [R88.64], P0 ;  /* 0x5580000058077fae */ /* 0x0003e20008121844 */
[----:B------:R-:W-:-:S04]  /*4ef90*/  IMAD.WIDE R86, R2, 0x4, R16 ;  /* 0x0000000402567825 */ /* 0x000fc800078e0210 */
[C---:B--2---:R-:W-:Y:S01]  /*4efa0*/  IMAD.WIDE R82, R2.reuse, 0x4, R14 ;  /* 0x0000000402527825 */ /* 0x044fe200078e020e */
[----:B------:R-:W2:Y:S03]  /*4efb0*/  LDL.LU.64 R16, [R1+0x1250] ;  /* 0x0012500001107983 */ /* 0x000ea60000300a00 */
[----:B----4-:R-:W-:-:S04]  /*4efc0*/  IMAD.WIDE R80, R2, 0x4, R8 ;  /* 0x0000000402507825 */ /* 0x010fc800078e0208 */
[----:B------:R-:W4:Y:S02]  /*4efd0*/  LDL.LU.64 R14, [R1+0x1268] ;  /* 0x00126800010e7983 */ /* 0x000f240000300a00 */
[----:B------:R-:W4:Y:S02]  /*4efe0*/  LDL.LU.64 R8, [R1+0x1280] ;  /* 0x0012800001087983 */ /* 0x000f240000300a00 */
[C---:B------:R-:W-:Y:S01]  /*4eff0*/  IMAD.WIDE R84, R2.reuse, 0x4, R72 ;  /* 0x0000000402547825 */ /* 0x040fe200078e0248 */
[----:B------:R1:W-:Y:S04]  /*4f000*/  LDGSTS.E [R6+0x56800], [R86.64], P0 ;  /* 0x5680000056067fae */ /* 0x0003e80008121844 */
[----:B------:R1:W-:Y:S01]  /*4f010*/  LDGSTS.E [R5+0x57800], [R84.64], P0 ;  /* 0x5780000054057fae */ /* 0x0003e20008121844 */
[----:B------:R1:W-:Y:S02]  /*4f020*/  LDGSTS.E [R4+0x58800], [R82.64], P0 ;  /* 0x5880000052047fae */ /* 0x0003e40008121844 */
        /* <DEDUP_REMOVED lines=10> */
[----:B------:R-:W5:Y:S02]  /*4f0d0*/  LDL.LU.64 R246, [R1+0x12f8] ;  /* 0x0012f80001f67983 */ /* 0x000f640000300a00 */
[C---:B------:R-:W-:Y:S01]  /*4f0e0*/  IMAD.WIDE R68, R2.reuse, 0x4, R20 ;  /* 0x0000000402447825 */ /* 0x040fe200078e0214 */
[----:B------:R1:W-:Y:S04]  /*4f0f0*/  LDGSTS.E [R7+0x5a800], [R78.64], P0 ;  /* 0x5a8000004e077fae */ /* 0x0003e80008121844 */
[----:B------:R-:W5:Y:S01]  /*4f100*/  LDL.LU.64 R20, [R1+0x1310] ;  /* 0x0013100001147983 */ /* 0x000f620000300a00 */
[----:B------:R1:W-:Y:S02]  /*4f110*/  LDGSTS.E [R6+0x5b800], [R76.64], P0 ;  /* 0x5b8000004c067fae */ /* 0x0003e40008121844 */
[----:B------:R1:W-:Y:S02]  /*4f120*/  LDGSTS.E [R5+0x5c800], [R74.64], P0 ;  /* 0x5c8000004a057fae */ /* 0x0003e40008121844 */
[----:B------:R1:W-:Y:S01]  /*4f130*/  LDGSTS.E [R4+0x5d800], [R72.64], P0 ;  /* 0x5d80000048047fae */ /* 0x0003e20008121844 */
[----:B------:R1:W-:Y:S01]  /*4f140*/  LDGSTS.E [R3+0x5e800], [R70.64], P0 ;  /* 0x5e80000046037fae */ /* 0x0003e20008121844 */
[----:B------:R1:W-:Y:S02]  /*4f150*/  LDGSTS.E [R7+0x5f800], [R68.64], P0 ;  /* 0x5f80000044077fae */ /* 0x0003e40008121844 */
[----:B------:R-:W-:-:S02]  /*4f160*/  IMAD.WIDE R66, R2, 0x4, R18 ;  /* 0x0000000402427825 */ /* 0x000fc400078e0212 */
[----:B------:R-:W5:Y:S04]  /*4f170*/  LDL.LU.64 R18, [R1+0x1328] ;  /* 0x0013280001127983 */ /* 0x000f680000300a00 */
[----:B------:R1:W-:Y:S01]  /*4f180*/  LDGSTS.E [R6+0x60800], [R66.64], P0 ;  /* 0x6080000042067fae */ /* 0x0003e20008121844 */
[----:B--2---:R-:W-:-:S04]  /*4f190*/  IMAD.WIDE R64, R2, 0x4, R16 ;  /* 0x0000000402407825 */ /* 0x004fc800078e0210 */
[C---:B----4-:R-:W-:Y:S01]  /*4f1a0*/  IMAD.WIDE R62, R2.reuse, 0x4, R14 ;  /* 0x00000004023e7825 */ /* 0x050fe200078e020e */
[----:B------:R-:W2:Y:S03]  /*4f1b0*/  LDL.LU.64 R16, [R1+0x1340] ;  /* 0x0013400001107983 */ /* 0x000ea60000300a00 */
[----:B------:R-:W-:-:S04]  /*4f1c0*/  IMAD.WIDE R60, R2, 0x4, R8 ;  /* 0x00000004023c7825 */ /* 0x000fc800078e0208 */
[----:B------:R-:W4:Y:S02]  /*4f1d0*/  LDL.LU.64 R14, [R1+0x1358] ;  /* 0x00135800010e7983 */ /* 0x000f240000300a00 */
[----:B------:R-:W4:Y:S01]  /*4f1e0*/  LDL.LU.64 R8, [R1+0x1370] ;  /* 0x0013700001087983 */ /* 0x000f220000300a00 */
        /* <DEDUP_REMOVED lines=29> */
[----:B------:R-:W2:Y:S01]  /*4f3c0*/  LDL.LU.64 R8, [R1+0x1460] ;  /* 0x0014600001087983 */ /* 0x000ea20000300a00 */
        /* <DEDUP_REMOVED lines=14> */
[----:B------:R1:W-:Y:S03]  /*4f4b0*/  LDGSTS.E [R7+0x6e800], [R38.64], P0 ;  /* 0x6e80000026077fae */ /* 0x0003e60008121844 */
[----:B------:R1:W-:Y:S02]  /*4f4c0*/  LDGSTS.E [R6+0x6f800], [R36.64], P0 ;  /* 0x6f80000024067fae */ /* 0x0003e40008121844 */
[----:B------:R1:W-:Y:S02]  /*4f4d0*/  LDGSTS.E [R5+0x70800], [R34.64], P0 ;  /* 0x7080000022057fae */ /* 0x0003e40008121844 */
[----:B------:R1:W-:Y:S01]  /*4f4e0*/  LDGSTS.E [R4+0x71800], [R32.64], P0 ;  /* 0x7180000020047fae */ /* 0x0003e20008121844 */
[----:B------:R1:W-:Y:S01]  /*4f4f0*/  LDGSTS.E [R3+0x72800], [R30.64], P0 ;  /* 0x728000001e037fae */ /* 0x0003e20008121844 */
[----:B------:R1:W-:Y:S02]  /*4f500*/  LDGSTS.E [R7+0x73800], [R28.64], P0 ;  /* 0x738000001c077fae */ /* 0x0003e40008121844 */
[----:B--2---:R-:W-:-:S02]  /*4f510*/  IMAD.WIDE R20, R2, 0x4, R8 ;  /* 0x0000000402147825 */ /* 0x004fc400078e0208 */
[----:B------:R-:W2:Y:S02]  /*4f520*/  LDL.LU.64 R8, [R1+0x14f0] ;  /* 0x0014f00001087983 */ /* 0x000ea40000300a00 */
[----:B------:R-:W1:Y:S02]  /*4f530*/  LDL.LU.64 R232, [R1+0x1508] ;  /* 0x0015080001e87983 */ /* 0x000e640000300a00 */
[----:B------:R-:W2:Y:S02]  /*4f540*/  LDL.LU.64 R226, [R1+0x1520] ;  /* 0x0015200001e27983 */ /* 0x000ea40000300a00 */
[----:B------:R-:W2:Y:S01]  /*4f550*/  LDL.LU.64 R220, [R1+0x1538] ;  /* 0x0015380001dc7983 */ /* 0x000ea20000300a00 */
[----:B------:R-:W2:Y:S01]  /*4f560*/  LDL.LU.64 R214, [R1+0x1550] ;  /* 0x0015500001d67983 */ /* 0x000ea20000300a00 */
[----:B------:R-:W-:-:S04]  /*4f570*/  IMAD.WIDE R26, R2, 0x4, R18 ;  /* 0x00000004021a7825 */ /* 0x000fc800078e0212 */
[----:B----4-:R-:W-:-:S04]  /*4f580*/  IMAD.WIDE R22, R2, 0x4, R14 ;  /* 0x0000000402167825 */ /* 0x010fc800078e020e */
[C---:B------:R-:W-:Y:S01]  /*4f590*/  IMAD.WIDE R24, R2.reuse, 0x4, R16 ;  /* 0x0000000402187825 */ /* 0x040fe200078e0210 */
[----:B------:R-:W4:Y:S04]  /*4f5a0*/  LDL.LU.64 R208, [R1+0x1568] ;  /* 0x0015680001d07983 */ /* 0x000f280000300a00 */
[----:B------:R1:W-:Y:S01]  /*4f5b0*/  LDGSTS.E [R6+0x74800], [R26.64], P0 ;  /* 0x748000001a067fae */ /* 0x0003e20008121844 */
[----:B------:R1:W-:Y:S02]  /*4f5c0*/  LDGSTS.E [R5+0x75800], [R24.64], P0 ;  /* 0x7580000018057fae */ /* 0x0003e40008121844 */
[----:B------:R1:W-:Y:S02]  /*4f5d0*/  LDGSTS.E [R4+0x76800], [R22.64], P0 ;  /* 0x7680000016047fae */ /* 0x0003e40008121844 */
[----:B------:R1:W-:Y:S02]  /*4f5e0*/  LDGSTS.E [R3+0x77800], [R20.64], P0 ;  /* 0x7780000014037fae */ /* 0x0003e40008121844 */
[----:B---3--:R-:W-:-:S04]  /*4f5f0*/  IMAD.WIDE R18, R2, 0x4, R12 ;  /* 0x0000000402127825 */ /* 0x008fc800078e020c */
[----:B-----5:R-:W-:-:S04]  /*4f600*/  IMAD.WIDE R14, R2, 0x4, R244 ;  /* 0x00000004020e7825 */ /* 0x020fc800078e02f4 */
[C---:B------:R-:W-:Y:S01]  /*4f610*/  IMAD.WIDE R16, R2.reuse, 0x4, R10 ;  /* 0x0000000402107825 */ /* 0x040fe200078e020a */
[----:B------:R-:W3:Y:S04]  /*4f620*/  LDL.LU.64 R244, [R1+0x1580] ;  /* 0x0015800001f47983 */ /* 0x000ee80000300a00 */
[----:B------:R1:W-:Y:S01]  /*4f630*/  LDGSTS.E [R7+0x78800], [R18.64], P0 ;  /* 0x7880000012077fae */ /* 0x0003e20008121844 */
[----:B------:R1:W-:Y:S02]  /*4f640*/  LDGSTS.E [R6+0x79800], [R16.64], P0 ;  /* 0x7980000010067fae */ /* 0x0003e40008121844 */
[----:B------:R-:W-:-:S04]  /*4f650*/  IMAD.WIDE R12, R2, 0x4, R250 ;  /* 0x00000004020c7825 */ /* 0x000fc800078e02fa */
[----:B------:R-:W-:Y:S01]  /*4f660*/  IMAD.WIDE R10, R2, 0x4, R246 ;  /* 0x00000004020a7825 */ /* 0x000fe200078e02f6 */
[----:B------:R-:W5:Y:S03]  /*4f670*/  LDL.LU.64 R250, [R1+0x1598] ;  /* 0x0015980001fa7983 */ /* 0x000f660000300a00 */
[----:B------:R-:W5:Y:S02]  /*4f680*/  LDL.LU.64 R246, [R1+0x15b0] ;  /* 0x0015b00001f67983 */ /* 0x000f640000300a00 */
[----:B------:R-:W5:Y:S01]  /*4f690*/  LDL.LU.64 R248, [R1+0x15c8] ;  /* 0x0015c80001f87983 */ /* 0x000f620000300a00 */
[----:B------:R1:W-:Y:S01]  /*4f6a0*/  LDGSTS.E [R5+0x7a800], [R14.64], P0 ;  /* 0x7a8000000e057fae */ /* 0x0003e20008121844 */
[----:B------:R1:W-:Y:S01]  /*4f6b0*/  LDGSTS.E [R4+0x7b800], [R12.64], P0 ;  /* 0x7b8000000c047fae */ /* 0x0003e20008121844 */
[C---:B------:R-:W-:Y:S02]  /*4f6c0*/  IADD3 R207, R186.reuse, 0x100000, RZ ;  /* 0x00100000bacf7810 */ /* 0x040fe40007ffe0ff */
[----:B------:R-:W-:-:S02]  /*4f6d0*/  IADD3 R206, R186, 0x100000, RZ ;  /* 0x00100000bace7810 */ /* 0x000fc40007ffe0ff */
[----:B------:R-:W-:Y:S01]  /*4f6e0*/  IADD3 R205, R186, 0x100000, RZ ;  /* 0x00100000bacd7810 */ /* 0x000fe20007ffe0ff */
[----:B------:R1:W-:Y:S01]  /*4f6f0*/  LDGSTS.E [R3+0x7c800], [R10.64], P0 ;  /* 0x7c8000000a037fae */ /* 0x0003e20008121844 */
[----:B--2---:R-:W-:-:S04]  /*4f700*/  IMAD.WIDE R174, R2, 0x4, R220 ;  /* 0x0000000402ae7825 */ /* 0x004fc800078e02dc */
[----:B------:R-:W-:-:S04]  /*4f710*/  IMAD.WIDE R172, R2, 0x4, R214 ;  /* 0x0000000402ac7825 */ /* 0x000fc800078e02d6 */
[C---:B-1----:R-:W-:Y:S01]  /*4f720*/  IMAD.WIDE R6, R2.reuse, 0x4, R232 ;  /* 0x0000000402067825 */ /* 0x042fe200078e02e8 */
[----:B------:R1:W-:Y:S03]  /*4f730*/  STL.64 [R1+0xf0], R174 ;  /* 0x0000f0ae01007387 */ /* 0x0003e60000100a00 */
[----:B------:R2:W-:Y:S02]  /*4f740*/  STL.64 [R1+0xe0], R172 ;  /* 0x0000e0ac01007387 */ /* 0x0005e40000100a00 */
[----:B------:R-:W2:Y:S02]  /*4f750*/  LDL.LU.64 R238, [R1+0x15e0] ;  /* 0x0015e00001ee7983 */ /* 0x000ea40000300a00 */
[C---:B------:R-:W-:Y:S01]  /*4f760*/  IMAD.WIDE R4, R2.reuse, 0x4, R226 ;  /* 0x0000000402047825 */ /* 0x040fe200078e02e2 */
[----:B------:R-:W2:Y:S03]  /*4f770*/  LDL.LU.64 R232, [R1+0x15f8] ;  /* 0x0015f80001e87983 */ /* 0x000ea60000300a00 */
[----:B------:R-:W2:Y:S02]  /*4f780*/  LDL.LU.64 R226, [R1+0x1608] ;  /* 0x0016080001e27983 */ /* 0x000ea40000300a00 */
[----:B------:R-:W2:Y:S02]  /*4f790*/  LDL.LU.64 R220, [R1+0x1610] ;  /* 0x0016100001dc7983 */ /* 0x000ea40000300a00 */
[----:B------:R-:W2:Y:S02]  /*4f7a0*/  LDL.LU.64 R214, [R1+0x1620] ;  /* 0x0016200001d67983 */ /* 0x000ea40000300a00 */
[----:B------:R-:W-:Y:S01]  /*4f7b0*/  IMAD.WIDE R8, R2, 0x4, R8 ;  /* 0x0000000402087825 */ /* 0x000fe200078e0208 */
[----:B------:R-:W-:-:S02]  /*4f7c0*/  IADD3 R204, R202, 0x100000, RZ ;  /* 0x00100000cacc7810 */ /* 0x000fc40007ffe0ff */
[----:B------:R-:W-:Y:S01]  /*4f7d0*/  IADD3 R3, R202, 0x100000, RZ ;  /* 0x00100000ca037810 */ /* 0x000fe20007ffe0ff */
[----:B----4-:R-:W-:Y:S01]  /*4f7e0*/  IMAD.WIDE R180, R2, 0x4, R208 ;  /* 0x0000000402b47825 */ /* 0x010fe200078e02d0 */
[----:B------:R4:W-:Y:S03]  /*4f7f0*/  LDGSTS.E [R207+0x7d800], [R8.64], P0 ;  /* 0x7d80000008cf7fae */ /* 0x0009e60008121844 */
[----:B------:R1:W-:Y:S02]  /*4f800*/  LDGSTS.E [R206+0x7e800], [R6.64], P0 ;  /* 0x7e80000006ce7fae */ /* 0x0003e40008121844 */
[----:B------:R1:W-:Y:S02]  /*4f810*/  LDGSTS.E [R205+0x7f800], [R4.64], P0 ;  /* 0x7f80000004cd7fae */ /* 0x0003e40008121844 */
[----:B------:R3:W-:Y:S01]  /*4f820*/  LDGSTS.E [R204+0x40a00], [R174.64], P0 ;  /* 0x40a00000aecc7fae */ /* 0x0007e20008121844 */
[----:B------:R2:W-:Y:S04]  /*4f830*/  LDGSTS.E [R3+0x41a00], [R172.64], P0 ;  /* 0x41a00000ac037fae */ /* 0x0005e80008121844 */
[----:B------:R2:W-:Y:S01]  /*4f840*/  STL.64 [R1+0xd0], R180 ;  /* 0x0000d0b401007387 */ /* 0x0005e20000100a00 */
[----:B----4-:R-:W-:-:S02]  /*4f850*/  IADD3 R207, R202, 0x100000, RZ ;  /* 0x00100000cacf7810 */ /* 0x010fc40007ffe0ff */
[C---:B-1----:R-:W-:Y:S02]  /*4f860*/  IADD3 R206, R202.reuse, 0x100000, RZ ;  /* 0x00100000cace7810 */ /* 0x042fe40007ffe0ff */
[----:B------:R-:W-:Y:S01]  /*4f870*/  IADD3 R205, R202, 0x100000, RZ ;  /* 0x00100000cacd7810 */ /* 0x000fe20007ffe0ff */
[----:B------:R1:W-:Y:S01]  /*4f880*/  LDGSTS.E [R207+0x42a00], [R180.64], P0 ;  /* 0x42a00000b4cf7fae */ /* 0x0003e20008121844 */
[----:B---3--:R-:W-:-:S04]  /*4f890*/  IMAD.WIDE R178, R2, 0x4, R244 ;  /* 0x0000000402b27825 */ /* 0x008fc800078e02f4 */
[----:B-----5:R-:W-:-:S04]  /*4f8a0*/  IMAD.WIDE R176, R2, 0x4, R250 ;  /* 0x0000000402b07825 */ /* 0x020fc800078e02fa */
[----:B------:R-:W-:-:S04]  /*4f8b0*/  IMAD.WIDE R174, R2, 0x4, R246 ;  /* 0x0000000402ae7825 */ /* 0x000fc800078e02f6 */
[C---:B--2---:R-:W-:Y:S01]  /*4f8c0*/  IMAD.WIDE R172, R2.reuse, 0x4, R248 ;  /* 0x0000000402ac7825 */ /* 0x044fe200078e02f8 */
[----:B------:R3:W-:Y:S03]  /*4f8d0*/  STL.64 [R1+0xc0], R178 ;  /* 0x0000c0b201007387 */ /* 0x0007e60000100a00 */
[----:B------:R3:W-:Y:S02]  /*4f8e0*/  STL.64 [R1+0xb0], R176 ;  /* 0x0000b0b001007387 */ /* 0x0007e40000100a00 */
[----:B------:R4:W-:Y:S01]  /*4f8f0*/  STL.64 [R1+0xa0], R174 ;  /* 0x0000a0ae01007387 */ /* 0x0009e20000100a00 */
[----:B------:R3:W-:Y:S04]  /*4f900*/  LDGSTS.E [R206+0x43a00], [R178.64], P0 ;  /* 0x43a00000b2ce7fae */ /* 0x0007e80008121844 */
[----:B------:R5:W-:Y:S01]  /*4f910*/  STL.64 [R1+0x90], R172 ;  /* 0x000090ac01007387 */ /* 0x000be20000100a00 */
[----:B------:R-:W2:Y:S02]  /*4f920*/  LDL.LU.64 R208, [R1+0x1638] ;  /* 0x0016380001d07983 */ /* 0x000ea40000300a00 */
[----:B------:R-:W2:Y:S02]  /*4f930*/  LDL.LU.64 R250, [R1+0x1650] ;  /* 0x0016500001fa7983 */ /* 0x000ea40000300a00 */
[----:B------:R-:W2:Y:S01]  /*4f940*/  LDL.LU.64 R244, [R1+0x1668] ;  /* 0x0016680001f47983 */ /* 0x000ea20000300a00 */
[----:B------:R-:W2:Y:S01]  /*4f950*/  LDL.LU.64 R246, [R1+0x1680] ;  /* 0x0016800001f67983 */ /* 0x000ea20000300a00 */
[----:B------:R-:W2:Y:S03]  /*4f960*/  LDL.LU.64 R248, [R1+0x1698] ;  /* 0x0016980001f87983 */ /* 0x000ea60000300a00 */
[----:B------:R1:W-:Y:S01]  /*4f970*/  LDGSTS.E [R205+0x44a00], [R176.64], P0 ;  /* 0x44a00000b0cd7fae */ /* 0x0003e20008121844 */
[----:B------:R4:W-:Y:S02]  /*4f980*/  LDGSTS.E [R204+0x45a00], [R174.64], P0 ;  /* 0x45a00000aecc7fae */ /* 0x0009e40008121844 */
[----:B------:R5:W-:Y:S02]  /*4f990*/  LDGSTS.E [R3+0x46a00], [R172.64], P0 ;  /* 0x46a00000ac037fae */ /* 0x000be40008121844 */
[----:B-1----:R-:W-:-:S04]  /*4f9a0*/  IMAD.WIDE R180, R2, 0x4, R238 ;  /* 0x0000000402b47825 */ /* 0x002fc800078e02ee */
[----:B---3--:R-:W-:-:S04]  /*4f9b0*/  IMAD.WIDE R178, R2, 0x4, R232 ;  /* 0x0000000402b27825 */ /* 0x008fc800078e02e8 */
[----:B------:R-:W-:-:S04]  /*4f9c0*/  IMAD.WIDE R176, R2, 0x4, R226 ;  /* 0x0000000402b07825 */ /* 0x000fc800078e02e2 */
[----:B----4-:R-:W-:-:S04]  /*4f9d0*/  IMAD.WIDE R174, R2, 0x4, R220 ;  /* 0x0000000402ae7825 */ /* 0x010fc800078e02dc */
[----:B-----5:R-:W-:Y:S01]  /*4f9e0*/  IMAD.WIDE R172, R2, 0x4, R214 ;  /* 0x0000000402ac7825 */ /* 0x020fe200078e02d6 */
[----:B------:R-:W-:Y:S03]  /*4f9f0*/  STL.64 [R1+0x80], R180 ;  /* 0x000080b401007387 */ /* 0x000fe60000100a00 */
[----:B------:R-:W-:Y:S02]  /*4fa00*/  STL.64 [R1+0x70], R178 ;  /* 0x000070b201007387 */ /* 0x000fe40000100a00 */
[----:B------:R-:W-:Y:S02]  /*4fa10*/  STL.64 [R1+0x58], R176 ;  /* 0x000058b001007387 */ /* 0x000fe40000100a00 */
[----:B------:R-:W-:Y:S01]  /*4fa20*/  STL.64 [R1+0x40], R174 ;  /* 0x000040ae01007387 */ /* 0x000fe20000100a00 */
[----:B------:R2:W-:Y:S01]  /*4fa30*/  STL.64 [R1+0x28], R172 ;  /* 0x000028ac01007387 */ /* 0x0005e20000100a00 */
[----:B------:R-:W3:Y:S02]  /*4fa40*/  LDL.LU.64 R234, [R1+0x16a8] ;  /* 0x0016a80001ea7983 */ /* 0x000ee40000300a00 */
[----:B------:R-:W4:Y:S02]  /*4fa50*/  LDL.LU.64 R216, [R1+0x16b0] ;  /* 0x0016b00001d87983 */ /* 0x000f240000300a00 */
[----:B------:R-:W5:Y:S01]  /*4fa60*/  LDL.LU.64 R214, [R1+0x16b8] ;  /* 0x0016b80001d67983 */ /* 0x000f620000300a00 */
[----:B------:R-:W4:Y:S04]  /*4fa70*/  LDL.LU.64 R238, [R1+0x16c0] ;  /* 0x0016c00001ee7983 */ /* 0x000f280000300a00 */
[----:B------:R1:W-:Y:S01]  /*4fa80*/  LDGSTS.E [R207+0x47a00], [R180.64], P0 ;  /* 0x47a00000b4cf7fae */ /* 0x0003e20008121844 */
[----:B------:R1:W-:Y:S02]  /*4fa90*/  LDGSTS.E [R206+0x48a00], [R178.64], P0 ;  /* 0x48a00000b2ce7fae */ /* 0x0003e40008121844 */
[----:B------:R1:W-:Y:S02]  /*4faa0*/  LDGSTS.E [R205+0x49a00], [R176.64], P0 ;  /* 0x49a00000b0cd7fae */ /* 0x0003e40008121844 */
[----:B------:R1:W-:Y:S01]  /*4fab0*/  LDGSTS.E [R204+0x4aa00], [R174.64], P0 ;  /* 0x4aa00000aecc7fae */ /* 0x0003e20008121844 */
[----:B------:R2:W-:Y:S04]  /*4fac0*/  LDGSTS.E [R3+0x4ba00], [R172.64], P0 ;  /* 0x4ba00000ac037fae */ /* 0x0005e80008121844 */
[----:B------:R-:W5:Y:S01]  /*4fad0*/  LDL.LU.64 R232, [R1+0x16c8] ;  /* 0x0016c80001e87983 */ /* 0x000f620000300a00 */
[----:B------:R-:W-:-:S02]  /*4fae0*/  IADD3 R213, R202, 0x100000, RZ ;  /* 0x00100000cad57810 */ /* 0x000fc40007ffe0ff */
[C---:B------:R-:W-:Y:S02]  /*4faf0*/  IADD3 R212, R202.reuse, 0x100000, RZ ;  /* 0x00100000cad47810 */ /* 0x040fe40007ffe0ff */
[C---:B------:R-:W-:Y:S02]  /*4fb00*/  IADD3 R211, R202.reuse, 0x100000, RZ ;  /* 0x00100000cad37810 */ /* 0x040fe40007ffe0ff */
[----:B------:R-:W-:Y:S01]  /*4fb10*/  IADD3 R210, R202, 0x100000, RZ ;  /* 0x00100000cad27810 */ /* 0x000fe20007ffe0ff */
[----:B--2---:R-:W-:-:S04]  /*4fb20*/  IMAD.WIDE R172, R2, 0x4, R208 ;  /* 0x0000000402ac7825 */ /* 0x004fc800078e02d0 */
[----:B-1----:R-:W-:-:S04]  /*4fb30*/  IMAD.WIDE R204, R2, 0x4, R244 ;  /* 0x0000000402cc7825 */ /* 0x002fc800078e02f4 */
[C---:B------:R-:W-:Y:S01]  /*4fb40*/  IMAD.WIDE R206, R2.reuse, 0x4, R246 ;  /* 0x0000000402ce7825 */ /* 0x040fe200078e02f6 */
[----:B------:R1:W-:Y:S03]  /*4fb50*/  STL.64 [R1+0x10], R172 ;  /* 0x000010ac01007387 */ /* 0x0003e60000100a00 */
[----:B------:R-:W2:Y:S02]  /*4fb60*/  LDL.LU.64 R228, [R1+0x16d0] ;  /* 0x0016d00001e47983 */ /* 0x000ea40000300a00 */
[----:B------:R-:W2:Y:S02]  /*4fb70*/  LDL.LU.64 R226, [R1+0x16d8] ;  /* 0x0016d80001e27983 */ /* 0x000ea40000300a00 */
[----:B------:R-:W2:Y:S01]  /*4fb80*/  LDL.LU.64 R244, [R1+0x16e0] ;  /* 0x0016e00001f47983 */ /* 0x000ea20000300a00 */
[----:B------:R-:W2:Y:S01]  /*4fb90*/  LDL.LU.64 R246, [R1+0x16e8] ;  /* 0x0016e80001f67983 */ /* 0x000ea20000300a00 */
[----:B------:R-:W-:-:S04]  /*4fba0*/  IMAD.WIDE R208, R2, 0x4, R248 ;  /* 0x0000000402d07825 */ /* 0x000fc800078e02f8 */
[----:B------:R-:W2:Y:S02]  /*4fbb0*/  LDL.LU.64 R248, [R1+0x16f0] ;  /* 0x0016f00001f87983 */ /* 0x000ea40000300a00 */
[----:B------:R-:W2:Y:S01]  /*4fbc0*/  LDL.LU.64 R194, [R1+0x16f8] ;  /* 0x0016f80001c27983 */ /* 0x000ea20000300a00 */
[----:B------:R-:W2:Y:S01]  /*4fbd0*/  LDL.LU.64 R198, [R1+0x1700] ;  /* 0x0017000001c67983 */ /* 0x000ea20000300a00 */
[----:B------:R-:W-:-:S03]  /*4fbe0*/  IMAD.WIDE R250, R2, 0x4, R250 ;  /* 0x0000000402fa7825 */ /* 0x000fc600078e02fa */
[----:B------:R4:W-:Y:S04]  /*4fbf0*/  LDGSTS.E [R213+0x4ca00], [R172.64], P0 ;  /* 0x4ca00000acd57fae */ /* 0x0009e80008121844 */
[----:B------:R4:W-:Y:S01]  /*4fc00*/  LDGSTS.E [R212+0x4da00], [R250.64], P0 ;  /* 0x4da00000fad47fae */ /* 0x0009e20008121844 */
[----:B------:R3:W-:Y:S02]  /*4fc10*/  LDGSTS.E [R211+0x4ea00], [R204.64], P0 ;  /* 0x4ea00000ccd37fae */ /* 0x0007e40008121844 */
[----:B------:R3:W-:Y:S01]  /*4fc20*/  LDGSTS.E [R210+0x4fa00], [R206.64], P0 ;  /* 0x4fa00000ced27fae */ /* 0x0007e20008121844 */
[C---:B------:R-:W-:Y:S02]  /*4fc30*/  IADD3 R223, R202.reuse, 0x100000, RZ ;  /* 0x00100000cadf7810 */ /* 0x040fe40007ffe0ff */
[----:B------:R-:W-:-:S02]  /*4fc40*/  IADD3 R222, R202, 0x100000, RZ ;  /* 0x00100000cade7810 */ /* 0x000fc40007ffe0ff */
[C---:B------:R-:W-:Y:S02]  /*4fc50*/  IADD3 R221, R202.reuse, 0x100000, RZ ;  /* 0x00100000cadd7810 */ /* 0x040fe40007ffe0ff */
[----:B------:R-:W-:Y:S01]  /*4fc60*/  IADD3 R220, R202, 0x100000, RZ ;  /* 0x00100000cadc7810 */ /* 0x000fe20007ffe0ff */
[----:B------:R1:W-:Y:S01]  /*4fc70*/  LDGSTS.E [R3+0x50a00], [R208.64], P0 ;  /* 0x50a00000d0037fae */ /* 0x0003e20008121844 */
[----:B---3--:R-:W-:-:S03]  /*4fc80*/  IMAD.WIDE R210, R2, 0x4, R234 ;  /* 0x0000000402d27825 */ /* 0x008fc600078e02ea */
[----:B------:R-:W3:Y:S01]  /*4fc90*/  LDL.LU.64 R234, [R1+0x1708] ;  /* 0x0017080001ea7983 */ /* 0x000ee20000300a00 */
[----:B------:R-:W3:Y:S02]  /*4fca0*/  LDL.LU.64 R236, [R1+0x1710] ;  /* 0x0017100001ec7983 */ /* 0x000ee40000300a00 */
[----:B----4-:R-:W-:-:S04]  /*4fcb0*/  IMAD.WIDE R212, R2, 0x4, R216 ;  /* 0x0000000402d47825 */ /* 0x010fc800078e02d8 */
[----:B------:R-:W-:-:S04]  /*4fcc0*/  IMAD.WIDE R216, R2, 0x4, R238 ;  /* 0x0000000402d87825 */ /* 0x000fc800078e02ee */
[C---:B-----5:R-:W-:Y:S01]  /*4fcd0*/  IMAD.WIDE R214, R2.reuse, 0x4, R214 ;  /* 0x0000000402d67825 */ /* 0x060fe200078e02d6 */
[----:B------:R-:W4:Y:S03]  /*4fce0*/  LDL.LU.64 R238, [R1+0x1718] ;  /* 0x0017180001ee7983 */ /* 0x000f260000300a00 */
[----:B------:R-:W5:Y:S02]  /*4fcf0*/  LDL.LU.64 R190, [R1+0x1720] ;  /* 0x0017200001be7983 */ /* 0x000f640000300a00 */
[----:B------:R-:W4:Y:S01]  /*4fd00*/  LDL.LU.64 R196, [R1+0x1728] ;  /* 0x0017280001c47983 */ /* 0x000f220000300a00 */
[----:B------:R1:W-:Y:S01]  /*4fd10*/  LDGSTS.E [R223+0x51a00], [R210.64], P0 ;  /* 0x51a00000d2df7fae */ /* 0x0003e20008121844 */
[----:B------:R1:W-:Y:S02]  /*4fd20*/  LDGSTS.E [R222+0x52a00], [R212.64], P0 ;  /* 0x52a00000d4de7fae */ /* 0x0003e40008121844 */
[----:B------:R2:W-:Y:S02]  /*4fd30*/  LDGSTS.E [R221+0x53a00], [R214.64], P0 ;  /* 0x53a00000d6dd7fae */ /* 0x0005e40008121844 */
[----:B------:R-:W-:Y:S01]  /*4fd40*/  IMAD.WIDE R218, R2, 0x4, R232 ;  /* 0x0000000402da7825 */ /* 0x000fe200078e02e8 */
[----:B------:R2:W-:Y:S01]  /*4fd50*/  LDGSTS.E [R220+0x54a00], [R216.64], P0 ;  /* 0x54a00000d8dc7fae */ /* 0x0005e20008121844 */
[----:B------:R-:W-:-:S02]  /*4fd60*/  IADD3 R233, R202, 0x100000, RZ ;  /* 0x00100000cae97810 */ /* 0x000fc40007ffe0ff */
[C---:B------:R-:W-:Y:S02]  /*4fd70*/  IADD3 R232, R202.reuse, 0x100000, RZ ;  /* 0x00100000cae87810 */ /* 0x040fe40007ffe0ff */
[C---:B------:R-:W-:Y:S02]  /*4fd80*/  IADD3 R231, R202.reuse, 0x100000, RZ ;  /* 0x00100000cae77810 */ /* 0x040fe40007ffe0ff */
[C---:B------:R-:W-:Y:S01]  /*4fd90*/  IADD3 R230, R202.reuse, 0x100000, RZ ;  /* 0x00100000cae67810 */ /* 0x040fe20007ffe0ff */
[----:B------:R1:W-:Y:S01]  /*4fda0*/  LDGSTS.E [R3+0x55a00], [R218.64], P0 ;  /* 0x55a00000da037fae */ /* 0x0003e20008121844 */
[C---:B------:R-:W-:Y:S02]  /*4fdb0*/  IADD3 R243, R202.reuse, 0x100000, RZ ;  /* 0x00100000caf37810 */ /* 0x040fe40007ffe0ff */
[C---:B------:R-:W-:Y:S02]  /*4fdc0*/  IADD3 R242, R202.reuse, 0x100000, RZ ;  /* 0x00100000caf27810 */ /* 0x040fe40007ffe0ff */
[----:B------:R-:W-:-:S02]  /*4fdd0*/  IADD3 R241, R202, 0x100000, RZ ;  /* 0x00100000caf17810 */ /* 0x000fc40007ffe0ff */
[----:B------:R-:W-:Y:S01]  /*4fde0*/  IADD3 R240, R202, 0x100000, RZ ;  /* 0x00100000caf07810 */ /* 0x000fe20007ffe0ff */
[----:B--2---:R-:W-:-:S04]  /*4fdf0*/  IMAD.WIDE R220, R2, 0x4, R228 ;  /* 0x0000000402dc7825 */ /* 0x004fc800078e02e4 */
[----:B-1----:R-:W-:-:S04]  /*4fe00*/  IMAD.WIDE R222, R2, 0x4, R226 ;  /* 0x0000000402de7825 */ /* 0x002fc800078e02e2 */
[----:B------:R-:W-:-:S04]  /*4fe10*/  IMAD.WIDE R224, R2, 0x4, R244 ;  /* 0x0000000402e07825 */ /* 0x000fc800078e02f4 */
[C---:B------:R-:W-:Y:S01]  /*4fe20*/  IMAD.WIDE R226, R2.reuse, 0x4, R246 ;  /* 0x0000000402e27825 */ /* 0x040fe200078e02f6 */
[----:B------:R-:W2:Y:S04]  /*4fe30*/  LDL.LU.64 R244, [R1+0x1730] ;  /* 0x0017300001f47983 */ /* 0x000ea80000300a00 */
[----:B------:R1:W-:Y:S01]  /*4fe40*/  LDGSTS.E [R233+0x56a00], [R220.64], P0 ;  /* 0x56a00000dce97fae */ /* 0x0003e20008121844 */
[----:B------:R1:W-:Y:S02]  /*4fe50*/  LDGSTS.E [R232+0x57a00], [R222.64], P0 ;  /* 0x57a00000dee87fae */ /* 0x0003e40008121844 */
[----:B------:R1:W-:Y:S02]  /*4fe60*/  LDGSTS.E [R231+0x58a00], [R224.64], P0 ;  /* 0x58a00000e0e77fae */ /* 0x0003e40008121844 */
[C---:B------:R-:W-:Y:S01]  /*4fe70*/  IMAD.WIDE R228, R2.reuse, 0x4, R248 ;  /* 0x0000000402e47825 */ /* 0x040fe200078e02f8 */
[----:B------:R-:W2:Y:S04]  /*4fe80*/  LDL.LU.64 R246, [R1+0x1738] ;  /* 0x0017380001f67983 */ /* 0x000ea80000300a00 */
[----:B------:R1:W-:Y:S01]  /*4fe90*/  LDGSTS.E [R230+0x59a00], [R226.64], P0 ;  /* 0x59a00000e2e67fae */ /* 0x0003e20008121844 */
[----:B------:R-:W2:Y:S02]  /*4fea0*/  LDL.LU.64 R248, [R1+0x1740] ;  /* 0x0017400001f87983 */ /* 0x000ea40000300a00 */
[----:B------:R2:W-:Y:S02]  /*4feb0*/  LDGSTS.E [R3+0x5aa00], [R228.64], P0 ;  /* 0x5aa00000e4037fae */ /* 0x0005e40008121844 */
[----:B-1----:R-:W-:-:S04]  /*4fec0*/  IMAD.WIDE R232, R2, 0x4, R198 ;  /* 0x0000000402e87825 */ /* 0x002fc800078e02c6 */
[C---:B------:R-:W-:Y:S02]  /*4fed0*/  IMAD.WIDE R230, R2.reuse, 0x4, R194 ;  /* 0x0000000402e67825 */ /* 0x040fe400078e02c2 */
[----:B------:R-:W2:Y:S02]  /*4fee0*/  LDL.LU.64 R194, [R1+0x1748] ;  /* 0x0017480001c27983 */ /* 0x000ea40000300a00 */
[----:B------:R-:W2:Y:S02]  /*4fef0*/  LDL.LU.64 R192, [R1+0x1750] ;  /* 0x0017500001c07983 */ /* 0x000ea40000300a00 */
[----:B------:R-:W2:Y:S02]  /*4ff00*/  LDL.LU.64 R182, [R1+0x1758] ;  /* 0x0017580001b67983 */ /* 0x000ea40000300a00 */
[----:B------:R-:W2:Y:S01]  /*4ff10*/  LDL.LU.64 R180, [R1+0x1760] ;  /* 0x0017600001b47983 */ /* 0x000ea20000300a00 */
[----:B------:R-:W2:Y:S04]  /*4ff20*/  LDL.LU.64 R198, [R1+0x1768] ;  /* 0x0017680001c67983 */ /* 0x000ea80000300a00 */
[----:B------:R4:W-:Y:S01]  /*4ff30*/  LDGSTS.E [R243+0x5ba00], [R230.64], P0 ;  /* 0x5ba00000e6f37fae */ /* 0x0009e20008121844 */
[----:B------:R4:W-:Y:S02]  /*4ff40*/  LDGSTS.E [R242+0x5ca00], [R232.64], P0 ;  /* 0x5ca00000e8f27fae */ /* 0x0009e40008121844 */
[----:B---3--:R-:W-:-:S04]  /*4ff50*/  IMAD.WIDE R234, R2, 0x4, R234 ;  /* 0x0000000402ea7825 */ /* 0x008fc800078e02ea */
[C---:B------:R-:W-:Y:S01]  /*4ff60*/  IMAD.WIDE R236, R2.reuse, 0x4, R236 ;  /* 0x0000000402ec7825 */ /* 0x040fe200078e02ec */
[----:B------:R5:W-:Y:S04]  /*4ff70*/  LDGSTS.E [R241+0x5da00], [R234.64], P0 ;  /* 0x5da00000eaf17fae */ /* 0x000be80008121844 */
[----:B------:R5:W-:Y:S02]  /*4ff80*/  LDGSTS.E [R240+0x5ea00], [R236.64], P0 ;  /* 0x5ea00000ecf07fae */ /* 0x000be40008121844 */
[----:B----4-:R-:W-:-:S04]  /*4ff90*/  IMAD.WIDE R242, R2, 0x4, R196 ;  /* 0x0000000402f27825 */ /* 0x010fc800078e02c4 */
[C---:B-----5:R-:W-:Y:S02]  /*4ffa0*/  IMAD.WIDE R240, R2.reuse, 0x4, R190 ;  /* 0x0000000402f07825 */ /* 0x060fe400078e02be */
[----:B------:R-:W3:Y:S02]  /*4ffb0*/  LDL.LU.64 R190, [R1+0x1770] ;  /* 0x0017700001be7983 */ /* 0x000ee40000300a00 */
[----:B------:R-:W4:Y:S02]  /*4ffc0*/  LDL.LU.64 R188, [R1+0x1778] ;  /* 0x0017780001bc7983 */ /* 0x000f240000300a00 */
[----:B------:R-:W5:Y:S02]  /*4ffd0*/  LDL.LU.64 R178, [R1+0x1780] ;  /* 0x0017800001b27983 */ /* 0x000f640000300a00 */
[----:B------:R-:W5:Y:S01]  /*4ffe0*/  LDL.LU.64 R176, [R1+0x1788] ;  /* 0x0017880001b07983 */ /* 0x000f620000300a00 */
[----:B------:R-:W5:Y:S01]  /*4fff0*/  LDL.LU.64 R196, [R1+0x1790] ;  /* 0x0017900001c47983 */ /* 0x000f620000300a00 */
[----:B------:R-:W-:Y:S01]  /*50000*/  IMAD.WIDE R238, R2, 0x4, R238 ;  /* 0x0000000402ee7825 */ /* 0x000fe200078e02ee */
[----:B------:R-:W-:-:S02]  /*50010*/  IADD3 R175, R202, 0x100000, RZ ;  /* 0x00100000caaf7810 */ /* 0x000fc40007ffe0ff */
[C---:B------:R-:W-:Y:S02]  /*50020*/  IADD3 R174, R202.reuse, 0x100000, RZ ;  /* 0x00100000caae7810 */ /* 0x040fe40007ffe0ff */
[C---:B------:R-:W-:Y:S02]  /*50030*/  IADD3 R173, R202.reuse, 0x100000, RZ ;  /* 0x00100000caad7810 */ /* 0x040fe40007ffe0ff */
[C---:B------:R-:W-:Y:S01]  /*50040*/  IADD3 R172, R202.reuse, 0x100000, RZ ;  /* 0x00100000caac7810 */ /* 0x040fe20007ffe0ff */
[----:B------:R1:W-:Y:S01]  /*50050*/  LDGSTS.E [R3+0x5fa00], [R238.64], P0 ;  /* 0x5fa00000ee037fae */ /* 0x0003e20008121844 */
[----:B------:R1:W-:Y:S02]  /*50060*/  LDGSTS.E [R175+0x60a00], [R240.64], P0 ;  /* 0x60a00000f0af7fae */ /* 0x0003e40008121844 */
[----:B------:R1:W-:Y:S01]  /*50070*/  LDGSTS.E [R174+0x61a00], [R242.64], P0 ;  /* 0x61a00000f2ae7fae */ /* 0x0003e20008121844 */
[C---:B------:R-:W-:Y:S02]  /*50080*/  IADD3 R185, R202.reuse, 0x100000, RZ ;  /* 0x00100000cab97810 */ /* 0x040fe40007ffe0ff */
[----:B------:R-:W-:Y:S01]  /*50090*/  IADD3 R184, R202, 0x100000, RZ ;  /* 0x00100000cab87810 */ /* 0x000fe20007ffe0ff */
[----:B--2---:R-:W-:-:S04]  /*500a0*/  IMAD.WIDE R244, R2, 0x4, R244 ;  /* 0x0000000402f47825 */ /* 0x004fc800078e02f4 */
[C---:B------:R-:W-:Y:S01]  /*500b0*/  IMAD.WIDE R246, R2.reuse, 0x4, R246 ;  /* 0x0000000402f67825 */ /* 0x040fe200078e02f6 */
[----:B------:R2:W-:Y:S03]  /*500c0*/  LDGSTS.E [R173+0x62a00], [R244.64], P0 ;  /* 0x62a00000f4ad7fae */ /* 0x0005e60008121844 */
[C---:B------:R-:W-:Y:S01]  /*500d0*/  IMAD.WIDE R248, R2.reuse, 0x4, R248 ;  /* 0x0000000402f87825 */ /* 0x040fe200078e02f8 */
[----:B------:R2:W-:Y:S04]  /*500e0*/  LDGSTS.E [R172+0x63a00], [R246.64], P0 ;  /* 0x63a00000f6ac7fae */ /* 0x0005e80008121844 */
[----:B------:R1:W-:Y:S01]  /*500f0*/  LDGSTS.E [R3+0x64a00], [R248.64], P0 ;  /* 0x64a00000f8037fae */ /* 0x0003e20008121844 */
[----:B------:R-:W-:-:S04]  /*50100*/  IMAD.WIDE R194, R2, 0x4, R194 ;  /* 0x0000000402c27825 */ /* 0x000fc800078e02c2 */
[----:B------:R-:W-:-:S04]  /*50110*/  IMAD.WIDE R192, R2, 0x4, R192 ;  /* 0x0000000402c07825 */ /* 0x000fc800078e02c0 */
[----:B------:R-:W-:-:S04]  /*50120*/  IMAD.WIDE R182, R2, 0x4, R182 ;  /* 0x0000000402b67825 */ /* 0x000fc800078e02b6 */
[----:B------:R-:W-:-:S04]  /*50130*/  IMAD.WIDE R180, R2, 0x4, R180 ;  /* 0x0000000402b47825 */ /* 0x000fc800078e02b4 */
[C---:B--2---:R-:W-:Y:S01]  /*50140*/  IMAD.WIDE R172, R2.reuse, 0x4, R198 ;  /* 0x0000000402ac7825 */ /* 0x044fe200078e02c6 */
        /* <DEDUP_REMOVED lines=10> */
[----:B--2---:R-:W2:Y:S01]  /*501f0*/  LDL.LU.64 R194, [R1+0x1798] ;  /* 0x0017980001c27983 */ /* 0x004ea20000300a00 */
[----:B-1----:R-:W2:Y:S02]  /*50200*/  LDL.LU.64 R192, [R1+0x17a0] ;  /* 0x0017a00001c07983 */ /* 0x002ea40000300a00 */
[----:B------:R-:W2:Y:S01]  /*50210*/  LDL.LU.64 R182, [R1+0x17a8] ;  /* 0x0017a80001b67983 */ /* 0x000ea20000300a00 */
[----:B------:R-:W2:Y:S01]  /*50220*/  LDL.LU.64 R180, [R1+0x17b0] ;  /* 0x0017b00001b47983 */ /* 0x000ea20000300a00 */
[----:B------:R-:W2:Y:S02]  /*50230*/  LDL.LU.64 R198, [R1+0x17b8] ;  /* 0x0017b80001c67983 */ /* 0x000ea40000300a00 */
[----:B---3--:R-:W-:-:S04]  /*50240*/  IMAD.WIDE R190, R2, 0x4, R190 ;  /* 0x0000000402be7825 */ /* 0x008fc800078e02be */
[----:B----4-:R-:W-:-:S04]  /*50250*/  IMAD.WIDE R188, R2, 0x4, R188 ;  /* 0x0000000402bc7825 */ /* 0x010fc800078e02bc */
[----:B-----5:R-:W-:-:S04]  /*50260*/  IMAD.WIDE R178, R2, 0x4, R178 ;  /* 0x0000000402b27825 */ /* 0x020fc800078e02b2 */
[----:B------:R-:W-:-:S04]  /*50270*/  IMAD.WIDE R176, R2, 0x4, R176 ;  /* 0x0000000402b07825 */ /* 0x000fc800078e02b0 */
[----:B------:R-:W-:Y:S01]  /*50280*/  IMAD.WIDE R172, R2, 0x4, R196 ;  /* 0x0000000402ac7825 */ /* 0x000fe200078e02c4 */
[----:B------:R1:W-:Y:S03]  /*50290*/  STL.64 [R1+0x660], R190 ;  /* 0x000660be01007387 */ /* 0x0003e60000100a00 */
[----:B------:R-:W-:Y:S02]  /*502a0*/  STL.64 [R1+0x668], R188 ;  /* 0x000668bc01007387 */ /* 0x000fe40000100a00 */
        /* <DEDUP_REMOVED lines=8> */
[----:B-1----:R-:W2:Y:S01]  /*50330*/  LDL.LU.64 R190, [R1+0x17c0] ;  /* 0x0017c00001be7983 */ /* 0x002ea20000300a00 */
[----:B---3--:R-:W3:Y:S02]  /*50340*/  LDL.LU.64 R184, [R1+0x17c8] ;  /* 0x0017c80001b87983 */ /* 0x008ee40000300a00 */
[----:B------:R-:W3:Y:S01]  /*50350*/  LDL.LU.64 R178, [R1+0x17d0] ;  /* 0x0017d00001b27983 */ /* 0x000ee20000300a00 */
[----:B----4-:R-:W3:Y:S01]  /*50360*/  LDL.LU.64 R176, [R1+0x17d8] ;  /* 0x0017d80001b07983 */ /* 0x010ee20000300a00 */
[----:B------:R-:W3:Y:S01]  /*50370*/  LDL.LU.64 R196, [R1+0x17e0] ;  /* 0x0017e00001c47983 */ /* 0x000ee20000300a00 */
[----:B------:R-:W-:-:S02]  /*50380*/  IADD3 R189, R202, 0x100000, RZ ;  /* 0x00100000cabd7810 */ /* 0x000fc40007ffe0ff */
[----:B------:R-:W-:Y:S01]  /*50390*/  IADD3 R188, R202, 0x100000, RZ ;  /* 0x00100000cabc7810 */ /* 0x000fe20007ffe0ff */
[----:B--2---:R-:W-:-:S04]  /*503a0*/  IMAD.WIDE R194, R2, 0x4, R194 ;  /* 0x0000000402c27825 */ /* 0x004fc800078e02c2 */
[----:B------:R-:W-:-:S04]  /*503b0*/  IMAD.WIDE R192, R2, 0x4, R192 ;  /* 0x0000000402c07825 */ /* 0x000fc800078e02c0 */
[----:B------:R-:W-:-:S04]  /*503c0*/  IMAD.WIDE R182, R2, 0x4, R182 ;  /* 0x0000000402b67825 */ /* 0x000fc800078e02b6 */
[----:B------:R-:W-:-:S04]  /*503d0*/  IMAD.WIDE R180, R2, 0x4, R180 ;  /* 0x0000000402b47825 */ /* 0x000fc800078e02b4 */
[----:B-----5:R-:W-:Y:S01]  /*503e0*/  IMAD.WIDE R172, R2, 0x4, R198 ;  /* 0x0000000402ac7825 */ /* 0x020fe200078e02c6 */
        /* <DEDUP_REMOVED lines=10> */
[----:B-1----:R-:W4:Y:S01]  /*50490*/  LDL.LU.64 R194, [R1+0x17e8] ;  /* 0x0017e80001c27983 */ /* 0x002f220000300a00 */
[----:B--2---:R-:W2:Y:S03]  /*504a0*/  LDL.LU.64 R192, [R1+0x17f0] ;  /* 0x0017f00001c07983 */ /* 0x004ea60000300a00 */
[----:B------:R-:W2:Y:S01]  /*504b0*/  LDL.LU.64 R188, [R1+0x17f8] ;  /* 0x0017f80001bc7983 */ /* 0x000ea20000300a00 */
[----:B-----5:R-:W5:Y:S03]  /*504c0*/  LDL.LU.64 R182, [R1+0x1800] ;  /* 0x0018000001b67983 */ /* 0x020f660000300a00 */
[----:B------:R-:W5:Y:S01]  /*504d0*/  LDL.LU.64 R198, [R1+0x1808] ;  /* 0x0018080001c67983 */ /* 0x000f620000300a00 */
[----:B------:R-:W-:-:S02]  /*504e0*/  IADD3 R181, R202, 0x100000, RZ ;  /* 0x00100000cab57810 */ /* 0x000fc40007ffe0ff */
[----:B------:R-:W-:Y:S01]  /*504f0*/  IADD3 R180, R202, 0x100000, RZ ;  /* 0x00100000cab47810 */ /* 0x000fe20007ffe0ff */
[----:B------:R-:W-:-:S04]  /*50500*/  IMAD.WIDE R190, R2, 0x4, R190 ;  /* 0x0000000402be7825 */ /* 0x000fc800078e02be */
[----:B---3--:R-:W-:-:S04]  /*50510*/  IMAD.WIDE R184, R2, 0x4, R184 ;  /* 0x0000000402b87825 */ /* 0x008fc800078e02b8 */
[----:B------:R-:W-:-:S04]  /*50520*/  IMAD.WIDE R178, R2, 0x4, R178 ;  /* 0x0000000402b27825 */ /* 0x000fc800078e02b2 */
[----:B------:R-:W-:-:S04]  /*50530*/  IMAD.WIDE R176, R2, 0x4, R176 ;  /* 0x0000000402b07825 */ /* 0x000fc800078e02b0 */
[----:B------:R-:W-:Y:S01]  /*50540*/  IMAD.WIDE R172, R2, 0x4, R196 ;  /* 0x0000000402ac7825 */ /* 0x000fe200078e02c4 */
[----:B------:R-:W-:Y:S03]  /*50550*/  STL.64 [R1+0x6b8], R190 ;  /* 0x0006b8be01007387 */ /* 0x000fe60000100a00 */
[----:B------:R1:W-:Y:S02]  /*50560*/  STL.64 [R1+0x6c8], R184 ;  /* 0x0006c8b801007387 */ /* 0x0003e40000100a00 */
[----:B------:R3:W-:Y:S02]  /*50570*/  STL.64 [R1+0x6d8], R178 ;  /* 0x0006d8b201007387 */ /* 0x0007e40000100a00 */
[----:B------:R-:W-:Y:S01]  /*50580*/  STL.64 [R1+0x6e8], R176 ;  /* 0x0006e8b001007387 */ /* 0x000fe20000100a00 */
[----:B------:R1:W-:Y:S04]  /*50590*/  LDGSTS.E [R181+0x74a00], [R190.64], P0 ;  /* 0x74a00000beb57fae */ /* 0x0003e80008121844 */
[----:B------:R1:W-:Y:S01]  /*505a0*/  STL.64 [R1+0x6f8], R172 ;  /* 0x0006f8ac01007387 */ /* 0x0003e20000100a00 */
[----:B------:R1:W-:Y:S02]  /*505b0*/  LDGSTS.E [R180+0x75a00], [R184.64], P0 ;  /* 0x75a00000b8b47fae */ /* 0x0003e40008121844 */
[----:B------:R-:W5:Y:S02]  /*505c0*/  LDL.LU.64 R196, [R1+0x1810] ;  /* 0x0018100001c47983 */ /* 0x000f640000300a00 */
[----:B------:R3:W-:Y:S01]  /*505d0*/  LDGSTS.E [R175+0x76a00], [R178.64], P0 ;  /* 0x76a00000b2af7fae */ /* 0x0007e20008121844 */
[----:B------:R3:W-:Y:S01]  /*505e0*/  LDGSTS.E [R174+0x77a00], [R176.64], P0 ;  /* 0x77a00000b0ae7fae */ /* 0x0007e20008121844 */
[----:B------:R3:W-:Y:S03]  /*505f0*/  LDGSTS.E [R3+0x78a00], [R172.64], P0 ;  /* 0x78a00000ac037fae */ /* 0x0007e60008121844 */
[----:B-1----:R-:W5:Y:S01]  /*50600*/  LDL.LU.64 R184, [R1+0x1818] ;  /* 0x0018180001b87983 */ /* 0x002f620000300a00 */
[----:B------:R-:W5:Y:S02]  /*50610*/  LDL.LU.64 R180, [R1+0x1820] ;  /* 0x0018200001b47983 */ /* 0x000f640000300a00 */
[----:B---3--:R-:W5:Y:S01]  /*50620*/  LDL.LU.64 R178, [R1+0x1828] ;  /* 0x0018280001b27983 */ /* 0x008f620000300a00 */
[----:B------:R-:W5:Y:S01]  /*50630*/  LDL.LU.64 R172, [R1+0x1830] ;  /* 0x0018300001ac7983 */ /* 0x000f620000300a00 */
[----:B------:R-:W-:-:S02]  /*50640*/  IADD3 R191, R202, 0x100000, RZ ;  /* 0x00100000cabf7810 */ /* 0x000fc40007ffe0ff */
[C---:B------:R-:W-:Y:S02]  /*50650*/  IADD3 R190, R202.reuse, 0x100000, RZ ;  /* 0x00100000cabe7810 */ /* 0x040fe40007ffe0ff */
[C---:B------:R-:W-:Y:S02]  /*50660*/  IADD3 R177, R202.reuse, 0x100000, RZ ;  /* 0x00100000cab17810 */ /* 0x040fe40007ffe0ff */
[----:B------:R-:W-:Y:S02]  /*50670*/  IADD3 R176, R202, 0x100000, RZ ;  /* 0x00100000cab07810 */ /* 0x000fe40007ffe0ff */
[----:B------:R-:W-:-:S05]  /*50680*/  LOP3.LUT R203, R203, 0x7f, RZ, 0xc0, !PT ;  /* 0x0000007fcbcb7812 */ /* 0x000fca00078ec0ff */
[----:B------:R-:W-:Y:S02]  /*50690*/  IMAD.SHL.U32 R203, R203, 0x4, RZ ;  /* 0x00000004cbcb7824 */ /* 0x000fe400078e00ff */
[----:B----4-:R-:W-:-:S04]  /*506a0*/  IMAD.WIDE R194, R2, 0x4, R194 ;  /* 0x0000000402c27825 */ /* 0x010fc800078e02c2 */
[----:B--2---:R-:W-:-:S04]  /*506b0*/  IMAD.WIDE R192, R2, 0x4, R192 ;  /* 0x0000000402c07825 */ /* 0x004fc800078e02c0 */
[----:B------:R-:W-:-:S04]  /*506c0*/  IMAD.WIDE R188, R2, 0x4, R188 ;  /* 0x0000000402bc7825 */ /* 0x000fc800078e02bc */
[----:B-----5:R-:W-:-:S04]  /*506d0*/  IMAD.WIDE R182, R2, 0x4, R182 ;  /* 0x0000000402b67825 */ /* 0x020fc800078e02b6 */
[C---:B------:R-:W-:Y:S01]  /*506e0*/  IMAD.WIDE R174, R2.reuse, 0x4, R198 ;  /* 0x0000000402ae7825 */ /* 0x040fe200078e02c6 */
[----:B------:R-:W-:Y:S03]  /*506f0*/  STL.64 [R1+0x708], R194 ;  /* 0x000708c201007387 */ /* 0x000fe60000100a00 */
[----:B------:R1:W-:Y:S02]  /*50700*/  STL.64 [R1+0x718], R192 ;  /* 0x000718c001007387 */ /* 0x0003e40000100a00 */
[----:B------:R2:W-:Y:S02]  /*50710*/  STL.64 [R1+0x728], R188 ;  /* 0x000728bc01007387 */ /* 0x0005e40000100a00 */
[----:B------:R-:W-:Y:S01]  /*50720*/  STL.64 [R1+0x738], R182 ;  /* 0x000738b601007387 */ /* 0x000fe20000100a00 */
[----:B------:R4:W-:Y:S04]  /*50730*/  LDGSTS.E [R191+0x79a00], [R194.64], P0 ;  /* 0x79a00000c2bf7fae */ /* 0x0009e80008121844 */
[----:B------:R5:W-:Y:S01]  /*50740*/  STL.64 [R1+0x748], R174 ;  /* 0x000748ae01007387 */ /* 0x000be20000100a00 */
[----:B------:R1:W-:Y:S02]  /*50750*/  LDGSTS.E [R190+0x7aa00], [R192.64], P0 ;  /* 0x7aa00000c0be7fae */ /* 0x0003e40008121844 */
[----:B------:R-:W3:Y:S02]  /*50760*/  LDL.LU.64 R198, [R1+0x1838] ;  /* 0x0018380001c67983 */ /* 0x000ee40000300a00 */
[----:B------:R2:W-:Y:S01]  /*50770*/  LDGSTS.E [R177+0x7ba00], [R188.64], P0 ;  /* 0x7ba00000bcb17fae */ /* 0x0005e20008121844 */
[----:B------:R5:W-:Y:S01]  /*50780*/  LDGSTS.E [R176+0x7ca00], [R182.64], P0 ;  /* 0x7ca00000b6b07fae */ /* 0x000be20008121844 */
[----:B------:R5:W-:Y:S03]  /*50790*/  LDGSTS.E [R3+0x7da00], [R174.64], P0 ;  /* 0x7da00000ae037fae */ /* 0x000be60008121844 */
[----:B-1----:R-:W3:Y:S01]  /*507a0*/  LDL.LU.64 R192, [R1+0x1840] ;  /* 0x0018400001c07983 */ /* 0x002ee20000300a00 */
[----:B----4-:R-:W4:Y:S02]  /*507b0*/  LDL.LU.64 R190, [R1+0x1848] ;  /* 0x0018480001be7983 */ /* 0x010f240000300a00 */
[----:B--2---:R-:W2:Y:S01]  /*507c0*/  LDL.LU.64 R188, [R1+0x1850] ;  /* 0x0018500001bc7983 */ /* 0x004ea20000300a00 */
[----:B-----5:R-:W5:Y:S01]  /*507d0*/  LDL.LU.64 R174, [R1+0x1858] ;  /* 0x0018580001ae7983 */ /* 0x020f620000300a00 */
[----:B------:R-:W-:Y:S01]  /*507e0*/  IMAD.WIDE R196, R2, 0x4, R196 ;  /* 0x0000000402c47825 */ /* 0x000fe200078e02c4 */
[----:B------:R-:W-:-:S02]  /*507f0*/  LOP3.LUT R183, R203, 0x60, RZ, 0x3c, !PT ;  /* 0x00000060cbb77812 */ /* 0x000fc400078e3cff */
[C---:B------:R-:W-:Y:S02]  /*50800*/  IADD3 R194, R202.reuse, 0x100000, RZ ;  /* 0x00100000cac27810 */ /* 0x040fe40007ffe0ff */
[----:B------:R-:W-:Y:S01]  /*50810*/  IADD3 R182, R202, 0x100000, RZ ;  /* 0x00100000cab67810 */ /* 0x000fe20007ffe0ff */
[----:B------:R-:W-:-:S04]  /*50820*/  IMAD.WIDE R184, R2, 0x4, R184 ;  /* 0x0000000402b87825 */ /* 0x000fc800078e02b8 */
[----:B------:R-:W-:-:S04]  /*50830*/  IMAD.WIDE R180, R2, 0x4, R180 ;  /* 0x0000000402b47825 */ /* 0x000fc800078e02b4 */
[----:B------:R-:W-:-:S04]  /*50840*/  IMAD.WIDE R178, R2, 0x4, R178 ;  /* 0x0000000402b27825 */ /* 0x000fc800078e02b2 */
[----:B------:R-:W-:Y:S01]  /*50850*/  IMAD.WIDE R172, R2, 0x4, R172 ;  /* 0x0000000402ac7825 */ /* 0x000fe200078e02ac */
[----:B------:R1:W-:Y:S01]  /*50860*/  STL.64 [R1+0x758], R196 ;  /* 0x000758c401007387 */ /* 0x0003e20000100a00 */
[C---:B------:R-:W-:Y:S02]  /*50870*/  IADD3 R177, R183.reuse, 0x100000, RZ ;  /* 0x00100000b7b17810 */ /* 0x040fe40007ffe0ff */
[----:B------:R1:W-:Y:S01]  /*50880*/  STL.64 [R1+0x768], R184 ;  /* 0x000768b801007387 */ /* 0x0003e20000100a00 */
[C---:B------:R-:W-:Y:S01]  /*50890*/  IADD3 R176, R183.reuse, 0x100000, RZ ;  /* 0x00100000b7b07810 */ /* 0x040fe20007ffe0ff */
[----:B------:R1:W-:Y:S01]  /*508a0*/  STL.64 [R1+0x778], R180 ;  /* 0x000778b401007387 */ /* 0x0003e20000100a00 */
[C---:B------:R-:W-:Y:S01]  /*508b0*/  IADD3 R3, R183.reuse, 0x100000, RZ ;  /* 0x00100000b7037810 */ /* 0x040fe20007ffe0ff */
[----:B------:R1:W-:Y:S02]  /*508c0*/  STL.64 [R1+0x788], R178 ;  /* 0x000788b201007387 */ /* 0x0003e40000100a00 */
[----:B------:R1:W-:Y:S01]  /*508d0*/  LDGSTS.E [R194+0x7ea00], [R196.64], P0 ;  /* 0x7ea00000c4c27fae */ /* 0x0003e20008121844 */
[----:B------:R1:W-:Y:S02]  /*508e0*/  STL.64 [R1+0x798], R172 ;  /* 0x000798ac01007387 */ /* 0x0003e40000100a00 */
[----:B------:R1:W-:Y:S02]  /*508f0*/  LDGSTS.E [R182+0x7fa00], [R184.64], P0 ;  /* 0x7fa00000b8b67fae */ /* 0x0003e40008121844 */
[----:B------:R1:W-:Y:S01]  /*50900*/  LDGSTS.E [R177+0x40c00], [R180.64], P0 ;  /* 0x40c00000b4b17fae */ /* 0x0003e20008121844 */
[----:B------:R1:W-:Y:S01]  /*50910*/  LDGSTS.E [R176+0x41c00], [R178.64], P0 ;  /* 0x41c00000b2b07fae */ /* 0x0003e20008121844 */
[----:B------:R1:W-:Y:S03]  /*50920*/  LDGSTS.E [R3+0x42c00], [R172.64], P0 ;  /* 0x42c00000ac037fae */ /* 0x0003e60008121844 */
[----:B-1----:R-:W5:Y:S01]  /*50930*/  LDL.LU.64 R196, [R1+0x1860] ;  /* 0x0018600001c47983 */ /* 0x002f620000300a00 */
[----:B------:R-:W5:Y:S02]  /*50940*/  LDL.LU.64 R184, [R1+0x1868] ;  /* 0x0018680001b87983 */ /* 0x000f640000300a00 */
[----:B------:R-:W5:Y:S01]  /*50950*/  LDL.LU.64 R180, [R1+0x1870] ;  /* 0x0018700001b47983 */ /* 0x000f620000300a00 */
[----:B------:R-:W5:Y:S01]  /*50960*/  LDL.LU.64 R178, [R1+0x1878] ;  /* 0x0018780001b27983 */ /* 0x000f620000300a00 */
[----:B------:R-:W5:Y:S01]  /*50970*/  LDL.LU.64 R172, [R1+0x1880] ;  /* 0x0018800001ac7983 */ /* 0x000f620000300a00 */
[----:B------:R-:W-:-:S02]  /*50980*/  IADD3 R194, R183, 0x100000, RZ ;  /* 0x00100000b7c27810 */ /* 0x000fc40007ffe0ff */
[----:B------:R-:W-:Y:S01]  /*50990*/  IADD3 R182, R183, 0x100000, RZ ;  /* 0x00100000b7b67810 */ /* 0x000fe20007ffe0ff */
[----:B---3--:R-:W-:-:S05]  /*509a0*/  IMAD.WIDE R198, R2, 0x4, R198 ;  /* 0x0000000402c67825 */ /* 0x008fca00078e02c6 */
[----:B------:R1:W-:Y:S04]  /*509b0*/  STL.64 [R1+0x7a8], R198 ;  /* 0x0007a8c601007387 */ /* 0x0003e80000100a00 */
[----:B------:R1:W-:Y:S01]  /*509c0*/  LDGSTS.E [R194+0x43c00], [R198.64], P0 ;  /* 0x43c00000c6c27fae */ /* 0x0003e20008121844 */
[----:B------:R-:W-:-:S04]  /*509d0*/  IMAD.WIDE R192, R2, 0x4, R192 ;  /* 0x0000000402c07825 */ /* 0x000fc800078e02c0 */
[----:B----4-:R-:W-:-:S04]  /*509e0*/  IMAD.WIDE R190, R2, 0x4, R190 ;  /* 0x0000000402be7825 */ /* 0x010fc800078e02be */
[----:B--2---:R-:W-:-:S04]  /*509f0*/  IMAD.WIDE R188, R2, 0x4, R188 ;  /* 0x0000000402bc7825 */ /* 0x004fc800078e02bc */
[C---:B-----5:R-:W-:Y:S01]  /*50a00*/  IMAD.WIDE R174, R2.reuse, 0x4, R174 ;  /* 0x0000000402ae7825 */ /* 0x060fe200078e02ae */
[----:B------:R2:W-:Y:S03]  /*50a10*/  STL.64 [R1+0x7b8], R192 ;  /* 0x0007b8c001007387 */ /* 0x0005e60000100a00 */
[----:B------:R3:W-:Y:S02]  /*50a20*/  STL.64 [R1+0x7c8], R190 ;  /* 0x0007c8be01007387 */ /* 0x0007e40000100a00 */
[----:B------:R4:W-:Y:S01]  /*50a30*/  STL.64 [R1+0x7d8], R188 ;  /* 0x0007d8bc01007387 */ /* 0x0009e20000100a00 */
[----:B------:R2:W-:Y:S04]  /*50a40*/  STL.64 [R1+0x7e8], R174 ;  /* 0x0007e8ae01007387 */ /* 0x0005e80000100a00 */
[----:B------:R2:W-:Y:S04]  /*50a50*/  LDGSTS.E [R182+0x44c00], [R192.64], P0 ;  /* 0x44c00000c0b67fae */ /* 0x0005e80008121844 */
[----:B-1----:R-:W5:Y:S01]  /*50a60*/  LDL.LU.64 R198, [R1+0x1888] ;  /* 0x0018880001c67983 */ /* 0x002f620000300a00 */
[----:B------:R3:W-:Y:S02]  /*50a70*/  LDGSTS.E [R177+0x45c00], [R190.64], P0 ;  /* 0x45c00000beb17fae */ /* 0x0007e40008121844 */
[----:B------:R4:W-:Y:S02]  /*50a80*/  LDGSTS.E [R176+0x46c00], [R188.64], P0 ;  /* 0x46c00000bcb07fae */ /* 0x0009e40008121844 */
[----:B------:R1:W-:Y:S01]  /*50a90*/  LDGSTS.E [R3+0x47c00], [R174.64], P0 ;  /* 0x47c00000ae037fae */ /* 0x0003e20008121844 */
[----:B--2---:R-:W2:Y:S01]  /*50aa0*/  LDL.LU.64 R192, [R1+0x1890] ;  /* 0x0018900001c07983 */ /* 0x004ea20000300a00 */
[----:B---3--:R-:W3:Y:S02]  /*50ab0*/  LDL.LU.64 R190, [R1+0x1898] ;  /* 0x0018980001be7983 */ /* 0x008ee40000300a00 */
[----:B----4-:R-:W4:Y:S01]  /*50ac0*/  LDL.LU.64 R188, [R1+0x18a0] ;  /* 0x0018a00001bc7983 */ /* 0x010f220000300a00 */
[----:B-1----:R-:W4:Y:S01]  /*50ad0*/  LDL.LU.64 R174, [R1+0x18a8] ;  /* 0x0018a80001ae7983 */ /* 0x002f220000300a00 */
[----:B------:R-:W-:-:S04]  /*50ae0*/  IMAD.WIDE R196, R2, 0x4, R196 ;  /* 0x0000000402c47825 */ /* 0x000fc800078e02c4 */
[----:B------:R-:W-:-:S04]  /*50af0*/  IMAD.WIDE R184, R2, 0x4, R184 ;  /* 0x0000000402b87825 */ /* 0x000fc800078e02b8 */
[----:B------:R-:W-:-:S04]  /*50b00*/  IMAD.WIDE R180, R2, 0x4, R180 ;  /* 0x0000000402b47825 */ /* 0x000fc800078e02b4 */
[----:B------:R-:W-:-:S04]  /*50b10*/  IMAD.WIDE R178, R2, 0x4, R178 ;  /* 0x0000000402b27825 */ /* 0x000fc800078e02b2 */
[C---:B------:R-:W-:Y:S01]  /*50b20*/  IMAD.WIDE R172, R2.reuse, 0x4, R172 ;  /* 0x0000000402ac7825 */ /* 0x040fe200078e02ac */
        /* <DEDUP_REMOVED lines=11> */
[----:B------:R-:W4:Y:S02]  /*50be0*/  LDL.LU.64 R184, [R1+0x18b8] ;  /* 0x0018b80001b87983 */ /* 0x000f240000300a00 */
[----:B------:R-:W4:Y:S01]  /*50bf0*/  LDL.LU.64 R180, [R1+0x18c0] ;  /* 0x0018c00001b47983 */ /* 0x000f220000300a00 */
[----:B------:R-:W4:Y:S01]  /*50c00*/  LDL.LU.64 R178, [R1+0x18c8] ;  /* 0x0018c80001b27983 */ /* 0x000f220000300a00 */
[----:B------:R-:W4:Y:S02]  /*50c10*/  LDL.LU.64 R172, [R1+0x18d0] ;  /* 0x0018d00001ac7983 */ /* 0x000f240000300a00 */
[----:B-----5:R-:W-:-:S05]  /*50c20*/  IMAD.WIDE R198, R2, 0x4, R198 ;  /* 0x0000000402c67825 */ /* 0x020fca00078e02c6 */
[----:B------:R1:W-:Y:S04]  /*50c30*/  STL.64 [R1+0x848], R198 ;  /* 0x000848c601007387 */ /* 0x0003e80000100a00 */
[----:B------:R1:W-:Y:S01]  /*50c40*/  LDGSTS.E [R194+0x4dc00], [R198.64], P0 ;  /* 0x4dc00000c6c27fae */ /* 0x0003e20008121844 */
[----:B--2---:R-:W-:-:S04]  /*50c50*/  IMAD.WIDE R192, R2, 0x4, R192 ;  /* 0x0000000402c07825 */ /* 0x004fc800078e02c0 */
[----:B---3--:R-:W-:-:S04]  /*50c60*/  IMAD.WIDE R190, R2, 0x4, R190 ;  /* 0x0000000402be7825 */ /* 0x008fc800078e02be */
[----:B----4-:R-:W-:-:S04]  /*50c70*/  IMAD.WIDE R188, R2, 0x4, R188 ;  /* 0x0000000402bc7825 */ /* 0x010fc800078e02bc */
[C---:B------:R-:W-:Y:S01]  /*50c80*/  IMAD.WIDE R174, R2.reuse, 0x4, R174 ;  /* 0x0000000402ae7825 */ /* 0x040fe200078e02ae */
[----:B------:R2:W-:Y:S03]  /*50c90*/  STL.64 [R1+0x858], R192 ;  /* 0x000858c001007387 */ /* 0x0005e60000100a00 */
[----:B------:R3:W-:Y:S02]  /*50ca0*/  STL.64 [R1+0x868], R190 ;  /* 0x000868be01007387 */ /* 0x0007e40000100a00 */
[----:B------:R2:W-:Y:S01]  /*50cb0*/  STL.64 [R1+0x878], R188 ;  /* 0x000878bc01007387 */ /* 0x0005e20000100a00 */
[----:B------:R5:W-:Y:S04]  /*50cc0*/  STL.64 [R1+0x888], R174 ;  /* 0x000888ae01007387 */ /* 0x000be80000100a00 */
[----:B------:R2:W-:Y:S04]  /*50cd0*/  LDGSTS.E [R182+0x4ec00], [R192.64], P0 ;  /* 0x4ec00000c0b67fae */ /* 0x0005e80008121844 */
[----:B-1----:R-:W4:Y:S01]  /*50ce0*/  LDL.LU.64 R198, [R1+0x18d8] ;  /* 0x0018d80001c67983 */ /* 0x002f220000300a00 */
[----:B------:R3:W-:Y:S02]  /*50cf0*/  LDGSTS.E [R177+0x4fc00], [R190.64], P0 ;  /* 0x4fc00000beb17fae */ /* 0x0007e40008121844 */
[----:B------:R1:W-:Y:S02]  /*50d00*/  LDGSTS.E [R176+0x50c00], [R188.64], P0 ;  /* 0x50c00000bcb07fae */ /* 0x0003e40008121844 */
[----:B------:R5:W-:Y:S01]  /*50d10*/  LDGSTS.E [R3+0x51c00], [R174.64], P0 ;  /* 0x51c00000ae037fae */ /* 0x000be20008121844 */
[----:B--2---:R-:W2:Y:S01]  /*50d20*/  LDL.LU.64 R192, [R1+0x18e0] ;  /* 0x0018e00001c07983 */ /* 0x004ea20000300a00 */
[----:B---3--:R-:W3:Y:S02]  /*50d30*/  LDL.LU.64 R190, [R1+0x18e8] ;  /* 0x0018e80001be7983 */ /* 0x008ee40000300a00 */
[----:B-1----:R-:W3:Y:S01]  /*50d40*/  LDL.LU.64 R188, [R1+0x18f0] ;  /* 0x0018f00001bc7983 */ /* 0x002ee20000300a00 */
[----:B-----5:R-:W5:Y:S01]  /*50d50*/  LDL.LU.64 R174, [R1+0x18f8] ;  /* 0x0018f80001ae7983 */ /* 0x020f620000300a00 */
        /* <DEDUP_REMOVED lines=15> */
[----:B-1----:R-:W5:Y:S01]  /*50e50*/  LDL.LU.64 R196, [R1+0x1900] ;  /* 0x0019000001c47983 */ /* 0x002f620000300a00 */
[----:B------:R-:W5:Y:S02]  /*50e60*/  LDL.LU.64 R184, [R1+0x1908] ;  /* 0x0019080001b87983 */ /* 0x000f640000300a00 */
[----:B------:R-:W5:Y:S01]  /*50e70*/  LDL.LU.64 R180, [R1+0x1910] ;  /* 0x0019100001b47983 */ /* 0x000f620000300a00 */
[----:B------:R-:W5:Y:S01]  /*50e80*/  LDL.LU.64 R178, [R1+0x1918] ;  /* 0x0019180001b27983 */ /* 0x000f620000300a00 */
[----:B------:R-:W5:Y:S02]  /*50e90*/  LDL.LU.64 R172, [R1+0x1920] ;  /* 0x0019200001ac7983 */ /* 0x000f640000300a00 */
[----:B----4-:R-:W-:-:S05]  /*50ea0*/  IMAD.WIDE R198, R2, 0x4, R198 ;  /* 0x0000000402c67825 */ /* 0x010fca00078e02c6 */
[----:B------:R1:W-:Y:S04]  /*50eb0*/  STL.64 [R1+0x8e8], R198 ;  /* 0x0008e8c601007387 */ /* 0x0003e80000100a00 */
[----:B------:R1:W-:Y:S01]  /*50ec0*/  LDGSTS.E [R194+0x57c00], [R198.64], P0 ;  /* 0x57c00000c6c27fae */ /* 0x0003e20008121844 */
[----:B--2---:R-:W-:-:S04]  /*50ed0*/  IMAD.WIDE R192, R2, 0x4, R192 ;  /* 0x0000000402c07825 */ /* 0x004fc800078e02c0 */
[----:B---3--:R-:W-:-:S04]  /*50ee0*/  IMAD.WIDE R190, R2, 0x4, R190 ;  /* 0x0000000402be7825 */ /* 0x008fc800078e02be */
[----:B------:R-:W-:-:S04]  /*50ef0*/  IMAD.WIDE R188, R2, 0x4, R188 ;  /* 0x0000000402bc7825 */ /* 0x000fc800078e02bc */
        /* <DEDUP_REMOVED lines=98> */
[----:B------:R-:W-:Y:S01]  /*51520*/  IMAD.WIDE R172, R2, 0x4, R172 ;  /* 0x0000000402ac7825 */ /* 0x000fe200078e02ac */
[----:B------:R-:W-:Y:S03]  /*51530*/  STL.64 [R1+0xa78], R196 ;  /* 0x000a78c401007387 */ /* 0x000fe60000100a00 */
[----:B------:R1:W-:Y:S02]  /*51540*/  STL.64 [R1+0xa88], R184 ;  /* 0x000a88b801007387 */ /* 0x0003e40000100a00 */
[----:B------:R-:W-:Y:S01]  /*51550*/  STL.64 [R1+0xa98], R180 ;  /* 0x000a98b401007387 */ /* 0x000fe20000100a00 */
[----:B------:R1:W-:Y:S01]  /*51560*/  LDGSTS.E [R194+0x70c00], [R196.64], P0 ;  /* 0x70c00000c4c27fae */ /* 0x0003e20008121844 */
[----:B------:R1:W-:Y:S02]  /*51570*/  STL.64 [R1+0xaa8], R178 ;  /* 0x000aa8b201007387 */ /* 0x0003e40000100a00 */
[----:B------:R1:W-:Y:S02]  /*51580*/  LDGSTS.E [R182+0x71c00], [R184.64], P0 ;  /* 0x71c00000b8b67fae */ /* 0x0003e40008121844 */
[----:B------:R1:W-:Y:S01]  /*51590*/  STL.64 [R1+0xab8], R172 ;  /* 0x000ab8ac01007387 */ /* 0x0003e20000100a00 */
[----:B------:R1:W-:Y:S01]  /*515a0*/  LDGSTS.E [R177+0x72c00], [R180.64], P0 ;  /* 0x72c00000b4b17fae */ /* 0x0003e20008121844 */
[----:B------:R1:W-:Y:S02]  /*515b0*/  LDGSTS.E [R176+0x73c00], [R178.64], P0 ;  /* 0x73c00000b2b07fae */ /* 0x0003e40008121844 */
[----:B------:R1:W-:Y:S02]  /*515c0*/  LDGSTS.E [R3+0x74c00], [R172.64], P0 ;  /* 0x74c00000ac037fae */ /* 0x0003e40008121844 */
[----:B-1----:R-:W4:Y:S01]  /*515d0*/  LDL.LU.64 R194, [R1+0x19f0] ;  /* 0x0019f00001c27983 */ /* 0x002f220000300a00 */
[----:B------:R-:W4:Y:S03]  /*515e0*/  LDL.LU.64 R184, [R1+0x19f8] ;  /* 0x0019f80001b87983 */ /* 0x000f260000300a00 */
[----:B------:R-:W4:Y:S01]  /*515f0*/  LDL.LU.64 R178, [R1+0x1a00] ;  /* 0x001a000001b27983 */ /* 0x000f220000300a00 */
[----:B------:R-:W4:Y:S02]  /*51600*/  LDL.LU.64 R176, [R1+0x1a08] ;  /* 0x001a080001b07983 */ /* 0x000f240000300a00 */
[----:B------:R-:W4:Y:S01]  /*51610*/  LDL.LU.64 R172, [R1+0x1a18] ;  /* 0x001a180001ac7983 */ /* 0x000f220000300a00 */
[----:B------:R-:W-:-:S02]  /*51620*/  IADD3 R196, R183, 0x100000, RZ ;  /* 0x00100000b7c47810 */ /* 0x000fc40007ffe0ff */
[C---:B------:R-:W-:Y:S02]  /*51630*/  IADD3 R181, R183.reuse, 0x100000, RZ ;  /* 0x00100000b7b57810 */ /* 0x040fe40007ffe0ff */
[----:B------:R-:W-:Y:S02]  /*51640*/  IADD3 R180, R183, 0x100000, RZ ;  /* 0x00100000b7b47810 */ /* 0x000fe40007ffe0ff */
[----:B------:R-:W-:Y:S01]  /*51650*/  LOP3.LUT R200, R203, 0x70, RZ, 0x3c, !PT ;  /* 0x00000070cbc87812 */ /* 0x000fe200078e3cff */
[----:B-----5:R-:W-:-:S05]  /*51660*/  IMAD.WIDE R198, R2, 0x4, R198 ;  /* 0x0000000402c67825 */ /* 0x020fca00078e02c6 */
[----:B------:R-:W-:Y:S04]  /*51670*/  STL.64 [R1+0xac8], R198 ;  /* 0x000ac8c601007387 */ /* 0x000fe80000100a00 */
[----:B------:R1:W-:Y:S01]  /*51680*/  LDGSTS.E [R196+0x75c00], [R198.64], P0 ;  /* 0x75c00000c6c47fae */ /* 0x0003e20008121844 */
[----:B--2---:R-:W-:-:S04]  /*51690*/  IMAD.WIDE R192, R2, 0x4, R192 ;  /* 0x0000000402c07825 */ /* 0x004fc800078e02c0 */
[----:B---3--:R-:W-:-:S04]  /*516a0*/  IMAD.WIDE R190, R2, 0x4, R190 ;  /* 0x0000000402be7825 */ /* 0x008fc800078e02be */
[----:B----4-:R-:W-:-:S04]  /*516b0*/  IMAD.WIDE R188, R2, 0x4, R188 ;  /* 0x0000000402bc7825 */ /* 0x010fc800078e02bc */
[----:B------:R-:W-:Y:S01]  /*516c0*/  IMAD.WIDE R174, R2, 0x4, R174 ;  /* 0x0000000402ae7825 */ /* 0x000fe200078e02ae */
[----:B------:R2:W-:Y:S03]  /*516d0*/  STL.64 [R1+0xad8], R192 ;  /* 0x000ad8c001007387 */ /* 0x0005e60000100a00 */
[----:B------:R-:W-:Y:S01]  /*516e0*/  STL.64 [R1+0xae8], R190 ;  /* 0x000ae8be01007387 */ /* 0x000fe20000100a00 */
[----:B------:R2:W-:Y:S01]  /*516f0*/  LDGSTS.E [R182+0x76c00], [R192.64], P0 ;  /* 0x76c00000c0b67fae */ /* 0x0005e20008121844 */
[----:B------:R3:W-:Y:S02]  /*51700*/  STL.64 [R1+0xaf8], R188 ;  /* 0x000af8bc01007387 */ /* 0x0007e40000100a00 */
[----:B------:R4:W-:Y:S02]  /*51710*/  LDGSTS.E [R181+0x77c00], [R190.64], P0 ;  /* 0x77c00000beb57fae */ /* 0x0009e40008121844 */
[----:B------:R5:W-:Y:S01]  /*51720*/  STL.64 [R1+0xb08], R174 ;  /* 0x000b08ae01007387 */ /* 0x000be20000100a00 */
[----:B------:R3:W-:Y:S01]  /*51730*/  LDGSTS.E [R180+0x78c00], [R188.64], P0 ;  /* 0x78c00000bcb47fae */ /* 0x0007e20008121844 */
[----:B------:R5:W-:Y:S03]  /*51740*/  LDGSTS.E [R3+0x79c00], [R174.64], P0 ;  /* 0x79c00000ae037fae */ /* 0x000be60008121844 */
[----:B--2---:R-:W2:Y:S04]  /*51750*/  LDL.LU.64 R192, [R1+0x1a10] ;  /* 0x001a100001c07983 */ /* 0x004ea80000300a00 */
[----:B---3--:R-:W3:Y:S01]  /*51760*/  LDL.LU.64 R188, [R1+0x1a20] ;  /* 0x001a200001bc7983 */ /* 0x008ee20000300a00 */
[----:B----4-:R-:W4:Y:S02]  /*51770*/  LDL.LU.64 R180, [R1+0x1a28] ;  /* 0x001a280001b47983 */ /* 0x010f240000300a00 */
[----:B-1----:R-:W4:Y:S02]  /*51780*/  LDL.LU.64 R196, [R1+0x1a30] ;  /* 0x001a300001c47983 */ /* 0x002f240000300a00 */
[----:B------:R-:W4:Y:S01]  /*51790*/  LDL.LU.64 R198, [R1+0x1a38] ;  /* 0x001a380001c67983 */ /* 0x000f220000300a00 */
[----:B------:R-:W-:-:S02]  /*517a0*/  IADD3 R190, R183, 0x100000, RZ ;  /* 0x00100000b7be7810 */ /* 0x000fc40007ffe0ff */
[----:B-----5:R-:W-:Y:S01]  /*517b0*/  IADD3 R175, R183, 0x100000, RZ ;  /* 0x00100000b7af7810 */ /* 0x020fe20007ffe0ff */
[----:B------:R-:W-:-:S04]  /*517c0*/  IMAD.WIDE R194, R2, 0x4, R194 ;  /* 0x0000000402c27825 */ /* 0x000fc800078e02c2 */
[----:B------:R-:W-:-:S04]  /*517d0*/  IMAD.WIDE R184, R2, 0x4, R184 ;  /* 0x0000000402b87825 */ /* 0x000fc800078e02b8 */
[----:B------:R-:W-:-:S04]  /*517e0*/  IMAD.WIDE R178, R2, 0x4, R178 ;  /* 0x0000000402b27825 */ /* 0x000fc800078e02b2 */
[----:B------:R-:W-:-:S04]  /*517f0*/  IMAD.WIDE R176, R2, 0x4, R176 ;  /* 0x0000000402b07825 */ /* 0x000fc800078e02b0 */
[----:B------:R-:W-:Y:S01]  /*51800*/  IMAD.WIDE R172, R2, 0x4, R172 ;  /* 0x0000000402ac7825 */ /* 0x000fe200078e02ac */
[----:B------:R-:W-:Y:S03]  /*51810*/  STL.64 [R1+0xb18], R194 ;  /* 0x000b18c201007387 */ /* 0x000fe60000100a00 */
[----:B------:R1:W-:Y:S02]  /*51820*/  STL.64 [R1+0xb28], R184 ;  /* 0x000b28b801007387 */ /* 0x0003e40000100a00 */
[----:B------:R5:W-:Y:S02]  /*51830*/  STL.64 [R1+0xb38], R178 ;  /* 0x000b38b201007387 */ /* 0x000be40000100a00 */
[----:B------:R1:W-:Y:S01]  /*51840*/  STL.64 [R1+0xb48], R176 ;  /* 0x000b48b001007387 */ /* 0x0003e20000100a00 */
[----:B------:R1:W-:Y:S04]  /*51850*/  LDGSTS.E [R190+0x7ac00], [R194.64], P0 ;  /* 0x7ac00000c2be7fae */ /* 0x0003e80008121844 */
[----:B------:R2:W-:Y:S01]  /*51860*/  STL.64 [R1+0xb58], R172 ;  /* 0x000b58ac01007387 */ /* 0x0005e20000100a00 */
[----:B------:R5:W-:Y:S02]  /*51870*/  LDGSTS.E [R182+0x7bc00], [R184.64], P0 ;  /* 0x7bc00000b8b67fae */ /* 0x000be40008121844 */
[----:B------:R5:W-:Y:S01]  /*51880*/  LDGSTS.E [R175+0x7cc00], [R178.64], P0 ;  /* 0x7cc00000b2af7fae */ /* 0x000be20008121844 */
[----:B-1----:R-:W4:Y:S01]  /*51890*/  LDL.LU.64 R190, [R1+0x1a40] ;  /* 0x001a400001be7983 */ /* 0x002f220000300a00 */
[----:B-----5:R-:W4:Y:S02]  /*518a0*/  LDL.LU.64 R184, [R1+0x1a48] ;  /* 0x001a480001b87983 */ /* 0x020f240000300a00 */
[----:B------:R-:W4:Y:S02]  /*518b0*/  LDL.LU.64 R178, [R1+0x1a50] ;  /* 0x001a500001b27983 */ /* 0x000f240000300a00 */
[----:B------:R-:W4:Y:S01]  /*518c0*/  LDL.LU.64 R194, [R1+0x1a58] ;  /* 0x001a580001c27983 */ /* 0x000f220000300a00 */
[----:B------:R-:W4:Y:S01]  /*518d0*/  LDL.LU.64 R202, [R1+0x1a60] ;  /* 0x001a600001ca7983 */ /* 0x000f220000300a00 */
[C---:B------:R-:W-:Y:S01]  /*518e0*/  IADD3 R174, R183.reuse, 0x100000, RZ ;  /* 0x00100000b7ae7810 */ /* 0x040fe20007ffe0ff */
[----:B------:R-:W-:Y:S01]  /*518f0*/  IADD3 R183, R183, 0x100000, RZ ;  /* 0x00100000b7b77810 */ /* 0x000fe20007ffe0ff */
[----:B------:R-:W-:-:S03]  /*51900*/  IADD3 R182, R200, 0x100000, RZ ;  /* 0x00100000c8b67810 */ /* 0x000fc60007ffe0ff */
[----:B------:R1:W-:Y:S01]  /*51910*/  LDGSTS.E [R174+0x7dc00], [R176.64], P0 ;  /* 0x7dc00000b0ae7fae */ /* 0x0003e20008121844 */
[----:B------:R1:W-:Y:S01]  /*51920*/  LDGSTS.E [R3+0x7ec00], [R172.64], P0 ;  /* 0x7ec00000ac037fae */ /* 0x0003e20008121844 */
[C---:B------:R-:W-:Y:S02]  /*51930*/  IADD3 R175, R200.reuse, 0x100000, RZ ;  /* 0x00100000c8af7810 */ /* 0x040fe40007ffe0ff */
[C---:B-1----:R-:W-:Y:S02]  /*51940*/  IADD3 R174, R200.reuse, 0x100000, RZ ;  /* 0x00100000c8ae7810 */ /* 0x042fe40007ffe0ff */
[----:B------:R-:W-:Y:S01]  /*51950*/  IADD3 R3, R200, 0x100000, RZ ;  /* 0x00100000c8037810 */ /* 0x000fe20007ffe0ff */
[----:B--2---:R-:W-:-:S04]  /*51960*/  IMAD.WIDE R192, R2, 0x4, R192 ;  /* 0x0000000402c07825 */ /* 0x004fc800078e02c0 */
[----:B---3--:R-:W-:-:S04]  /*51970*/  IMAD.WIDE R188, R2, 0x4, R188 ;  /* 0x0000000402bc7825 */ /* 0x008fc800078e02bc */
[----:B----4-:R-:W-:-:S04]  /*51980*/  IMAD.WIDE R180, R2, 0x4, R180 ;  /* 0x0000000402b47825 */ /* 0x010fc800078e02b4 */
[----:B------:R-:W-:-:S04]  /*51990*/  IMAD.WIDE R176, R2, 0x4, R196 ;  /* 0x0000000402b07825 */ /* 0x000fc800078e02c4 */
[----:B------:R-:W-:Y:S01]  /*519a0*/  IMAD.WIDE R172, R2, 0x4, R198 ;  /* 0x0000000402ac7825 */ /* 0x000fe200078e02c6 */
        /* <DEDUP_REMOVED lines=11> */
[----:B--2---:R-:W2:Y:S02]  /*51a60*/  LDL.LU.64 R188, [R1+0x1a70] ;  /* 0x001a700001bc7983 */ /* 0x004ea40000300a00 */
[----:B---3--:R-:W3:Y:S02]  /*51a70*/  LDL.LU.64 R180, [R1+0x1a78] ;  /* 0x001a780001b47983 */ /* 0x008ee40000300a00 */
[----:B------:R-:W3:Y:S01]  /*51a80*/  LDL.LU.64 R196, [R1+0x1a80] ;  /* 0x001a800001c47983 */ /* 0x000ee20000300a00 */
[----:B------:R-:W3:Y:S01]  /*51a90*/  LDL.LU.64 R198, [R1+0x1a88] ;  /* 0x001a880001c67983 */ /* 0x000ee20000300a00 */
[----:B------:R-:W-:Y:S01]  /*51aa0*/  IADD3 R183, R200, 0x100000, RZ ;  /* 0x00100000c8b77810 */ /* 0x000fe20007ffe0ff */
[----:B------:R-:W-:-:S04]  /*51ab0*/  IMAD.WIDE R190, R2, 0x4, R190 ;  /* 0x0000000402be7825 */ /* 0x000fc800078e02be */
[----:B----4-:R-:W-:-:S04]  /*51ac0*/  IMAD.WIDE R184, R2, 0x4, R184 ;  /* 0x0000000402b87825 */ /* 0x010fc800078e02b8 */
        /* <DEDUP_REMOVED lines=14> */
[----:B----4-:R-:W5:Y:S02]  /*51bb0*/  LDL.LU.64 R184, [R1+0x1a98] ;  /* 0x001a980001b87983 */ /* 0x010f640000300a00 */
[----:B------:R-:W5:Y:S02]  /*51bc0*/  LDL.LU.64 R178, [R1+0x1aa0] ;  /* 0x001aa00001b27983 */ /* 0x000f640000300a00 */
[----:B------:R-:W5:Y:S01]  /*51bd0*/  LDL.LU.64 R194, [R1+0x1aa8] ;  /* 0x001aa80001c27983 */ /* 0x000f620000300a00 */
[----:B------:R-:W5:Y:S02]  /*51be0*/  LDL.LU.64 R202, [R1+0x1ab0] ;  /* 0x001ab00001ca7983 */ /* 0x000f640000300a00 */
[----:B-----5:R-:W-:-:S04]  /*51bf0*/  IMAD.WIDE R192, R2, 0x4, R192 ;  /* 0x0000000402c07825 */ /* 0x020fc800078e02c0 */
[----:B--2---:R-:W-:-:S04]  /*51c00*/  IMAD.WIDE R188, R2, 0x4, R188 ;  /* 0x0000000402bc7825 */ /* 0x004fc800078e02bc */
[----:B---3--:R-:W-:-:S04]  /*51c10*/  IMAD.WIDE R180, R2, 0x4, R180 ;  /* 0x0000000402b47825 */ /* 0x008fc800078e02b4 */
        /* <DEDUP_REMOVED lines=13> */
[----:B--2---:R-:W2:Y:S02]  /*51cf0*/  LDL.LU.64 R188, [R1+0x1ac0] ;  /* 0x001ac00001bc7983 */ /* 0x004ea40000300a00 */
[----:B---3--:R-:W3:Y:S01]  /*51d00*/  LDL.LU.64 R180, [R1+0x1ac8] ;  /* 0x001ac80001b47983 */ /* 0x008ee20000300a00 */
[----:B------:R-:W3:Y:S04]  /*51d10*/  LDL.LU.64 R196, [R1+0x1ad0] ;  /* 0x001ad00001c47983 */ /* 0x000ee80000300a00 */
[----:B------:R-:W3:Y:S01]  /*51d20*/  LDL.LU.64 R198, [R1+0x1ad8] ;  /* 0x001ad80001c67983 */ /* 0x000ee20000300a00 */
[----:B------:R-:W-:-:S04]  /*51d30*/  IMAD.WIDE R190, R2, 0x4, R190 ;  /* 0x0000000402be7825 */ /* 0x000fc800078e02be */
[----:B-----5:R-:W-:-:S04]  /*51d40*/  IMAD.WIDE R184, R2, 0x4, R184 ;  /* 0x0000000402b87825 */ /* 0x020fc800078e02b8 */
        /* <DEDUP_REMOVED lines=14> */
[----:B-----5:R-:W4:Y:S02]  /*51e30*/  LDL.LU.64 R184, [R1+0x1ae8] ;  /* 0x001ae80001b87983 */ /* 0x020f240000300a00 */
[----:B------:R-:W4:Y:S02]  /*51e40*/  LDL.LU.64 R178, [R1+0x1af0] ;  /* 0x001af00001b27983 */ /* 0x000f240000300a00 */
[----:B------:R-:W4:Y:S01]  /*51e50*/  LDL.LU.64 R194, [R1+0x1af8] ;  /* 0x001af80001c27983 */ /* 0x000f220000300a00 */
[----:B------:R-:W4:Y:S02]  /*51e60*/  LDL.LU.64 R202, [R1+0x1b00] ;  /* 0x001b000001ca7983 */ /* 0x000f240000300a00 */
[----:B----4-:R-:W-:-:S04]  /*51e70*/  IMAD.WIDE R192, R2, 0x4, R192 ;  /* 0x0000000402c07825 */ /* 0x010fc800078e02c0 */
        /* <DEDUP_REMOVED lines=16> */
[----:B---3--:R-:W3:Y:S01]  /*51f80*/  LDL.LU.64 R180, [R1+0x1b18] ;  /* 0x001b180001b47983 */ /* 0x008ee20000300a00 */
[----:B------:R-:W3:Y:S04]  /*51f90*/  LDL.LU.64 R196, [R1+0x1b20] ;  /* 0x001b200001c47983 */ /* 0x000ee80000300a00 */
[----:B------:R-:W3:Y:S01]  /*51fa0*/  LDL.LU.64 R198, [R1+0x1b28] ;  /* 0x001b280001c67983 */ /* 0x000ee20000300a00 */
        /* <DEDUP_REMOVED lines=84> */
[----:B------:R-:W-:Y:S01]  /*524f0*/  IMAD.WIDE R172, R2, 0x4, R202 ;  /* 0x0000000402ac7825 */ /* 0x000fe200078e02ca */
[----:B------:R1:W-:Y:S03]  /*52500*/  STL.64 [R1+0xe38], R190 ;  /* 0x000e38be01007387 */ /* 0x0003e60000100a00 */
[----:B------:R4:W-:Y:S02]  /*52510*/  STL.64 [R1+0xe48], R184 ;  /* 0x000e48b801007387 */ /* 0x0009e40000100a00 */
[----:B------:R-:W-:Y:S02]  /*52520*/  STL.64 [R1+0xe58], R178 ;  /* 0x000e58b201007387 */ /* 0x000fe40000100a00 */
        /* <DEDUP_REMOVED lines=8> */
[----:B------:R-:W3:Y:S02]  /*525b0*/  LDL.LU.64 R194, [R1+0x1bd8] ;  /* 0x001bd80001c27983 */ /* 0x000ee40000300a00 */
[----:B------:R-:W3:Y:S02]  /*525c0*/  LDL.LU.64 R202, [R1+0x1be0] ;  /* 0x001be00001ca7983 */ /* 0x000ee40000300a00 */
[----:B----4-:R-:W4:Y:S01]  /*525d0*/  LDL.LU.64 R182, [R1+0x1be8] ;  /* 0x001be80001b67983 */ /* 0x010f220000300a00 */
[----:B------:R-:W4:Y:S01]  /*525e0*/  LDL.LU.64 R174, [R1+0x1bf0] ;  /* 0x001bf00001ae7983 */ /* 0x000f220000300a00 */
[----:B------:R-:W-:-:S02]  /*525f0*/  IADD3 R185, R200, 0x100000, RZ ;  /* 0x00100000c8b97810 */ /* 0x000fc40007ffe0ff */
[C---:B------:R-:W-:Y:S02]  /*52600*/  IADD3 R184, R200.reuse, 0x100000, RZ ;  /* 0x00100000c8b87810 */ /* 0x040fe40007ffe0ff */
[C---:B------:R-:W-:Y:S02]  /*52610*/  IADD3 R177, R200.reuse, 0x100000, RZ ;  /* 0x00100000c8b17810 */ /* 0x040fe40007ffe0ff */
[----:B------:R-:W-:Y:S01]  /*52620*/  IADD3 R176, R200, 0x100000, RZ ;  /* 0x00100000c8b07810 */ /* 0x000fe20007ffe0ff */
[----:B-----5:R-:W-:-:S04]  /*52630*/  IMAD.WIDE R192, R2, 0x4, R192 ;  /* 0x0000000402c07825 */ /* 0x020fc800078e02c0 */
[----:B--2---:R-:W-:-:S04]  /*52640*/  IMAD.WIDE R188, R2, 0x4, R188 ;  /* 0x0000000402bc7825 */ /* 0x004fc800078e02bc */
[----:B---3--:R-:W-:-:S04]  /*52650*/  IMAD.WIDE R180, R2, 0x4, R180 ;  /* 0x0000000402b47825 */ /* 0x008fc800078e02b4 */
[C---:B------:R-:W-:Y:S01]  /*52660*/  IMAD.WIDE R178, R2.reuse, 0x4, R196 ;  /* 0x0000000402b27825 */ /* 0x040fe200078e02c4 */
[----:B------:R1:W-:Y:S03]  /*52670*/  STL.64 [R1+0xe88], R192 ;  /* 0x000e88c001007387 */ /* 0x0003e60000100a00 */
[----:B------:R-:W-:Y:S02]  /*52680*/  STL.64 [R1+0xe98], R188 ;  /* 0x000e98bc01007387 */ /* 0x000fe40000100a00 */
[----:B------:R-:W-:-:S04]  /*52690*/  IMAD.WIDE R172, R2, 0x4, R198 ;  /* 0x0000000402ac7825 */ /* 0x000fc800078e02c6 */
[----:B------:R2:W-:Y:S01]  /*526a0*/  STL.64 [R1+0xea8], R180 ;  /* 0x000ea8b401007387 */ /* 0x0005e20000100a00 */
[----:B------:R-:W3:Y:S01]  /*526b0*/  LDL.LU.64 R198, [R1+0x1bf8] ;  /* 0x001bf80001c67983 */ /* 0x000ee20000300a00 */
[----:B------:R-:W-:Y:S03]  /*526c0*/  STL.64 [R1+0xeb8], R178 ;  /* 0x000eb8b201007387 */ /* 0x000fe60000100a00 */
[----:B------:R1:W-:Y:S01]  /*526d0*/  LDGSTS.E [R185+0x71e00], [R192.64], P0 ;  /* 0x71e00000c0b97fae */ /* 0x0003e20008121844 */
[----:B------:R5:W-:Y:S02]  /*526e0*/  STL.64 [R1+0xec8], R172 ;  /* 0x000ec8ac01007387 */ /* 0x000be40000100a00 */
[----:B------:R2:W-:Y:S02]  /*526f0*/  LDGSTS.E [R184+0x72e00], [R188.64], P0 ;  /* 0x72e00000bcb87fae */ /* 0x0005e40008121844 */
[----:B------:R2:W-:Y:S01]  /*52700*/  LDGSTS.E [R177+0x73e00], [R180.64], P0 ;  /* 0x73e00000b4b17fae */ /* 0x0005e20008121844 */
[----:B------:R5:W-:Y:S01]  /*52710*/  LDGSTS.E [R176+0x74e00], [R178.64], P0 ;  /* 0x74e00000b2b07fae */ /* 0x000be20008121844 */
[----:B------:R5:W-:Y:S03]  /*52720*/  LDGSTS.E [R3+0x75e00], [R172.64], P0 ;  /* 0x75e00000ac037fae */ /* 0x000be60008121844 */
[----:B-1----:R-:W3:Y:S01]  /*52730*/  LDL.LU.64 R192, [R1+0x1c00] ;  /* 0x001c000001c07983 */ /* 0x002ee20000300a00 */
[----:B------:R-:W3:Y:S02]  /*52740*/  LDL.LU.64 R196, [R1+0x1c08] ;  /* 0x001c080001c47983 */ /* 0x000ee40000300a00 */
[----:B--2---:R-:W2:Y:S01]  /*52750*/  LDL.LU.64 R180, [R1+0x1c10] ;  /* 0x001c100001b47983 */ /* 0x004ea20000300a00 */
[----:B-----5:R-:W5:Y:S01]  /*52760*/  LDL.LU.64 R176, [R1+0x1c18] ;  /* 0x001c180001b07983 */ /* 0x020f620000300a00 */
[----:B------:R-:W-:-:S04]  /*52770*/  IMAD.WIDE R172, R2, 0x4, R190 ;  /* 0x0000000402ac7825 */ /* 0x000fc800078e02be */
[----:B------:R-:W-:-:S04]  /*52780*/  IMAD.WIDE R190, R2, 0x4, R194 ;  /* 0x0000000402be7825 */ /* 0x000fc800078e02c2 */
[----:B------:R-:W-:Y:S01]  /*52790*/  IMAD.WIDE R184, R2, 0x4, R202 ;  /* 0x0000000402b87825 */ /* 0x000fe200078e02ca */
[----:B------:R-:W5:Y:S03]  /*527a0*/  LDL.LU.64 R194, [R1+0x29b8] ;  /* 0x0029b80001c27983 */ /* 0x000f660000300a00 */
[----:B------:R1:W-:Y:S02]  /*527b0*/  STL.64 [R1+0xed8], R172 ;  /* 0x000ed8ac01007387 */ /* 0x0003e40000100a00 */
[----:B------:R-:W5:Y:S01]  /*527c0*/  LDL.LU.64 R202, [R1+0x29b0] ;  /* 0x0029b00001ca7983 */ /* 0x000f620000300a00 */
[C---:B------:R-:W-:Y:S02]  /*527d0*/  IADD3 R189, R200.reuse, 0x100000, RZ ;  /* 0x00100000c8bd7810 */ /* 0x040fe40007ffe0ff */
[C---:B------:R-:W-:Y:S02]  /*527e0*/  IADD3 R188, R200.reuse, 0x100000, RZ ;  /* 0x00100000c8bc7810 */ /* 0x040fe40007ffe0ff */
[----:B------:R-:W-:-:S02]  /*527f0*/  IADD3 R179, R200, 0x100000, RZ ;  /* 0x00100000c8b37810 */ /* 0x000fc40007ffe0ff */
[----:B------:R-:W-:Y:S01]  /*52800*/  IADD3 R178, R200, 0x100000, RZ ;  /* 0x00100000c8b27810 */ /* 0x000fe20007ffe0ff */
[----:B----4-:R-:W-:-:S04]  /*52810*/  IMAD.WIDE R182, R2, 0x4, R182 ;  /* 0x0000000402b67825 */ /* 0x010fc800078e02b6 */
[C---:B------:R-:W-:Y:S01]  /*52820*/  IMAD.WIDE R174, R2.reuse, 0x4, R174 ;  /* 0x0000000402ae7825 */ /* 0x040fe200078e02ae */
[----:B------:R-:W-:Y:S04]  /*52830*/  STL.64 [R1+0xee8], R190 ;  /* 0x000ee8be01007387 */ /* 0x000fe80000100a00 */
[----:B------:R1:W-:Y:S01]  /*52840*/  LDGSTS.E [R189+0x76e00], [R172.64], P0 ;  /* 0x76e00000acbd7fae */ /* 0x0003e20008121844 */
[----:B------:R-:W-:Y:S02]  /*52850*/  STL.64 [R1+0xef8], R184 ;  /* 0x000ef8b801007387 */ /* 0x000fe40000100a00 */
[----:B------:R4:W-:Y:S02]  /*52860*/  LDGSTS.E [R188+0x77e00], [R190.64], P0 ;  /* 0x77e00000bebc7fae */ /* 0x0009e40008121844 */
[----:B------:R3:W-:Y:S01]  /*52870*/  LDGSTS.E [R179+0x78e00], [R184.64], P0 ;  /* 0x78e00000b8b37fae */ /* 0x0007e20008121844 */
[----:B------:R3:W-:Y:S01]  /*52880*/  LDGSTS.E [R178+0x79e00], [R182.64], P0 ;  /* 0x79e00000b6b27fae */ /* 0x0007e20008121844 */
[----:B------:R3:W-:Y:S03]  /*52890*/  LDGSTS.E [R3+0x7ae00], [R174.64], P0 ;  /* 0x7ae00000ae037fae */ /* 0x0007e60008121844 */
[----:B-1----:R-:W5:Y:S01]  /*528a0*/  LDL.LU.64 R172, [R1+0x6130] ;  /* 0x0061300001ac7983 */ /* 0x002f620000300a00 */
[----:B------:R-:W-:Y:S02]  /*528b0*/  STL.64 [R1+0xf08], R182 ;  /* 0x000f08b601007387 */ /* 0x000fe40000100a00 */
[----:B------:R3:W-:Y:S02]  /*528c0*/  STL.64 [R1+0xf18], R174 ;  /* 0x000f18ae01007387 */ /* 0x0007e40000100a00 */
[----:B---3--:R-:W-:-:S02]  /*528d0*/  IMAD.WIDE R174, R2, 0x4, R198 ;  /* 0x0000000402ae7825 */ /* 0x008fc400078e02c6 */
[----:B------:R-:W3:Y:S02]  /*528e0*/  LDL.LU.64 R198, [R1+0x29a8] ;  /* 0x0029a80001c67983 */ /* 0x000ee40000300a00 */
[----:B------:R-:W3:Y:S02]  /*528f0*/  LDL.LU.64 R182, [R1+0x29c0] ;  /* 0x0029c00001b67983 */ /* 0x000ee40000300a00 */
[----:B------:R1:W-:Y:S01]  /*52900*/  STL.64 [R1+0xf28], R174 ;  /* 0x000f28ae01007387 */ /* 0x0003e20000100a00 */
[----:B------:R1:W-:Y:S01]  /*52910*/  LDGSTS.E [R189+0x7be00], [R174.64], P0 ;  /* 0x7be00000aebd7fae */ /* 0x0003e20008121844 */
[----:B----4-:R-:W-:-:S04]  /*52920*/  IMAD.WIDE R190, R2, 0x4, R192 ;  /* 0x0000000402be7825 */ /* 0x010fc800078e02c0 */
[C---:B------:R-:W-:Y:S01]  /*52930*/  IMAD.WIDE R184, R2.reuse, 0x4, R196 ;  /* 0x0000000402b87825 */ /* 0x040fe200078e02c4 */
[----:B------:R-:W4:Y:S03]  /*52940*/  LDL.LU.64 R192, [R1+0x29a0] ;  /* 0x0029a00001c07983 */ /* 0x000f260000300a00 */
[----:B------:R-:W4:Y:S02]  /*52950*/  LDL.LU.64 R196, [R1+0x2998] ;  /* 0x0029980001c47983 */ /* 0x000f240000300a00 */
[----:B--2---:R-:W-:-:S04]  /*52960*/  IMAD.WIDE R180, R2, 0x4, R180 ;  /* 0x0000000402b47825 */ /* 0x004fc800078e02b4 */
[----:B-----5:R-:W-:Y:S01]  /*52970*/  IMAD.WIDE R176, R2, 0x4, R176 ;  /* 0x0000000402b07825 */ /* 0x020fe200078e02b0 */
[----:B------:R-:W-:Y:S03]  /*52980*/  STL.64 [R1+0xf38], R190 ;  /* 0x000f38be01007387 */ /* 0x000fe60000100a00 */
[----:B------:R-:W-:Y:S01]  /*52990*/  STL.64 [R1+0xf48], R184 ;  /* 0x000f48b801007387 */ /* 0x000fe20000100a00 */
[----:B------:R2:W-:Y:S01]  /*529a0*/  LDGSTS.E [R188+0x7ce00], [R190.64], P0 ;  /* 0x7ce00000bebc7fae */ /* 0x0005e20008121844 */
[----:B-1----:R-:W5:Y:S02]  /*529b0*/  LDL.LU.64 R174, [R1+0x6128] ;  /* 0x0061280001ae7983 */ /* 0x002f640000300a00 */
[----:B------:R1:W-:Y:S02]  /*529c0*/  LDGSTS.E [R179+0x7de00], [R184.64], P0 ;  /* 0x7de00000b8b37fae */ /* 0x0003e40008121844 */
[----:B------:R-:W-:Y:S01]  /*529d0*/  STL.64 [R1+0xf58], R180 ;  /* 0x000f58b401007387 */ /* 0x000fe20000100a00 */
[----:B------:R1:W-:Y:S04]  /*529e0*/  LDGSTS.E [R178+0x7ee00], [R180.64], P0 ;  /* 0x7ee00000b4b27fae */ /* 0x0003e80008121844 */
[----:B------:R2:W-:Y:S01]  /*529f0*/  STL.64 [R1+0xf68], R176 ;  /* 0x000f68b001007387 */ /* 0x0005e20000100a00 */
[----:B------:R2:W-:Y:S02]  /*52a00*/  LDGSTS.E [R3+0x7fe00], [R176.64], P0 ;  /* 0x7fe00000b0037fae */ /* 0x0005e40008121844 */
[----:B------:R-:W0:Y:S02]  /*52a10*/  LDGDEPBAR ;  /* 0x00000000000079af */ /* 0x000e240000000000 */
[----:B------:R-:W-:Y:S02]  /*52a20*/  BAR.SYNC.DEFER_BLOCKING 0x0 ;  /* 0x0000000000007b1d */ /* 0x000fe40000010000 */
[----:B-1----:R-:W-:-:S04]  /*52a30*/  IMAD.WIDE R178, R0, 0x4, R194 ;  /* 0x0000000400b27825 */ /* 0x002fc800078e02c2 */
[----:B--2---:R-:W-:Y:S01]  /*52a40*/  IMAD.WIDE R176, R0, 0x4, R202 ;  /* 0x0000000400b07825 */ /* 0x004fe200078e02ca */
[----:B------:R-:W2:Y:S03]  /*52a50*/  LDL.LU.64 R194, [R1+0x2990] ;  /* 0x0029900001c27983 */ /* 0x000ea60000300a00 */
[----:B------:R-:W5:Y:S02]  /*52a60*/  LDL.LU.64 R188, [R1+0x2988] ;  /* 0x0029880001bc7983 */ /* 0x000f640000300a00 */
[----:B------:R4:W-:Y:S01]  /*52a70*/  STL.64 [R1+0x1728], R178 ;  /* 0x001728b201007387 */ /* 0x0009e20000100a00 */
[----:B------:R1:W-:Y:S01]  /*52a80*/  STL.64 [R1+0x1720], R176 ;  /* 0x001720b001007387 */ /* 0x0003e20000100a00 */
[----:B------:R-:W5:Y:S02]  /*52a90*/  LDL.LU.64 R190, [R1+0x2980] ;  /* 0x0029800001be7983 */ /* 0x000f640000300a00 */
[----:B------:R-:W5:Y:S01]  /*52aa0*/  LDL.LU.64 R202, [R1+0x2978] ;  /* 0x0029780001ca7983 */ /* 0x000f620000300a00 */
[----:B------:R-:W-:-:S02]  /*52ab0*/  IADD3 R2, R187, 0x100000, RZ ;  /* 0x00100000bb027810 */ /* 0x000fc40007ffe0ff */
[C---:B------:R-:W-:Y:S02]  /*52ac0*/  IADD3 R3, R187.reuse, 0x100000, RZ ;  /* 0x00100000bb037810 */ /* 0x040fe40007ffe0ff */
[C---:B------:R-:W-:Y:S01]  /*52ad0*/  IADD3 R184, R187.reuse, 0x100000, RZ ;  /* 0x00100000bbb87810 */ /* 0x040fe20007ffe0ff */
[----:B------:R-:W-:Y:S01]  /*52ae0*/  @!PT LDS RZ, [RZ] ;  /* 0x00000000fffff984 */ /* 0x000fe20000000800 */
[----:B------:R-:W-:Y:S01]  /*52af0*/  @!PT LDS RZ, [RZ] ;  /* 0x00000000fffff984 */ /* 0x000fe20000000800 */
[----:B------:R-:W-:Y:S01]  /*52b00*/  @!PT LDS RZ, [RZ] ;  /* 0x00000000fffff984 */ /* 0x000fe20000000800 */
[----:B------:R4:W-:Y:S02]  /*52b10*/  LDGSTS.E [R2+-0x80000], [R178.64], !P5 ;  /* 0x80000000b2027fae */ /* 0x0009e4000e921844 */
[----:B------:R1:W-:Y:S01]  /*52b20*/  LDGSTS.E [R3+-0x7fe00], [R176.64], !P5 ;  /* 0x80200000b0037fae */ /* 0x0003e2000e921844 */
[----:B------:R-:W-:Y:S01]  /*52b30*/  IADD3 R181, R187, 0x100000, RZ ;  /* 0x00100000bbb57810 */ /* 0x000fe20007ffe0ff */
[----:B---3--:R-:W-:-:S04]  /*52b40*/  IMAD.WIDE R198, R0, 0x4, R198 ;  /* 0x0000000400c67825 */ /* 0x008fc800078e02c6 */
[C---:B------:R-:W-:Y:S01]  /*52b50*/  IMAD.WIDE R182, R0.reuse, 0x4, R182 ;  /* 0x0000000400b67825 */ /* 0x040fe200078e02b6 */
[----:B------:R3:W-:Y:S04]  /*52b60*/  STL.64 [R1+0x1718], R198 ;  /* 0x001718c601007387 */ /* 0x0007e80000100a00 */
[----:B------:R3:W-:Y:S01]  /*52b70*/  STL.64 [R1+0x29a8], R182 ;  /* 0x0029a8b601007387 */ /* 0x0007e20000100a00 */
[----:B------:R3:W-:Y:S01]  /*52b80*/  LDGSTS.E [R184+-0x7fc00], [R198.64], !P5 ;  /* 0x80400000c6b87fae */ /* 0x0007e2000e921844 */
[----:B------:R3:W-:Y:S02]  /*52b90*/  LDGSTS.E [R181+-0x7fa00], [R182.64], !P5 ;  /* 0x80600000b6b57fae */ /* 0x0007e4000e921844 */
[----:B----4-:R-:W-:-:S04]  /*52ba0*/  IMAD.WIDE R178, R0, 0x4, R192 ;  /* 0x0000000400b27825 */ /* 0x010fc800078e02c0 */
[C---:B-1----:R-:W-:Y:S02]  /*52bb0*/  IMAD.WIDE R176, R0.reuse, 0x4, R196 ;  /* 0x0000000400b07825 */ /* 0x042fe400078e02c4 */
[----:B------:R-:W4:Y:S02]  /*52bc0*/  LDL.LU.64 R196, [R1+0x2970] ;  /* 0x0029700001c47983 */ /* 0x000f240000300a00 */
[----:B------:R-:W4:Y:S02]  /*52bd0*/  LDL.LU.64 R192, [R1+0x2968] ;  /* 0x0029680001c07983 */ /* 0x000f240000300a00 */
[----:B------:R1:W-:Y:S02]  /*52be0*/  STL.64 [R1+0x29a0], R178 ;  /* 0x0029a0b201007387 */ /* 0x0003e40000100a00 */
[----:B------:R1:W-:Y:S01]  /*52bf0*/  STL.64 [R1+0x2998], R176 ;  /* 0x002998b001007387 */ /* 0x0003e20000100a00 */
[----:B---3--:R-:W3:Y:S01]  /*52c00*/  LDL.LU.64 R184, [R1+0x2960] ;  /* 0x0029600001b87983 */ /* 0x008ee20000300a00 */
[----:B------:R-:W3:Y:S03]  /*52c10*/  LDL.LU.64 R198, [R1+0x2958] ;  /* 0x0029580001c67983 */ /* 0x000ee60000300a00 */
[----:B------:R1:W-:Y:S01]  /*52c20*/  LDGSTS.E [R2+-0x7e000], [R178.64], !P4 ;  /* 0x82000000b2027fae */ /* 0x0003e2000e121844 */
[----:B------:R1:W-:Y:S01]  /*52c30*/  LDGSTS.E [R3+-0x7de00], [R176.64], !P4 ;  /* 0x82200000b0037fae */ /* 0x0003e2000e121844 */
[----:B------:R-:W-:Y:S01]  /*52c40*/  IADD3 R182, R187, 0x100000, RZ ;  /* 0x00100000bbb67810 */ /* 0x000fe20007ffe0ff */
[----:B--2---:R-:W-:-:S04]  /*52c50*/  IMAD.WIDE R194, R0, 0x4, R194 ;  /* 0x0000000400c27825 */ /* 0x004fc800078e02c2 */
[----:B-----5:R-:W-:-:S04]  /*52c60*/  IMAD.WIDE R188, R0, 0x4, R188 ;  /* 0x0000000400bc7825 */ /* 0x020fc800078e02bc */
[C---:B-1----:R-:W-:Y:S01]  /*52c70*/  IMAD.WIDE R178, R0.reuse, 0x4, R190 ;  /* 0x0000000400b27825 */ /* 0x042fe200078e02be */
[----:B------:R1:W-:Y:S03]  /*52c80*/  STL.64 [R1+0x2990], R194 ;  /* 0x002990c201007387 */ /* 0x0003e60000100a00 */
[----:B------:R-:W-:-:S04]  /*52c90*/  IMAD.WIDE R176, R0, 0x4, R202 ;  /* 0x0000000400b07825 */ /* 0x000fc800078e02ca */
[----:B------:R2:W-:Y:S02]  /*52ca0*/  STL.64 [R1+0x2988], R188 ;  /* 0x002988bc01007387 */ /* 0x0005e40000100a00 */
[----:B------:R-:W5:Y:S01]  /*52cb0*/  LDL.LU.64 R202, [R1+0x2950] ;  /* 0x0029500001ca7983 */ /* 0x000f620000300a00 */
[----:B------:R-:W5:Y:S01]  /*52cc0*/  LDL.LU.64 R190, [R1+0x2948] ;  /* 0x0029480001be7983 */ /* 0x000f620000300a00 */
[----:B------:R3:W-:Y:S03]  /*52cd0*/  STL.64 [R1+0x2980], R178 ;  /* 0x002980b201007387 */ /* 0x0007e60000100a00 */
[----:B------:R1:W-:Y:S01]  /*52ce0*/  LDGSTS.E [R182+-0x7dc00], [R194.64], !P4 ;  /* 0x82400000c2b67fae */ /* 0x0003e2000e121844 */
[----:B------:R2:W-:Y:S02]  /*52cf0*/  STL.64 [R1+0x2978], R176 ;  /* 0x002978b001007387 */ /* 0x0005e40000100a00 */
[----:B------:R2:W-:Y:S02]  /*52d00*/  LDGSTS.E [R181+-0x7da00], [R188.64], !P4 ;  /* 0x82600000bcb57fae */ /* 0x0005e4000e121844 */
[----:B------:R3:W-:Y:S01]  /*52d10*/  LDGSTS.E [R2+-0x7c000], [R178.64], !P2 ;  /* 0x84000000b2027fae */ /* 0x0007e2000d121844 */
[----:B------:R3:W-:Y:S04]  /*52d20*/  LDGSTS.E [R3+-0x7be00], [R176.64], !P2 ;  /* 0x84200000b0037fae */ /* 0x0007e8000d121844 */
[----:B-1----:R-:W5:Y:S01]  /*52d30*/  LDL.LU.64 R182, [R1+0x2940] ;  /* 0x0029400001b67983 */ /* 0x002f620000300a00 */
[----:B------:R-:W5:Y:S01]  /*52d40*/  LDL.LU.64 R194, [R1+0x2938] ;  /* 0x0029380001c27983 */ /* 0x000f620000300a00 */
[----:B--2---:R-:W-:Y:S01]  /*52d50*/  IADD3 R188, R187, 0x100000, RZ ;  /* 0x00100000bbbc7810 */ /* 0x004fe20007ffe0ff */
[----:B----4-:R-:W-:-:S04]  /*52d60*/  IMAD.WIDE R196, R0, 0x4, R196 ;  /* 0x0000000400c47825 */ /* 0x010fc800078e02c4 */
[----:B------:R-:W-:-:S04]  /*52d70*/  IMAD.WIDE R192, R0, 0x4, R192 ;  /* 0x0000000400c07825 */ /* 0x000fc800078e02c0 */
[----:B---3--:R-:W-:-:S04]  /*52d80*/  IMAD.WIDE R178, R0, 0x4, R184 ;  /* 0x0000000400b27825 */ /* 0x008fc800078e02b8 */
[C---:B------:R-:W-:Y:S01]  /*52d90*/  IMAD.WIDE R176, R0.reuse, 0x4, R198 ;  /* 0x0000000400b07825 */ /* 0x040fe200078e02c6 */
[----:B------:R1:W-:Y:S03]  /*52da0*/  STL.64 [R1+0x2970], R196 ;  /* 0x002970c401007387 */ /* 0x0003e60000100a00 */
[----:B------:R2:W-:Y:S02]  /*52db0*/  STL.64 [R1+0x2968], R192 ;  /* 0x002968c001007387 */ /* 0x0005e40000100a00 */
[----:B------:R-:W3:Y:S02]  /*52dc0*/  LDL.LU.64 R198, [R1+0x2930] ;  /* 0x0029300001c67983 */ /* 0x000ee40000300a00 */
[----:B------:R-:W4:Y:S01]  /*52dd0*/  LDL.LU.64 R184, [R1+0x2928] ;  /* 0x0029280001b87983 */ /* 0x000f220000300a00 */
[----:B------:R1:W-:Y:S04]  /*52de0*/  STL.64 [R1+0x2960], R178 ;  /* 0x002960b201007387 */ /* 0x0003e80000100a00 */
[----:B------:R1:W-:Y:S01]  /*52df0*/  LDGSTS.E [R188+-0x7bc00], [R196.64], !P2 ;  /* 0x84400000c4bc7fae */ /* 0x0003e2000d121844 */
[----:B------:R2:W-:Y:S02]  /*52e00*/  STL.64 [R1+0x2958], R176 ;  /* 0x002958b001007387 */ /* 0x0005e40000100a00 */
[----:B------:R2:W-:Y:S02]  /*52e10*/  LDGSTS.E [R181+-0x7ba00], [R192.64], !P2 ;  /* 0x84600000c0b57fae */ /* 0x0005e4000d121844 */
[----:B------:R5:W-:Y:S01]  /*52e20*/  LDGSTS.E [R2+-0x7a000], [R178.64], !P6 ;  /* 0x86000000b2027fae */ /* 0x000be2000f121844 */
[----:B------:R5:W-:Y:S04]  /*52e30*/  LDGSTS.E [R3+-0x79e00], [R176.64], !P6 ;  /* 0x86200000b0037fae */ /* 0x000be8000f121844 */
[----:B-1----:R-:W4:Y:S01]  /*52e40*/  LDL.LU.64 R188, [R1+0x2920] ;  /* 0x0029200001bc7983 */ /* 0x002f220000300a00 */
[----:B------:R-:W4:Y:S01]  /*52e50*/  LDL.LU.64 R196, [R1+0x2918] ;  /* 0x0029180001c47983 */ /* 0x000f220000300a00 */
[----:B--2---:R-:W-:Y:S01]  /*52e60*/  IADD3 R192, R187, 0x100000, RZ ;  /* 0x00100000bbc07810 */ /* 0x004fe20007ffe0ff */
[----:B-----5:R-:W-:-:S04]  /*52e70*/  IMAD.WIDE R202, R0, 0x4, R202 ;  /* 0x0000000400ca7825 */ /* 0x020fc800078e02ca */
[C---:B------:R-:W-:Y:S01]  /*52e80*/  IMAD.WIDE R190, R0.reuse, 0x4, R190 ;  /* 0x0000000400be7825 */ /* 0x040fe200078e02be */
[----:B------:R1:W-:Y:S04]  /*52e90*/  STL.64 [R1+0x2950], R202 ;  /* 0x002950ca01007387 */ /* 0x0003e80000100a00 */
[----:B------:R2:W-:Y:S01]  /*52ea0*/  STL.64 [R1+0x2948], R190 ;  /* 0x002948be01007387 */ /* 0x0005e20000100a00 */
[----:B------:R5:W-:Y:S01]  /*52eb0*/  LDGSTS.E [R192+-0x79c00], [R202.64], !P6 ;  /* 0x86400000cac07fae */ /* 0x000be2000f121844 */
[----:B------:R2:W-:Y:S02]  /*52ec0*/  LDGSTS.E [R181+-0x79a00], [R190.64], !P6 ;  /* 0x86600000beb57fae */ /* 0x0005e4000f121844 */
[----:B------:R-:W-:-:S04]  /*52ed0*/  IMAD.WIDE R178, R0, 0x4, R182 ;  /* 0x0000000400b27825 */ /* 0x000fc800078e02b6 */
[C---:B------:R-:W-:Y:S02]  /*52ee0*/  IMAD.WIDE R176, R0.reuse, 0x4, R194 ;  /* 0x0000000400b07825 */ /* 0x040fe400078e02c2 */
[----:B------:R-:W4:Y:S02]  /*52ef0*/  LDL.LU.64 R194, [R1+0x2910] ;  /* 0x0029100001c27983 */ /* 0x000f240000300a00 */
[----:B------:R-:W4:Y:S02]  /*52f00*/  LDL.LU.64 R182, [R1+0x2908] ;  /* 0x0029080001b67983 */ /* 0x000f240000300a00 */
[----:B------:R3:W-:Y:S02]  /*52f10*/  STL.64 [R1+0x2940], R178 ;  /* 0x002940b201007387 */ /* 0x0007e40000100a00 */
[----:B------:R3:W-:Y:S01]  /*52f20*/  STL.64 [R1+0x2938], R176 ;  /* 0x002938b001007387 */ /* 0x0007e20000100a00 */
[----:B-----5:R-:W4:Y:S01]  /*52f30*/  LDL.LU.64 R192, [R1+0x2900] ;  /* 0x0029000001c07983 */ /* 0x020f220000300a00 */
[----:B-1----:R-:W4:Y:S03]  /*52f40*/  LDL.LU.64 R202, [R1+0x28f8] ;  /* 0x0028f80001ca7983 */ /* 0x002f260000300a00 */
[----:B------:R1:W-:Y:S01]  /*52f50*/  LDGSTS.E [R2+-0x78000], [R178.64], !P3 ;  /* 0x88000000b2027fae */ /* 0x0003e2000d921844 */
[----:B------:R1:W-:Y:S01]  /*52f60*/  LDGSTS.E [R3+-0x77e00], [R176.64], !P3 ;  /* 0x88200000b0037fae */ /* 0x0003e2000d921844 */
[----:B--2---:R-:W-:Y:S01]  /*52f70*/  IADD3 R190, R187, 0x100000, RZ ;  /* 0x00100000bbbe7810 */ /* 0x004fe20007ffe0ff */
[----:B---3--:R-:W-:-:S04]  /*52f80*/  IMAD.WIDE R198, R0, 0x4, R198 ;  /* 0x0000000400c67825 */ /* 0x008fc800078e02c6 */
[C---:B----4-:R-:W-:Y:S01]  /*52f90*/  IMAD.WIDE R184, R0.reuse, 0x4, R184 ;  /* 0x0000000400b87825 */ /* 0x050fe200078e02b8 */
[----:B------:R2:W-:Y:S04]  /*52fa0*/  STL.64 [R1+0x2930], R198 ;  /* 0x002930c601007387 */ /* 0x0005e80000100a00 */
[----:B------:R3:W-:Y:S04]  /*52fb0*/  STL.64 [R1+0x2928], R184 ;  /* 0x002928b801007387 */ /* 0x0007e80000100a00 */
[----:B------:R4:W-:Y:S01]  /*52fc0*/  LDGSTS.E [R190+-0x77c00], [R198.64], !P3 ;  /* 0x88400000c6be7fae */ /* 0x0009e2000d921844 */
[----:B------:R3:W-:Y:S02]  /*52fd0*/  LDGSTS.E [R181+-0x77a00], [R184.64], !P3 ;  /* 0x88600000b8b57fae */ /* 0x0007e4000d921844 */
[----:B-1----:R-:W-:-:S04]  /*52fe0*/  IMAD.WIDE R178, R0, 0x4, R188 ;  /* 0x0000000400b27825 */ /* 0x002fc800078e02bc */
[C---:B------:R-:W-:Y:S02]  /*52ff0*/  IMAD.WIDE R176, R0.reuse, 0x4, R196 ;  /* 0x0000000400b07825 */ /* 0x040fe400078e02c4 */
[----:B------:R-:W5:Y:S02]  /*53000*/  LDL.LU.64 R196, [R1+0x28f0] ;  /* 0x0028f00001c47983 */ /* 0x000f640000300a00 */
[----:B------:R-:W5:Y:S02]  /*53010*/  LDL.LU.64 R188, [R1+0x28e8] ;  /* 0x0028e80001bc7983 */ /* 0x000f640000300a00 */
[----:B------:R1:W-:Y:S02]  /*53020*/  STL.64 [R1+0x2920], R178 ;  /* 0x002920b201007387 */ /* 0x0003e40000100a00 */
[----:B------:R1:W-:Y:S01]  /*53030*/  STL.64 [R1+0x2918], R176 ;  /* 0x002918b001007387 */ /* 0x0003e20000100a00 */
[----:B----4-:R-:W4:Y:S01]  /*53040*/  LDL.LU.64 R190, [R1+0x28e0] ;  /* 0x0028e00001be7983 */ /* 0x010f220000300a00 */
[----:B--2---:R-:W2:Y:S03]  /*53050*/  LDL.LU.64 R198, [R1+0x28d8] ;  /* 0x0028d80001c67983 */ /* 0x004ea60000300a00 */
[----:B------:R1:W-:Y:S01]  /*53060*/  LDGSTS.E [R2+-0x76000], [R178.64], !P1 ;  /* 0x8a000000b2027fae */ /* 0x0003e2000c921844 */
[----:B------:R1:W-:Y:S01]  /*53070*/  LDGSTS.E [R3+-0x75e00], [R176.64], !P1 ;  /* 0x8a200000b0037fae */ /* 0x0003e2000c921844 */
[----:B---3--:R-:W-:Y:S01]  /*53080*/  IADD3 R184, R187, 0x100000, RZ ;  /* 0x00100000bbb87810 */ /* 0x008fe20007ffe0ff */
[----:B------:R-:W-:-:S04]  /*53090*/  IMAD.WIDE R194, R0, 0x4, R194 ;  /* 0x0000000400c27825 */ /* 0x000fc800078e02c2 */
[----:B------:R-:W-:-:S04]  /*530a0*/  IMAD.WIDE R182, R0, 0x4, R182 ;  /* 0x0000000400b67825 */ /* 0x000fc800078e02b6 */
[----:B-1----:R-:W-:-:S04]  /*530b0*/  IMAD.WIDE R178, R0, 0x4, R192 ;  /* 0x0000000400b27825 */ /* 0x002fc800078e02c0 */
[----:B------:R-:W-:Y:S01]  /*530c0*/  IMAD.WIDE R176, R0, 0x4, R202 ;  /* 0x0000000400b07825 */ /* 0x000fe200078e02ca */
[----:B------:R1:W-:Y:S03]  /*530d0*/  STL.64 [R1+0x2910], R194 ;  /* 0x002910c201007387 */ /* 0x0003e60000100a00 */
[----:B------:R3:W-:Y:S02]  /*530e0*/  STL.64 [R1+0x2908], R182 ;  /* 0x002908b601007387 */ /* 0x0007e40000100a00 */
[----:B------:R-:W2:Y:S02]  /*530f0*/  LDL.LU.64 R202, [R1+0x28d0] ;  /* 0x0028d00001ca7983 */ /* 0x000ea40000300a00 */
[----:B------:R-:W2:Y:S01]  /*53100*/  LDL.LU.64 R192, [R1+0x28c8] ;  /* 0x0028c80001c07983 */ /* 0x000ea20000300a00 */
[----:B------:R4:W-:Y:S04]  /*53110*/  STL.64 [R1+0x2900], R178 ;  /* 0x002900b201007387 */ /* 0x0009e80000100a00 */
[----:B------:R1:W-:Y:S01]  /*53120*/  LDGSTS.E [R184+-0x75c00], [R194.64], !P1 ;  /* 0x8a400000c2b87fae */ /* 0x0003e2000c921844 */
[----:B------:R2:W-:Y:S01]  /*53130*/  STL.64 [R1+0x28f8], R176 ;  /* 0x0028f8b001007387 */ /* 0x0005e20000100a00 */
[----:B------:R-:W-:Y:S01]  /*53140*/  IADD3 R180, R252, -0x119, RZ ;  /* 0xfffffee7fcb47810 */ /* 0x000fe20007ffe0ff */
[----:B------:R3:W-:Y:S01]  /*53150*/  LDGSTS.E [R181+-0x75a00], [R182.64], !P1 ;  /* 0x8a600000b6b57fae */ /* 0x0007e2000c921844 */
[----:B-1----:R-:W2:Y:S01]  /*53160*/  LDL.LU.64 R184, [R1+0x28c0] ;  /* 0x0028c00001b87983 */ /* 0x002ea20000300a00 */
[----:B------:R-:W2:Y:S01]  /*53170*/  LDL.LU.64 R194, [R1+0x28b8] ;  /* 0x0028b80001c27983 */ /* 0x000ea20000300a00 */
[----:B------:R-:W-:-:S02]  /*53180*/  ISETP.GE.U32.AND P0, PT, R180, 0x7ffffe68, PT ;  /* 0x7ffffe68b400780c */ /* 0x000fc40003f06070 */
[----:B---3--:R-:W-:-:S11]  /*53190*/  IADD3 R182, R187, 0x100000, RZ ;  /* 0x00100000bbb67810 */ /* 0x008fd60007ffe0ff */
[----:B------:R4:W-:Y:S01]  /*531a0*/  LDGSTS.E [R2+-0x74000], [R178.64], !P0 ;  /* 0x8c000000b2027fae */ /* 0x0009e2000c121844 */
[----:B------:R2:W-:Y:S01]  /*531b0*/  LDGSTS.E [R3+-0x73e00], [R176.64], !P0 ;  /* 0x8c200000b0037fae */ /* 0x0005e2000c121844 */
[----:B------:R-:W-:-:S04]  /*531c0*/  IADD3 R180, R252, -0x11d, RZ ;  /* 0xfffffee3fcb47810 */ /* 0x000fc80007ffe0ff */
[----:B------:R-:W-:Y:S01]  /*531d0*/  ISETP.GE.U32.AND P5, PT, R180, 0x7ffffe64, PT ;  /* 0x7ffffe64b400780c */ /* 0x000fe20003fa6070 */
[----:B-----5:R-:W-:-:S04]  /*531e0*/  IMAD.WIDE R196, R0, 0x4, R196 ;  /* 0x0000000400c47825 */ /* 0x020fc800078e02c4 */
[----:B------:R-:W-:-:S04]  /*531f0*/  IMAD.WIDE R188, R0, 0x4, R188 ;  /* 0x0000000400bc7825 */ /* 0x000fc800078e02bc */
[----:B----4-:R-:W-:-:S04]  /*53200*/  IMAD.WIDE R178, R0, 0x4, R190 ;  /* 0x0000000400b27825 */ /* 0x010fc800078e02be */
[C---:B--2---:R-:W-:Y:S01]  /*53210*/  IMAD.WIDE R176, R0.reuse, 0x4, R198 ;  /* 0x0000000400b07825 */ /* 0x044fe200078e02c6 */
        /* <DEDUP_REMOVED lines=13> */
[----:B------:R-:W-:-:S04]  /*532f0*/  IMAD.WIDE R202, R0, 0x4, R202 ;  /* 0x0000000400ca7825 */ /* 0x000fc800078e02ca */
[----:B------:R-:W-:Y:S01]  /*53300*/  IMAD.WIDE R192, R0, 0x4, R192 ;  /* 0x0000000400c07825 */ /* 0x000fe200078e02c0 */
[----:B------:R1:W-:Y:S04]  /*53310*/  STL.64 [R1+0x28d0], R202 ;  /* 0x0028d0ca01007387 */ /* 0x0003e80000100a00 */
[----:B------:R2:W-:Y:S01]  /*53320*/  STL.64 [R1+0x28c8], R192 ;  /* 0x0028c8c001007387 */ /* 0x0005e20000100a00 */
[----:B------:R1:W-:Y:S01]  /*53330*/  LDGSTS.E [R188+-0x71c00], [R202.64], !P5 ;  /* 0x8e400000cabc7fae */ /* 0x0003e2000e921844 */
[----:B------:R-:W-:Y:S01]  /*53340*/  IADD3 R180, R252, -0x121, RZ ;  /* 0xfffffedffcb47810 */ /* 0x000fe20007ffe0ff */
[----:B------:R2:W-:Y:S02]  /*53350*/  LDGSTS.E [R181+-0x71a00], [R192.64], !P5 ;  /* 0x8e600000c0b57fae */ /* 0x0005e4000e921844 */
[----:B-----5:R-:W-:-:S04]  /*53360*/  IMAD.WIDE R178, R0, 0x4, R184 ;  /* 0x0000000400b27825 */ /* 0x020fc800078e02b8 */
[----:B------:R-:W-:Y:S02]  /*53370*/  IMAD.WIDE R176, R0, 0x4, R194 ;  /* 0x0000000400b07825 */ /* 0x000fe400078e02c2 */
[----:B------:R-:W5:Y:S02]  /*53380*/  LDL.LU.64 R194, [R1+0x2890] ;  /* 0x0028900001c27983 */ /* 0x000f640000300a00 */
[----:B------:R-:W5:Y:S02]  /*53390*/  LDL.LU.64 R184, [R1+0x2888] ;  /* 0x0028880001b87983 */ /* 0x000f640000300a00 */
[----:B------:R3:W-:Y:S02]  /*533a0*/  STL.64 [R1+0x28c0], R178 ;  /* 0x0028c0b201007387 */ /* 0x0007e40000100a00 */
[----:B------:R3:W-:Y:S01]  /*533b0*/  STL.64 [R1+0x28b8], R176 ;  /* 0x0028b8b001007387 */ /* 0x0007e20000100a00 */
[----:B-1----:R-:W5:Y:S01]  /*533c0*/  LDL.LU.64 R188, [R1+0x2880] ;  /* 0x0028800001bc7983 */ /* 0x002f620000300a00 */
[----:B------:R-:W5:Y:S01]  /*533d0*/  LDL.LU.64 R202, [R1+0x2878] ;  /* 0x0028780001ca7983 */ /* 0x000f620000300a00 */
[----:B------:R-:W-:-:S02]  /*533e0*/  ISETP.GE.U32.AND P4, PT, R180, 0x7ffffe60, PT ;  /* 0x7ffffe60b400780c */ /* 0x000fc40003f86070 */
[----:B--2---:R-:W-:-:S11]  /*533f0*/  IADD3 R192, R187, 0x100000, RZ ;  /* 0x00100000bbc07810 */ /* 0x004fd60007ffe0ff */
[----:B------:R1:W-:Y:S01]  /*53400*/  LDGSTS.E [R2+-0x70000], [R178.64], !P4 ;  /* 0x90000000b2027fae */ /* 0x0003e2000e121844 */
[----:B------:R2:W-:Y:S01]  /*53410*/  LDGSTS.E [R3+-0x6fe00], [R176.64], !P4 ;  /* 0x90200000b0037fae */ /* 0x0005e2000e121844 */
[----:B------:R-:W-:-:S04]  /*53420*/  IADD3 R180, R252, -0x125, RZ ;  /* 0xfffffedbfcb47810 */ /* 0x000fc80007ffe0ff */
[----:B------:R-:W-:Y:S01]  /*53430*/  ISETP.GE.U32.AND P2, PT, R180, 0x7ffffe5c, PT ;  /* 0x7ffffe5cb400780c */ /* 0x000fe20003f46070 */
[----:B---3--:R-:W-:-:S04]  /*53440*/  IMAD.WIDE R198, R0, 0x4, R198 ;  /* 0x0000000400c67825 */ /* 0x008fc800078e02c6 */
[C---:B----4-:R-:W-:Y:S01]  /*53450*/  IMAD.WIDE R190, R0.reuse, 0x4, R190 ;  /* 0x0000000400be7825 */ /* 0x050fe200078e02be */
[----:B------:R3:W-:Y:S04]  /*53460*/  STL.64 [R1+0x28b0], R198 ;  /* 0x0028b0c601007387 */ /* 0x0007e80000100a00 */
[----:B------:R4:W-:Y:S04]  /*53470*/  STL.64 [R1+0x28a8], R190 ;  /* 0x0028a8be01007387 */ /* 0x0009e80000100a00 */
[----:B------:R3:W-:Y:S01]  /*53480*/  LDGSTS.E [R192+-0x6fc00], [R198.64], !P4 ;  /* 0x90400000c6c07fae */ /* 0x0007e2000e121844 */
[----:B------:R4:W-:Y:S02]  /*53490*/  LDGSTS.E [R181+-0x6fa00], [R190.64], !P4 ;  /* 0x90600000beb57fae */ /* 0x0009e4000e121844 */
[----:B-1----:R-:W-:-:S04]  /*534a0*/  IMAD.WIDE R178, R0, 0x4, R182 ;  /* 0x0000000400b27825 */ /* 0x002fc800078e02b6 */
[C---:B--2---:R-:W-:Y:S02]  /*534b0*/  IMAD.WIDE R176, R0.reuse, 0x4, R196 ;  /* 0x0000000400b07825 */ /* 0x044fe400078e02c4 */
[----:B------:R-:W2:Y:S02]  /*534c0*/  LDL.LU.64 R196, [R1+0x2870] ;  /* 0x0028700001c47983 */ /* 0x000ea40000300a00 */
[----:B------:R-:W2:Y:S02]  /*534d0*/  LDL.LU.64 R182, [R1+0x2868] ;  /* 0x0028680001b67983 */ /* 0x000ea40000300a00 */
[----:B------:R1:W-:Y:S02]  /*534e0*/  STL.64 [R1+0x28a0], R178 ;  /* 0x0028a0b201007387 */ /* 0x0003e40000100a00 */
[----:B------:R1:W-:Y:S01]  /*534f0*/  STL.64 [R1+0x2898], R176 ;  /* 0x002898b001007387 */ /* 0x0003e20000100a00 */
[----:B---3--:R-:W3:Y:S01]  /*53500*/  LDL.LU.64 R192, [R1+0x2860] ;  /* 0x0028600001c07983 */ /* 0x008ee20000300a00 */
[----:B------:R-:W3:Y:S03]  /*53510*/  LDL.LU.64 R198, [R1+0x2858] ;  /* 0x0028580001c67983 */ /* 0x000ee60000300a00 */
[----:B------:R1:W-:Y:S01]  /*53520*/  LDGSTS.E [R2+-0x6e000], [R178.64], !P2 ;  /* 0x92000000b2027fae */ /* 0x0003e2000d121844 */
[----:B------:R1:W-:Y:S01]  /*53530*/  LDGSTS.E [R3+-0x6de00], [R176.64], !P2 ;  /* 0x92200000b0037fae */ /* 0x0003e2000d121844 */
[----:B----4-:R-:W-:Y:S01]  /*53540*/  IADD3 R190, R187, 0x100000, RZ ;  /* 0x00100000bbbe7810 */ /* 0x010fe20007ffe0ff */
[----:B-----5:R-:W-:-:S04]  /*53550*/  IMAD.WIDE R194, R0, 0x4, R194 ;  /* 0x0000000400c27825 */ /* 0x020fc800078e02c2 */
[----:B------:R-:W-:-:S04]  /*53560*/  IMAD.WIDE R184, R0, 0x4, R184 ;  /* 0x0000000400b87825 */ /* 0x000fc800078e02b8 */
[----:B-1----:R-:W-:-:S04]  /*53570*/  IMAD.WIDE R178, R0, 0x4, R188 ;  /* 0x0000000400b27825 */ /* 0x002fc800078e02bc */
[----:B------:R-:W-:Y:S01]  /*53580*/  IMAD.WIDE R176, R0, 0x4, R202 ;  /* 0x0000000400b07825 */ /* 0x000fe200078e02ca */
[----:B------:R1:W-:Y:S03]  /*53590*/  STL.64 [R1+0x2890], R194 ;  /* 0x002890c201007387 */ /* 0x0003e60000100a00 */
[----:B------:R4:W-:Y:S02]  /*535a0*/  STL.64 [R1+0x2888], R184 ;  /* 0x002888b801007387 */ /* 0x0009e40000100a00 */
[----:B------:R-:W5:Y:S02]  /*535b0*/  LDL.LU.64 R202, [R1+0x2850] ;  /* 0x0028500001ca7983 */ /* 0x000f640000300a00 */
[----:B------:R-:W5:Y:S01]  /*535c0*/  LDL.LU.64 R188, [R1+0x2848] ;  /* 0x0028480001bc7983 */ /* 0x000f620000300a00 */
[----:B------:R3:W-:Y:S04]  /*535d0*/  STL.64 [R1+0x2880], R178 ;  /* 0x002880b201007387 */ /* 0x0007e80000100a00 */
[----:B------:R1:W-:Y:S01]  /*535e0*/  LDGSTS.E [R190+-0x6dc00], [R194.64], !P2 ;  /* 0x92400000c2be7fae */ /* 0x0003e2000d121844 */
[----:B------:R2:W-:Y:S01]  /*535f0*/  STL.64 [R1+0x2878], R176 ;  /* 0x002878b001007387 */ /* 0x0005e20000100a00 */
[----:B------:R-:W-:Y:S01]  /*53600*/  IADD3 R180, R252, -0x129, RZ ;  /* 0xfffffed7fcb47810 */ /* 0x000fe20007ffe0ff */
[----:B------:R4:W-:Y:S01]  /*53610*/  LDGSTS.E [R181+-0x6da00], [R184.64], !P2 ;  /* 0x92600000b8b57fae */ /* 0x0009e2000d121844 */
[----:B-1----:R-:W5:Y:S01]  /*53620*/  LDL.LU.64 R190, [R1+0x2840] ;  /* 0x0028400001be7983 */ /* 0x002f620000300a00 */
[----:B------:R-:W5:Y:S01]  /*53630*/  LDL.LU.64 R194, [R1+0x2838] ;  /* 0x0028380001c27983 */ /* 0x000f620000300a00 */
[----:B------:R-:W-:-:S02]  /*53640*/  ISETP.GE.U32.AND P6, PT, R180, 0x7ffffe58, PT ;  /* 0x7ffffe58b400780c */ /* 0x000fc40003fc6070 */
[----:B----4-:R-:W-:-:S11]  /*53650*/  IADD3 R184, R187, 0x100000, RZ ;  /* 0x00100000bbb87810 */ /* 0x010fd60007ffe0ff */
[----:B------:R3:W-:Y:S01]  /*53660*/  LDGSTS.E [R2+-0x6c000], [R178.64], !P6 ;  /* 0x94000000b2027fae */ /* 0x0007e2000f121844 */
[----:B------:R1:W-:Y:S01]  /*53670*/  LDGSTS.E [R3+-0x6be00], [R176.64], !P6 ;  /* 0x94200000b0037fae */ /* 0x0003e2000f121844 */
[----:B------:R-:W-:-:S04]  /*53680*/  IADD3 R180, R252, -0x12d, RZ ;  /* 0xfffffed3fcb47810 */ /* 0x000fc80007ffe0ff */
[----:B------:R-:W-:Y:S01]  /*53690*/  ISETP.GE.U32.AND P3, PT, R180, 0x7ffffe54, PT ;  /* 0x7ffffe54b400780c */ /* 0x000fe20003f66070 */
[----:B--2---:R-:W-:-:S04]  /*536a0*/  IMAD.WIDE R196, R0, 0x4, R196 ;  /* 0x0000000400c47825 */ /* 0x004fc800078e02c4 */
[----:B------:R-:W-:-:S04]  /*536b0*/  IMAD.WIDE R182, R0, 0x4, R182 ;  /* 0x0000000400b67825 */ /* 0x000fc800078e02b6 */
[----:B---3--:R-:W-:-:S04]  /*536c0*/  IMAD.WIDE R178, R0, 0x4, R192 ;  /* 0x0000000400b27825 */ /* 0x008fc800078e02c0 */
[C---:B-1----:R-:W-:Y:S01]  /*536d0*/  IMAD.WIDE R176, R0.reuse, 0x4, R198 ;  /* 0x0000000400b07825 */ /* 0x042fe200078e02c6 */
        /* <DEDUP_REMOVED lines=14> */
[----:B------:R-:W-:Y:S01]  /*537c0*/  IMAD.WIDE R188, R0, 0x4, R188 ;  /* 0x0000000400bc7825 */ /* 0x000fe200078e02bc */
[----:B------:R1:W-:Y:S04]  /*537d0*/  STL.64 [R1+0x2850], R202 ;  /* 0x002850ca01007387 */ /* 0x0003e80000100a00 */
[----:B------:R2:W-:Y:S01]  /*537e0*/  STL.64 [R1+0x2848], R188 ;  /* 0x002848bc01007387 */ /* 0x0005e20000100a00 */
[----:B------:R5:W-:Y:S01]  /*537f0*/  LDGSTS.E [R182+-0x69c00], [R202.64], !P3 ;  /* 0x96400000cab67fae */ /* 0x000be2000d921844 */
[----:B------:R-:W-:Y:S01]  /*53800*/  IADD3 R180, R252, -0x131, RZ ;  /* 0xfffffecffcb47810 */ /* 0x000fe20007ffe0ff */
[----:B------:R2:W-:Y:S02]  /*53810*/  LDGSTS.E [R181+-0x69a00], [R188.64], !P3 ;  /* 0x96600000bcb57fae */ /* 0x0005e4000d921844 */
[----:B------:R-:W-:-:S04]  /*53820*/  IMAD.WIDE R178, R0, 0x4, R190 ;  /* 0x0000000400b27825 */ /* 0x000fc800078e02be */
[----:B------:R-:W-:Y:S02]  /*53830*/  IMAD.WIDE R176, R0, 0x4, R194 ;  /* 0x0000000400b07825 */ /* 0x000fe400078e02c2 */
[----:B------:R-:W4:Y:S02]  /*53840*/  LDL.LU.64 R194, [R1+0x2810] ;  /* 0x0028100001c27983 */ /* 0x000f240000300a00 */
[----:B------:R-:W4:Y:S02]  /*53850*/  LDL.LU.64 R190, [R1+0x2808] ;  /* 0x0028080001be7983 */ /* 0x000f240000300a00 */
[----:B------:R3:W-:Y:S02]  /*53860*/  STL.64 [R1+0x2840], R178 ;  /* 0x002840b201007387 */ /* 0x0007e40000100a00 */
[----:B------:R3:W-:Y:S01]  /*53870*/  STL.64 [R1+0x2838], R176 ;  /* 0x002838b001007387 */ /* 0x0007e20000100a00 */
[----:B-----5:R-:W5:Y:S01]  /*53880*/  LDL.LU.64 R182, [R1+0x2800] ;  /* 0x0028000001b67983 */ /* 0x020f620000300a00 */
[----:B-1----:R-:W5:Y:S01]  /*53890*/  LDL.LU.64 R202, [R1+0x27f8] ;  /* 0x0027f80001ca7983 */ /* 0x002f620000300a00 */
        /* <DEDUP_REMOVED lines=23> */
[----:B------:R-:W-:-:S04]  /*53a10*/  IMAD.WIDE R194, R0, 0x4, R194 ;  /* 0x0000000400c27825 */ /* 0x000fc800078e02c2 */
[----:B------:R-:W-:-:S04]  /*53a20*/  IMAD.WIDE R190, R0, 0x4, R190 ;  /* 0x0000000400be7825 */ /* 0x000fc800078e02be */
[----:B-----5:R-:W-:-:S04]  /*53a30*/  IMAD.WIDE R178, R0, 0x4, R182 ;  /* 0x0000000400b27825 */ /* 0x020fc800078e02b6 */
[----:B-1----:R-:W-:Y:S01]  /*53a40*/  IMAD.WIDE R176, R0, 0x4, R202 ;  /* 0x0000000400b07825 */ /* 0x002fe200078e02ca */
        /* <DEDUP_REMOVED lines=76> */
[----:B------:R-:W-:Y:S03]  /*53f10*/  STL.64 [R1+0x2790], R194 ;  /* 0x002790c201007387 */ /* 0x000fe60000100a00 */
[----:B------:R1:W-:Y:S02]  /*53f20*/  STL.64 [R1+0x2788], R192 ;  /* 0x002788c001007387 */ /* 0x0003e40000100a00 */
[----:B------:R-:W4:Y:S02]  /*53f30*/  LDL.LU.64 R202, [R1+0x2750] ;  /* 0x0027500001ca7983 */ /* 0x000f240000300a00 */
[----:B------:R-:W5:Y:S01]  /*53f40*/  LDL.LU.64 R184, [R1+0x2748] ;  /* 0x0027480001b87983 */ /* 0x000f620000300a00 */
[----:B------:R3:W-:Y:S04]  /*53f50*/  STL.64 [R1+0x2780], R178 ;  /* 0x002780b201007387 */ /* 0x0007e80000100a00 */
[----:B------:R1:W-:Y:S01]  /*53f60*/  LDGSTS.E [R188+-0x5dc00], [R194.64], !P6 ;  /* 0xa2400000c2bc7fae */ /* 0x0003e2000f121844 */
[----:B------:R2:W-:Y:S02]  /*53f70*/  STL.64 [R1+0x2778], R176 ;  /* 0x002778b001007387 */ /* 0x0005e40000100a00 */
[----:B------:R1:W-:Y:S02]  /*53f80*/  LDGSTS.E [R181+-0x5da00], [R192.64], !P6 ;  /* 0xa2600000c0b57fae */ /* 0x0003e4000f121844 */
[----:B-1----:R-:W5:Y:S01]  /*53f90*/  LDL.LU.64 R188, [R1+0x2740] ;  /* 0x0027400001bc7983 */ /* 0x002f620000300a00 */
[----:B------:R-:W5:Y:S01]  /*53fa0*/  LDL.LU.64 R192, [R1+0x2738] ;  /* 0x0027380001c07983 */ /* 0x000f620000300a00 */
[----:B------:R-:W-:-:S04]  /*53fb0*/  IADD3 R180, R252, -0x149, RZ ;  /* 0xfffffeb7fcb47810 */ /* 0x000fc80007ffe0ff */
[----:B------:R-:W-:Y:S02]  /*53fc0*/  ISETP.GE.U32.AND P3, PT, R180, 0x7ffffe38, PT ;  /* 0x7ffffe38b400780c */ /* 0x000fe40003f66070 */
[----:B------:R-:W-:-:S11]  /*53fd0*/  IADD3 R194, R187, 0x100000, RZ ;  /* 0x00100000bbc27810 */ /* 0x000fd60007ffe0ff */
        /* <DEDUP_REMOVED lines=11> */
[----:B------:R-:W3:Y:S01]  /*54090*/  LDL.LU.64 R182, [R1+0x2728] ;  /* 0x0027280001b67983 */ /* 0x000ee20000300a00 */
[----:B------:R1:W-:Y:S04]  /*540a0*/  STL.64 [R1+0x2760], R178 ;  /* 0x002760b201007387 */ /* 0x0003e80000100a00 */
[----:B------:R1:W-:Y:S01]  /*540b0*/  LDGSTS.E [R194+-0x5bc00], [R196.64], !P3 ;  /* 0xa4400000c4c27fae */ /* 0x0003e2000d921844 */
[----:B------:R2:W-:Y:S02]  /*540c0*/  STL.64 [R1+0x2758], R176 ;  /* 0x002758b001007387 */ /* 0x0005e40000100a00 */
[----:B------:R2:W-:Y:S02]  /*540d0*/  LDGSTS.E [R181+-0x5ba00], [R190.64], !P3 ;  /* 0xa4600000beb57fae */ /* 0x0005e4000d921844 */
[----:B------:R4:W-:Y:S01]  /*540e0*/  LDGSTS.E [R2+-0x5a000], [R178.64], !P1 ;  /* 0xa6000000b2027fae */ /* 0x0009e2000c921844 */
[----:B------:R4:W-:Y:S04]  /*540f0*/  LDGSTS.E [R3+-0x59e00], [R176.64], !P1 ;  /* 0xa6200000b0037fae */ /* 0x0009e8000c921844 */
[----:B-1----:R-:W3:Y:S01]  /*54100*/  LDL.LU.64 R194, [R1+0x2720] ;  /* 0x0027200001c27983 */ /* 0x002ee20000300a00 */
[----:B------:R-:W3:Y:S01]  /*54110*/  LDL.LU.64 R196, [R1+0x2718] ;  /* 0x0027180001c47983 */ /* 0x000ee20000300a00 */
[----:B--2---:R-:W-:Y:S01]  /*54120*/  IADD3 R190, R187, 0x100000, RZ ;  /* 0x00100000bbbe7810 */ /* 0x004fe20007ffe0ff */
[----:B----4-:R-:W-:-:S04]  /*54130*/  IMAD.WIDE R202, R0, 0x4, R202 ;  /* 0x0000000400ca7825 */ /* 0x010fc800078e02ca */
[----:B-----5:R-:W-:Y:S01]  /*54140*/  IMAD.WIDE R184, R0, 0x4, R184 ;  /* 0x0000000400b87825 */ /* 0x020fe200078e02b8 */
[----:B------:R1:W-:Y:S04]  /*54150*/  STL.64 [R1+0x2750], R202 ;  /* 0x002750ca01007387 */ /* 0x0003e80000100a00 */
[----:B------:R2:W-:Y:S04]  /*54160*/  STL.64 [R1+0x2748], R184 ;  /* 0x002748b801007387 */ /* 0x0005e80000100a00 */
[----:B------:R4:W-:Y:S01]  /*54170*/  LDGSTS.E [R190+-0x59c00], [R202.64], !P1 ;  /* 0xa6400000cabe7fae */ /* 0x0009e2000c921844 */
[----:B------:R-:W-:Y:S01]  /*54180*/  IADD3 R180, R252, -0x151, RZ ;  /* 0xfffffeaffcb47810 */ /* 0x000fe20007ffe0ff */
[----:B------:R2:W-:Y:S02]  /*54190*/  LDGSTS.E [R181+-0x59a00], [R184.64], !P1 ;  /* 0xa6600000b8b57fae */ /* 0x0005e4000c921844 */
[----:B------:R-:W-:-:S04]  /*541a0*/  IMAD.WIDE R178, R0, 0x4, R188 ;  /* 0x0000000400b27825 */ /* 0x000fc800078e02bc */
[----:B------:R-:W-:Y:S02]  /*541b0*/  IMAD.WIDE R176, R0, 0x4, R192 ;  /* 0x0000000400b07825 */ /* 0x000fe400078e02c0 */
[----:B------:R-:W5:Y:S02]  /*541c0*/  LDL.LU.64 R192, [R1+0x2710] ;  /* 0x0027100001c07983 */ /* 0x000f640000300a00 */
[----:B------:R-:W5:Y:S02]  /*541d0*/  LDL.LU.64 R188, [R1+0x2708] ;  /* 0x0027080001bc7983 */ /* 0x000f640000300a00 */
[----:B------:R3:W-:Y:S02]  /*541e0*/  STL.64 [R1+0x2740], R178 ;  /* 0x002740b201007387 */ /* 0x0007e40000100a00 */
[----:B------:R3:W-:Y:S01]  /*541f0*/  STL.64 [R1+0x2738], R176 ;  /* 0x002738b001007387 */ /* 0x0007e20000100a00 */
[----:B----4-:R-:W4:Y:S01]  /*54200*/  LDL.LU.64 R190, [R1+0x2700] ;  /* 0x0027000001be7983 */ /* 0x010f220000300a00 */
[----:B-1----:R-:W4:Y:S01]  /*54210*/  LDL.LU.64 R202, [R1+0x26f8] ;  /* 0x0026f80001ca7983 */ /* 0x002f220000300a00 */
[----:B------:R-:W-:-:S02]  /*54220*/  ISETP.GE.U32.AND P0, PT, R180, 0x7ffffe30, PT ;  /* 0x7ffffe30b400780c */ /* 0x000fc40003f06070 */
[----:B--2---:R-:W-:-:S11]  /*54230*/  IADD3 R184, R187, 0x100000, RZ ;  /* 0x00100000bbb87810 */ /* 0x004fd60007ffe0ff */
[----:B------:R1:W-:Y:S01]  /*54240*/  LDGSTS.E [R2+-0x58000], [R178.64], !P0 ;  /* 0xa8000000b2027fae */ /* 0x0003e2000c121844 */
[----:B------:R2:W-:Y:S01]  /*54250*/  LDGSTS.E [R3+-0x57e00], [R176.64], !P0 ;  /* 0xa8200000b0037fae */ /* 0x0005e2000c121844 */
[----:B------:R-:W-:-:S04]  /*54260*/  IADD3 R180, R252, -0x155, RZ ;  /* 0xfffffeabfcb47810 */ /* 0x000fc80007ffe0ff */
[----:B------:R-:W-:Y:S01]  /*54270*/  ISETP.GE.U32.AND P5, PT, R180, 0x7ffffe2c, PT ;  /* 0x7ffffe2cb400780c */ /* 0x000fe20003fa6070 */
[----:B---3--:R-:W-:-:S04]  /*54280*/  IMAD.WIDE R198, R0, 0x4, R198 ;  /* 0x0000000400c67825 */ /* 0x008fc800078e02c6 */
[C---:B------:R-:W-:Y:S01]  /*54290*/  IMAD.WIDE R182, R0.reuse, 0x4, R182 ;  /* 0x0000000400b67825 */ /* 0x040fe200078e02b6 */
[----:B------:R3:W-:Y:S04]  /*542a0*/  STL.64 [R1+0x2730], R198 ;  /* 0x002730c601007387 */ /* 0x0007e80000100a00 */
[----:B------:R3:W-:Y:S01]  /*542b0*/  STL.64 [R1+0x2728], R182 ;  /* 0x002728b601007387 */ /* 0x0007e20000100a00 */
        /* <DEDUP_REMOVED lines=12> */
[----:B------:R-:W-:Y:S01]  /*54380*/  IADD3 R182, R187, 0x100000, RZ ;  /* 0x00100000bbb67810 */ /* 0x000fe20007ffe0ff */
[----:B-----5:R-:W-:-:S04]  /*54390*/  IMAD.WIDE R192, R0, 0x4, R192 ;  /* 0x0000000400c07825 */ /* 0x020fc800078e02c0 */
[----:B------:R-:W-:-:S04]  /*543a0*/  IMAD.WIDE R188, R0, 0x4, R188 ;  /* 0x0000000400bc7825 */ /* 0x000fc800078e02bc */
[----:B----4-:R-:W-:-:S04]  /*543b0*/  IMAD.WIDE R178, R0, 0x4, R190 ;  /* 0x0000000400b27825 */ /* 0x010fc800078e02be */
        /* <DEDUP_REMOVED lines=98> */
[----:B------:R-:W-:Y:S03]  /*549e0*/  STL.64 [R1+0x2670], R196 ;  /* 0x002670c401007387 */ /* 0x000fe60000100a00 */
[----:B------:R1:W-:Y:S02]  /*549f0*/  STL.64 [R1+0x2668], R188 ;  /* 0x002668bc01007387 */ /* 0x0003e40000100a00 */
[----:B------:R-:W2:Y:S02]  /*54a00*/  LDL.LU.64 R198, [R1+0x2630] ;  /* 0x0026300001c67983 */ /* 0x000ea40000300a00 */
        /* <DEDUP_REMOVED lines=8> */
[----:B----4-:R-:W4:Y:S01]  /*54a90*/  LDL.LU.64 R188, [R1+0x2618] ;  /* 0x0026180001bc7983 */ /* 0x010f220000300a00 */
[----:B------:R-:W-:Y:S01]  /*54aa0*/  IADD3 R196, R187, 0x100000, RZ ;  /* 0x00100000bbc47810 */ /* 0x000fe20007ffe0ff */
        /* <DEDUP_REMOVED lines=13> */
[----:B-1----:R-:W4:Y:S01]  /*54b80*/  LDL.LU.64 R196, [R1+0x2600] ;  /* 0x0026000001c47983 */ /* 0x002f220000300a00 */
[----:B------:R-:W4:Y:S01]  /*54b90*/  LDL.LU.64 R202, [R1+0x25f8] ;  /* 0x0025f80001ca7983 */ /* 0x000f220000300a00 */
[----:B------:R-:W-:-:S02]  /*54ba0*/  ISETP.GE.U32.AND P5, PT, R180, 0x7ffffe10, PT ;  /* 0x7ffffe10b400780c */ /* 0x000fc40003fa6070 */
[----:B-----5:R-:W-:-:S11]  /*54bb0*/  IADD3 R194, R187, 0x100000, RZ ;  /* 0x00100000bbc27810 */ /* 0x020fd60007ffe0ff */
[----:B------:R1:W-:Y:S01]  /*54bc0*/  LDGSTS.E [R2+-0x48000], [R178.64], !P5 ;  /* 0xb8000000b2027fae */ /* 0x0003e2000e921844 */
[----:B------:R4:W-:Y:S01]  /*54bd0*/  LDGSTS.E [R3+-0x47e00], [R176.64], !P5 ;  /* 0xb8200000b0037fae */ /* 0x0009e2000e921844 */
[----:B------:R-:W-:-:S04]  /*54be0*/  IADD3 R180, R252, -0x175, RZ ;  /* 0xfffffe8bfcb47810 */ /* 0x000fc80007ffe0ff */
[----:B------:R-:W-:Y:S01]  /*54bf0*/  ISETP.GE.U32.AND P4, PT, R180, 0x7ffffe0c, PT ;  /* 0x7ffffe0cb400780c */ /* 0x000fe20003f86070 */
[----:B--2---:R-:W-:-:S04]  /*54c00*/  IMAD.WIDE R198, R0, 0x4, R198 ;  /* 0x0000000400c67825 */ /* 0x004fc800078e02c6 */
[C---:B---3--:R-:W-:Y:S01]  /*54c10*/  IMAD.WIDE R190, R0.reuse, 0x4, R190 ;  /* 0x0000000400be7825 */ /* 0x048fe200078e02be */
[----:B------:R2:W-:Y:S04]  /*54c20*/  STL.64 [R1+0x2630], R198 ;  /* 0x002630c601007387 */ /* 0x0005e80000100a00 */
[----:B------:R3:W-:Y:S04]  /*54c30*/  STL.64 [R1+0x2628], R190 ;  /* 0x002628be01007387 */ /* 0x0007e80000100a00 */
[----:B------:R5:W-:Y:S01]  /*54c40*/  LDGSTS.E [R194+-0x47c00], [R198.64], !P5 ;  /* 0xb8400000c6c27fae */ /* 0x000be2000e921844 */
[----:B------:R3:W-:Y:S02]  /*54c50*/  LDGSTS.E [R181+-0x47a00], [R190.64], !P5 ;  /* 0xb8600000beb57fae */ /* 0x0007e4000e921844 */
[----:B-1----:R-:W-:-:S04]  /*54c60*/  IMAD.WIDE R178, R0, 0x4, R182 ;  /* 0x0000000400b27825 */ /* 0x002fc800078e02b6 */
[----:B----4-:R-:W-:Y:S02]  /*54c70*/  IMAD.WIDE R176, R0, 0x4, R188 ;  /* 0x0000000400b07825 */ /* 0x010fe400078e02bc */
[----:B------:R-:W4:Y:S02]  /*54c80*/  LDL.LU.64 R188, [R1+0x25f0] ;  /* 0x0025f00001bc7983 */ /* 0x000f240000300a00 */
[----:B------:R-:W4:Y:S02]  /*54c90*/  LDL.LU.64 R182, [R1+0x25e8] ;  /* 0x0025e80001b67983 */ /* 0x000f240000300a00 */
[----:B------:R1:W-:Y:S02]  /*54ca0*/  STL.64 [R1+0x2620], R178 ;  /* 0x002620b201007387 */ /* 0x0003e40000100a00 */
[----:B------:R1:W-:Y:S01]  /*54cb0*/  STL.64 [R1+0x2618], R176 ;  /* 0x002618b001007387 */ /* 0x0003e20000100a00 */
[----:B-----5:R-:W5:Y:S01]  /*54cc0*/  LDL.LU.64 R194, [R1+0x25e0] ;  /* 0x0025e00001c27983 */ /* 0x020f620000300a00 */
[----:B--2---:R-:W2:Y:S01]  /*54cd0*/  LDL.LU.64 R198, [R1+0x25d8] ;  /* 0x0025d80001c67983 */ /* 0x004ea20000300a00 */
[----:B---3--:R-:W-:-:S02]  /*54ce0*/  IADD3 R190, R187, 0x100000, RZ ;  /* 0x00100000bbbe7810 */ /* 0x008fc40007ffe0ff */
[----:B------:R1:W-:Y:S01]  /*54cf0*/  LDGSTS.E [R2+-0x46000], [R178.64], !P4 ;  /* 0xba000000b2027fae */ /* 0x0003e2000e121844 */
[----:B------:R3:W-:Y:S02]  /*54d00*/  LDGSTS.E [R3+-0x45e00], [R176.64], !P4 ;  /* 0xba200000b0037fae */ /* 0x0007e4000e121844 */
[----:B------:R-:W-:-:S04]  /*54d10*/  IMAD.WIDE R192, R0, 0x4, R192 ;  /* 0x0000000400c07825 */ /* 0x000fc800078e02c0 */
[----:B------:R-:W-:-:S04]  /*54d20*/  IMAD.WIDE R184, R0, 0x4, R184 ;  /* 0x0000000400b87825 */ /* 0x000fc800078e02b8 */
[----:B-1----:R-:W-:-:S04]  /*54d30*/  IMAD.WIDE R178, R0, 0x4, R196 ;  /* 0x0000000400b27825 */ /* 0x002fc800078e02c4 */
[----:B---3--:R-:W-:Y:S01]  /*54d40*/  IMAD.WIDE R176, R0, 0x4, R202 ;  /* 0x0000000400b07825 */ /* 0x008fe200078e02ca */
[----:B------:R1:W-:Y:S03]  /*54d50*/  STL.64 [R1+0x2610], R192 ;  /* 0x002610c001007387 */ /* 0x0003e60000100a00 */
[----:B------:R3:W-:Y:S01]  /*54d60*/  STL.64 [R1+0x2608], R184 ;  /* 0x002608b801007387 */ /* 0x0007e20000100a00 */
[----:B------:R1:W-:Y:S01]  /*54d70*/  LDGSTS.E [R190+-0x45c00], [R192.64], !P4 ;  /* 0xba400000c0be7fae */ /* 0x0003e2000e121844 */
[----:B------:R-:W-:Y:S01]  /*54d80*/  IADD3 R180, R252, -0x179, RZ ;  /* 0xfffffe87fcb47810 */ /* 0x000fe20007ffe0ff */
[----:B------:R3:W-:Y:S02]  /*54d90*/  LDGSTS.E [R181+-0x45a00], [R184.64], !P4 ;  /* 0xba600000b8b57fae */ /* 0x0007e4000e121844 */
[----:B-1----:R-:W2:Y:S01]  /*54da0*/  LDL.LU.64 R192, [R1+0x25d0] ;  /* 0x0025d00001c07983 */ /* 0x002ea20000300a00 */
[----:B------:R5:W-:Y:S02]  /*54db0*/  STL.64 [R1+0x2600], R178 ;  /* 0x002600b201007387 */ /* 0x000be40000100a00 */
[----:B------:R-:W2:Y:S02]  /*54dc0*/  LDL.LU.64 R190, [R1+0x25c8] ;  /* 0x0025c80001be7983 */ /* 0x000ea40000300a00 */
[----:B------:R2:W-:Y:S01]  /*54dd0*/  STL.64 [R1+0x25f8], R176 ;  /* 0x0025f8b001007387 */ /* 0x0005e20000100a00 */
[----:B------:R-:W2:Y:S01]  /*54de0*/  LDL.LU.64 R196, [R1+0x25c0] ;  /* 0x0025c00001c47983 */ /* 0x000ea20000300a00 */
[----:B------:R-:W2:Y:S01]  /*54df0*/  LDL.LU.64 R202, [R1+0x25b8] ;  /* 0x0025b80001ca7983 */ /* 0x000ea20000300a00 */
[----:B------:R-:W-:-:S02]  /*54e00*/  ISETP.GE.U32.AND P2, PT, R180, 0x7ffffe08, PT ;  /* 0x7ffffe08b400780c */ /* 0x000fc40003f46070 */
[----:B---3--:R-:W-:-:S11]  /*54e10*/  IADD3 R184, R187, 0x100000, RZ ;  /* 0x00100000bbb87810 */ /* 0x008fd60007ffe0ff */
[----:B------:R5:W-:Y:S01]  /*54e20*/  LDGSTS.E [R2+-0x44000], [R178.64], !P2 ;  /* 0xbc000000b2027fae */ /* 0x000be2000d121844 */
[----:B------:R2:W-:Y:S01]  /*54e30*/  LDGSTS.E [R3+-0x43e00], [R176.64], !P2 ;  /* 0xbc200000b0037fae */ /* 0x0005e2000d121844 */
[----:B------:R-:W-:-:S04]  /*54e40*/  IADD3 R180, R252, -0x17d, RZ ;  /* 0xfffffe83fcb47810 */ /* 0x000fc80007ffe0ff */
[----:B------:R-:W-:Y:S01]  /*54e50*/  ISETP.GE.U32.AND P6, PT, R180, 0x7ffffe04, PT ;  /* 0x7ffffe04b400780c */ /* 0x000fe20003fc6070 */
[----:B----4-:R-:W-:-:S04]  /*54e60*/  IMAD.WIDE R188, R0, 0x4, R188 ;  /* 0x0000000400bc7825 */ /* 0x010fc800078e02bc */
[----:B------:R-:W-:-:S04]  /*54e70*/  IMAD.WIDE R182, R0, 0x4, R182 ;  /* 0x0000000400b67825 */ /* 0x000fc800078e02b6 */
[----:B-----5:R-:W-:-:S04]  /*54e80*/  IMAD.WIDE R178, R0, 0x4, R194 ;  /* 0x0000000400b27825 */ /* 0x020fc800078e02c2 */
[----:B--2---:R-:W-:Y:S01]  /*54e90*/  IMAD.WIDE R176, R0, 0x4, R198 ;  /* 0x0000000400b07825 */ /* 0x004fe200078e02c6 */
[----:B------:R1:W-:Y:S03]  /*54ea0*/  STL.64 [R1+0x25f0], R188 ;  /* 0x0025f0bc01007387 */ /* 0x0003e60000100a00 */
[----:B------:R2:W-:Y:S02]  /*54eb0*/  STL.64 [R1+0x25e8], R182 ;  /* 0x0025e8b601007387 */ /* 0x0005e40000100a00 */
[----:B------:R-:W3:Y:S01]  /*54ec0*/  LDL.LU.64 R198, [R1+0x25b0] ;  /* 0x0025b00001c67983 */ /* 0x000ee20000300a00 */
[----:B------:R4:W-:Y:S01]  /*54ed0*/  LDGSTS.E [R184+-0x43c00], [R188.64], !P2 ;  /* 0xbc400000bcb87fae */ /* 0x0009e2000d121844 */
[----:B------:R5:W-:Y:S02]  /*54ee0*/  STL.64 [R1+0x25e0], R178 ;  /* 0x0025e0b201007387 */ /* 0x000be40000100a00 */
[----:B------:R2:W-:Y:S02]  /*54ef0*/  LDGSTS.E [R181+-0x43a00], [R182.64], !P2 ;  /* 0xbc600000b6b57fae */ /* 0x0005e4000d121844 */
[----:B------:R5:W-:Y:S01]  /*54f00*/  LDGSTS.E [R2+-0x42000], [R178.64], !P6 ;  /* 0xbe000000b2027fae */ /* 0x000be2000f121844 */
[----:B------:R2:W-:Y:S04]  /*54f10*/  LDGSTS.E [R3+-0x41e00], [R176.64], !P6 ;  /* 0xbe200000b0037fae */ /* 0x0005e8000f121844 */
[----:B----4-:R-:W4:Y:S01]  /*54f20*/  LDL.LU.64 R184, [R1+0x25a8] ;  /* 0x0025a80001b87983 */ /* 0x010f220000300a00 */
[----:B------:R2:W-:Y:S02]  /*54f30*/  STL.64 [R1+0x25d8], R176 ;  /* 0x0025d8b001007387 */ /* 0x0005e40000100a00 */
[----:B------:R-:W4:Y:S02]  /*54f40*/  LDL.LU.64 R194, [R1+0x25a0] ;  /* 0x0025a00001c27983 */ /* 0x000f240000300a00 */
[----:B-1----:R-:W-:-:S02]  /*54f50*/  IMAD.SHL.U32 R189, R201, 0x4, RZ ;  /* 0x00000004c9bd7824 */ /* 0x002fc400078e00ff */
[----:B------:R-:W4:Y:S01]  /*54f60*/  LDL.LU.64 R200, [R1+0x2598] ;  /* 0x0025980001c87983 */ /* 0x000f220000300a00 */
[----:B------:R-:W-:Y:S01]  /*54f70*/  IADD3 R188, R187, 0x100000, RZ ;  /* 0x00100000bbbc7810 */ /* 0x000fe20007ffe0ff */
[----:B------:R-:W-:-:S04]  /*54f80*/  IMAD.WIDE R192, R0, 0x4, R192 ;  /* 0x0000000400c07825 */ /* 0x000fc800078e02c0 */
[----:B--2---:R-:W-:-:S04]  /*54f90*/  IMAD.WIDE R182, R0, 0x4, R190 ;  /* 0x0000000400b67825 */ /* 0x004fc800078e02be */
[----:B-----5:R-:W-:-:S04]  /*54fa0*/  IMAD.WIDE R178, R0, 0x4, R196 ;  /* 0x0000000400b27825 */ /* 0x020fc800078e02c4 */
[----:B------:R-:W-:Y:S01]  /*54fb0*/  IMAD.WIDE R176, R0, 0x4, R202 ;  /* 0x0000000400b07825 */ /* 0x000fe200078e02ca */
[----:B------:R1:W-:Y:S03]  /*54fc0*/  STL.64 [R1+0x25d0], R192 ;  /* 0x0025d0c001007387 */ /* 0x0003e60000100a00 */
[----:B------:R4:W-:Y:S02]  /*54fd0*/  STL.64 [R1+0x25c8], R182 ;  /* 0x0025c8b601007387 */ /* 0x0009e40000100a00 */
[----:B------:R-:W2:Y:S02]  /*54fe0*/  LDL.LU.64 R196, [R1+0x2590] ;  /* 0x0025900001c47983 */ /* 0x000ea40000300a00 */
[----:B------:R-:W5:Y:S01]  /*54ff0*/  LDL.LU.64 R190, [R1+0x2588] ;  /* 0x0025880001be7983 */ /* 0x000f620000300a00 */
[----:B------:R1:W-:Y:S04]  /*55000*/  STL.64 [R1+0x25c0], R178 ;  /* 0x0025c0b201007387 */ /* 0x0003e80000100a00 */
[----:B------:R1:W-:Y:S01]  /*55010*/  LDGSTS.E [R188+-0x41c00], [R192.64], !P6 ;  /* 0xbe400000c0bc7fae */ /* 0x0003e2000f121844 */
[----:B------:R3:W-:Y:S01]  /*55020*/  STL.64 [R1+0x1c10], R176 ;  /* 0x001c10b001007387 */ /* 0x0007e20000100a00 */
[----:B------:R-:W-:-:S02]  /*55030*/  IADD3 R180, R252, -0x102, RZ ;  /* 0xfffffefefcb47810 */ /* 0x000fc40007ffe0ff */
[----:B------:R-:W-:Y:S01]  /*55040*/  LOP3.LUT R189, R189, 0x20, RZ, 0x3c, !PT ;  /* 0x00000020bdbd7812 */ /* 0x000fe200078e3cff */
[----:B------:R1:W-:Y:S04]  /*55050*/  LDGSTS.E [R181+-0x41a00], [R182.64], !P6 ;  /* 0xbe600000b6b57fae */ /* 0x0003e8000f121844 */
[----:B-1----:R-:W5:Y:S01]  /*55060*/  LDL.LU.64 R192, [R1+0x2580] ;  /* 0x0025800001c07983 */ /* 0x002f620000300a00 */
[----:B------:R-:W5:Y:S01]  /*55070*/  LDL.LU.64 R202, [R1+0x2578] ;  /* 0x0025780001ca7983 */ /* 0x000f620000300a00 */
[----:B------:R-:W-:Y:S02]  /*55080*/  ISETP.GE.U32.AND P3, PT, R180, 0x7ffffe7f, PT ;  /* 0x7ffffe7fb400780c */ /* 0x000fe40003f66070 */
[C---:B------:R-:W-:Y:S02]  /*55090*/  IADD3 R2, R189.reuse, 0x100000, RZ ;  /* 0x00100000bd027810 */ /* 0x040fe40007ffe0ff */
[----:B------:R-:W-:-:S02]  /*550a0*/  IADD3 R3, R189, 0x100000, RZ ;  /* 0x00100000bd037810 */ /* 0x000fc40007ffe0ff */
[----:B------:R-:W-:-:S07]  /*550b0*/  IADD3 R188, R189, 0x100000, RZ ;  /* 0x00100000bdbc7810 */ /* 0x000fce0007ffe0ff */
[----:B------:R1:W-:Y:S01]  /*550c0*/  LDGSTS.E [R2+-0x7f800], [R178.64], !P3 ;  /* 0x80800000b2027fae */ /* 0x0003e2000d921844 */
[----:B------:R1:W-:Y:S01]  /*550d0*/  LDGSTS.E [R3+-0x7f600], [R176.64], !P3 ;  /* 0x80a00000b0037fae */ /* 0x0003e2000d921844 */
[----:B------:R-:W-:-:S04]  /*550e0*/  IADD3 R180, R252, -0x106, RZ ;  /* 0xfffffefafcb47810 */ /* 0x000fc80007ffe0ff */
[----:B------:R-:W-:Y:S02]  /*550f0*/  ISETP.GE.U32.AND P1, PT, R180, 0x7ffffe7b, PT ;  /* 0x7ffffe7bb400780c */ /* 0x000fe40003f26070 */
[----:B------:R-:W-:Y:S01]  /*55100*/  IADD3 R181, R189, 0x100000, RZ ;  /* 0x00100000bdb57810 */ /* 0x000fe20007ffe0ff */
[----:B---3--:R-:W-:-:S05]  /*55110*/  IMAD.WIDE R198, R0, 0x4, R198 ;  /* 0x0000000400c67825 */ /* 0x008fca00078e02c6 */
[----:B------:R3:W-:Y:S04]  /*55120*/  STL.64 [R1+0x1c00], R198 ;  /* 0x001c00c601007387 */ /* 0x0007e80000100a00 */
[----:B------:R3:W-:Y:S01]  /*55130*/  LDGSTS.E [R188+-0x7f400], [R198.64], !P3 ;  /* 0x80c00000c6bc7fae */ /* 0x0007e2000d921844 */
[----:B----4-:R-:W-:-:S04]  /*55140*/  IMAD.WIDE R182, R0, 0x4, R184 ;  /* 0x0000000400b67825 */ /* 0x010fc800078e02b8 */
[----:B-1----:R-:W-:-:S04]  /*55150*/  IMAD.WIDE R178, R0, 0x4, R194 ;  /* 0x0000000400b27825 */ /* 0x002fc800078e02c2 */
[C---:B------:R-:W-:Y:S01]  /*55160*/  IMAD.WIDE R176, R0.reuse, 0x4, R200 ;  /* 0x0000000400b07825 */ /* 0x040fe200078e02c8 */
[----:B------:R5:W-:Y:S03]  /*55170*/  STL.64 [R1+0x1be0], R182 ;  /* 0x001be0b601007387 */ /* 0x000be60000100a00 */
[----:B------:R-:W4:Y:S02]  /*55180*/  LDL.LU.64 R194, [R1+0x2570] ;  /* 0x0025700001c27983 */ /* 0x000f240000300a00 */
[----:B------:R-:W4:Y:S02]  /*55190*/  LDL.LU.64 R184, [R1+0x2568] ;  /* 0x0025680001b87983 */ /* 0x000f240000300a00 */
[----:B------:R1:W-:Y:S01]  /*551a0*/  STL.64 [R1+0x1bd0], R178 ;  /* 0x001bd0b201007387 */ /* 0x0003e20000100a00 */
[----:B------:R1:W-:Y:S01]  /*551b0*/  STL.64 [R1+0x1bb0], R176 ;  /* 0x001bb0b001007387 */ /* 0x0003e20000100a00 */
[----:B---3--:R-:W3:Y:S02]  /*551c0*/  LDL.LU.64 R198, [R1+0x2560] ;  /* 0x0025600001c67983 */ /* 0x008ee40000300a00 */
[----:B------:R-:W3:Y:S01]  /*551d0*/  LDL.LU.64 R200, [R1+0x2558] ;  /* 0x0025580001c87983 */ /* 0x000ee20000300a00 */
[----:B------:R5:W-:Y:S01]  /*551e0*/  LDGSTS.E [R181+-0x7f200], [R182.64], !P3 ;  /* 0x80e00000b6b57fae */ /* 0x000be2000d921844 */
[----:B------:R1:W-:Y:S02]  /*551f0*/  LDGSTS.E [R2+-0x7d800], [R178.64], !P1 ;  /* 0x82800000b2027fae */ /* 0x0003e4000c921844 */
[----:B------:R1:W-:Y:S02]  /*55200*/  LDGSTS.E [R3+-0x7d600], [R176.64], !P1 ;  /* 0x82a00000b0037fae */ /* 0x0003e4000c921844 */
[----:B--2---:R-:W-:-:S04]  /*55210*/  IMAD.WIDE R196, R0, 0x4, R196 ;  /* 0x0000000400c47825 */ /* 0x004fc800078e02c4 */
[----:B-----5:R-:W-:Y:S01]  /*55220*/  IMAD.WIDE R182, R0, 0x4, R190 ;  /* 0x0000000400b67825 */ /* 0x020fe200078e02be */
[----:B------:R2:W-:Y:S04]  /*55230*/  STL.64 [R1+0x1ba0], R196 ;  /* 0x001ba0c401007387 */ /* 0x0005e80000100a00 */
[----:B------:R5:W-:Y:S04]  /*55240*/  STL.64 [R1+0x1b80], R182 ;  /* 0x001b80b601007387 */ /* 0x000be80000100a00 */
[----:B------:R2:W-:Y:S01]  /*55250*/  LDGSTS.E [R188+-0x7d400], [R196.64], !P1 ;  /* 0x82c00000c4bc7fae */ /* 0x0005e2000c921844 */
[----:B------:R-:W-:Y:S01]  /*55260*/  IADD3 R180, R252, -0x10a, RZ ;  /* 0xfffffef6fcb47810 */ /* 0x000fe20007ffe0ff */
[----:B------:R5:W-:Y:S02]  /*55270*/  LDGSTS.E [R181+-0x7d200], [R182.64], !P1 ;  /* 0x82e00000b6b57fae */ /* 0x000be4000c921844 */
[----:B-1----:R-:W-:-:S04]  /*55280*/  IMAD.WIDE R178, R0, 0x4, R192 ;  /* 0x0000000400b27825 */ /* 0x002fc800078e02c0 */
[----:B------:R-:W-:Y:S01]  /*55290*/  IMAD.WIDE R176, R0, 0x4, R202 ;  /* 0x0000000400b07825 */ /* 0x000fe200078e02ca */
[----:B------:R-:W3:Y:S03]  /*552a0*/  LDL.LU.64 R192, [R1+0x2550] ;  /* 0x0025500001c07983 */ /* 0x000ee60000300a00 */
[----:B------:R-:W3:Y:S02]  /*552b0*/  LDL.LU.64 R190, [R1+0x2548] ;  /* 0x0025480001be7983 */ /* 0x000ee40000300a00 */
[----:B------:R3:W-:Y:S01]  /*552c0*/  STL.64 [R1+0x1b70], R178 ;  /* 0x001b70b201007387 */ /* 0x0007e20000100a00 */
[----:B------:R1:W-:Y:S01]  /*552d0*/  STL.64 [R1+0x1b50], R176 ;  /* 0x001b50b001007387 */ /* 0x0003e20000100a00 */
[----:B--2---:R-:W2:Y:S02]  /*552e0*/  LDL.LU.64 R196, [R1+0x2540] ;  /* 0x0025400001c47983 */ /* 0x004ea40000300a00 */
[----:B------:R-:W2:Y:S01]  /*552f0*/  LDL.LU.64 R202, [R1+0x2538] ;  /* 0x0025380001ca7983 */ /* 0x000ea20000300a00 */
[----:B------:R-:W-:-:S13]  /*55300*/  ISETP.GE.U32.AND P0, PT, R180, 0x7ffffe77, PT ;  /* 0x7ffffe77b400780c */ /* 0x000fda0003f06070 */
[----:B------:R3:W-:Y:S01]  /*55310*/  LDGSTS.E [R2+-0x7b800], [R178.64], !P0 ;  /* 0x84800000b2027fae */ /* 0x0007e2000c121844 */
[----:B------:R1:W-:Y:S01]  /*55320*/  LDGSTS.E [R3+-0x7b600], [R176.64], !P0 ;  /* 0x84a00000b0037fae */ /* 0x0003e2000c121844 */
[----:B------:R-:W-:-:S04]  /*55330*/  IADD3 R180, R252, -0x10e, RZ ;  /* 0xfffffef2fcb47810 */ /* 0x000fc80007ffe0ff */
[----:B------:R-:W-:Y:S01]  /*55340*/  ISETP.GE.U32.AND P5, PT, R180, 0x7ffffe73, PT ;  /* 0x7ffffe73b400780c */ /* 0x000fe20003fa6070 */
[----:B----4-:R-:W-:-:S04]  /*55350*/  IMAD.WIDE R194, R0, 0x4, R194 ;  /* 0x0000000400c27825 */ /* 0x010fc800078e02c2 */
[----:B-----5:R-:W-:-:S04]  /*55360*/  IMAD.WIDE R182, R0, 0x4, R184 ;  /* 0x0000000400b67825 */ /* 0x020fc800078e02b8 */
[----:B---3--:R-:W-:-:S04]  /*55370*/  IMAD.WIDE R178, R0, 0x4, R198 ;  /* 0x0000000400b27825 */ /* 0x008fc800078e02c6 */
[C---:B-1----:R-:W-:Y:S01]  /*55380*/  IMAD.WIDE R176, R0.reuse, 0x4, R200 ;  /* 0x0000000400b07825 */ /* 0x042fe200078e02c8 */
[----:B------:R1:W-:Y:S03]  /*55390*/  STL.64 [R1+0x1b40], R194 ;  /* 0x001b40c201007387 */ /* 0x0003e60000100a00 */
[----:B------:R3:W-:Y:S02]  /*553a0*/  STL.64 [R1+0x1b20], R182 ;  /* 0x001b20b601007387 */ /* 0x0007e40000100a00 */
[----:B------:R-:W4:Y:S02]  /*553b0*/  LDL.LU.64 R198, [R1+0x2530] ;  /* 0x0025300001c67983 */ /* 0x000f240000300a00 */
[----:B------:R-:W5:Y:S01]  /*553c0*/  LDL.LU.64 R184, [R1+0x2528] ;  /* 0x0025280001b87983 */ /* 0x000f620000300a00 */
[----:B------:R2:W-:Y:S04]  /*553d0*/  STL.64 [R1+0x1b10], R178 ;  /* 0x001b10b201007387 */ /* 0x0005e80000100a00 */
[----:B------:R1:W-:Y:S01]  /*553e0*/  LDGSTS.E [R188+-0x7b400], [R194.64], !P0 ;  /* 0x84c00000c2bc7fae */ /* 0x0003e2000c121844 */
[----:B------:R2:W-:Y:S02]  /*553f0*/  STL.64 [R1+0x1af0], R176 ;  /* 0x001af0b001007387 */ /* 0x0005e40000100a00 */
[----:B------:R3:W-:Y:S02]  /*55400*/  LDGSTS.E [R181+-0x7b200], [R182.64], !P0 ;  /* 0x84e00000b6b57fae */ /* 0x0007e4000c121844 */
[----:B------:R2:W-:Y:S01]  /*55410*/  LDGSTS.E [R2+-0x79800], [R178.64], !P5 ;  /* 0x86800000b2027fae */ /* 0x0005e2000e921844 */
[----:B------:R2:W-:Y:S04]  /*55420*/  LDGSTS.E [R3+-0x79600], [R176.64], !P5 ;  /* 0x86a00000b0037fae */ /* 0x0005e8000e921844 */
[----:B-1----:R-:W5:Y:S01]  /*55430*/  LDL.LU.64 R194, [R1+0x2520] ;  /* 0x0025200001c27983 */ /* 0x002f620000300a00 */
[----:B------:R-:W5:Y:S02]  /*55440*/  LDL.LU.64 R200, [R1+0x2518] ;  /* 0x0025180001c87983 */ /* 0x000f640000300a00 */
[----:B------:R-:W-:-:S04]  /*55450*/  IMAD.WIDE R192, R0, 0x4, R192 ;  /* 0x0000000400c07825 */ /* 0x000fc800078e02c0 */
[----:B---3--:R-:W-:-:S04]  /*55460*/  IMAD.WIDE R182, R0, 0x4, R190 ;  /* 0x0000000400b67825 */ /* 0x008fc800078e02be */
[C---:B--2---:R-:W-:Y:S01]  /*55470*/  IMAD.WIDE R178, R0.reuse, 0x4, R196 ;  /* 0x0000000400b27825 */ /* 0x044fe200078e02c4 */
[----:B------:R1:W-:Y:S03]  /*55480*/  STL.64 [R1+0x1ae0], R192 ;  /* 0x001ae0c001007387 */ /* 0x0003e60000100a00 */
[----:B------:R-:W-:-:S04]  /*55490*/  IMAD.WIDE R176, R0, 0x4, R202 ;  /* 0x0000000400b07825 */ /* 0x000fc800078e02ca */
[----:B------:R5:W-:Y:S02]  /*554a0*/  STL.64 [R1+0x1ac0], R182 ;  /* 0x001ac0b601007387 */ /* 0x000be40000100a00 */
[----:B------:R-:W2:Y:S01]  /*554b0*/  LDL.LU.64 R196, [R1+0x2510] ;  /* 0x0025100001c47983 */ /* 0x000ea20000300a00 */
[----:B------:R-:W3:Y:S01]  /*554c0*/  LDL.LU.64 R190, [R1+0x2508] ;  /* 0x0025080001be7983 */ /* 0x000ee20000300a00 */
[----:B------:R1:W-:Y:S03]  /*554d0*/  STL.64 [R1+0x1ab0], R178 ;  /* 0x001ab0b201007387 */ /* 0x0003e60000100a00 */
[----:B------:R1:W-:Y:S01]  /*554e0*/  LDGSTS.E [R188+-0x79400], [R192.64], !P5 ;  /* 0x86c00000c0bc7fae */ /* 0x0003e2000e921844 */
[----:B------:R4:W-:Y:S01]  /*554f0*/  STL.64 [R1+0x1a90], R176 ;  /* 0x001a90b001007387 */ /* 0x0009e20000100a00 */
[----:B------:R-:W-:Y:S01]  /*55500*/  IADD3 R180, R252, -0x112, RZ ;  /* 0xfffffeeefcb47810 */ /* 0x000fe20007ffe0ff */
[----:B------:R5:W-:Y:S01]  /*55510*/  LDGSTS.E [R181+-0x79200], [R182.64], !P5 ;  /* 0x86e00000b6b57fae */ /* 0x000be2000e921844 */
[----:B-1----:R-:W3:Y:S01]  /*55520*/  LDL.LU.64 R192, [R1+0x2500] ;  /* 0x0025000001c07983 */ /* 0x002ee20000300a00 */
[----:B------:R-:W3:Y:S01]  /*55530*/  LDL.LU.64 R202, [R1+0x24f8] ;  /* 0x0024f80001ca7983 */ /* 0x000ee20000300a00 */
[----:B------:R-:W-:-:S13]  /*55540*/  ISETP.GE.U32.AND P4, PT, R180, 0x7ffffe6f, PT ;  /* 0x7ffffe6fb400780c */ /* 0x000fda0003f86070 */
[----:B------:R1:W-:Y:S01]  /*55550*/  LDGSTS.E [R2+-0x77800], [R178.64], !P4 ;  /* 0x88800000b2027fae */ /* 0x0003e2000e121844 */
[----:B------:R1:W-:Y:S01]  /*55560*/  LDGSTS.E [R3+-0x77600], [R176.64], !P4 ;  /* 0x88a00000b0037fae */ /* 0x0003e2000e121844 */
[----:B------:R-:W-:-:S04]  /*55570*/  IADD3 R180, R252, -0x116, RZ ;  /* 0xfffffeeafcb47810 */ /* 0x000fc80007ffe0ff */
[----:B------:R-:W-:Y:S01]  /*55580*/  ISETP.GE.U32.AND P2, PT, R180, 0x7ffffe6b, PT ;  /* 0x7ffffe6bb400780c */ /* 0x000fe20003f46070 */
[----:B----4-:R-:W-:-:S04]  /*55590*/  IMAD.WIDE R198, R0, 0x4, R198 ;  /* 0x0000000400c67825 */ /* 0x010fc800078e02c6 */
[C---:B-----5:R-:W-:Y:S01]  /*555a0*/  IMAD.WIDE R182, R0.reuse, 0x4, R184 ;  /* 0x0000000400b67825 */ /* 0x060fe200078e02b8 */
[----:B------:R4:W-:Y:S04]  /*555b0*/  STL.64 [R1+0x1a80], R198 ;  /* 0x001a80c601007387 */ /* 0x0009e80000100a00 */
[----:B------:R3:W-:Y:S04]  /*555c0*/  STL.64 [R1+0x1a60], R182 ;  /* 0x001a60b601007387 */ /* 0x0007e80000100a00 */
[----:B------:R4:W-:Y:S01]  /*555d0*/  LDGSTS.E [R188+-0x77400], [R198.64], !P4 ;  /* 0x88c00000c6bc7fae */ /* 0x0009e2000e121844 */
[----:B------:R3:W-:Y:S02]  /*555e0*/  LDGSTS.E [R181+-0x77200], [R182.64], !P4 ;  /* 0x88e00000b6b57fae */ /* 0x0007e4000e121844 */
[----:B-1----:R-:W-:-:S04]  /*555f0*/  IMAD.WIDE R178, R0, 0x4, R194 ;  /* 0x0000000400b27825 */ /* 0x002fc800078e02c2 */
[C---:B------:R-:W-:Y:S01]  /*55600*/  IMAD.WIDE R176, R0.reuse, 0x4, R200 ;  /* 0x0000000400b07825 */ /* 0x040fe200078e02c8 */
[----:B------:R-:W5:Y:S03]  /*55610*/  LDL.LU.64 R194, [R1+0x24f0] ;  /* 0x0024f00001c27983 */ /* 0x000f660000300a00 */
[----:B------:R-:W5:Y:S02]  /*55620*/  LDL.LU.64 R184, [R1+0x24e8] ;  /* 0x0024e80001b87983 */ /* 0x000f640000300a00 */
[----:B------:R1:W-:Y:S01]  /*55630*/  STL.64 [R1+0x1a50], R178 ;  /* 0x001a50b201007387 */ /* 0x0003e20000100a00 */
[----:B------:R1:W-:Y:S04]  /*55640*/  LDGSTS.E [R2+-0x75800], [R178.64], !P2 ;  /* 0x8a800000b2027fae */ /* 0x0003e8000d121844 */
[----:B------:R1:W-:Y:S04]  /*55650*/  STL.64 [R1+0x1a30], R176 ;  /* 0x001a30b001007387 */ /* 0x0003e80000100a00 */
[----:B----4-:R-:W4:Y:S01]  /*55660*/  LDL.LU.64 R198, [R1+0x24e0] ;  /* 0x0024e00001c67983 */ /* 0x010f220000300a00 */
[----:B------:R-:W4:Y:S02]  /*55670*/  LDL.LU.64 R200, [R1+0x24d8] ;  /* 0x0024d80001c87983 */ /* 0x000f240000300a00 */
[----:B------:R1:W-:Y:S02]  /*55680*/  LDGSTS.E [R3+-0x75600], [R176.64], !P2 ;  /* 0x8aa00000b0037fae */ /* 0x0003e4000d121844 */
[----:B--2---:R-:W-:-:S04]  /*55690*/  IMAD.WIDE R196, R0, 0x4, R196 ;  /* 0x0000000400c47825 */ /* 0x004fc800078e02c4 */
[----:B---3--:R-:W-:Y:S01]  /*556a0*/  IMAD.WIDE R182, R0, 0x4, R190 ;  /* 0x0000000400b67825 */ /* 0x008fe200078e02be */
[----:B------:R2:W-:Y:S04]  /*556b0*/  STL.64 [R1+0x1a20], R196 ;  /* 0x001a20c401007387 */ /* 0x0005e80000100a00 */
[----:B------:R3:W-:Y:S04]  /*556c0*/  STL.64 [R1+0x1a18], R182 ;  /* 0x001a18b601007387 */ /* 0x0007e80000100a00 */
[----:B------:R2:W-:Y:S01]  /*556d0*/  LDGSTS.E [R188+-0x75400], [R196.64], !P2 ;  /* 0x8ac00000c4bc7fae */ /* 0x0005e2000d121844 */
[----:B------:R-:W-:Y:S01]  /*556e0*/  IADD3 R180, R252, -0x11a, RZ ;  /* 0xfffffee6fcb47810 */ /* 0x000fe20007ffe0ff */
[----:B------:R3:W-:Y:S02]  /*556f0*/  LDGSTS.E [R181+-0x75200], [R182.64], !P2 ;  /* 0x8ae00000b6b57fae */ /* 0x0007e4000d121844 */
[----:B-1----:R-:W-:-:S04]  /*55700*/  IMAD.WIDE R178, R0, 0x4, R192 ;  /* 0x0000000400b27825 */ /* 0x002fc800078e02c0 */
[----:B------:R-:W-:Y:S01]  /*55710*/  IMAD.WIDE R176, R0, 0x4, R202 ;  /* 0x0000000400b07825 */ /* 0x000fe200078e02ca */
[----:B------:R-:W4:Y:S03]  /*55720*/  LDL.LU.64 R192, [R1+0x24d0] ;  /* 0x0024d00001c07983 */ /* 0x000f260000300a00 */
[----:B------:R-:W4:Y:S02]  /*55730*/  LDL.LU.64 R190, [R1+0x24c8] ;  /* 0x0024c80001be7983 */ /* 0x000f240000300a00 */
        /* <DEDUP_REMOVED lines=9> */
[----:B-----5:R-:W-:-:S04]  /*557d0*/  IMAD.WIDE R194, R0, 0x4, R194 ;  /* 0x0000000400c27825 */ /* 0x020fc800078e02c2 */
[----:B---3--:R-:W-:-:S04]  /*557e0*/  IMAD.WIDE R182, R0, 0x4, R184 ;  /* 0x0000000400b67825 */ /* 0x008fc800078e02b8 */
[C---:B----4-:R-:W-:Y:S01]  /*557f0*/  IMAD.WIDE R178, R0.reuse, 0x4, R198 ;  /* 0x0000000400b27825 */ /* 0x050fe200078e02c6 */
[----:B------:R3:W-:Y:S03]  /*55800*/  STL.64 [R1+0x1a00], R194 ;  /* 0x001a00c201007387 */ /* 0x0007e60000100a00 */
[----:B-1----:R-:W-:-:S04]  /*55810*/  IMAD.WIDE R176, R0, 0x4, R200 ;  /* 0x0000000400b07825 */ /* 0x002fc800078e02c8 */
[----:B------:R1:W-:Y:S02]  /*55820*/  STL.64 [R1+0x19f8], R182 ;  /* 0x0019f8b601007387 */ /* 0x0003e40000100a00 */
[----:B------:R-:W4:Y:S01]  /*55830*/  LDL.LU.64 R198, [R1+0x24b0] ;  /* 0x0024b00001c67983 */ /* 0x000f220000300a00 */
[----:B------:R-:W5:Y:S01]  /*55840*/  LDL.LU.64 R184, [R1+0x24a8] ;  /* 0x0024a80001b87983 */ /* 0x000f620000300a00 */
[----:B------:R2:W-:Y:S03]  /*55850*/  STL.64 [R1+0x19f0], R178 ;  /* 0x0019f0b201007387 */ /* 0x0005e60000100a00 */
[----:B------:R3:W-:Y:S01]  /*55860*/  LDGSTS.E [R188+-0x73400], [R194.64], !P6 ;  /* 0x8cc00000c2bc7fae */ /* 0x0007e2000f121844 */
[----:B------:R1:W-:Y:S02]  /*55870*/  STL.64 [R1+0x19e8], R176 ;  /* 0x0019e8b001007387 */ /* 0x0003e40000100a00 */
[----:B------:R1:W-:Y:S02]  /*55880*/  LDGSTS.E [R181+-0x73200], [R182.64], !P6 ;  /* 0x8ce00000b6b57fae */ /* 0x0003e4000f121844 */
[----:B------:R2:W-:Y:S01]  /*55890*/  LDGSTS.E [R2+-0x71800], [R178.64], !P3 ;  /* 0x8e800000b2027fae */ /* 0x0005e2000d921844 */
[----:B------:R1:W-:Y:S04]  /*558a0*/  LDGSTS.E [R3+-0x71600], [R176.64], !P3 ;  /* 0x8ea00000b0037fae */ /* 0x0003e8000d921844 */
[----:B---3--:R-:W3:Y:S01]  /*558b0*/  LDL.LU.64 R194, [R1+0x24a0] ;  /* 0x0024a00001c27983 */ /* 0x008ee20000300a00 */
[----:B------:R-:W3:Y:S02]  /*558c0*/  LDL.LU.64 R200, [R1+0x2498] ;  /* 0x0024980001c87983 */ /* 0x000ee40000300a00 */
[----:B------:R-:W-:-:S04]  /*558d0*/  IMAD.WIDE R192, R0, 0x4, R192 ;  /* 0x0000000400c07825 */ /* 0x000fc800078e02c0 */
[----:B-1----:R-:W-:-:S04]  /*558e0*/  IMAD.WIDE R182, R0, 0x4, R190 ;  /* 0x0000000400b67825 */ /* 0x002fc800078e02be */
[C---:B--2---:R-:W-:Y:S01]  /*558f0*/  IMAD.WIDE R178, R0.reuse, 0x4, R196 ;  /* 0x0000000400b27825 */ /* 0x044fe200078e02c4 */
[----:B------:R1:W-:Y:S03]  /*55900*/  STL.64 [R1+0x19e0], R192 ;  /* 0x0019e0c001007387 */ /* 0x0003e60000100a00 */
[----:B------:R-:W-:-:S04]  /*55910*/  IMAD.WIDE R176, R0, 0x4, R202 ;  /* 0x0000000400b07825 */ /* 0x000fc800078e02ca */
[----:B------:R5:W-:Y:S02]  /*55920*/  STL.64 [R1+0x19d8], R182 ;  /* 0x0019d8b601007387 */ /* 0x000be40000100a00 */
[----:B------:R-:W2:Y:S01]  /*55930*/  LDL.LU.64 R196, [R1+0x2490] ;  /* 0x0024900001c47983 */ /* 0x000ea20000300a00 */
[----:B------:R-:W2:Y:S01]  /*55940*/  LDL.LU.64 R190, [R1+0x2488] ;  /* 0x0024880001be7983 */ /* 0x000ea20000300a00 */
[----:B------:R3:W-:Y:S03]  /*55950*/  STL.64 [R1+0x19d0], R178 ;  /* 0x0019d0b201007387 */ /* 0x0007e60000100a00 */
[----:B------:R1:W-:Y:S01]  /*55960*/  LDGSTS.E [R188+-0x71400], [R192.64], !P3 ;  /* 0x8ec00000c0bc7fae */ /* 0x0003e2000d921844 */
[----:B------:R3:W-:Y:S01]  /*55970*/  STL.64 [R1+0x19c8], R176 ;  /* 0x0019c8b001007387 */ /* 0x0007e20000100a00 */
[----:B------:R-:W-:Y:S01]  /*55980*/  IADD3 R180, R252, -0x122, RZ ;  /* 0xfffffedefcb47810 */ /* 0x000fe20007ffe0ff */
[----:B------:R5:W-:Y:S01]  /*55990*/  LDGSTS.E [R181+-0x71200], [R182.64], !P3 ;  /* 0x8ee00000b6b57fae */ /* 0x000be2000d921844 */
[----:B-1----:R-:W2:Y:S01]  /*559a0*/  LDL.LU.64 R192, [R1+0x2480] ;  /* 0x0024800001c07983 */ /* 0x002ea20000300a00 */
[----:B------:R-:W2:Y:S01]  /*559b0*/  LDL.LU.64 R202, [R1+0x2478] ;  /* 0x0024780001ca7983 */ /* 0x000ea20000300a00 */
        /* <DEDUP_REMOVED lines=8> */
[----:B------:R5:W-:Y:S01]  /*55a40*/  STL.64 [R1+0x19b8], R182 ;  /* 0x0019b8b601007387 */ /* 0x000be20000100a00 */
[----:B------:R4:W-:Y:S01]  /*55a50*/  LDGSTS.E [R188+-0x6f400], [R198.64], !P1 ;  /* 0x90c00000c6bc7fae */ /* 0x0009e2000c921844 */
[----:B------:R5:W-:Y:S02]  /*55a60*/  LDGSTS.E [R181+-0x6f200], [R182.64], !P1 ;  /* 0x90e00000b6b57fae */ /* 0x000be4000c921844 */
[----:B---3--:R-:W-:-:S04]  /*55a70*/  IMAD.WIDE R178, R0, 0x4, R194 ;  /* 0x0000000400b27825 */ /* 0x008fc800078e02c2 */
[C---:B-1----:R-:W-:Y:S01]  /*55a80*/  IMAD.WIDE R176, R0.reuse, 0x4, R200 ;  /* 0x0000000400b07825 */ /* 0x042fe200078e02c8 */
[----:B------:R-:W3:Y:S03]  /*55a90*/  LDL.LU.64 R194, [R1+0x2470] ;  /* 0x0024700001c27983 */ /* 0x000ee60000300a00 */
[----:B------:R-:W3:Y:S02]  /*55aa0*/  LDL.LU.64 R184, [R1+0x2468] ;  /* 0x0024680001b87983 */ /* 0x000ee40000300a00 */
[----:B------:R1:W-:Y:S01]  /*55ab0*/  STL.64 [R1+0x19b0], R178 ;  /* 0x0019b0b201007387 */ /* 0x0003e20000100a00 */
[----:B------:R1:W-:Y:S04]  /*55ac0*/  LDGSTS.E [R2+-0x6d800], [R178.64], !P0 ;  /* 0x92800000b2027fae */ /* 0x0003e8000c121844 */
[----:B------:R1:W-:Y:S01]  /*55ad0*/  STL.64 [R1+0x19a8], R176 ;  /* 0x0019a8b001007387 */ /* 0x0003e20000100a00 */
[----:B----4-:R-:W4:Y:S02]  /*55ae0*/  LDL.LU.64 R198, [R1+0x2460] ;  /* 0x0024600001c67983 */ /* 0x010f240000300a00 */
[----:B------:R-:W4:Y:S02]  /*55af0*/  LDL.LU.64 R200, [R1+0x2458] ;  /* 0x0024580001c87983 */ /* 0x000f240000300a00 */
[----:B------:R1:W-:Y:S02]  /*55b00*/  LDGSTS.E [R3+-0x6d600], [R176.64], !P0 ;  /* 0x92a00000b0037fae */ /* 0x0003e4000c121844 */
[----:B--2---:R-:W-:-:S04]  /*55b10*/  IMAD.WIDE R196, R0, 0x4, R196 ;  /* 0x0000000400c47825 */ /* 0x004fc800078e02c4 */
[----:B-----5:R-:W-:Y:S01]  /*55b20*/  IMAD.WIDE R182, R0, 0x4, R190 ;  /* 0x0000000400b67825 */ /* 0x020fe200078e02be */
[----:B------:R2:W-:Y:S04]  /*55b30*/  STL.64 [R1+0x19a0], R196 ;  /* 0x0019a0c401007387 */ /* 0x0005e80000100a00 */
[----:B------:R5:W-:Y:S01]  /*55b40*/  STL.64 [R1+0x1998], R182 ;  /* 0x001998b601007387 */ /* 0x000be20000100a00 */
        /* <DEDUP_REMOVED lines=16> */
[----:B---3--:R-:W-:-:S04]  /*55c50*/  IMAD.WIDE R194, R0, 0x4, R194 ;  /* 0x0000000400c27825 */ /* 0x008fc800078e02c2 */
[----:B-----5:R-:W-:-:S04]  /*55c60*/  IMAD.WIDE R182, R0, 0x4, R184 ;  /* 0x0000000400b67825 */ /* 0x020fc800078e02b8 */
        /* <DEDUP_REMOVED lines=269> */
[----:B------:R5:W-:Y:S02]  /*56d40*/  STL.64 [R1+0x1110], R182 ;  /* 0x001110b601007387 */ /* 0x000be40000100a00 */
[----:B------:R-:W4:Y:S01]  /*56d50*/  LDL.LU.64 R190, [R1+0x1d10] ;  /* 0x001d100001be7983 */ /* 0x000f220000300a00 */
[----:B------:R2:W-:Y:S01]  /*56d60*/  LDGSTS.E [R188+-0x4d400], [R196.64], !P4 ;  /* 0xb2c00000c4bc7fae */ /* 0x0005e2000e121844 */
[----:B------:R-:W-:Y:S01]  /*56d70*/  IADD3 R180, R252, -0x16a, RZ ;  /* 0xfffffe96fcb47810 */ /* 0x000fe20007ffe0ff */
[----:B------:R5:W-:Y:S02]  /*56d80*/  LDGSTS.E [R181+-0x4d200], [R182.64], !P4 ;  /* 0xb2e00000b6b57fae */ /* 0x000be4000e121844 */
[----:B-1----:R-:W-:-:S04]  /*56d90*/  IMAD.WIDE R178, R0, 0x4, R192 ;  /* 0x0000000400b27825 */ /* 0x002fc800078e02c0 */
[----:B------:R-:W-:Y:S01]  /*56da0*/  IMAD.WIDE R176, R0, 0x4, R202 ;  /* 0x0000000400b07825 */ /* 0x000fe200078e02ca */
[----:B------:R-:W4:Y:S03]  /*56db0*/  LDL.LU.64 R192, [R1+0x1d08] ;  /* 0x001d080001c07983 */ /* 0x000f260000300a00 */
[----:B------:R4:W-:Y:S01]  /*56dc0*/  STL.64 [R1+0x10e8], R178 ;  /* 0x0010e8b201007387 */ /* 0x0009e20000100a00 */
[----:B------:R1:W-:Y:S01]  /*56dd0*/  STL.64 [R1+0x10e0], R176 ;  /* 0x0010e0b001007387 */ /* 0x0003e20000100a00 */
[----:B--2---:R-:W2:Y:S02]  /*56de0*/  LDL.LU.64 R196, [R1+0x1ce0] ;  /* 0x001ce00001c47983 */ /* 0x004ea40000300a00 */
[----:B------:R-:W2:Y:S01]  /*56df0*/  LDL.LU.64 R202, [R1+0x1cd8] ;  /* 0x001cd80001ca7983 */ /* 0x000ea20000300a00 */
[----:B------:R-:W-:Y:S01]  /*56e00*/  ISETP.GE.U32.AND P2, PT, R180, 0x7ffffe17, PT ;  /* 0x7ffffe17b400780c */ /* 0x000fe20003f46070 */
[----:B------:R-:W-:-:S04]  /*56e10*/  IADD3 R180, R252, -0x16e, RZ ;  /* 0xfffffe92fcb47810 */ /* 0x000fc80007ffe0ff */
[----:B------:R-:W-:Y:S01]  /*56e20*/  ISETP.GE.U32.AND P6, PT, R180, 0x7ffffe13, PT ;  /* 0x7ffffe13b400780c */ /* 0x000fe20003fc6070 */
[----:B------:R-:W-:-:S04]  /*56e30*/  IADD3 R180, R252, -0x172, RZ ;  /* 0xfffffe8efcb47810 */ /* 0x000fc80007ffe0ff */
[----:B------:R-:W-:Y:S01]  /*56e40*/  ISETP.GE.U32.AND P3, PT, R180, 0x7ffffe0f, PT ;  /* 0x7ffffe0fb400780c */ /* 0x000fe20003f66070 */
[----:B------:R-:W-:Y:S02]  /*56e50*/  IADD3 R180, R252, -0x176, RZ ;  /* 0xfffffe8afcb47810 */ /* 0x000fe40007ffe0ff */
[----:B------:R4:W-:Y:S01]  /*56e60*/  LDGSTS.E [R2+-0x4b800], [R178.64], !P2 ;  /* 0xb4800000b2027fae */ /* 0x0009e2000d121844 */
[----:B------:R1:W-:Y:S01]  /*56e70*/  LDGSTS.E [R3+-0x4b600], [R176.64], !P2 ;  /* 0xb4a00000b0037fae */ /* 0x0003e2000d121844 */
[----:B------:R-:W-:Y:S01]  /*56e80*/  ISETP.GE.U32.AND P1, PT, R180, 0x7ffffe0b, PT ;  /* 0x7ffffe0bb400780c */ /* 0x000fe20003f26070 */
[----:B------:R-:W-:-:S04]  /*56e90*/  IADD3 R180, R252, -0x17a, RZ ;  /* 0xfffffe86fcb47810 */ /* 0x000fc80007ffe0ff */
[----:B------:R-:W-:Y:S01]  /*56ea0*/  ISETP.GE.U32.AND P0, PT, R180, 0x7ffffe07, PT ;  /* 0x7ffffe07b400780c */ /* 0x000fe20003f06070 */
[----:B------:R-:W-:-:S04]  /*56eb0*/  IADD3 R180, R252, -0x17e, RZ ;  /* 0xfffffe82fcb47810 */ /* 0x000fc80007ffe0ff */
[----:B------:R-:W-:Y:S01]  /*56ec0*/  ISETP.GE.U32.AND P5, PT, R180, 0x7ffffe03, PT ;  /* 0x7ffffe03b400780c */ /* 0x000fe20003fa6070 */
[----:B------:R-:W-:-:S04]  /*56ed0*/  IADD3 R180, R252, -0x103, RZ ;  /* 0xfffffefdfcb47810 */ /* 0x000fc80007ffe0ff */
[----:B------:R-:W-:Y:S02]  /*56ee0*/  ISETP.GE.U32.AND P4, PT, R180, 0x7ffffe7e, PT ;  /* 0x7ffffe7eb400780c */ /* 0x000fe40003f86070 */
[----:B-----5:R-:W-:Y:S01]  /*56ef0*/  IADD3 R183, R189, 0x100000, RZ ;  /* 0x00100000bdb77810 */ /* 0x020fe20007ffe0ff */
[----:B---3--:R-:W-:-:S04]  /*56f00*/  IMAD.WIDE R194, R0, 0x4, R194 ;  /* 0x0000000400c27825 */ /* 0x008fc800078e02c2 */
[----:B------:R-:W-:-:S04]  /*56f10*/  IMAD.WIDE R184, R0, 0x4, R184 ;  /* 0x0000000400b87825 */ /* 0x000fc800078e02b8 */
        /* <DEDUP_REMOVED lines=14> */
[----:B------:R-:W-:-:S05]  /*57000*/  IMAD.WIDE R190, R0, 0x4, R190 ;  /* 0x0000000400be7825 */ /* 0x000fca00078e02be */
[----:B------:R2:W-:Y:S04]  /*57010*/  STL.64 [R1+0x1098], R190 ;  /* 0x001098be01007387 */ /* 0x0005e80000100a00 */
[----:B------:R2:W-:Y:S01]  /*57020*/  LDGSTS.E [R188+-0x49400], [R190.64], !P6 ;  /* 0xb6c00000bebc7fae */ /* 0x0005e2000f121844 */
[----:B-1----:R-:W-:-:S04]  /*57030*/  IMAD.WIDE R184, R0, 0x4, R192 ;  /* 0x0000000400b87825 */ /* 0x002fc800078e02c0 */
[----:B--2---:R-:W-:-:S04]  /*57040*/  IMAD.WIDE R178, R0, 0x4, R196 ;  /* 0x0000000400b27825 */ /* 0x004fc800078e02c4 */
[C---:B------:R-:W-:Y:S01]  /*57050*/  IMAD.WIDE R176, R0.reuse, 0x4, R202 ;  /* 0x0000000400b07825 */ /* 0x040fe200078e02ca */
[----:B------:R1:W-:Y:S03]  /*57060*/  STL.64 [R1+0x1090], R184 ;  /* 0x001090b801007387 */ /* 0x0003e60000100a00 */
[----:B------:R-:W2:Y:S02]  /*57070*/  LDL.LU.64 R192, [R1+0x1c90] ;  /* 0x001c900001c07983 */ /* 0x000ea40000300a00 */
[----:B------:R-:W2:Y:S02]  /*57080*/  LDL.LU.64 R196, [R1+0x1c88] ;  /* 0x001c880001c47983 */ /* 0x000ea40000300a00 */
[----:B------:R-:W-:Y:S01]  /*57090*/  STL.64 [R1+0x1068], R178 ;  /* 0x001068b201007387 */ /* 0x000fe20000100a00 */
[----:B------:R4:W-:Y:S01]  /*570a0*/  STL.64 [R1+0x1060], R176 ;  /* 0x001060b001007387 */ /* 0x0009e20000100a00 */
[----:B------:R-:W2:Y:S02]  /*570b0*/  LDL.LU.64 R190, [R1+0x1c78] ;  /* 0x001c780001be7983 */ /* 0x000ea40000300a00 */
[----:B------:R-:W2:Y:S01]  /*570c0*/  LDL.LU.64 R202, [R1+0x1c70] ;  /* 0x001c700001ca7983 */ /* 0x000ea20000300a00 */
[----:B------:R1:W-:Y:S01]  /*570d0*/  LDGSTS.E [R183+-0x49200], [R184.64], !P6 ;  /* 0xb6e00000b8b77fae */ /* 0x0003e2000f121844 */
[----:B------:R3:W-:Y:S02]  /*570e0*/  LDGSTS.E [R2+-0x47800], [R178.64], !P3 ;  /* 0xb8800000b2027fae */ /* 0x0007e4000d921844 */
[----:B------:R4:W-:Y:S01]  /*570f0*/  LDGSTS.E [R3+-0x47600], [R176.64], !P3 ;  /* 0xb8a00000b0037fae */ /* 0x0009e2000d921844 */
[----:B-1----:R-:W-:Y:S01]  /*57100*/  IADD3 R184, R189, 0x100000, RZ ;  /* 0x00100000bdb87810 */ /* 0x002fe20007ffe0ff */
[----:B----4-:R-:W-:-:S04]  /*57110*/  IMAD.WIDE R176, R0, 0x4, R180 ;  /* 0x0000000400b07825 */ /* 0x010fc800078e02b4 */
[C---:B-----5:R-:W-:Y:S01]  /*57120*/  IMAD.WIDE R200, R0.reuse, 0x4, R200 ;  /* 0x0000000400c87825 */ /* 0x060fe200078e02c8 */
[----:B------:R1:W-:Y:S04]  /*57130*/  STL.64 [R1+0x1058], R176 ;  /* 0x001058b001007387 */ /* 0x0003e80000100a00 */
[----:B------:R4:W-:Y:S01]  /*57140*/  STL.64 [R1+0x1050], R200 ;  /* 0x001050c801007387 */ /* 0x0009e20000100a00 */
[----:B------:R1:W-:Y:S01]  /*57150*/  LDGSTS.E [R184+-0x47400], [R176.64], !P3 ;  /* 0xb8c00000b0b87fae */ /* 0x0003e2000d921844 */
[----:B------:R4:W-:Y:S02]  /*57160*/  LDGSTS.E [R183+-0x47200], [R200.64], !P3 ;  /* 0xb8e00000c8b77fae */ /* 0x0009e4000d921844 */
[----:B---3--:R-:W-:-:S04]  /*57170*/  IMAD.WIDE R180, R0, 0x4, R194 ;  /* 0x0000000400b47825 */ /* 0x008fc800078e02c2 */
[C---:B------:R-:W-:Y:S01]  /*57180*/  IMAD.WIDE R178, R0.reuse, 0x4, R198 ;  /* 0x0000000400b27825 */ /* 0x040fe200078e02c6 */
[----:B------:R-:W3:Y:S03]  /*57190*/  LDL.LU.64 R194, [R1+0x1c68] ;  /* 0x001c680001c27983 */ /* 0x000ee60000300a00 */
[----:B------:R-:W5:Y:S02]  /*571a0*/  LDL.LU.64 R198, [R1+0x1c60] ;  /* 0x001c600001c67983 */ /* 0x000f640000300a00 */
[----:B------:R2:W-:Y:S02]  /*571b0*/  STL.64 [R1+0x1028], R180 ;  /* 0x001028b401007387 */ /* 0x0005e40000100a00 */
[----:B-1----:R-:W5:Y:S01]  /*571c0*/  LDL.LU.64 R176, [R1+0x6120] ;  /* 0x0061200001b07983 */ /* 0x002f620000300a00 */
[----:B------:R1:W-:Y:S01]  /*571d0*/  STL.64 [R1+0x1020], R178 ;  /* 0x001020b201007387 */ /* 0x0003e20000100a00 */
[----:B------:R-:W5:Y:S02]  /*571e0*/  LDL.LU.64 R184, [R1+0x1c48] ;  /* 0x001c480001b87983 */ /* 0x000f640000300a00 */
[----:B----4-:R-:W4:Y:S01]  /*571f0*/  LDL.LU.64 R200, [R1+0x1c40] ;  /* 0x001c400001c87983 */ /* 0x010f220000300a00 */
[----:B------:R1:W-:Y:S01]  /*57200*/  LDGSTS.E [R2+-0x45800], [R180.64], !P1 ;  /* 0xba800000b4027fae */ /* 0x0003e2000c921844 */
[----:B------:R1:W-:Y:S02]  /*57210*/  LDGSTS.E [R3+-0x45600], [R178.64], !P1 ;  /* 0xbaa00000b2037fae */ /* 0x0003e4000c921844 */
[----:B--2---:R-:W-:-:S04]  /*57220*/  IMAD.WIDE R192, R0, 0x4, R192 ;  /* 0x0000000400c07825 */ /* 0x004fc800078e02c0 */
[----:B------:R-:W-:-:S04]  /*57230*/  IMAD.WIDE R196, R0, 0x4, R196 ;  /* 0x0000000400c47825 */ /* 0x000fc800078e02c4 */
[----:B-1----:R-:W-:-:S04]  /*57240*/  IMAD.WIDE R180, R0, 0x4, R190 ;  /* 0x0000000400b47825 */ /* 0x002fc800078e02be */
[C---:B------:R-:W-:Y:S01]  /*57250*/  IMAD.WIDE R178, R0.reuse, 0x4, R202 ;  /* 0x0000000400b27825 */ /* 0x040fe200078e02ca */
[----:B------:R1:W-:Y:S03]  /*57260*/  STL.64 [R1+0x1018], R192 ;  /* 0x001018c001007387 */ /* 0x0003e60000100a00 */
[----:B------:R2:W-:Y:S02]  /*57270*/  STL.64 [R1+0x1010], R196 ;  /* 0x001010c401007387 */ /* 0x0005e40000100a00 */
[----:B------:R-:W4:Y:S02]  /*57280*/  LDL.LU.64 R202, [R1+0x1c38] ;  /* 0x001c380001ca7983 */ /* 0x000f240000300a00 */
        /* <DEDUP_REMOVED lines=8> */
[----:B--2---:R-:W2:Y:S02]  /*57310*/  LDL.LU.64 R196, [R1+0x23b0] ;  /* 0x0023b00001c47983 */ /* 0x004ea40000300a00 */
[----:B---3--:R-:W-:-:S04]  /*57320*/  IMAD.WIDE R194, R0, 0x4, R194 ;  /* 0x0000000400c27825 */ /* 0x008fc800078e02c2 */
[----:B-----5:R-:W-:-:S04]  /*57330*/  IMAD.WIDE R198, R0, 0x4, R198 ;  /* 0x0000000400c67825 */ /* 0x020fc800078e02c6 */
[C---:B------:R-:W-:Y:S01]  /*57340*/  IMAD.WIDE R180, R0.reuse, 0x4, R184 ;  /* 0x0000000400b47825 */ /* 0x040fe200078e02b8 */
[----:B------:R1:W-:Y:S03]  /*57350*/  STL.64 [R1+0xfd8], R194 ;  /* 0x000fd8c201007387 */ /* 0x0003e60000100a00 */
[C---:B----4-:R-:W-:Y:S01]  /*57360*/  IMAD.WIDE R178, R0.reuse, 0x4, R200 ;  /* 0x0000000400b27825 */ /* 0x050fe200078e02c8 */
[----:B------:R3:W-:Y:S03]  /*57370*/  STL.64 [R1+0xfd0], R198 ;  /* 0x000fd0c601007387 */ /* 0x0007e60000100a00 */
        /* <DEDUP_REMOVED lines=9> */
[----:B---3--:R-:W3:Y:S02]  /*57410*/  LDL.LU.64 R198, [R1+0x2370] ;  /* 0x0023700001c67983 */ /* 0x008ee40000300a00 */
[----:B------:R-:W-:-:S04]  /*57420*/  IMAD.WIDE R202, R0, 0x4, R202 ;  /* 0x0000000400ca7825 */ /* 0x000fc800078e02ca */
[C---:B------:R-:W-:Y:S01]  /*57430*/  IMAD.WIDE R190, R0.reuse, 0x4, R190 ;  /* 0x0000000400be7825 */ /* 0x040fe200078e02be */
[----:B------:R1:W-:Y:S04]  /*57440*/  STL.64 [R1+0xf98], R202 ;  /* 0x000f98ca01007387 */ /* 0x0003e80000100a00 */
[----:B------:R1:W-:Y:S01]  /*57450*/  STL.64 [R1+0xf90], R190 ;  /* 0x000f90be01007387 */ /* 0x0003e20000100a00 */
[----:B------:R1:W-:Y:S01]  /*57460*/  LDGSTS.E [R188+-0x41400], [R202.64], !P5 ;  /* 0xbec00000cabc7fae */ /* 0x0003e2000e921844 */
[----:B--2---:R-:W-:-:S04]  /*57470*/  IMAD.WIDE R180, R0, 0x4, R192 ;  /* 0x0000000400b47825 */ /* 0x004fc800078e02c0 */
[----:B------:R-:W-:Y:S01]  /*57480*/  IMAD.WIDE R178, R0, 0x4, R196 ;  /* 0x0000000400b27825 */ /* 0x000fe200078e02c4 */
[C---:B------:R-:W-:Y:S01]  /*57490*/  IADD3 R2, R186.reuse, 0x100000, RZ ;  /* 0x00100000ba027810 */ /* 0x040fe20007ffe0ff */
[----:B------:R-:W2:Y:S02]  /*574a0*/  LDL.LU.64 R196, [R1+0x2368] ;  /* 0x0023680001c47983 */ /* 0x000ea40000300a00 */
[----:B------:R-:W2:Y:S02]  /*574b0*/  LDL.LU.64 R192, [R1+0x2360] ;  /* 0x0023600001c07983 */ /* 0x000ea40000300a00 */
[----:B------:R4:W-:Y:S02]  /*574c0*/  STL.64 [R1+0x1710], R180 ;  /* 0x001710b401007387 */ /* 0x0009e40000100a00 */
[----:B------:R3:W-:Y:S01]  /*574d0*/  STL.64 [R1+0x1708], R178 ;  /* 0x001708b201007387 */ /* 0x0007e20000100a00 */
[----:B-1----:R-:W2:Y:S01]  /*574e0*/  LDL.LU.64 R188, [R1+0x2338] ;  /* 0x0023380001bc7983 */ /* 0x002ea20000300a00 */
[----:B------:R-:W2:Y:S01]  /*574f0*/  LDL.LU.64 R202, [R1+0x2330] ;  /* 0x0023300001ca7983 */ /* 0x000ea20000300a00 */
[----:B------:R-:W-:-:S02]  /*57500*/  IADD3 R3, R186, 0x100000, RZ ;  /* 0x00100000ba037810 */ /* 0x000fc40007ffe0ff */
[----:B------:R1:W-:Y:S01]  /*57510*/  LDGSTS.E [R183+-0x41200], [R190.64], !P5 ;  /* 0xbee00000beb77fae */ /* 0x0003e2000e921844 */
[----:B------:R4:W-:Y:S03]  /*57520*/  LDGSTS.E [R2+-0x7f000], [R180.64], !P4 ;  /* 0x81000000b4027fae */ /* 0x0009e6000e121844 */
[----:B------:R3:W-:Y:S01]  /*57530*/  LDGSTS.E [R3+-0x7ee00], [R178.64], !P4 ;  /* 0x81200000b2037fae */ /* 0x0007e2000e121844 */
[----:B-1----:R-:W-:Y:S02]  /*57540*/  IADD3 R190, R186, 0x100000, RZ ;  /* 0x00100000babe7810 */ /* 0x002fe40007ffe0ff */
[----:B------:R-:W-:-:S04]  /*57550*/  IADD3 R182, R252, -0x107, RZ ;  /* 0xfffffef9fcb67810 */ /* 0x000fc80007ffe0ff */
[----:B------:R-:W-:Y:S02]  /*57560*/  ISETP.GE.U32.AND P2, PT, R182, 0x7ffffe7a, PT ;  /* 0x7ffffe7ab600780c */ /* 0x000fe40003f46070 */
[----:B------:R-:W-:Y:S01]  /*57570*/  IADD3 R183, R186, 0x100000, RZ ;  /* 0x00100000bab77810 */ /* 0x000fe20007ffe0ff */
[----:B----4-:R-:W-:-:S04]  /*57580*/  IMAD.WIDE R200, R0, 0x4, R200 ;  /* 0x0000000400c87825 */ /* 0x010fc800078e02c8 */
[C---:B-----5:R-:W-:Y:S01]  /*57590*/  IMAD.WIDE R184, R0.reuse, 0x4, R184 ;  /* 0x0000000400b87825 */ /* 0x060fe200078e02b8 */
[----:B------:R1:W-:Y:S04]  /*575a0*/  STL.64 [R1+0x1700], R200 ;  /* 0x001700c801007387 */ /* 0x0003e80000100a00 */
[----:B------:R4:W-:Y:S04]  /*575b0*/  STL.64 [R1+0x16f8], R184 ;  /* 0x0016f8b801007387 */ /* 0x0009e80000100a00 */
[----:B------:R5:W-:Y:S01]  /*575c0*/  LDGSTS.E [R190+-0x7ec00], [R200.64], !P4 ;  /* 0x81400000c8be7fae */ /* 0x000be2000e121844 */
[----:B------:R4:W-:Y:S02]  /*575d0*/  LDGSTS.E [R183+-0x7ea00], [R184.64], !P4 ;  /* 0x81600000b8b77fae */ /* 0x0009e4000e121844 */
[----:B------:R-:W-:-:S04]  /*575e0*/  IMAD.WIDE R180, R0, 0x4, R194 ;  /* 0x0000000400b47825 */ /* 0x000fc800078e02c2 */
[----:B---3--:R-:W-:Y:S02]  /*575f0*/  IMAD.WIDE R178, R0, 0x4, R198 ;  /* 0x0000000400b27825 */ /* 0x008fe400078e02c6 */
[----:B------:R-:W3:Y:S02]  /*57600*/  LDL.LU.64 R198, [R1+0x2328] ;  /* 0x0023280001c67983 */ /* 0x000ee40000300a00 */
[----:B------:R-:W3:Y:S02]  /*57610*/  LDL.LU.64 R194, [R1+0x2320] ;  /* 0x0023200001c27983 */ /* 0x000ee40000300a00 */
[----:B------:R2:W-:Y:S02]  /*57620*/  STL.64 [R1+0x16d0], R180 ;  /* 0x0016d0b401007387 */ /* 0x0005e40000100a00 */
[----:B------:R2:W-:Y:S01]  /*57630*/  STL.64 [R1+0x16c8], R178 ;  /* 0x0016c8b201007387 */ /* 0x0005e20000100a00 */
[----:B-----5:R-:W5:Y:S01]  /*57640*/  LDL.LU.64 R190, [R1+0x22f8] ;  /* 0x0022f80001be7983 */ /* 0x020f620000300a00 */
[----:B-1----:R-:W5:Y:S03]  /*57650*/  LDL.LU.64 R200, [R1+0x22f0] ;  /* 0x0022f00001c87983 */ /* 0x002f660000300a00 */
[----:B------:R1:W-:Y:S01]  /*57660*/  LDGSTS.E [R2+-0x7d000], [R180.64], !P2 ;  /* 0x83000000b4027fae */ /* 0x0003e2000d121844 */
[----:B------:R1:W-:Y:S01]  /*57670*/  LDGSTS.E [R3+-0x7ce00], [R178.64], !P2 ;  /* 0x83200000b2037fae */ /* 0x0003e2000d121844 */
[----:B----4-:R-:W-:Y:S01]  /*57680*/  IADD3 R184, R186, 0x100000, RZ ;  /* 0x00100000bab87810 */ /* 0x010fe20007ffe0ff */
[----:B--2---:R-:W-:-:S04]  /*57690*/  IMAD.WIDE R196, R0, 0x4, R196 ;  /* 0x0000000400c47825 */ /* 0x004fc800078e02c4 */
[----:B------:R-:W-:-:S04]  /*576a0*/  IMAD.WIDE R192, R0, 0x4, R192 ;  /* 0x0000000400c07825 */ /* 0x000fc800078e02c0 */
[----:B-1----:R-:W-:-:S04]  /*576b0*/  IMAD.WIDE R180, R0, 0x4, R188 ;  /* 0x0000000400b47825 */ /* 0x002fc800078e02bc */
[----:B------:R-:W-:Y:S01]  /*576c0*/  IMAD.WIDE R178, R0, 0x4, R202 ;  /* 0x0000000400b27825 */ /* 0x000fe200078e02ca */
[----:B------:R1:W-:Y:S03]  /*576d0*/  STL.64 [R1+0x16c0], R196 ;  /* 0x0016c0c401007387 */ /* 0x0003e60000100a00 */
[----:B------:R2:W-:Y:S02]  /*576e0*/  STL.64 [R1+0x16b8], R192 ;  /* 0x0016b8c001007387 */ /* 0x0005e40000100a00 */
[----:B------:R-:W4:Y:S02]  /*576f0*/  LDL.LU.64 R202, [R1+0x22e8] ;  /* 0x0022e80001ca7983 */ /* 0x000f240000300a00 */
[----:B------:R-:W4:Y:S01]  /*57700*/  LDL.LU.64 R188, [R1+0x22e0] ;  /* 0x0022e00001bc7983 */ /* 0x000f220000300a00 */
[----:B------:R5:W-:Y:S04]  /*57710*/  STL.64 [R1+0x1690], R180 ;  /* 0x001690b401007387 */ /* 0x000be80000100a00 */
[----:B------:R1:W-:Y:S01]  /*57720*/  LDGSTS.E [R184+-0x7cc00], [R196.64], !P2 ;  /* 0x83400000c4b87fae */ /* 0x0003e2000d121844 */
[----:B------:R2:W-:Y:S01]  /*57730*/  STL.64 [R1+0x1688], R178 ;  /* 0x001688b201007387 */ /* 0x0005e20000100a00 */
[----:B------:R-:W-:Y:S01]  /*57740*/  IADD3 R182, R252, -0x10b, RZ ;  /* 0xfffffef5fcb67810 */ /* 0x000fe20007ffe0ff */
[----:B------:R2:W-:Y:S01]  /*57750*/  LDGSTS.E [R183+-0x7ca00], [R192.64], !P2 ;  /* 0x83600000c0b77fae */ /* 0x0005e2000d121844 */
[----:B-1----:R-:W4:Y:S01]  /*57760*/  LDL.LU.64 R184, [R1+0x22b8] ;  /* 0x0022b80001b87983 */ /* 0x002f220000300a00 */
[----:B------:R-:W4:Y:S01]  /*57770*/  LDL.LU.64 R196, [R1+0x22b0] ;  /* 0x0022b00001c47983 */ /* 0x000f220000300a00 */
[----:B------:R-:W-:-:S02]  /*57780*/  ISETP.GE.U32.AND P6, PT, R182, 0x7ffffe76, PT ;  /* 0x7ffffe76b600780c */ /* 0x000fc40003fc6070 */
[----:B--2---:R-:W-:-:S11]  /*57790*/  IADD3 R192, R186, 0x100000, RZ ;  /* 0x00100000bac07810 */ /* 0x004fd60007ffe0ff */
[----:B------:R5:W-:Y:S01]  /*577a0*/  LDGSTS.E [R2+-0x7b000], [R180.64], !P6 ;  /* 0x85000000b4027fae */ /* 0x000be2000f121844 */
[----:B------:R1:W-:Y:S01]  /*577b0*/  LDGSTS.E [R3+-0x7ae00], [R178.64], !P6 ;  /* 0x85200000b2037fae */ /* 0x0003e2000f121844 */
[----:B------:R-:W-:-:S04]  /*577c0*/  IADD3 R182, R252, -0x10f, RZ ;  /* 0xfffffef1fcb67810 */ /* 0x000fc80007ffe0ff */
[----:B------:R-:W-:Y:S01]  /*577d0*/  ISETP.GE.U32.AND P3, PT, R182, 0x7ffffe72, PT ;  /* 0x7ffffe72b600780c */ /* 0x000fe20003f66070 */
[----:B---3--:R-:W-:-:S04]  /*577e0*/  IMAD.WIDE R198, R0, 0x4, R198 ;  /* 0x0000000400c67825 */ /* 0x008fc800078e02c6 */
[----:B------:R-:W-:-:S04]  /*577f0*/  IMAD.WIDE R194, R0, 0x4, R194 ;  /* 0x0000000400c27825 */ /* 0x000fc800078e02c2 */
[----:B-----5:R-:W-:-:S04]  /*57800*/  IMAD.WIDE R180, R0, 0x4, R190 ;  /* 0x0000000400b47825 */ /* 0x020fc800078e02be */
[C---:B-1----:R-:W-:Y:S01]  /*57810*/  IMAD.WIDE R178, R0.reuse, 0x4, R200 ;  /* 0x0000000400b27825 */ /* 0x042fe200078e02c8 */
[----:B------:R1:W-:Y:S03]  /*57820*/  STL.64 [R1+0x1680], R198 ;  /* 0x001680c601007387 */ /* 0x0003e60000100a00 */
[----:B------:R2:W-:Y:S02]  /*57830*/  STL.64 [R1+0x1678], R194 ;  /* 0x001678c201007387 */ /* 0x0005e40000100a00 */
[----:B------:R-:W3:Y:S02]  /*57840*/  LDL.LU.64 R200, [R1+0x22a8] ;  /* 0x0022a80001c87983 */ /* 0x000ee40000300a00 */
        /* <DEDUP_REMOVED lines=9> */
[----:B----4-:R-:W-:-:S04]  /*578e0*/  IMAD.WIDE R202, R0, 0x4, R202 ;  /* 0x0000000400ca7825 */ /* 0x010fc800078e02ca */
[----:B------:R-:W-:Y:S01]  /*578f0*/  IMAD.WIDE R188, R0, 0x4, R188 ;  /* 0x0000000400bc7825 */ /* 0x000fe200078e02bc */
[----:B--2---:R-:W-:Y:S01]  /*57900*/  IADD3 R194, R186, 0x100000, RZ ;  /* 0x00100000bac27810 */ /* 0x004fe20007ffe0ff */
[----:B------:R1:W-:Y:S03]  /*57910*/  STL.64 [R1+0x1640], R202 ;  /* 0x001640ca01007387 */ /* 0x0003e60000100a00 */
[----:B------:R2:W-:Y:S01]  /*57920*/  STL.64 [R1+0x1638], R188 ;  /* 0x001638bc01007387 */ /* 0x0005e20000100a00 */
        /* <DEDUP_REMOVED lines=18> */
[C---:B-----5:R-:W-:Y:S01]  /*57a50*/  IMAD.WIDE R190, R0.reuse, 0x4, R190 ;  /* 0x0000000400be7825 */ /* 0x060fe200078e02be */
[----:B------:R3:W-:Y:S04]  /*57a60*/  STL.64 [R1+0x1600], R200 ;  /* 0x001600c801007387 */ /* 0x0007e80000100a00 */
[----:B------:R5:W-:Y:S04]  /*57a70*/  STL.64 [R1+0x15f8], R190 ;  /* 0x0015f8be01007387 */ /* 0x000be80000100a00 */
[----:B------:R3:W-:Y:S01]  /*57a80*/  LDGSTS.E [R188+-0x76c00], [R200.64], !P1 ;  /* 0x89400000c8bc7fae */ /* 0x0007e2000c921844 */
[----:B------:R5:W-:Y:S02]  /*57a90*/  LDGSTS.E [R183+-0x76a00], [R190.64], !P1 ;  /* 0x89600000beb77fae */ /* 0x000be4000c921844 */
[----:B-1----:R-:W-:-:S04]  /*57aa0*/  IMAD.WIDE R180, R0, 0x4, R192 ;  /* 0x0000000400b47825 */ /* 0x002fc800078e02c0 */
[----:B--2---:R-:W-:Y:S02]  /*57ab0*/  IMAD.WIDE R178, R0, 0x4, R198 ;  /* 0x0000000400b27825 */ /* 0x004fe400078e02c6 */
        /* <DEDUP_REMOVED lines=8> */
[----:B-----5:R-:W-:Y:S01]  /*57b40*/  IADD3 R190, R186, 0x100000, RZ ;  /* 0x00100000babe7810 */ /* 0x020fe20007ffe0ff */
[----:B------:R-:W-:-:S04]  /*57b50*/  IMAD.WIDE R196, R0, 0x4, R196 ;  /* 0x0000000400c47825 */ /* 0x000fc800078e02c4 */
        /* <DEDUP_REMOVED lines=35> */
[----:B------:R-:W4:Y:S02]  /*57d90*/  LDL.LU.64 R198, [R1+0x2170] ;  /* 0x0021700001c67983 */ /* 0x000f240000300a00 */
[----:B-----5:R-:W-:-:S04]  /*57da0*/  IMAD.WIDE R202, R0, 0x4, R202 ;  /* 0x0000000400ca7825 */ /* 0x020fc800078e02ca */
        /* <DEDUP_REMOVED lines=236> */
[----:B------:R-:W3:Y:S02]  /*58c70*/  LDL.LU.64 R198, [R1+0x1e78] ;  /* 0x001e780001c67983 */ /* 0x000ee40000300a00 */
[----:B----4-:R-:W-:-:S04]  /*58c80*/  IMAD.WIDE R202, R0, 0x4, R202 ;  /* 0x0000000400ca7825 */ /* 0x010fc800078e02ca */
[----:B-----5:R-:W-:Y:S01]  /*58c90*/  IMAD.WIDE R190, R0, 0x4, R190 ;  /* 0x0000000400be7825 */ /* 0x020fe200078e02be */
        /* <DEDUP_REMOVED lines=149> */
[----:B----4-:R-:W4:Y:S02]  /*595f0*/  LDL.LU.64 R194, [R1+0x1000] ;  /* 0x0010000001c27983 */ /* 0x010f240000300a00 */
[----:B-----5:R-:W-:-:S04]  /*59600*/  IMAD.WIDE R202, R0, 0x4, R202 ;  /* 0x0000000400ca7825 */ /* 0x020fc800078e02ca */
[----:B------:R-:W-:Y:S01]  /*59610*/  IMAD.WIDE R196, R0, 0x4, R196 ;  /* 0x0000000400c47825 */ /* 0x000fe200078e02c4 */
[----:B------:R-:W-:Y:S01]  /*59620*/  IADD3 R198, R186, 0x100000, RZ ;  /* 0x00100000bac67810 */ /* 0x000fe20007ffe0ff */
        /* <DEDUP_REMOVED lines=32> */
[----:B--2---:R-:W2:Y:S03]  /*59830*/  LDL.LU.64 R200, [R1+0x1c28] ;  /* 0x001c280001c87983 */ /* 0x004ea60000300a00 */
[----:B------:R1:W-:Y:S01]  /*59840*/  LDGSTS.E [R2+-0x45000], [R180.64], !P3 ;  /* 0xbb000000b4027fae */ /* 0x0003e2000d921844 */
[----:B---3--:R-:W-:Y:S01]  /*59850*/  IADD3 R188, R186, 0x100000, RZ ;  /* 0x00100000babc7810 */ /* 0x008fe20007ffe0ff */
[----:B------:R3:W-:Y:S02]  /*59860*/  LDGSTS.E [R3+-0x44e00], [R178.64], !P3 ;  /* 0xbb200000b2037fae */ /* 0x0007e4000d921844 */
[----:B------:R-:W-:-:S04]  /*59870*/  IMAD.WIDE R192, R0, 0x4, R192 ;  /* 0x0000000400c07825 */ /* 0x000fc800078e02c0 */
[----:B------:R-:W-:-:S04]  /*59880*/  IMAD.WIDE R190, R0, 0x4, R190 ;  /* 0x0000000400be7825 */ /* 0x000fc800078e02be */
[----:B-1----:R-:W-:-:S04]  /*59890*/  IMAD.WIDE R180, R0, 0x4, R198 ;  /* 0x0000000400b47825 */ /* 0x002fc800078e02c6 */
[----:B---3--:R-:W-:Y:S01]  /*598a0*/  IMAD.WIDE R178, R0, 0x4, R202 ;  /* 0x0000000400b27825 */ /* 0x008fe200078e02ca */
[----:B------:R-:W-:Y:S03]  /*598b0*/  STL.64 [R1+0xff8], R192 ;  /* 0x000ff8c001007387 */ /* 0x000fe60000100a00 */
[----:B------:R1:W-:Y:S02]  /*598c0*/  STL.64 [R1+0xff0], R190 ;  /* 0x000ff0be01007387 */ /* 0x0003e40000100a00 */
[----:B------:R-:W3:Y:S01]  /*598d0*/  LDL.LU.64 R198, [R1+0xf78] ;  /* 0x000f780001c67983 */ /* 0x000ee20000300a00 */
[----:B------:R1:W-:Y:S01]  /*598e0*/  LDGSTS.E [R188+-0x44c00], [R192.64], !P3 ;  /* 0xbb400000c0bc7fae */ /* 0x0003e2000d921844 */
[----:B------:R5:W-:Y:S02]  /*598f0*/  STL.64 [R1+0xfc8], R180 ;  /* 0x000fc8b401007387 */ /* 0x000be40000100a00 */
[----:B------:R1:W-:Y:S02]  /*59900*/  LDGSTS.E [R183+-0x44a00], [R190.64], !P3 ;  /* 0xbb600000beb77fae */ /* 0x0003e4000d921844 */
[----:B-1----:R-:W3:Y:S01]  /*59910*/  LDL.LU.64 R188, [R1+0xf70] ;  /* 0x000f700001bc7983 */ /* 0x002ee20000300a00 */
[----:B------:R2:W-:Y:S02]  /*59920*/  STL.64 [R1+0xfc0], R178 ;  /* 0x000fc0b201007387 */ /* 0x0005e40000100a00 */
[----:B------:R-:W3:Y:S02]  /*59930*/  LDL.LU.64 R190, [R1+0x2398] ;  /* 0x0023980001be7983 */ /* 0x000ee40000300a00 */
[----:B------:R-:W3:Y:S01]  /*59940*/  LDL.LU.64 R202, [R1+0x2390] ;  /* 0x0023900001ca7983 */ /* 0x000ee20000300a00 */
[----:B------:R-:W-:-:S04]  /*59950*/  IADD3 R182, R252, -0x17b, RZ ;  /* 0xfffffe85fcb67810 */ /* 0x000fc80007ffe0ff */
[----:B------:R-:W-:Y:S02]  /*59960*/  ISETP.GE.U32.AND P1, PT, R182, 0x7ffffe06, PT ;  /* 0x7ffffe06b600780c */ /* 0x000fe40003f26070 */
[----:B------:R-:W-:-:S11]  /*59970*/  IADD3 R192, R186, 0x100000, RZ ;  /* 0x00100000bac07810 */ /* 0x000fd60007ffe0ff */
[----:B------:R5:W-:Y:S01]  /*59980*/  LDGSTS.E [R2+-0x43000], [R180.64], !P1 ;  /* 0xbd000000b4027fae */ /* 0x000be2000c921844 */
[----:B------:R2:W-:Y:S01]  /*59990*/  LDGSTS.E [R3+-0x42e00], [R178.64], !P1 ;  /* 0xbd200000b2037fae */ /* 0x0005e2000c921844 */
[----:B------:R-:W-:-:S04]  /*599a0*/  IADD3 R182, R252, -0x17f, RZ ;  /* 0xfffffe81fcb67810 */ /* 0x000fc80007ffe0ff */
[----:B------:R-:W-:Y:S01]  /*599b0*/  ISETP.GE.U32.AND P3, PT, R182, 0x7ffffe02, PT ;  /* 0x7ffffe02b600780c */ /* 0x000fe20003f66070 */
[----:B------:R-:W-:Y:S02]  /*599c0*/  IADD3 R182, R252, -0x104, RZ ;  /* 0xfffffefcfcb67810 */ /* 0x000fe40007ffe0ff */
[----:B----4-:R-:W-:-:S04]  /*599d0*/  IMAD.WIDE R194, R0, 0x4, R194 ;  /* 0x0000000400c27825 */ /* 0x010fc800078e02c2 */
[----:B------:R-:W-:-:S04]  /*599e0*/  IMAD.WIDE R184, R0, 0x4, R184 ;  /* 0x0000000400b87825 */ /* 0x000fc800078e02b8 */
[----:B-----5:R-:W-:-:S04]  /*599f0*/  IMAD.WIDE R180, R0, 0x4, R196 ;  /* 0x0000000400b47825 */ /* 0x020fc800078e02c4 */
[----:B--2---:R-:W-:Y:S01]  /*59a00*/  IMAD.WIDE R178, R0, 0x4, R200 ;  /* 0x0000000400b27825 */ /* 0x004fe200078e02c8 */
[----:B------:R1:W-:Y:S03]  /*59a10*/  STL.64 [R1+0xfb8], R194 ;  /* 0x000fb8c201007387 */ /* 0x0003e60000100a00 */
[----:B------:R2:W-:Y:S01]  /*59a20*/  STL.64 [R1+0xfb0], R184 ;  /* 0x000fb0b801007387 */ /* 0x0005e20000100a00 */
[----:B------:R1:W-:Y:S01]  /*59a30*/  LDGSTS.E [R192+-0x42c00], [R194.64], !P1 ;  /* 0xbd400000c2c07fae */ /* 0x0003e2000c921844 */
[----:B------:R2:W-:Y:S02]  /*59a40*/  LDGSTS.E [R183+-0x42a00], [R184.64], !P1 ;  /* 0xbd600000b8b77fae */ /* 0x0005e4000c921844 */
[----:B------:R4:W-:Y:S01]  /*59a50*/  LDGSTS.E [R2+-0x41000], [R180.64], !P3 ;  /* 0xbf000000b4027fae */ /* 0x0009e2000d921844 */
[----:B-1----:R-:W5:Y:S01]  /*59a60*/  LDL.LU.64 R194, [R1+0x2388] ;  /* 0x0023880001c27983 */ /* 0x002f620000300a00 */
[----:B------:R-:W-:Y:S02]  /*59a70*/  STL.64 [R1+0xf88], R180 ;  /* 0x000f88b401007387 */ /* 0x000fe40000100a00 */
[----:B------:R-:W5:Y:S02]  /*59a80*/  LDL.LU.64 R192, [R1+0x2380] ;  /* 0x0023800001c07983 */ /* 0x000f640000300a00 */
[----:B------:R1:W-:Y:S01]  /*59a90*/  STL.64 [R1+0xf80], R178 ;  /* 0x000f80b201007387 */ /* 0x0003e20000100a00 */
[----:B------:R-:W5:Y:S01]  /*59aa0*/  LDL.LU.64 R196, [R1+0x2358] ;  /* 0x0023580001c47983 */ /* 0x000f620000300a00 */
[----:B------:R-:W5:Y:S01]  /*59ab0*/  LDL.LU.64 R200, [R1+0x2350] ;  /* 0x0023500001c87983 */ /* 0x000f620000300a00 */
[----:B----4-:R-:W-:-:S02]  /*59ac0*/  LOP3.LUT R2, R187, 0x60, RZ, 0x3c, !PT ;  /* 0x00000060bb027812 */ /* 0x010fc400078e3cff */
[C---:B--2---:R-:W-:Y:S02]  /*59ad0*/  IADD3 R185, R186.reuse, 0x100000, RZ ;  /* 0x00100000bab97810 */ /* 0x044fe40007ffe0ff */
[----:B------:R-:W-:Y:S01]  /*59ae0*/  IADD3 R184, R186, 0x100000, RZ ;  /* 0x00100000bab87810 */ /* 0x000fe20007ffe0ff */
[----:B---3--:R-:W-:Y:S01]  /*59af0*/  IMAD.WIDE R198, R0, 0x4, R198 ;  /* 0x0000000400c67825 */ /* 0x008fe200078e02c6 */
[----:B------:R-:W-:Y:S01]  /*59b00*/  ISETP.GE.U32.AND P1, PT, R182, 0x7ffffe7d, PT ;  /* 0x7ffffe7db600780c */ /* 0x000fe20003f26070 */
[----:B------:R1:W-:Y:S04]  /*59b10*/  LDGSTS.E [R3+-0x40e00], [R178.64], !P3 ;  /* 0xbf200000b2037fae */ /* 0x0003e8000d921844 */
[----:B------:R2:W-:Y:S01]  /*59b20*/  STL.64 [R1+0xf78], R198 ;  /* 0x000f78c601007387 */ /* 0x0005e20000100a00 */
[----:B------:R2:W-:Y:S02]  /*59b30*/  LDGSTS.E [R185+-0x40c00], [R198.64], !P3 ;  /* 0xbf400000c6b97fae */ /* 0x0005e4000d921844 */
[----:B------:R-:W-:-:S04]  /*59b40*/  IMAD.WIDE R186, R0, 0x4, R188 ;  /* 0x0000000400ba7825 */ /* 0x000fc800078e02bc */
[----:B------:R-:W-:-:S04]  /*59b50*/  IMAD.WIDE R182, R0, 0x4, R190 ;  /* 0x0000000400b67825 */ /* 0x000fc800078e02be */
[----:B-1----:R-:W-:Y:S01]  /*59b60*/  IMAD.WIDE R178, R0, 0x4, R202 ;  /* 0x0000000400b27825 */ /* 0x002fe200078e02ca */
[----:B------:R1:W-:Y:S03]  /*59b70*/  STL.64 [R1+0xf70], R186 ;  /* 0x000f70ba01007387 */ /* 0x0003e60000100a00 */
[----:B------:R-:W3:Y:S02]  /*59b80*/  LDL.LU.64 R190, [R1+0x2348] ;  /* 0x0023480001be7983 */ /* 0x000ee40000300a00 */
[----:B------:R-:W4:Y:S02]  /*59b90*/  LDL.LU.64 R188, [R1+0x2340] ;  /* 0x0023400001bc7983 */ /* 0x000f240000300a00 */
[----:B------:R1:W-:Y:S01]  /*59ba0*/  STL.64 [R1+0x16f0], R182 ;  /* 0x0016f0b601007387 */ /* 0x0003e20000100a00 */
[----:B------:R1:W-:Y:S01]  /*59bb0*/  STL.64 [R1+0x16e8], R178 ;  /* 0x0016e8b201007387 */ /* 0x0003e20000100a00 */
[----:B--2---:R-:W2:Y:S02]  /*59bc0*/  LDL.LU.64 R198, [R1+0x2318] ;  /* 0x0023180001c67983 */ /* 0x004ea40000300a00 */
[----:B------:R-:W2:Y:S01]  /*59bd0*/  LDL.LU.64 R202, [R1+0x2310] ;  /* 0x0023100001ca7983 */ /* 0x000ea20000300a00 */
[----:B------:R-:W-:-:S02]  /*59be0*/  IADD3 R180, R2, 0x100000, RZ ;  /* 0x0010000002b47810 */ /* 0x000fc40007ffe0ff */
[C---:B------:R-:W-:Y:S01]  /*59bf0*/  IADD3 R3, R2.reuse, 0x100000, RZ ;  /* 0x0010000002037810 */ /* 0x040fe20007ffe0ff */
[----:B------:R1:W-:Y:S02]  /*59c00*/  LDGSTS.E [R184+-0x40a00], [R186.64], !P3 ;  /* 0xbf600000bab87fae */ /* 0x0003e4000d921844 */
[----:B------:R5:W-:Y:S01]  /*59c10*/  LDGSTS.E [R180+-0x7e800], [R182.64], !P1 ;  /* 0x81800000b6b47fae */ /* 0x000be2000c921844 */
[----:B------:R-:W-:Y:S01]  /*59c20*/  IADD3 R185, R2, 0x100000, RZ ;  /* 0x0010000002b97810 */ /* 0x000fe20007ffe0ff */
[----:B------:R5:W-:Y:S01]  /*59c30*/  LDGSTS.E [R3+-0x7e600], [R178.64], !P1 ;  /* 0x81a00000b2037fae */ /* 0x000be2000c921844 */
[----:B------:R-:W-:-:S04]  /*59c40*/  IADD3 R181, R252, -0x108, RZ ;  /* 0xfffffef8fcb57810 */ /* 0x000fc80007ffe0ff */
[----:B------:R-:W-:Y:S02]  /*59c50*/  ISETP.GE.U32.AND P3, PT, R181, 0x7ffffe79, PT ;  /* 0x7ffffe79b500780c */ /* 0x000fe40003f66070 */
[----:B-1----:R-:W-:Y:S01]  /*59c60*/  IADD3 R184, R2, 0x100000, RZ ;  /* 0x0010000002b87810 */ /* 0x002fe20007ffe0ff */
[----:B-----5:R-:W-:-:S04]  /*59c70*/  IMAD.WIDE R194, R0, 0x4, R194 ;  /* 0x0000000400c27825 */ /* 0x020fc800078e02c2 */
[----:B------:R-:W-:-:S04]  /*59c80*/  IMAD.WIDE R186, R0, 0x4, R192 ;  /* 0x0000000400ba7825 */ /* 0x000fc800078e02c0 */
[----:B------:R-:W-:-:S04]  /*59c90*/  IMAD.WIDE R182, R0, 0x4, R196 ;  /* 0x0000000400b67825 */ /* 0x000fc800078e02c4 */
[C---:B------:R-:W-:Y:S01]  /*59ca0*/  IMAD.WIDE R178, R0.reuse, 0x4, R200 ;  /* 0x0000000400b27825 */ /* 0x040fe200078e02c8 */
[----:B------:R1:W-:Y:S03]  /*59cb0*/  STL.64 [R1+0x16e0], R194 ;  /* 0x0016e0c201007387 */ /* 0x0003e60000100a00 */
[----:B------:R4:W-:Y:S02]  /*59cc0*/  STL.64 [R1+0x16d8], R186 ;  /* 0x0016d8ba01007387 */ /* 0x0009e40000100a00 */
[----:B------:R-:W5:Y:S02]  /*59cd0*/  LDL.LU.64 R196, [R1+0x2308] ;  /* 0x0023080001c47983 */ /* 0x000f640000300a00 */
        /* <DEDUP_REMOVED lines=9> */
[----:B---3--:R-:W-:-:S04]  /*59d70*/  IMAD.WIDE R190, R0, 0x4, R190 ;  /* 0x0000000400be7825 */ /* 0x008fc800078e02be */
[----:B----4-:R-:W-:-:S04]  /*59d80*/  IMAD.WIDE R186, R0, 0x4, R188 ;  /* 0x0000000400ba7825 */ /* 0x010fc800078e02bc */
[----:B--2---:R-:W-:-:S04]  /*59d90*/  IMAD.WIDE R182, R0, 0x4, R198 ;  /* 0x0000000400b67825 */ /* 0x004fc800078e02c6 */
[----:B------:R-:W-:Y:S01]  /*59da0*/  IMAD.WIDE R178, R0, 0x4, R202 ;  /* 0x0000000400b27825 */ /* 0x000fe200078e02ca */
[----:B------:R1:W-:Y:S03]  /*59db0*/  STL.64 [R1+0x16a0], R190 ;  /* 0x0016a0be01007387 */ /* 0x0003e60000100a00 */
[----:B------:R2:W-:Y:S02]  /*59dc0*/  STL.64 [R1+0x1698], R186 ;  /* 0x001698ba01007387 */ /* 0x0005e40000100a00 */
[----:B------:R-:W3:Y:S02]  /*59dd0*/  LDL.LU.64 R198, [R1+0x22c8] ;  /* 0x0022c80001c67983 */ /* 0x000ee40000300a00 */
        /* <DEDUP_REMOVED lines=8> */
[----:B------:R-:W-:-:S13]  /*59e60*/  ISETP.GE.U32.AND P1, PT, R181, 0x7ffffe75, PT ;  /* 0x7ffffe75b500780c */ /* 0x000fda0003f26070 */
[----:B------:R1:W-:Y:S01]  /*59e70*/  LDGSTS.E [R180+-0x7a800], [R182.64], !P1 ;  /* 0x85800000b6b47fae */ /* 0x0003e2000c921844 */
[----:B------:R1:W-:Y:S01]  /*59e80*/  LDGSTS.E [R3+-0x7a600], [R178.64], !P1 ;  /* 0x85a00000b2037fae */ /* 0x0003e2000c921844 */
[----:B------:R-:W-:-:S04]  /*59e90*/  IADD3 R181, R252, -0x110, RZ ;  /* 0xfffffef0fcb57810 */ /* 0x000fc80007ffe0ff */
[----:B------:R-:W-:Y:S01]  /*59ea0*/  ISETP.GE.U32.AND P3, PT, R181, 0x7ffffe71, PT ;  /* 0x7ffffe71b500780c */ /* 0x000fe20003f66070 */
[----:B-----5:R-:W-:-:S04]  /*59eb0*/  IMAD.WIDE R196, R0, 0x4, R196 ;  /* 0x0000000400c47825 */ /* 0x020fc800078e02c4 */
[C---:B--2---:R-:W-:Y:S01]  /*59ec0*/  IMAD.WIDE R186, R0.reuse, 0x4, R192 ;  /* 0x0000000400ba7825 */ /* 0x044fe200078e02c0 */
[----:B------:R2:W-:Y:S04]  /*59ed0*/  STL.64 [R1+0x1660], R196 ;  /* 0x001660c401007387 */ /* 0x0005e80000100a00 */
[----:B------:R4:W-:Y:S01]  /*59ee0*/  STL.64 [R1+0x1658], R186 ;  /* 0x001658ba01007387 */ /* 0x0009e20000100a00 */
        /* <DEDUP_REMOVED lines=9> */
[----:B--2---:R-:W2:Y:S01]  /*59f80*/  LDL.LU.64 R196, [R1+0x2258] ;  /* 0x0022580001c47983 */ /* 0x004ea20000300a00 */
[----:B------:R-:W2:Y:S02]  /*59f90*/  LDL.LU.64 R200, [R1+0x2250] ;  /* 0x0022500001c87983 */ /* 0x000ea40000300a00 */
[----:B------:R1:W-:Y:S02]  /*59fa0*/  LDGSTS.E [R3+-0x78600], [R178.64], !P3 ;  /* 0x87a00000b2037fae */ /* 0x0003e4000d921844 */
[----:B---3--:R-:W-:-:S04]  /*59fb0*/  IMAD.WIDE R198, R0, 0x4, R198 ;  /* 0x0000000400c67825 */ /* 0x008fc800078e02c6 */
[----:B----4-:R-:W-:Y:S01]  /*59fc0*/  IMAD.WIDE R186, R0, 0x4, R188 ;  /* 0x0000000400ba7825 */ /* 0x010fe200078e02bc */
[----:B------:R3:W-:Y:S04]  /*59fd0*/  STL.64 [R1+0x1620], R198 ;  /* 0x001620c601007387 */ /* 0x0007e80000100a00 */
[----:B------:R4:W-:Y:S04]  /*59fe0*/  STL.64 [R1+0x1618], R186 ;  /* 0x001618ba01007387 */ /* 0x0009e80000100a00 */
[----:B------:R3:W-:Y:S01]  /*59ff0*/  LDGSTS.E [R185+-0x78400], [R198.64], !P3 ;  /* 0x87c00000c6b97fae */ /* 0x0007e2000d921844 */
[----:B------:R-:W-:Y:S01]  /*5a000*/  IADD3 R181, R252, -0x114, RZ ;  /* 0xfffffeecfcb57810 */ /* 0x000fe20007ffe0ff */
[----:B------:R4:W-:Y:S02]  /*5a010*/  LDGSTS.E [R184+-0x78200], [R186.64], !P3 ;  /* 0x87e00000bab87fae */ /* 0x0009e4000d921844 */
[----:B-1----:R-:W-:-:S04]  /*5a020*/  IMAD.WIDE R182, R0, 0x4, R190 ;  /* 0x0000000400b67825 */ /* 0x002fc800078e02be */
[----:B------:R-:W-:Y:S01]  /*5a030*/  IMAD.WIDE R178, R0, 0x4, R202 ;  /* 0x0000000400b27825 */ /* 0x000fe200078e02ca */
[----:B------:R-:W2:Y:S03]  /*5a040*/  LDL.LU.64 R190, [R1+0x2248] ;  /* 0x0022480001be7983 */ /* 0x000ea60000300a00 */
[----:B------:R-:W2:Y:S02]  /*5a050*/  LDL.LU.64 R188, [R1+0x2240] ;  /* 0x0022400001bc7983 */ /* 0x000ea40000300a00 */
[----:B------:R2:W-:Y:S01]  /*5a060*/  STL.64 [R1+0x15f0], R182 ;  /* 0x0015f0b601007387 */ /* 0x0005e20000100a00 */
[----:B------:R1:W-:Y:S01]  /*5a070*/  STL.64 [R1+0x15e8], R178 ;  /* 0x0015e8b201007387 */ /* 0x0003e20000100a00 */
[----:B---3--:R-:W3:Y:S02]  /*5a080*/  LDL.LU.64 R198, [R1+0x2218] ;  /* 0x0022180001c67983 */ /* 0x008ee40000300a00 */
[----:B------:R-:W3:Y:S01]  /*5a090*/  LDL.LU.64 R202, [R1+0x2210] ;  /* 0x0022100001ca7983 */ /* 0x000ee20000300a00 */
[----:B------:R-:W-:-:S13]  /*5a0a0*/  ISETP.GE.U32.AND P1, PT, R181, 0x7ffffe6d, PT ;  /* 0x7ffffe6db500780c */ /* 0x000fda0003f26070 */
[----:B------:R2:W-:Y:S01]  /*5a0b0*/  LDGSTS.E [R180+-0x76800], [R182.64], !P1 ;  /* 0x89800000b6b47fae */ /* 0x0005e2000c921844 */
[----:B------:R1:W-:Y:S01]  /*5a0c0*/  LDGSTS.E [R3+-0x76600], [R178.64], !P1 ;  /* 0x89a00000b2037fae */ /* 0x0003e2000c921844 */
[----:B------:R-:W-:-:S04]  /*5a0d0*/  IADD3 R181, R252, -0x118, RZ ;  /* 0xfffffee8fcb57810 */ /* 0x000fc80007ffe0ff */
[----:B------:R-:W-:Y:S01]  /*5a0e0*/  ISETP.GE.U32.AND P3, PT, R181, 0x7ffffe69, PT ;  /* 0x7ffffe69b500780c */ /* 0x000fe20003f66070 */
[----:B-----5:R-:W-:-:S04]  /*5a0f0*/  IMAD.WIDE R194, R0, 0x4, R194 ;  /* 0x0000000400c27825 */ /* 0x020fc800078e02c2 */
[----:B----4-:R-:W-:-:S04]  /*5a100*/  IMAD.WIDE R186, R0, 0x4, R192 ;  /* 0x0000000400ba7825 */ /* 0x010fc800078e02c0 */
[C---:B--2---:R-:W-:Y:S01]  /*5a110*/  IMAD.WIDE R182, R0.reuse, 0x4, R196 ;  /* 0x0000000400b67825 */ /* 0x044fe200078e02c4 */
        /* <DEDUP_REMOVED lines=11> */
[----:B--2---:R-:W2:Y:S01]  /*5a1d0*/  LDL.LU.64 R194, [R1+0x21d8] ;  /* 0x0021d80001c27983 */ /* 0x004ea20000300a00 */
[----:B------:R-:W2:Y:S02]  /*5a1e0*/  LDL.LU.64 R200, [R1+0x21d0] ;  /* 0x0021d00001c87983 */ /* 0x000ea40000300a00 */
[----:B------:R-:W-:-:S04]  /*5a1f0*/  IMAD.WIDE R190, R0, 0x4, R190 ;  /* 0x0000000400be7825 */ /* 0x000fc800078e02be */
[----:B-1----:R-:W-:-:S04]  /*5a200*/  IMAD.WIDE R186, R0, 0x4, R188 ;  /* 0x0000000400ba7825 */ /* 0x002fc800078e02bc */
[C---:B---3--:R-:W-:Y:S01]  /*5a210*/  IMAD.WIDE R182, R0.reuse, 0x4, R198 ;  /* 0x0000000400b67825 */ /* 0x048fe200078e02c6 */
[----:B------:R1:W-:Y:S03]  /*5a220*/  STL.64 [R1+0x15a0], R190 ;  /* 0x0015a0be01007387 */ /* 0x0003e60000100a00 */
[----:B------:R-:W-:-:S04]  /*5a230*/  IMAD.WIDE R178, R0, 0x4, R202 ;  /* 0x0000000400b27825 */ /* 0x000fc800078e02ca */
[----:B------:R5:W-:Y:S02]  /*5a240*/  STL.64 [R1+0x1598], R186 ;  /* 0x001598ba01007387 */ /* 0x000be40000100a00 */
[----:B------:R-:W3:Y:S01]  /*5a250*/  LDL.LU.64 R198, [R1+0x21c8] ;  /* 0x0021c80001c67983 */ /* 0x000ee20000300a00 */
        /* <DEDUP_REMOVED lines=19> */
[----:B--2---:R-:W-:-:S04]  /*5a390*/  IMAD.WIDE R182, R0, 0x4, R194 ;  /* 0x0000000400b67825 */ /* 0x004fc800078e02c2 */
[C---:B-1----:R-:W-:Y:S01]  /*5a3a0*/  IMAD.WIDE R178, R0.reuse, 0x4, R200 ;  /* 0x0000000400b27825 */ /* 0x042fe200078e02c8 */
[----:B------:R-:W2:Y:S03]  /*5a3b0*/  LDL.LU.64 R194, [R1+0x2188] ;  /* 0x0021880001c27983 */ /* 0x000ea60000300a00 */
[----:B------:R-:W2:Y:S02]  /*5a3c0*/  LDL.LU.64 R192, [R1+0x2180] ;  /* 0x0021800001c07983 */ /* 0x000ea40000300a00 */
[----:B------:R1:W-:Y:S01]  /*5a3d0*/  STL.64 [R1+0x1530], R182 ;  /* 0x001530b601007387 */ /* 0x0003e20000100a00 */
[----:B------:R1:W-:Y:S04]  /*5a3e0*/  LDGSTS.E [R180+-0x70800], [R182.64], !P3 ;  /* 0x8f800000b6b47fae */ /* 0x0003e8000d921844 */
[----:B------:R1:W-:Y:S01]  /*5a3f0*/  STL.64 [R1+0x1528], R178 ;  /* 0x001528b201007387 */ /* 0x0003e20000100a00 */
[----:B----4-:R-:W4:Y:S02]  /*5a400*/  LDL.LU.64 R196, [R1+0x2158] ;  /* 0x0021580001c47983 */ /* 0x010f240000300a00 */
[----:B------:R-:W4:Y:S02]  /*5a410*/  LDL.LU.64 R200, [R1+0x2150] ;  /* 0x0021500001c87983 */ /* 0x000f240000300a00 */
[----:B------:R1:W-:Y:S02]  /*5a420*/  LDGSTS.E [R3+-0x70600], [R178.64], !P3 ;  /* 0x8fa00000b2037fae */ /* 0x0003e4000d921844 */
[----:B---3--:R-:W-:-:S04]  /*5a430*/  IMAD.WIDE R198, R0, 0x4, R198 ;  /* 0x0000000400c67825 */ /* 0x008fc800078e02c6 */
        /* <DEDUP_REMOVED lines=19> */
[----:B--2---:R-:W-:-:S04]  /*5a570*/  IMAD.WIDE R194, R0, 0x4, R194 ;  /* 0x0000000400c27825 */ /* 0x004fc800078e02c2 */
        /* <DEDUP_REMOVED lines=223> */
[----:B------:R3:W-:Y:S02]  /*5b370*/  STL.64 [R1+0x1bc8], R182 ;  /* 0x001bc8b601007387 */ /* 0x0007e40000100a00 */
[----:B------:R1:W-:Y:S02]  /*5b380*/  STL.64 [R1+0x1bc0], R178 ;  /* 0x001bc0b201007387 */ /* 0x0003e40000100a00 */
[----:B------:R-:W5:Y:S01]  /*5b390*/  LDL.LU.64 R200, [R1+0xc70] ;  /* 0x000c700001c87983 */ /* 0x000f620000300a00 */
[----:B------:R2:W-:Y:S01]  /*5b3a0*/  LDGSTS.E [R185+-0x56400], [R194.64], !P1 ;  /* 0xa9c00000c2b97fae */ /* 0x0005e2000c921844 */
[----:B------:R1:W-:Y:S02]  /*5b3b0*/  LDGSTS.E [R184+-0x56200], [R186.64], !P1 ;  /* 0xa9e00000bab87fae */ /* 0x0003e4000c921844 */
[----:B------:R3:W-:Y:S02]  /*5b3c0*/  LDGSTS.E [R180+-0x54800], [R182.64], !P3 ;  /* 0xab800000b6b47fae */ /* 0x0007e4000d921844 */
[----:B------:R3:W-:Y:S01]  /*5b3d0*/  LDGSTS.E [R3+-0x54600], [R178.64], !P3 ;  /* 0xaba00000b2037fae */ /* 0x0007e2000d921844 */
[----:B--2---:R-:W2:Y:S01]  /*5b3e0*/  LDL.LU.64 R194, [R1+0xc60] ;  /* 0x000c600001c27983 */ /* 0x004ea20000300a00 */
[----:B------:R-:W-:-:S04]  /*5b3f0*/  IMAD.WIDE R188, R0, 0x4, R188 ;  /* 0x0000000400bc7825 */ /* 0x000fc800078e02bc */
[C---:B-1----:R-:W-:Y:S01]  /*5b400*/  IMAD.WIDE R186, R0.reuse, 0x4, R190 ;  /* 0x0000000400ba7825 */ /* 0x042fe200078e02be */
[----:B------:R-:W-:Y:S03]  /*5b410*/  STL.64 [R1+0x1bb8], R188 ;  /* 0x001bb8bc01007387 */ /* 0x000fe60000100a00 */
[----:B---3--:R-:W-:-:S04]  /*5b420*/  IMAD.WIDE R182, R0, 0x4, R198 ;  /* 0x0000000400b67825 */ /* 0x008fc800078e02c6 */
[----:B------:R-:W-:-:S04]  /*5b430*/  IMAD.WIDE R178, R0, 0x4, R202 ;  /* 0x0000000400b27825 */ /* 0x000fc800078e02ca */
[----:B------:R1:W-:Y:S01]  /*5b440*/  STL.64 [R1+0x1ba8], R186 ;  /* 0x001ba8ba01007387 */ /* 0x0003e20000100a00 */
[----:B------:R-:W3:Y:S01]  /*5b450*/  LDL.LU.64 R202, [R1+0xc40] ;  /* 0x000c400001ca7983 */ /* 0x000ee20000300a00 */
[----:B------:R-:W3:Y:S02]  /*5b460*/  LDL.LU.64 R190, [R1+0xc30] ;  /* 0x000c300001be7983 */ /* 0x000ee40000300a00 */
[----:B------:R1:W-:Y:S02]  /*5b470*/  STL.64 [R1+0x1b98], R182 ;  /* 0x001b98b601007387 */ /* 0x0003e40000100a00 */
[----:B------:R2:W-:Y:S01]  /*5b480*/  STL.64 [R1+0x1b90], R178 ;  /* 0x001b90b201007387 */ /* 0x0005e20000100a00 */
[----:B------:R-:W3:Y:S04]  /*5b490*/  LDL.LU.64 R198, [R1+0xc10] ;  /* 0x000c100001c67983 */ /* 0x000ee80000300a00 */
[----:B------:R5:W-:Y:S01]  /*5b4a0*/  LDGSTS.E [R185+-0x54400], [R188.64], !P3 ;  /* 0xabc00000bcb97fae */ /* 0x000be2000d921844 */
[----:B------:R1:W-:Y:S03]  /*5b4b0*/  LDGSTS.E [R184+-0x54200], [R186.64], !P3 ;  /* 0xabe00000bab87fae */ /* 0x0003e6000d921844 */
[----:B-1----:R-:W3:Y:S01]  /*5b4c0*/  LDL.LU.64 R186, [R1+0xc00] ;  /* 0x000c000001ba7983 */ /* 0x002ee20000300a00 */
[----:B------:R-:W-:-:S04]  /*5b4d0*/  IADD3 R181, R252, -0x15c, RZ ;  /* 0xfffffea4fcb57810 */ /* 0x000fc80007ffe0ff */
[----:B------:R-:W-:-:S13]  /*5b4e0*/  ISETP.GE.U32.AND P1, PT, R181, 0x7ffffe25, PT ;  /* 0x7ffffe25b500780c */ /* 0x000fda0003f26070 */
[----:B------:R1:W-:Y:S01]  /*5b4f0*/  LDGSTS.E [R180+-0x52800], [R182.64], !P1 ;  /* 0xad800000b6b47fae */ /* 0x0003e2000c921844 */
[----:B------:R2:W-:Y:S01]  /*5b500*/  LDGSTS.E [R3+-0x52600], [R178.64], !P1 ;  /* 0xada00000b2037fae */ /* 0x0005e2000c921844 */
[----:B------:R-:W-:-:S04]  /*5b510*/  IADD3 R181, R252, -0x160, RZ ;  /* 0xfffffea0fcb57810 */ /* 0x000fc80007ffe0ff */
[----:B------:R-:W-:Y:S01]  /*5b520*/  ISETP.GE.U32.AND P3, PT, R181, 0x7ffffe21, PT ;  /* 0x7ffffe21b500780c */ /* 0x000fe20003f66070 */
[----:B----4-:R-:W-:-:S04]  /*5b530*/  IMAD.WIDE R196, R0, 0x4, R196 ;  /* 0x0000000400c47825 */ /* 0x010fc800078e02c4 */
[----:B-----5:R-:W-:-:S04]  /*5b540*/  IMAD.WIDE R188, R0, 0x4, R192 ;  /* 0x0000000400bc7825 */ /* 0x020fc800078e02c0 */
[C---:B-1----:R-:W-:Y:S01]  /*5b550*/  IMAD.WIDE R182, R0.reuse, 0x4, R200 ;  /* 0x0000000400b67825 */ /* 0x042fe200078e02c8 */
[----:B------:R1:W-:Y:S03]  /*5b560*/  STL.64 [R1+0x1b88], R196 ;  /* 0x001b88c401007387 */ /* 0x0003e60000100a00 */
[----:B------:R-:W4:Y:S02]  /*5b570*/  LDL.LU.64 R192, [R1+0xbe0] ;  /* 0x000be00001c07983 */ /* 0x000f240000300a00 */
[----:B------:R5:W-:Y:S02]  /*5b580*/  STL.64 [R1+0x1b78], R188 ;  /* 0x001b78bc01007387 */ /* 0x000be40000100a00 */
[----:B------:R-:W4:Y:S01]  /*5b590*/  LDL.LU.64 R200, [R1+0xbd0] ;  /* 0x000bd00001c87983 */ /* 0x000f220000300a00 */
[----:B------:R3:W-:Y:S04]  /*5b5a0*/  STL.64 [R1+0x1b68], R182 ;  /* 0x001b68b601007387 */ /* 0x0007e80000100a00 */
[----:B------:R1:W-:Y:S01]  /*5b5b0*/  LDGSTS.E [R185+-0x52400], [R196.64], !P1 ;  /* 0xadc00000c4b97fae */ /* 0x0003e2000c921844 */
[----:B------:R5:W-:Y:S02]  /*5b5c0*/  LDGSTS.E [R184+-0x52200], [R188.64], !P1 ;  /* 0xade00000bcb87fae */ /* 0x000be4000c921844 */
[----:B------:R3:W-:Y:S02]  /*5b5d0*/  LDGSTS.E [R180+-0x50800], [R182.64], !P3 ;  /* 0xaf800000b6b47fae */ /* 0x0007e4000d921844 */
[----:B--2---:R-:W-:-:S02]  /*5b5e0*/  IMAD.WIDE R178, R0, 0x4, R194 ;  /* 0x0000000400b27825 */ /* 0x004fc400078e02c2 */
[----:B------:R-:W2:Y:S02]  /*5b5f0*/  LDL.LU.64 R194, [R1+0xbb0] ;  /* 0x000bb00001c27983 */ /* 0x000ea40000300a00 */
[----:B-1----:R-:W2:Y:S02]  /*5b600*/  LDL.LU.64 R196, [R1+0xba0] ;  /* 0x000ba00001c47983 */ /* 0x002ea40000300a00 */
[----:B------:R1:W-:Y:S01]  /*5b610*/  STL.64 [R1+0x1b60], R178 ;  /* 0x001b60b201007387 */ /* 0x0003e20000100a00 */
[----:B------:R1:W-:Y:S01]  /*5b620*/  LDGSTS.E [R3+-0x50600], [R178.64], !P3 ;  /* 0xafa00000b2037fae */ /* 0x0003e2000d921844 */
[----:B---3--:R-:W-:-:S04]  /*5b630*/  IMAD.WIDE R202, R0, 0x4, R202 ;  /* 0x0000000400ca7825 */ /* 0x008fc800078e02ca */
[----:B-----5:R-:W-:-:S04]  /*5b640*/  IMAD.WIDE R188, R0, 0x4, R190 ;  /* 0x0000000400bc7825 */ /* 0x020fc800078e02be */
[----:B------:R-:W-:Y:S01]  /*5b650*/  IMAD.WIDE R182, R0, 0x4, R198 ;  /* 0x0000000400b67825 */ /* 0x000fe200078e02c6 */
[----:B------:R3:W-:Y:S03]  /*5b660*/  STL.64 [R1+0x1b58], R202 ;  /* 0x001b58ca01007387 */ /* 0x0007e60000100a00 */
[----:B------:R-:W5:Y:S02]  /*5b670*/  LDL.LU.64 R198, [R1+0xb70] ;  /* 0x000b700001c67983 */ /* 0x000f640000300a00 */
[----:B------:R3:W-:Y:S02]  /*5b680*/  STL.64 [R1+0x1b48], R188 ;  /* 0x001b48bc01007387 */ /* 0x0007e40000100a00 */
[----:B------:R-:W5:Y:S01]  /*5b690*/  LDL.LU.64 R190, [R1+0xb60] ;  /* 0x000b600001be7983 */ /* 0x000f620000300a00 */
[----:B------:R3:W-:Y:S04]  /*5b6a0*/  STL.64 [R1+0x1b38], R182 ;  /* 0x001b38b601007387 */ /* 0x0007e80000100a00 */
[----:B------:R3:W-:Y:S01]  /*5b6b0*/  LDGSTS.E [R185+-0x50400], [R202.64], !P3 ;  /* 0xafc00000cab97fae */ /* 0x0007e2000d921844 */
[----:B------:R-:W-:Y:S01]  /*5b6c0*/  IADD3 R181, R252, -0x164, RZ ;  /* 0xfffffe9cfcb57810 */ /* 0x000fe20007ffe0ff */
[----:B------:R3:W-:Y:S02]  /*5b6d0*/  LDGSTS.E [R184+-0x50200], [R188.64], !P3 ;  /* 0xafe00000bcb87fae */ /* 0x0007e4000d921844 */
[----:B-1----:R-:W-:-:S02]  /*5b6e0*/  IMAD.WIDE R178, R0, 0x4, R186 ;  /* 0x0000000400b27825 */ /* 0x002fc400078e02ba */
[----:B------:R-:W5:Y:S04]  /*5b6f0*/  LDL.LU.64 R186, [R1+0xb40] ;  /* 0x000b400001ba7983 */ /* 0x000f680000300a00 */
[----:B---3--:R-:W4:Y:S01]  /*5b700*/  LDL.LU.64 R202, [R1+0xb30] ;  /* 0x000b300001ca7983 */ /* 0x008f220000300a00 */
[----:B------:R-:W-:Y:S01]  /*5b710*/  ISETP.GE.U32.AND P1, PT, R181, 0x7ffffe1d, PT ;  /* 0x7ffffe1db500780c */ /* 0x000fe20003f26070 */
[----:B------:R-:W-:-:S04]  /*5b720*/  IADD3 R181, R252, -0x168, RZ ;  /* 0xfffffe98fcb57810 */ /* 0x000fc80007ffe0ff */
[----:B------:R-:W-:-:S08]  /*5b730*/  ISETP.GE.U32.AND P3, PT, R181, 0x7ffffe19, PT ;  /* 0x7ffffe19b500780c */ /* 0x000fd00003f66070 */
[----:B------:R1:W-:Y:S04]  /*5b740*/  LDGSTS.E [R180+-0x4e800], [R182.64], !P1 ;  /* 0xb1800000b6b47fae */ /* 0x0003e8000c921844 */
[----:B------:R4:W-:Y:S01]  /*5b750*/  STL.64 [R1+0x1b30], R178 ;  /* 0x001b30b201007387 */ /* 0x0009e20000100a00 */
[----:B------:R4:W-:Y:S01]  /*5b760*/  LDGSTS.E [R3+-0x4e600], [R178.64], !P1 ;  /* 0xb1a00000b2037fae */ /* 0x0009e2000c921844 */
[C---:B------:R-:W-:Y:S02]  /*5b770*/  IADD3 R188, R2.reuse, 0x100000, RZ ;  /* 0x0010000002bc7810 */ /* 0x040fe40007ffe0ff */
[C---:B-1----:R-:W-:Y:S02]  /*5b780*/  IADD3 R183, R2.reuse, 0x100000, RZ ;  /* 0x0010000002b77810 */ /* 0x042fe40007ffe0ff */
[----:B------:R-:W-:Y:S01]  /*5b790*/  IADD3 R182, R2, 0x100000, RZ ;  /* 0x0010000002b67810 */ /* 0x000fe20007ffe0ff */
[----:B----4-:R-:W-:-:S04]  /*5b7a0*/  IMAD.WIDE R178, R0, 0x4, R192 ;  /* 0x0000000400b27825 */ /* 0x010fc800078e02c0 */
[----:B--2---:R-:W-:-:S04]  /*5b7b0*/  IMAD.WIDE R180, R0, 0x4, R196 ;  /* 0x0000000400b47825 */ /* 0x004fc800078e02c4 */
[C---:B------:R-:W-:Y:S01]  /*5b7c0*/  IMAD.WIDE R200, R0.reuse, 0x4, R200 ;  /* 0x0000000400c87825 */ /* 0x040fe200078e02c8 */
[----:B------:R-:W1:Y:S03]  /*5b7d0*/  S2R R197, SR_TID.X ;  /* 0x0000000000c57919 */ /* 0x000e660000002100 */
[----:B------:R-:W-:Y:S01]  /*5b7e0*/  IMAD.WIDE R184, R0, 0x4, R194 ;  /* 0x0000000400b87825 */ /* 0x000fe200078e02c2 */
[----:B------:R2:W-:Y:S03]  /*5b7f0*/  STL.64 [R1+0x1b28], R178 ;  /* 0x001b28b201007387 */ /* 0x0005e60000100a00 */
[----:B------:R4:W-:Y:S02]  /*5b800*/  STL.64 [R1+0x1b18], R200 ;  /* 0x001b18c801007387 */ /* 0x0009e40000100a00 */
[----:B------:R-:W3:Y:S02]  /*5b810*/  LDL.LU.64 R194, [R1+0xb10] ;  /* 0x000b100001c27983 */ /* 0x000ee40000300a00 */
[----:B------:R-:W3:Y:S01]  /*5b820*/  LDL.LU.64 R192, [R1+0xb00] ;  /* 0x000b000001c07983 */ /* 0x000ee20000300a00 */
[----:B------:R1:W-:Y:S04]  /*5b830*/  STL.64 [R1+0x1b08], R184 ;  /* 0x001b08b801007387 */ /* 0x0003e80000100a00 */
[----:B------:R2:W-:Y:S01]  /*5b840*/  LDGSTS.E [R188+-0x4e400], [R178.64], !P1 ;  /* 0xb1c00000b2bc7fae */ /* 0x0005e2000c921844 */
[----:B------:R4:W-:Y:S02]  /*5b850*/  LDGSTS.E [R183+-0x4e200], [R200.64], !P1 ;  /* 0xb1e00000c8b77fae */ /* 0x0009e4000c921844 */
[----:B------:R1:W-:Y:S02]  /*5b860*/  LDGSTS.E [R182+-0x4c800], [R184.64], !P3 ;  /* 0xb3800000b8b67fae */ /* 0x0003e4000d921844 */
[----:B------:R1:W-:Y:S01]  /*5b870*/  LDGSTS.E [R3+-0x4c600], [R180.64], !P3 ;  /* 0xb3a00000b4037fae */ /* 0x0003e2000d921844 */
[----:B--2---:R-:W2:Y:S01]  /*5b880*/  LDL.LU.64 R178, [R1+0x6118] ;  /* 0x0061180001b27983 */ /* 0x004ea20000300a00 */
[----:B------:R5:W-:Y:S01]  /*5b890*/  STL.64 [R1+0x1b00], R180 ;  /* 0x001b00b401007387 */ /* 0x000be20000100a00 */
[----:B-1----:R-:W-:-:S02]  /*5b8a0*/  LOP3.LUT R189, R197, 0x7f, RZ, 0xc0, !PT ;  /* 0x0000007fc5bd7812 */ /* 0x002fc400078ec0ff */
[----:B------:R-:W2:Y:S01]  /*5b8b0*/  LDL.LU.64 R196, [R1+0xae0] ;  /* 0x000ae00001c47983 */ /* 0x000ea20000300a00 */
[----:B----4-:R-:W4:Y:S02]  /*5b8c0*/  LDL.LU.64 R200, [R1+0xad0] ;  /* 0x000ad00001c87983 */ /* 0x010f240000300a00 */
[----:B-----5:R-:W-:Y:S01]  /*5b8d0*/  IMAD.WIDE R198, R0, 0x4, R198 ;  /* 0x0000000400c67825 */ /* 0x020fe200078e02c6 */
[----:B------:R-:W-:-:S03]  /*5b8e0*/  IADD3 R188, R252, -0x100, RZ ;  /* 0xffffff00fcbc7810 */ /* 0x000fc60007ffe0ff */
[----:B------:R-:W-:Y:S01]  /*5b8f0*/  IMAD.WIDE R190, R0, 0x4, R190 ;  /* 0x0000000400be7825 */ /* 0x000fe200078e02be */
[----:B------:R-:W-:-:S03]  /*5b900*/  IADD3 R184, R2, 0x100000, RZ ;  /* 0x0010000002b87810 */ /* 0x000fc60007ffe0ff */
[C---:B------:R-:W-:Y:S01]  /*5b910*/  IMAD.WIDE R186, R0.reuse, 0x4, R186 ;  /* 0x0000000400ba7825 */ /* 0x040fe200078e02ba */
[----:B------:R-:W-:Y:S01]  /*5b920*/  ISETP.GE.AND P1, PT, R189, R188, PT ;  /* 0x000000bcbd00720c */ /* 0x000fe20003f26270 */
[----:B------:R1:W-:Y:S02]  /*5b930*/  STL.64 [R1+0x1af8], R198 ;  /* 0x001af8c601007387 */ /* 0x0003e40000100a00 */
[----:B------:R-:W-:Y:S01]  /*5b940*/  IMAD.WIDE R180, R0, 0x4, R202 ;  /* 0x0000000400b47825 */ /* 0x000fe200078e02ca */
[----:B------:R-:W-:-:S03]  /*5b950*/  IADD3 R188, R2, 0x100000, RZ ;  /* 0x0010000002bc7810 */ /* 0x000fc60007ffe0ff */
[----:B------:R5:W-:Y:S01]  /*5b960*/  STL.64 [R1+0x1ae8], R190 ;  /* 0x001ae8be01007387 */ /* 0x000be20000100a00 */
[----:B------:R-:W4:Y:S04]  /*5b970*/  LDL.LU.64 R202, [R1+0xab0] ;  /* 0x000ab00001ca7983 */ /* 0x000f280000300a00 */
[----:B------:R1:W-:Y:S01]  /*5b980*/  LDGSTS.E [R184+-0x4c400], [R198.64], !P3 ;  /* 0xb3c00000c6b87fae */ /* 0x0003e2000d921844 */
[----:B------:R5:W-:Y:S02]  /*5b990*/  STL.64 [R1+0x1ad8], R186 ;  /* 0x001ad8ba01007387 */ /* 0x000be40000100a00 */
[----:B------:R5:W-:Y:S01]  /*5b9a0*/  LDGSTS.E [R188+-0x4c200], [R190.64], !P3 ;  /* 0xb3e00000bebc7fae */ /* 0x000be2000d921844 */
[----:B------:R-:W-:Y:S01]  /*5b9b0*/  IADD3 R183, R252, -0x181, RZ ;  /* 0xfffffe7ffcb77810 */ /* 0x000fe20007ffe0ff */
[----:B------:R5:W-:Y:S01]  /*5b9c0*/  LDGSTS.E [R182+-0x4a800], [R186.64], !P6 ;  /* 0xb5800000bab67fae */ /* 0x000be2000f121844 */
[----:B------:R5:W-:Y:S03]  /*5b9d0*/  LDGSTS.E [R3+-0x4a600], [R180.64], !P6 ;  /* 0xb5a00000b4037fae */ /* 0x000be6000f121844 */
[----:B-1----:R-:W4:Y:S01]  /*5b9e0*/  LDL.LU.64 R184, [R1+0xaa0] ;  /* 0x000aa00001b87983 */ /* 0x002f220000300a00 */
[----:B------:R1:W-:Y:S02]  /*5b9f0*/  STL.64 [R1+0x1ad0], R180 ;  /* 0x001ad0b401007387 */ /* 0x0003e40000100a00 */
[----:B------:R-:W4:Y:S02]  /*5ba00*/  LDL.LU.64 R198, [R1+0xa90] ;  /* 0x000a900001c67983 */ /* 0x000f240000300a00 */
[----:B-----5:R-:W5:Y:S01]  /*5ba10*/  LDL.LU.64 R190, [R1+0xa80] ;  /* 0x000a800001be7983 */ /* 0x020f620000300a00 */
[----:B------:R-:W-:-:S02]  /*5ba20*/  IADD3 R187, R2, 0x100000, RZ ;  /* 0x0010000002bb7810 */ /* 0x000fc40007ffe0ff */
[----:B------:R-:W-:Y:S02]  /*5ba30*/  ISETP.GE.U32.AND P3, PT, R183, 0x7ffffe00, PT ;  /* 0x7ffffe00b700780c */ /* 0x000fe40003f66070 */
[C---:B------:R-:W-:Y:S02]  /*5ba40*/  IADD3 R186, R2.reuse, 0x100000, RZ ;  /* 0x0010000002ba7810 */ /* 0x040fe40007ffe0ff */
[----:B-1----:R-:W-:Y:S02]  /*5ba50*/  IADD3 R181, R2, 0x100000, RZ ;  /* 0x0010000002b57810 */ /* 0x002fe40007ffe0ff */
[----:B------:R-:W-:Y:S01]  /*5ba60*/  IADD3 R180, R252, -0x185, RZ ;  /* 0xfffffe7bfcb47810 */ /* 0x000fe20007ffe0ff */
[----:B---3--:R-:W-:-:S04]  /*5ba70*/  IMAD.WIDE R194, R0, 0x4, R194 ;  /* 0x0000000400c27825 */ /* 0x008fc800078e02c2 */
[----:B------:R-:W-:Y:S01]  /*5ba80*/  IMAD.WIDE R192, R0, 0x4, R192 ;  /* 0x0000000400c07825 */ /* 0x000fe200078e02c0 */
[----:B------:R1:W-:Y:S04]  /*5ba90*/  STL.64 [R1+0x1ac8], R194 ;  /* 0x001ac8c201007387 */ /* 0x0003e80000100a00 */
[----:B------:R-:W-:Y:S01]  /*5baa0*/  STL.64 [R1+0x1ab8], R192 ;  /* 0x001ab8c001007387 */ /* 0x000fe20000100a00 */
[----:B------:R1:W-:Y:S01]  /*5bab0*/  LDGSTS.E [R187+-0x4a400], [R194.64], !P6 ;  /* 0xb5c00000c2bb7fae */ /* 0x0003e2000f121844 */
[----:B------:R3:W-:Y:S01]  /*5bac0*/  LDGSTS.E [R181+-0x4a200], [R192.64], !P6 ;  /* 0xb5e00000c0b57fae */ /* 0x0007e2000f121844 */
[----:B------:R-:W-:Y:S01]  /*5bad0*/  ISETP.GE.U32.AND P6, PT, R180, 0x7ffffdfc, PT ;  /* 0x7ffffdfcb400780c */ /* 0x000fe20003fc6070 */
[----:B--2---:R-:W-:-:S04]  /*5bae0*/  IMAD.WIDE R188, R0, 0x4, R196 ;  /* 0x0000000400bc7825 */ /* 0x004fc800078e02c4 */
[C---:B----4-:R-:W-:Y:S01]  /*5baf0*/  IMAD.WIDE R182, R0.reuse, 0x4, R200 ;  /* 0x0000000400b67825 */ /* 0x050fe200078e02c8 */
[----:B------:R2:W-:Y:S04]  /*5bb00*/  STL.64 [R1+0x1aa8], R188 ;  /* 0x001aa8bc01007387 */ /* 0x0005e80000100a00 */
[----:B------:R4:W-:Y:S01]  /*5bb10*/  STL.64 [R1+0x1aa0], R182 ;  /* 0x001aa0b601007387 */ /* 0x0009e20000100a00 */
[----:B---3--:R-:W3:Y:S02]  /*5bb20*/  LDL.LU.64 R180, [R1+0xa70] ;  /* 0x000a700001b47983 */ /* 0x008ee40000300a00 */
[----:B------:R-:W3:Y:S01]  /*5bb30*/  LDL.LU.64 R200, [R1+0xa60] ;  /* 0x000a600001c87983 */ /* 0x000ee20000300a00 */
[----:B------:R-:W3:Y:S01]  /*5bb40*/  LDL.LU.64 R196, [R1+0xa50] ;  /* 0x000a500001c47983 */ /* 0x000ee20000300a00 */
[----:B-1----:R-:W3:Y:S03]  /*5bb50*/  LDL.LU.64 R194, [R1+0xa40] ;  /* 0x000a400001c27983 */ /* 0x002ee60000300a00 */
[----:B------:R1:W-:Y:S01]  /*5bb60*/  LDGSTS.E [R186+-0x48800], [R188.64], !P2 ;  /* 0xb7800000bcba7fae */ /* 0x0003e2000d121844 */
[----:B------:R-:W-:-:S04]  /*5bb70*/  IMAD.WIDE R202, R0, 0x4, R202 ;  /* 0x0000000400ca7825 */ /* 0x000fc800078e02ca */
[----:B------:R4:W-:Y:S01]  /*5bb80*/  LDGSTS.E [R3+-0x48600], [R182.64], !P2 ;  /* 0xb7a00000b6037fae */ /* 0x0009e2000d121844 */
[----:B-1----:R-:W3:Y:S01]  /*5bb90*/  LDL.LU.64 R186, [R1+0xa30] ;  /* 0x000a300001ba7983 */ /* 0x002ee20000300a00 */
[----:B--2---:R-:W-:Y:S01]  /*5bba0*/  IADD3 R188, R2, 0x100000, RZ ;  /* 0x0010000002bc7810 */ /* 0x004fe20007ffe0ff */
[----:B------:R-:W-:-:S04]  /*5bbb0*/  IMAD.WIDE R184, R0, 0x4, R184 ;  /* 0x0000000400b87825 */ /* 0x000fc800078e02b8 */
[----:B------:R-:W-:Y:S01]  /*5bbc0*/  IMAD.WIDE R198, R0, 0x4, R198 ;  /* 0x0000000400c67825 */ /* 0x000fe200078e02c6 */
[----:B----4-:R-:W-:-:S03]  /*5bbd0*/  IADD3 R183, R2, 0x100000, RZ ;  /* 0x0010000002b77810 */ /* 0x010fc60007ffe0ff */
[----:B-----5:R-:W-:Y:S01]  /*5bbe0*/  IMAD.WIDE R190, R0, 0x4, R190 ;  /* 0x0000000400be7825 */ /* 0x020fe200078e02be */
[----:B------:R-:W-:Y:S01]  /*5bbf0*/  IADD3 R182, R252, -0x189, RZ ;  /* 0xfffffe77fcb67810 */ /* 0x000fe20007ffe0ff */
[----:B------:R1:W-:Y:S02]  /*5bc00*/  STL.64 [R1+0x1a98], R202 ;  /* 0x001a98ca01007387 */ /* 0x0003e40000100a00 */
[----:B------:R2:W-:Y:S02]  /*5bc10*/  STL.64 [R1+0x1a88], R184 ;  /* 0x001a88b801007387 */ /* 0x0005e40000100a00 */
[----:B------:R1:W-:Y:S01]  /*5bc20*/  LDGSTS.E [R188+-0x48400], [R202.64], !P2 ;  /* 0xb7c00000cabc7fae */ /* 0x0003e2000d121844 */
[----:B------:R4:W-:Y:S02]  /*5bc30*/  STL.64 [R1+0x1a78], R198 ;  /* 0x001a78c601007387 */ /* 0x0009e40000100a00 */
[----:B------:R5:W-:Y:S02]  /*5bc40*/  LDGSTS.E [R183+-0x48200], [R184.64], !P2 ;  /* 0xb7e00000b8b77fae */ /* 0x000be4000d121844 */
[----:B------:R4:W-:Y:S01]  /*5bc50*/  STL.64 [R1+0x1a70], R190 ;  /* 0x001a70be01007387 */ /* 0x0009e20000100a00 */
[----:B------:R-:W-:Y:S01]  /*5bc60*/  ISETP.GE.U32.AND P2, PT, R182, 0x7ffffdf8, PT ;  /* 0x7ffffdf8b600780c */ /* 0x000fe20003f46070 */
[----:B-1----:R-:W3:Y:S01]  /*5bc70*/  LDL.LU.64 R202, [R1+0xa20] ;  /* 0x000a200001ca7983 */ /* 0x002ee20000300a00 */
[----:B-----5:R-:W5:Y:S02]  /*5bc80*/  LDL.LU.64 R182, [R1+0x29d0] ;  /* 0x0029d00001b67983 */ /* 0x020f640000300a00 */
[----:B--2---:R-:W5:Y:S02]  /*5bc90*/  LDL.LU.64 R184, [R1+0xa10] ;  /* 0x000a100001b87983 */ /* 0x004f640000300a00 */
[----:B------:R-:W5:Y:S01]  /*5bca0*/  LDL.LU.64 R188, [R1+0xa00] ;  /* 0x000a000001bc7983 */ /* 0x000f620000300a00 */
[----:B------:R-:W-:-:S05]  /*5bcb0*/  IADD3 R192, R2, 0x100000, RZ ;  /* 0x0010000002c07810 */ /* 0x000fca0007ffe0ff */
[----:B------:R1:W-:Y:S01]  /*5bcc0*/  LDGSTS.E [R192+-0x46800], [R198.64], !P4 ;  /* 0xb9800000c6c07fae */ /* 0x0003e2000e121844 */
[----:B------:R4:W-:Y:S03]  /*5bcd0*/  LDGSTS.E [R3+-0x46600], [R190.64], !P4 ;  /* 0xb9a00000be037fae */ /* 0x0009e6000e121844 */
[----:B-1----:R-:W5:Y:S01]  /*5bce0*/  LDL.LU.64 R192, [R1+0x9f0] ;  /* 0x0009f00001c07983 */ /* 0x002f620000300a00 */
[C---:B----4-:R-:W-:Y:S02]  /*5bcf0*/  IADD3 R199, R2.reuse, 0x100000, RZ ;  /* 0x0010000002c77810 */ /* 0x050fe40007ffe0ff */
[C---:B------:R-:W-:Y:S02]  /*5bd00*/  IADD3 R198, R2.reuse, 0x100000, RZ ;  /* 0x0010000002c67810 */ /* 0x040fe40007ffe0ff */
[C---:B------:R-:W-:Y:S02]  /*5bd10*/  IADD3 R191, R2.reuse, 0x100000, RZ ;  /* 0x0010000002bf7810 */ /* 0x040fe40007ffe0ff */
[----:B------:R-:W-:Y:S01]  /*5bd20*/  IADD3 R190, R2, 0x100000, RZ ;  /* 0x0010000002be7810 */ /* 0x000fe20007ffe0ff */
[----:B---3--:R-:W-:-:S04]  /*5bd30*/  IMAD.WIDE R180, R0, 0x4, R180 ;  /* 0x0000000400b47825 */ /* 0x008fc800078e02b4 */
[----:B------:R-:W-:-:S04]  /*5bd40*/  IMAD.WIDE R200, R0, 0x4, R200 ;  /* 0x0000000400c87825 */ /* 0x000fc800078e02c8 */
[----:B------:R-:W-:-:S04]  /*5bd50*/  IMAD.WIDE R196, R0, 0x4, R196 ;  /* 0x0000000400c47825 */ /* 0x000fc800078e02c4 */
[C---:B------:R-:W-:Y:S01]  /*5bd60*/  IMAD.WIDE R194, R0.reuse, 0x4, R194 ;  /* 0x0000000400c27825 */ /* 0x040fe200078e02c2 */
[----:B------:R1:W-:Y:S03]  /*5bd70*/  STL.64 [R1+0x1a58], R180 ;  /* 0x001a58b401007387 */ /* 0x0003e60000100a00 */
[----:B------:R3:W-:Y:S01]  /*5bd80*/  STL.64 [R1+0x1a48], R200 ;  /* 0x001a48c801007387 */ /* 0x0007e20000100a00 */
[----:B------:R1:W-:Y:S01]  /*5bd90*/  LDGSTS.E [R199+-0x46400], [R180.64], !P4 ;  /* 0xb9c00000b4c77fae */ /* 0x0003e2000e121844 */
[----:B------:R3:W-:Y:S02]  /*5bda0*/  LDGSTS.E [R198+-0x46200], [R200.64], !P4 ;  /* 0xb9e00000c8c67fae */ /* 0x0007e4000e121844 */
[----:B------:R4:W-:Y:S02]  /*5bdb0*/  LDGSTS.E [R191+-0x44800], [R196.64], !P5 ;  /* 0xbb800000c4bf7fae */ /* 0x0009e4000e921844 */
[----:B------:R4:W-:Y:S02]  /*5bdc0*/  LDGSTS.E [R190+-0x44600], [R194.64], !P5 ;  /* 0xbba00000c2be7fae */ /* 0x0009e4000e921844 */
[----:B------:R-:W-:Y:S01]  /*5bdd0*/  IMAD.WIDE R186, R0, 0x4, R186 ;  /* 0x0000000400ba7825 */ /* 0x000fe200078e02ba */
[----:B-1----:R-:W2:Y:S03]  /*5bde0*/  LDL.LU.64 R180, [R1+0x6110] ;  /* 0x0061100001b47983 */ /* 0x002ea60000300a00 */
[----:B------:R-:W-:Y:S02]  /*5bdf0*/  STL.64 [R1+0x18a8], R196 ;  /* 0x0018a8c401007387 */ /* 0x000fe40000100a00 */
[----:B------:R1:W-:Y:S02]  /*5be00*/  STL.64 [R1+0x18a0], R194 ;  /* 0x0018a0c201007387 */ /* 0x0003e40000100a00 */
[----:B------:R-:W-:Y:S01]  /*5be10*/  STL.64 [R1+0x1888], R186 ;  /* 0x001888ba01007387 */ /* 0x000fe20000100a00 */
[----:B----4-:R-:W4:Y:S01]  /*5be20*/  LDL.LU.64 R190, [R1+0x9e0] ;  /* 0x0009e00001be7983 */ /* 0x010f220000300a00 */
[----:B---3--:R-:W-:-:S03]  /*5be30*/  IADD3 R200, R2, 0x100000, RZ ;  /* 0x0010000002c87810 */ /* 0x008fc60007ffe0ff */
[----:B------:R3:W-:Y:S04]  /*5be40*/  LDGSTS.E [R3+-0x44400], [R186.64], !P5 ;  /* 0xbbc00000ba037fae */ /* 0x0007e8000e921844 */
[----:B-1----:R-:W2:Y:S01]  /*5be50*/  LDL.LU.64 R194, [R1+0x9d0] ;  /* 0x0009d00001c27983 */ /* 0x002ea20000300a00 */
[----:B------:R-:W2:Y:S02]  /*5be60*/  LDL.LU.64 R196, [R1+0x9c0] ;  /* 0x0009c00001c47983 */ /* 0x000ea40000300a00 */
[----:B------:R-:W2:Y:S02]  /*5be70*/  LDL.LU.64 R198, [R1+0x9b0] ;  /* 0x0009b00001c67983 */ /* 0x000ea40000300a00 */
[----:B------:R-:W-:-:S04]  /*5be80*/  IMAD.WIDE R202, R0, 0x4, R202 ;  /* 0x0000000400ca7825 */ /* 0x000fc800078e02ca */
[----:B-----5:R-:W-:-:S04]  /*5be90*/  IMAD.WIDE R182, R0, 0x4, R182 ;  /* 0x0000000400b67825 */ /* 0x020fc800078e02b6 */
[----:B------:R-:W-:-:S04]  /*5bea0*/  IMAD.WIDE R184, R0, 0x4, R184 ;  /* 0x0000000400b87825 */ /* 0x000fc800078e02b8 */
[----:B------:R-:W-:Y:S01]  /*5beb0*/  IMAD.WIDE R188, R0, 0x4, R188 ;  /* 0x0000000400bc7825 */ /* 0x000fe200078e02bc */
[----:B------:R1:W-:Y:S03]  /*5bec0*/  STL.64 [R1+0x1880], R202 ;  /* 0x001880ca01007387 */ /* 0x0003e60000100a00 */
[----:B------:R5:W-:Y:S01]  /*5bed0*/  STL.64 [R1+0x1a40], R182 ;  /* 0x001a40b601007387 */ /* 0x000be20000100a00 */
[----:B------:R1:W-:Y:S01]  /*5bee0*/  LDGSTS.E [R200+-0x44200], [R202.64], !P5 ;  /* 0xbbe00000cac87fae */ /* 0x0003e2000e921844 */
[----:B------:R3:W-:Y:S03]  /*5bef0*/  STL.64 [R1+0x1a38], R184 ;  /* 0x001a38b801007387 */ /* 0x0007e60000100a00 */
[----:B-1----:R-:W2:Y:S01]  /*5bf00*/  LDL.LU.64 R200, [R1+0x29c8] ;  /* 0x0029c80001c87983 */ /* 0x002ea20000300a00 */
[----:B------:R1:W-:Y:S02]  /*5bf10*/  STL.64 [R1+0x1a28], R188 ;  /* 0x001a28bc01007387 */ /* 0x0003e40000100a00 */
[----:B------:R-:W2:Y:S01]  /*5bf20*/  LDL.LU.64 R202, [R1+0x9a0] ;  /* 0x0009a00001ca7983 */ /* 0x000ea20000300a00 */
[----:B---3--:R-:W-:-:S02]  /*5bf30*/  IADD3 R186, R2, 0x100000, RZ ;  /* 0x0010000002ba7810 */ /* 0x008fc40007ffe0ff */
[C---:B------:R-:W-:Y:S02]  /*5bf40*/  IADD3 R187, R2.reuse, 0x100000, RZ ;  /* 0x0010000002bb7810 */ /* 0x040fe40007ffe0ff */
[----:B------:R-:W-:Y:S01]  /*5bf50*/  IADD3 R252, R2, 0x100000, RZ ;  /* 0x0010000002fc7810 */ /* 0x000fe20007ffe0ff */
[----:B------:R5:W-:Y:S02]  /*5bf60*/  LDGSTS.E [R186+-0x42800], [R182.64], !P0 ;  /* 0xbd800000b6ba7fae */ /* 0x000be4000c121844 */
[----:B------:R3:W-:Y:S02]  /*5bf70*/  LDGSTS.E [R187+-0x42600], [R184.64], !P0 ;  /* 0xbda00000b8bb7fae */ /* 0x0007e4000c121844 */
[----:B------:R1:W-:Y:S02]  /*5bf80*/  LDGSTS.E [R252+-0x42400], [R188.64], !P0 ;  /* 0xbdc00000bcfc7fae */ /* 0x0003e4000c121844 */
[----:B------:R-:W-:-:S05]  /*5bf90*/  IMAD.WIDE R192, R0, 0x4, R192 ;  /* 0x0000000400c07825 */ /* 0x000fca00078e02c0 */
[----:B------:R3:W-:Y:S01]  /*5bfa0*/  LDGSTS.E [R3+-0x42200], [R192.64], !P0 ;  /* 0xbde00000c0037fae */ /* 0x0007e2000c121844 */
[----:B-1----:R-:W-:-:S04]  /*5bfb0*/  MOV R252, c[0x0][0x180] ;  /* 0x0000600000fc7a02 */ /* 0x002fc80000000f00 */
[----:B------:R-:W-:-:S04]  /*5bfc0*/  IADD3 R0, R252, -0x180, RZ ;  /* 0xfffffe80fc007810 */ /* 0x000fc80007ffe0ff */
[----:B------:R-:W-:Y:S01]  /*5bfd0*/  ISETP.GE.U32.AND P5, PT, R0, 0x7ffffe01, PT ;  /* 0x7ffffe010000780c */ /* 0x000fe20003fa6070 */
[----:B------:R-:W-:Y:S01]  /*5bfe0*/  IMAD.MOV.U32 R0, RZ, RZ, c[0x0][0x188] ;  /* 0x00006200ff007624 */ /* 0x000fe200078e00ff */
[----:B---3--:R-:W-:-:S03]  /*5bff0*/  IADD3 R3, R252, 0x7f, RZ ;  /* 0x0000007ffc037810 */ /* 0x008fc60007ffe0ff */
[----:B------:R-:W-:Y:S01]  /*5c000*/  IMAD.SHL.U32 R0, R0, 0x80, RZ ;  /* 0x0000008000007824 */ /* 0x000fe200078e00ff */
[----:B------:R-:W-:Y:S01]  /*5c010*/  ISETP.GT.AND P0, PT, R3, 0x17f, PT ;  /* 0x0000017f0300780c */ /* 0x000fe20003f04270 */
[----:B------:R-:W-:-:S04]  /*5c020*/  SEL R3, RZ, 0x4, P1 ;  /* 0x00000004ff037807 */ /* 0x000fc80000800000 */
[----:B------:R-:W-:-:S04]  /*5c030*/  SEL R3, R3, RZ, P0 ;  /* 0x000000ff03037207 */ /* 0x000fc80000000000 */
[----:B------:R-:W-:Y:S02]  /*5c040*/  ISETP.NE.U32.AND P0, PT, R3, RZ, PT ;  /* 0x000000ff0300720c */ /* 0x000fe40003f05070 */
[----:B------:R-:W1:Y:S04]  /*5c050*/  S2R R3, SR_TID.X ;  /* 0x0000000000037919 */ /* 0x000e680000002100 */
[----:B------:R3:W-:Y:S01]  /*5c060*/  STL.64 [R1+0x18d8], R192 ;  /* 0x0018d8c001007387 */ /* 0x0007e20000100a00 */
[----:B-----5:R-:W5:Y:S02]  /*5c070*/  LDL.LU.64 R182, [R1+0x6108] ;  /* 0x0061080001b67983 */ /* 0x020f640000300a00 */
[----:B------:R-:W5:Y:S02]  /*5c080*/  LDL.LU R186, [R1+0x6100] ;  /* 0x0061000001ba7983 */ /* 0x000f640000300800 */
[----:B------:R-:W5:Y:S01]  /*5c090*/  LDL.LU.64 R184, [R1+0x60f8] ;  /* 0x0060f80001b87983 */ /* 0x000f620000300a00 */
[----:B------:R-:W5:Y:S01]  /*5c0a0*/  LDL.LU R187, [R1+0x60f0] ;  /* 0x0060f00001bb7983 */ /* 0x000f620000300800 */
[----:B------:R-:W5:Y:S01]  /*5c0b0*/  LDL.LU.64 R188, [R1+0x60e8] ;  /* 0x0060e80001bc7983 */ /* 0x000f620000300a00 */
[C---:B---3--:R-:W-:Y:S01]  /*5c0c0*/  IADD3 R193, R252.reuse, -0x191, RZ ;  /* 0xfffffe6ffcc17810 */ /* 0x048fe20007ffe0ff */
[----:B------:R-:W-:Y:S01]  /*5c0d0*/  IADD3 R252, R252, -0x18d, RZ ;  /* 0xfffffe73fcfc7810 */ /* 0x000fe20007ffe0ff */
[----:B------:R-:W3:Y:S02]  /*5c0e0*/  LDL.LU R192, [R1+0x60e0] ;  /* 0x0060e00001c07983 */ /* 0x000ee40000300800 */
[----:B------:R-:W-:-:S02]  /*5c0f0*/  ISETP.GE.U32.AND P1, PT, R193, 0x7ffffdf0, PT ;  /* 0x7ffffdf0c100780c */ /* 0x000fc40003f26070 */
[----:B------:R-:W-:Y:S01]  /*5c100*/  ISETP.GE.U32.AND P4, PT, R252, 0x7ffffdf4, PT ;  /* 0x7ffffdf4fc00780c */ /* 0x000fe20003f86070 */
[C---:B------:R-:W-:Y:S01]  /*5c110*/  IADD3 R193, R2.reuse, 0x100000, RZ ;  /* 0x0010000002c17810 */ /* 0x040fe20007ffe0ff */
[C---:B------:R-:W-:Y:S02]  /*5c120*/  IADD3 R252, R2.reuse, 0x100000, RZ ;  /* 0x0010000002fc7810 */ /* 0x040fe40007ffe0ff */
[----:B-1----:R-:W-:Y:S01]  /*5c130*/  LOP3.LUT R3, R3, 0x7f, RZ, 0xc0, !PT ;  /* 0x0000007f03037812 */ /* 0x002fe200078ec0ff */
[----:B------:R-:W-:-:S04]  /*5c140*/  IADD3 R2, R2, 0x100000, RZ ;  /* 0x0010000002027810 */ /* 0x000fc80007ffe0ff */
[----:B------:R-:W-:Y:S02]  /*5c150*/  IMAD.SHL.U32 R3, R3, 0x4, RZ ;  /* 0x0000000403037824 */ /* 0x000fe400078e00ff */
[----:B----4-:R-:W-:-:S05]  /*5c160*/  IMAD.WIDE R190, R0, 0x4, R190 ;  /* 0x0000000400be7825 */ /* 0x010fca00078e02be */
[----:B------:R1:W-:Y:S01]  /*5c170*/  LDGSTS.E [R193+-0x40800], [R190.64], !P5 ;  /* 0xbf800000bec17fae */ /* 0x0003e2000e921844 */
[----:B--2---:R-:W-:-:S04]  /*5c180*/  IMAD.WIDE R194, R0, 0x4, R194 ;  /* 0x0000000400c27825 */ /* 0x004fc800078e02c2 */
[----:B------:R-:W-:-:S04]  /*5c190*/  IMAD.WIDE R196, R0, 0x4, R196 ;  /* 0x0000000400c47825 */ /* 0x000fc800078e02c4 */
[----:B------:R-:W-:Y:S02]  /*5c1a0*/  IMAD.WIDE R198, R0, 0x4, R198 ;  /* 0x0000000400c67825 */ /* 0x000fe400078e02c6 */
[----:B------:R-:W2:Y:S04]  /*5c1b0*/  S2R R0, SR_TID.X ;  /* 0x0000000000007919 */ /* 0x000ea80000002100 */
[----:B------:R4:W-:Y:S01]  /*5c1c0*/  LDGSTS.E [R252+-0x40600], [R194.64], !P5 ;  /* 0xbfa00000c2fc7fae */ /* 0x0009e2000e921844 */
[----:B--2---:R-:W-:-:S04]  /*5c1d0*/  LOP3.LUT R0, R0, 0x7f, RZ, 0xc0, !PT ;  /* 0x0000007f00007812 */ /* 0x004fc800078ec0ff */
[----:B------:R-:W-:-:S04]  /*5c1e0*/  SHF.L.U32 R0, R0, 0x2, RZ ;  /* 0x0000000200007819 */ /* 0x000fc800000006ff */
[----:B------:R-:W-:-:S04]  /*5c1f0*/  LOP3.LUT R0, R0, 0x60, RZ, 0x3c, !PT ;  /* 0x0000006000007812 */ /* 0x000fc800078e3cff */
[----:B------:R-:W-:-:S05]  /*5c200*/  IADD3 R0, R0, 0x100000, RZ ;  /* 0x0010000000007810 */ /* 0x000fca0007ffe0ff */
[----:B------:R2:W-:Y:S01]  /*5c210*/  LDGSTS.E [R0+-0x40400], [R196.64], !P5 ;  /* 0xbfc00000c4007fae */ /* 0x0005e2000e921844 */
[----:B------:R1:W-:Y:S03]  /*5c220*/  LDGSTS.E [R2+-0x40200], [R198.64], !P5 ;  /* 0xbfe00000c6027fae */ /* 0x0003e6000e921844 */
[----:B------:R2:W-:Y:S01]  /*5c230*/  STL.64 [R1+0x18d0], R190 ;  /* 0x0018d0be01007387 */ /* 0x0005e20000100a00 */
[----:B------:R2:W-:Y:S02]  /*5c240*/  STL.64 [R1+0x18c8], R194 ;  /* 0x0018c8c201007387 */ /* 0x0005e40000100a00 */
[----:B----4-:R-:W-:Y:S02]  /*5c250*/  IMAD.MOV.U32 R252, RZ, RZ, c[0x0][0x180] ;  /* 0x00006000fffc7624 */ /* 0x010fe400078e00ff */
[----:B------:R-:W0:Y:S01]  /*5c260*/  LDGDEPBAR ;  /* 0x00000000000079af */ /* 0x000e220000000000 */
[----:B-1----:R-:W-:Y:S01]  /*5c270*/  IADD3 R2, R3, 0x200000, RZ ;  /* 0x0020000003027810 */ /* 0x002fe20007ffe0ff */
[----:B------:R-:W-:Y:S01]  /*5c280*/  MOV R2, c[0x0][0x18c] ;  /* 0x0000630000027a02 */ /* 0x000fe20000000f00 */
[----:B--2---:R-:W2:Y:S01]  /*5c290*/  LDL.LU.64 R190, [R1+0x60d8] ;  /* 0x0060d80001be7983 */ /* 0x004ea20000300a00 */
[----:B------:R-:W3:Y:S03]  /*5c2a0*/  LDL.LU R193, [R1+0x60d0] ;  /* 0x0060d00001c17983 */ /* 0x000ee60000300800 */
[----:B------:R-:W-:Y:S01]  /*5c2b0*/  IMAD.SHL.U32 R2, R2, 0x80, RZ ;  /* 0x0000008002027824 */ /* 0x000fe200078e00ff */
[----:B------:R1:W-:Y:S01]  /*5c2c0*/  STL.64 [R1+0x18c0], R196 ;  /* 0x0018c0c401007387 */ /* 0x0003e20000100a00 */
[----:B------:R-:W4:Y:S02]  /*5c2d0*/  LDL.LU.64 R194, [R1+0x60c8] ;  /* 0x0060c80001c27983 */ /* 0x000f240000300a00 */
[C---:B------:R-:W-:Y:S01]  /*5c2e0*/  IMAD.WIDE R200, R2.reuse, 0x4, R200 ;  /* 0x0000000402c87825 */ /* 0x040fe200078e02c8 */
[----:B------:R5:W-:Y:S03]  /*5c2f0*/  STL.64 [R1+0x1a68], R198 ;  /* 0x001a68c601007387 */ /* 0x000be60000100a00 */
[----:B------:R-:W-:Y:S01]  /*5c300*/  IMAD.WIDE R202, R2, 0x4, R202 ;  /* 0x0000000402ca7825 */ /* 0x000fe200078e02ca */
[----:B-1----:R-:W2:Y:S04]  /*5c310*/  LDL.LU.64 R196, [R1+0x60c0] ;  /* 0x0060c00001c47983 */ /* 0x002ea80000300a00 */
[----:B-----5:R-:W5:Y:S01]  /*5c320*/  LDL.LU.64 R198, [R1+0x60b8] ;  /* 0x0060b80001c67983 */ /* 0x020f620000300a00 */
[----:B------:R1:W-:Y:S03]  /*5c330*/  STL.64 [R1+0x1d20], R200 ;  /* 0x001d20c801007387 */ /* 0x0003e60000100a00 */
[----:B-1----:R-:W2:Y:S01]  /*5c340*/  LDL.LU.64 R200, [R1+0x60b0] ;  /* 0x0060b00001c87983 */ /* 0x002ea20000300a00 */
[----:B------:R1:W-:Y:S03]  /*5c350*/  STL.64 [R1+0x1d18], R202 ;  /* 0x001d18ca01007387 */ /* 0x0003e60000100a00 */
[----:B-1----:R-:W2:Y:S01]  /*5c360*/  LDL.LU.64 R202, [R1+0x60a8] ;  /* 0x0060a80001ca7983 */ /* 0x002ea20000300a00 */
[----:B------:R1:W-:Y:S03]  /*5c370*/  STL.64 [R1+0x61a8], R220 ;  /* 0x0061a8dc01007387 */ /* 0x0003e60000100a00 */
[----:B-1----:R-:W2:Y:S01]  /*5c380*/  LDL.LU.64 R220, [R1+0x950] ;  /* 0x0009500001dc7983 */ /* 0x002ea20000300a00 */
[----:B------:R-:W-:Y:S02]  /*5c390*/  STL.64 [R1+0x61a0], R222 ;  /* 0x0061a0de01007387 */ /* 0x000fe40000100a00 */
[----:B------:R1:W-:Y:S02]  /*5c3a0*/  STL.64 [R1+0x6198], R224 ;  /* 0x006198e001007387 */ /* 0x0003e40000100a00 */
[----:B-1----:R-:W3:Y:S01]  /*5c3b0*/  LDL.64 R224, [R1+0x1d18] ;  /* 0x001d180001e07983 */ /* 0x002ee20000100a00 */
[----:B------:R1:W-:Y:S03]  /*5c3c0*/  STL.64 [R1+0x6190], R226 ;  /* 0x006190e201007387 */ /* 0x0003e60000100a00 */
[----:B-1----:R-:W3:Y:S01]  /*5c3d0*/  LDL.64 R226, [R1+0x1d20] ;  /* 0x001d200001e27983 */ /* 0x002ee20000100a00 */
[----:B------:R1:W-:Y:S03]  /*5c3e0*/  STL.64 [R1+0x6188], R228 ;  /* 0x006188e401007387 */ /* 0x0003e60000100a00 */
[----:B-1----:R-:W4:Y:S01]  /*5c3f0*/  LDL.LU.64 R228, [R1+0x960] ;  /* 0x0009600001e47983 */ /* 0x002f220000300a00 */
[----:B------:R-:W-:Y:S02]  /*5c400*/  STL.64 [R1+0x6180], R230 ;  /* 0x006180e601007387 */ /* 0x000fe40000100a00 */
[----:B------:R1:W-:Y:S02]  /*5c410*/  STL.64 [R1+0x6178], R232 ;  /* 0x006178e801007387 */ /* 0x0003e40000100a00 */
[----:B-1----:R-:W5:Y:S01]  /*5c420*/  LDL.LU.64 R232, [R1+0x970] ;  /* 0x0009700001e87983 */ /* 0x002f620000300a00 */
[----:B------:R-:W-:Y:S02]  /*5c430*/  STL.64 [R1+0x6170], R234 ;  /* 0x006170ea01007387 */ /* 0x000fe40000100a00 */
[----:B------:R1:W-:Y:S02]  /*5c440*/  STL.64 [R1+0x6168], R236 ;  /* 0x006168ec01007387 */ /* 0x0003e40000100a00 */
[----:B-1----:R-:W5:Y:S01]  /*5c450*/  LDL.LU.64 R236, [R1+0x980] ;  /* 0x0009800001ec7983 */ /* 0x002f620000300a00 */
[----:B------:R-:W-:Y:S02]  /*5c460*/  STL.64 [R1+0x6160], R238 ;  /* 0x006160ee01007387 */ /* 0x000fe40000100a00 */
[----:B------:R-:W-:Y:S02]  /*5c470*/  STL.64 [R1+0x6158], R240 ;  /* 0x006158f001007387 */ /* 0x000fe40000100a00 */
[----:B------:R1:W-:Y:S02]  /*5c480*/  STL.64 [R1+0x6150], R242 ;  /* 0x006150f201007387 */ /* 0x0003e40000100a00 */
[----:B-1----:R-:W5:Y:S01]  /*5c490*/  LDL.LU.64 R242, [R1+0x990] ;  /* 0x0009900001f27983 */ /* 0x002f620000300a00 */
[----:B------:R-:W-:-:S04]  /*5c4a0*/  IADD3 R0, R252, -0x195, RZ ;  /* 0xfffffe6bfc007810 */ /* 0x000fc80007ffe0ff */
[----:B------:R-:W-:Y:S01]  /*5c4b0*/  ISETP.GE.U32.AND P5, PT, R0, 0x7ffffdec, PT ;  /* 0x7ffffdec0000780c */ /* 0x000fe20003fa6070 */
[----:B------:R-:W-:-:S05]  /*5c4c0*/  IMAD.MOV.U32 R0, RZ, RZ, c[0x0][0x188] ;  /* 0x00006200ff007624 */ /* 0x000fca00078e00ff */
[----:B------:R-:W-:-:S06]  /*5c4d0*/  SHF.L.U32 R0, R0, 0x7, RZ ;  /* 0x0000000700007819 */ /* 0x000fcc00000006ff */
[----:B------:R-:W1:Y:S04]  /*5c4e0*/  S2R R0, SR_TID.X ;  /* 0x0000000000007919 */ /* 0x000e680000002100 */
[----:B------:R-:W1:Y:S04]  /*5c4f0*/  S2R R252, SR_TID.X ;  /* 0x0000000000fc7919 */ /* 0x000e680000002100 */
[----:B------:R-:W-:Y:S01]  /*5c500*/  STL.64 [R1+0x6148], R244 ;  /* 0x006148f401007387 */ /* 0x000fe20000100a00 */
[----:B------:R-:W-:Y:S01]  /*5c510*/  IADD3 R3, R3, 0x200000, RZ ;  /* 0x0020000003037810 */ /* 0x000fe20007ffe0ff */
[----:B------:R-:W-:Y:S02]  /*5c520*/  STL.64 [R1+0x6140], R246 ;  /* 0x006140f601007387 */ /* 0x000fe40000100a00 */
[----:B------:R-:W-:Y:S01]  /*5c530*/  STL.64 [R1+0x6138], R248 ;  /* 0x006138f801007387 */ /* 0x000fe20000100a00 */
[----:B------:R-:W5:Y:S01]  /*5c540*/  LDL.LU.64 R240, [R1+0x940] ;  /* 0x0009400001f07983 */ /* 0x000f620000300a00 */
[----:B------:R-:W5:Y:S02]  /*5c550*/  LDL.LU.64 R238, [R1+0x930] ;  /* 0x0009300001ee7983 */ /* 0x000f640000300a00 */
[----:B------:R-:W5:Y:S01]  /*5c560*/  LDL.LU.64 R230, [R1+0x920] ;  /* 0x0009200001e67983 */ /* 0x000f620000300a00 */
[----:B-1----:R-:W-:-:S05]  /*5c570*/  LOP3.LUT R0, R0, 0x7f, RZ, 0xc0, !PT ;  /* 0x0000007f00007812 */ /* 0x002fca00078ec0ff */
[----:B------:R-:W-:-:S05]  /*5c580*/  IMAD.SHL.U32 R0, R0, 0x4, RZ ;  /* 0x0000000400007824 */ /* 0x000fca00078e00ff */
[----:B------:R-:W-:Y:S02]  /*5c590*/  IADD3 R0, R0, 0x200000, RZ ;  /* 0x0020000000007810 */ /* 0x000fe40007ffe0ff */
[----:B------:R-:W-:-:S05]  /*5c5a0*/  LOP3.LUT R223, R252, 0x7f, RZ, 0xc0, !PT ;  /* 0x0000007ffcdf7812 */ /* 0x000fca00078ec0ff */
[----:B------:R-:W-:-:S05]  /*5c5b0*/  IMAD.SHL.U32 R252, R223, 0x4, RZ ;  /* 0x00000004dffc7824 */ /* 0x000fca00078e00ff */
[C---:B------:R-:W-:Y:S02]  /*5c5c0*/  IADD3 R235, R252.reuse, 0x200000, RZ ;  /* 0x00200000fceb7810 */ /* 0x040fe40007ffe0ff */
[C---:B------:R-:W-:Y:S02]  /*5c5d0*/  IADD3 R234, R252.reuse, 0x200000, RZ ;  /* 0x00200000fcea7810 */ /* 0x040fe40007ffe0ff */
[----:B------:R-:W-:Y:S01]  /*5c5e0*/  IADD3 R222, R252, 0x200000, RZ ;  /* 0x00200000fcde7810 */ /* 0x000fe20007ffe0ff */
[C---:B--2---:R-:W-:Y:S01]  /*5c5f0*/  IMAD.WIDE R220, R2.reuse, 0x4, R220 ;  /* 0x0000000402dc7825 */ /* 0x044fe200078e02dc */
[----:B---3--:R1:W-:Y:S03]  /*5c600*/  LDGSTS.E [R0+-0x80000], [R226.64], P0 ;  /* 0x80000000e2007fae */ /* 0x0083e60008121844 */
[----:B------:R2:W-:Y:S01]  /*5c610*/  LDGSTS.E [R3+-0x7f000], [R224.64], P0 ;  /* 0x81000000e0037fae */ /* 0x0005e20008121844 */
[----:B-1----:R-:W3:Y:S01]  /*5c620*/  LDL.LU.64 R226, [R1+0x910] ;  /* 0x0009100001e27983 */ /* 0x002ee20000300a00 */
[----:B--2---:R-:W2:Y:S02]  /*5c630*/  LDL.LU.64 R224, [R1+0x900] ;  /* 0x0009000001e07983 */ /* 0x004ea40000300a00 */
[----:B----4-:R-:W-:Y:S01]  /*5c640*/  IMAD.WIDE R228, R2, 0x4, R228 ;  /* 0x0000000402e47825 */ /* 0x010fe200078e02e4 */
[----:B------:R-:W-:-:S02]  /*5c650*/  IADD3 R0, R252, 0x200000, RZ ;  /* 0x00200000fc007810 */ /* 0x000fc40007ffe0ff */
[----:B------:R-:W-:Y:S01]  /*5c660*/  IADD3 R3, R252, 0x200000, RZ ;  /* 0x00200000fc037810 */ /* 0x000fe20007ffe0ff */
[----:B-----5:R-:W-:-:S04]  /*5c670*/  IMAD.WIDE R232, R2, 0x4, R232 ;  /* 0x0000000402e87825 */ /* 0x020fc800078e02e8 */
[----:B------:R-:W-:-:S04]  /*5c680*/  IMAD.WIDE R236, R2, 0x4, R236 ;  /* 0x0000000402ec7825 */ /* 0x000fc800078e02ec */
[----:B------:R-:W-:-:S05]  /*5c690*/  IMAD.WIDE R242, R2, 0x4, R242 ;  /* 0x0000000402f27825 */ /* 0x000fca00078e02f2 */
[----:B------:R1:W-:Y:S01]  /*5c6a0*/  STL.64 [R1+0x1d10], R242 ;  /* 0x001d10f201007387 */ /* 0x0003e20000100a00 */
[----:B------:R4:W-:Y:S02]  /*5c6b0*/  STL.64 [R1+0x1d08], R236 ;  /* 0x001d08ec01007387 */ /* 0x0009e40000100a00 */
[----:B------:R5:W-:Y:S02]  /*5c6c0*/  STL.64 [R1+0x1d00], R232 ;  /* 0x001d00e801007387 */ /* 0x000be40000100a00 */
[----:B------:R1:W-:Y:S01]  /*5c6d0*/  STL.64 [R1+0x1cf8], R228 ;  /* 0x001cf8e401007387 */ /* 0x0003e20000100a00 */
[----:B------:R1:W-:Y:S04]  /*5c6e0*/  LDGSTS.E [R235+-0x7e000], [R242.64], P0 ;  /* 0x82000000f2eb7fae */ /* 0x0003e80008121844 */
[----:B------:R4:W-:Y:S01]  /*5c6f0*/  STL.64 [R1+0x1cf0], R220 ;  /* 0x001cf0dc01007387 */ /* 0x0009e20000100a00 */
[----:B------:R4:W-:Y:S02]  /*5c700*/  LDGSTS.E [R234+-0x7d000], [R236.64], P0 ;  /* 0x83000000ecea7fae */ /* 0x0009e40008121844 */
[----:B------:R5:W-:Y:S02]  /*5c710*/  LDGSTS.E [R222+-0x7c000], [R232.64], P0 ;  /* 0x84000000e8de7fae */ /* 0x000be40008121844 */
[----:B------:R5:W-:Y:S01]  /*5c720*/  LDGSTS.E [R0+-0x7b000], [R228.64], P0 ;  /* 0x85000000e4007fae */ /* 0x000be20008121844 */
[----:B------:R5:W-:Y:S04]  /*5c730*/  LDGSTS.E [R3+-0x7a000], [R220.64], P0 ;  /* 0x86000000dc037fae */ /* 0x000be80008121844 */
[----:B-1----:R-:W2:Y:S01]  /*5c740*/  LDL.LU.64 R242, [R1+0x8f0] ;  /* 0x0008f00001f27983 */ /* 0x002ea20000300a00 */
[----:B----4-:R-:W4:Y:S02]  /*5c750*/  LDL.LU.64 R236, [R1+0x8e0] ;  /* 0x0008e00001ec7983 */ /* 0x010f240000300a00 */
[----:B-----5:R-:W4:Y:S01]  /*5c760*/  LDL.LU.64 R232, [R1+0x8d0] ;  /* 0x0008d00001e87983 */ /* 0x020f220000300a00 */
[----:B------:R-:W4:Y:S01]  /*5c770*/  LDL.LU.64 R228, [R1+0x8c0] ;  /* 0x0008c00001e47983 */ /* 0x000f220000300a00 */
[----:B------:R-:W4:Y:S02]  /*5c780*/  LDL.LU.64 R220, [R1+0x8b0] ;  /* 0x0008b00001dc7983 */ /* 0x000f240000300a00 */
[----:B------:R-:W-:-:S04]  /*5c790*/  IMAD.WIDE R240, R2, 0x4, R240 ;  /* 0x0000000402f07825 */ /* 0x000fc800078e02f0 */
[----:B------:R-:W-:-:S04]  /*5c7a0*/  IMAD.WIDE R238, R2, 0x4, R238 ;  /* 0x0000000402ee7825 */ /* 0x000fc800078e02ee */
[C---:B------:R-:W-:Y:S01]  /*5c7b0*/  IMAD.WIDE R230, R2.reuse, 0x4, R230 ;  /* 0x0000000402e67825 */ /* 0x040fe200078e02e6 */
[----:B------:R1:W-:Y:S03]  /*5c7c0*/  STL.64 [R1+0x1ce8], R240 ;  /* 0x001ce8f001007387 */ /* 0x0003e60000100a00 */
[----:B------:R1:W-:Y:S02]  /*5c7d0*/  STL.64 [R1+0x1ce0], R238 ;  /* 0x001ce0ee01007387 */ /* 0x0003e40000100a00 */
[----:B------:R1:W-:Y:S01]  /*5c7e0*/  STL.64 [R1+0x1cd8], R230 ;  /* 0x001cd8e601007387 */ /* 0x0003e20000100a00 */
[----:B------:R1:W-:Y:S01]  /*5c7f0*/  LDGSTS.E [R235+-0x79000], [R240.64], P0 ;  /* 0x87000000f0eb7fae */ /* 0x0003e20008121844 */
[----:B------:R1:W-:Y:S02]  /*5c800*/  LDGSTS.E [R234+-0x78000], [R238.64], P0 ;  /* 0x88000000eeea7fae */ /* 0x0003e40008121844 */
[----:B------:R1:W-:Y:S02]  /*5c810*/  LDGSTS.E [R222+-0x77000], [R230.64], P0 ;  /* 0x89000000e6de7fae */ /* 0x0003e40008121844 */
[----:B---3--:R-:W-:-:S04]  /*5c820*/  IMAD.WIDE R226, R2, 0x4, R226 ;  /* 0x0000000402e27825 */ /* 0x008fc800078e02e2 */
[C---:B--2---:R-:W-:Y:S01]  /*5c830*/  IMAD.WIDE R224, R2.reuse, 0x4, R224 ;  /* 0x0000000402e07825 */ /* 0x044fe200078e02e0 */
[----:B------:R2:W-:Y:S04]  /*5c840*/  STL.64 [R1+0x18b8], R226 ;  /* 0x0018b8e201007387 */ /* 0x0005e80000100a00 */
[----:B------:R3:W-:Y:S01]  /*5c850*/  STL.64 [R1+0x1878], R224 ;  /* 0x001878e001007387 */ /* 0x0007e20000100a00 */
[----:B-1----:R-:W5:Y:S02]  /*5c860*/  LDL.LU.64 R240, [R1+0x8a0] ;  /* 0x0008a00001f07983 */ /* 0x002f640000300a00 */
[----:B------:R-:W5:Y:S01]  /*5c870*/  LDL.LU.64 R238, [R1+0x890] ;  /* 0x0008900001ee7983 */ /* 0x000f620000300a00 */
[----:B------:R2:W-:Y:S04]  /*5c880*/  LDGSTS.E [R0+-0x76000], [R226.64], P0 ;  /* 0x8a000000e2007fae */ /* 0x0005e80008121844 */
[----:B------:R-:W5:Y:S01]  /*5c890*/  LDL.LU.64 R230, [R1+0x880] ;  /* 0x0008800001e67983 */ /* 0x000f620000300a00 */
[----:B------:R3:W-:Y:S03]  /*5c8a0*/  LDGSTS.E [R3+-0x75000], [R224.64], P0 ;  /* 0x8b000000e0037fae */ /* 0x0007e60008121844 */
[----:B--2---:R-:W2:Y:S01]  /*5c8b0*/  LDL.LU.64 R226, [R1+0x870] ;  /* 0x0008700001e27983 */ /* 0x004ea20000300a00 */
[----:B---3--:R-:W3:Y:S02]  /*5c8c0*/  LDL.LU.64 R224, [R1+0x860] ;  /* 0x0008600001e07983 */ /* 0x008ee40000300a00 */
        /* <DEDUP_REMOVED lines=15> */
[----:B-1----:R-:W3:Y:S01]  /*5c9c0*/  LDL.LU.64 R242, [R1+0x850] ;  /* 0x0008500001f27983 */ /* 0x002ee20000300a00 */
[----:B----4-:R-:W3:Y:S03]  /*5c9d0*/  LDL.LU.64 R236, [R1+0x840] ;  /* 0x0008400001ec7983 */ /* 0x010ee60000300a00 */
[----:B------:R-:W3:Y:S04]  /*5c9e0*/  LDL.LU.64 R232, [R1+0x830] ;  /* 0x0008300001e87983 */ /* 0x000ee80000300a00 */
[----:B------:R-:W3:Y:S01]  /*5c9f0*/  LDL.LU.64 R228, [R1+0x820] ;  /* 0x0008200001e47983 */ /* 0x000ee20000300a00 */
[----:B------:R-:W3:Y:S02]  /*5ca00*/  LDL.LU.64 R220, [R1+0x810] ;  /* 0x0008100001dc7983 */ /* 0x000ee40000300a00 */
[----:B-----5:R-:W-:-:S04]  /*5ca10*/  IMAD.WIDE R240, R2, 0x4, R240 ;  /* 0x0000000402f07825 */ /* 0x020fc800078e02f0 */
        /* <DEDUP_REMOVED lines=8> */
[----:B--2---:R-:W-:-:S04]  /*5caa0*/  IMAD.WIDE R226, R2, 0x4, R226 ;  /* 0x0000000402e27825 */ /* 0x004fc800078e02e2 */
[C---:B---3--:R-:W-:Y:S01]  /*5cab0*/  IMAD.WIDE R224, R2.reuse, 0x4, R224 ;  /* 0x0000000402e07825 */ /* 0x048fe200078e02e0 */
[----:B------:R2:W-:Y:S04]  /*5cac0*/  STL.64 [R1+0x1810], R226 ;  /* 0x001810e201007387 */ /* 0x0005e80000100a00 */
[----:B------:R3:W-:Y:S01]  /*5cad0*/  STL.64 [R1+0x1808], R224 ;  /* 0x001808e001007387 */ /* 0x0007e20000100a00 */
[----:B-1----:R-:W4:Y:S02]  /*5cae0*/  LDL.LU.64 R240, [R1+0x800] ;  /* 0x0008000001f07983 */ /* 0x002f240000300a00 */
[----:B-----5:R-:W5:Y:S01]  /*5caf0*/  LDL.LU.64 R238, [R1+0x7f0] ;  /* 0x0007f00001ee7983 */ /* 0x020f620000300a00 */
[----:B------:R2:W-:Y:S04]  /*5cb00*/  LDGSTS.E [R0+-0x6c000], [R226.64], P0 ;  /* 0x94000000e2007fae */ /* 0x0005e80008121844 */
[----:B------:R-:W5:Y:S01]  /*5cb10*/  LDL.LU.64 R230, [R1+0x7e0] ;  /* 0x0007e00001e67983 */ /* 0x000f620000300a00 */
[----:B------:R3:W-:Y:S03]  /*5cb20*/  LDGSTS.E [R3+-0x6b000], [R224.64], P0 ;  /* 0x95000000e0037fae */ /* 0x0007e60008121844 */
[----:B--2---:R-:W2:Y:S01]  /*5cb30*/  LDL.LU.64 R226, [R1+0x7d0] ;  /* 0x0007d00001e27983 */ /* 0x004ea20000300a00 */
[----:B---3--:R-:W3:Y:S02]  /*5cb40*/  LDL.LU.64 R224, [R1+0x7c0] ;  /* 0x0007c00001e07983 */ /* 0x008ee40000300a00 */
        /* <DEDUP_REMOVED lines=16> */
[----:B------:R-:W3:Y:S02]  /*5cc50*/  LDL.LU.64 R236, [R1+0x7a0] ;  /* 0x0007a00001ec7983 */ /* 0x000ee40000300a00 */
[----:B------:R-:W3:Y:S01]  /*5cc60*/  LDL.LU.64 R232, [R1+0x790] ;  /* 0x0007900001e87983 */ /* 0x000ee20000300a00 */
[----:B------:R-:W3:Y:S01]  /*5cc70*/  LDL.LU.64 R228, [R1+0x780] ;  /* 0x0007800001e47983 */ /* 0x000ee20000300a00 */
[----:B------:R-:W3:Y:S02]  /*5cc80*/  LDL.LU.64 R220, [R1+0x770] ;  /* 0x0007700001dc7983 */ /* 0x000ee40000300a00 */
[----:B----4-:R-:W-:-:S04]  /*5cc90*/  IMAD.WIDE R240, R2, 0x4, R240 ;  /* 0x0000000402f07825 */ /* 0x010fc800078e02f0 */
[----:B-----5:R-:W-:-:S04]  /*5cca0*/  IMAD.WIDE R238, R2, 0x4, R238 ;  /* 0x0000000402ee7825 */ /* 0x020fc800078e02ee */
        /* <DEDUP_REMOVED lines=11> */
[----:B-1----:R-:W3:Y:S02]  /*5cd60*/  LDL.LU.64 R240, [R1+0x760] ;  /* 0x0007600001f07983 */ /* 0x002ee40000300a00 */
[----:B----4-:R-:W4:Y:S01]  /*5cd70*/  LDL.LU.64 R238, [R1+0x750] ;  /* 0x0007500001ee7983 */ /* 0x010f220000300a00 */
[----:B------:R2:W-:Y:S04]  /*5cd80*/  LDGSTS.E [R0+-0x62000], [R226.64], P0 ;  /* 0x9e000000e2007fae */ /* 0x0005e80008121844 */
[----:B-----5:R-:W5:Y:S01]  /*5cd90*/  LDL.LU.64 R230, [R1+0x740] ;  /* 0x0007400001e67983 */ /* 0x020f620000300a00 */
[----:B------:R1:W-:Y:S03]  /*5cda0*/  LDGSTS.E [R3+-0x61000], [R224.64], P0 ;  /* 0x9f000000e0037fae */ /* 0x0003e60008121844 */
[----:B--2---:R-:W2:Y:S01]  /*5cdb0*/  LDL.LU.64 R226, [R1+0x730] ;  /* 0x0007300001e27983 */ /* 0x004ea20000300a00 */
[----:B-1----:R-:W2:Y:S02]  /*5cdc0*/  LDL.LU.64 R224, [R1+0x720] ;  /* 0x0007200001e07983 */ /* 0x002ea40000300a00 */
        /* <DEDUP_REMOVED lines=16> */
[----:B------:R-:W2:Y:S02]  /*5ced0*/  LDL.LU.64 R236, [R1+0x700] ;  /* 0x0007000001ec7983 */ /* 0x000ea40000300a00 */
[----:B------:R-:W2:Y:S01]  /*5cee0*/  LDL.LU.64 R232, [R1+0x6f0] ;  /* 0x0006f00001e87983 */ /* 0x000ea20000300a00 */
[----:B------:R-:W2:Y:S01]  /*5cef0*/  LDL.LU.64 R228, [R1+0x6e0] ;  /* 0x0006e00001e47983 */ /* 0x000ea20000300a00 */
[----:B------:R-:W2:Y:S02]  /*5cf00*/  LDL.LU.64 R220, [R1+0x6d0] ;  /* 0x0006d00001dc7983 */ /* 0x000ea40000300a00 */
[----:B---3--:R-:W-:-:S04]  /*5cf10*/  IMAD.WIDE R240, R2, 0x4, R240 ;  /* 0x0000000402f07825 */ /* 0x008fc800078e02f0 */
[----:B----4-:R-:W-:-:S04]  /*5cf20*/  IMAD.WIDE R238, R2, 0x4, R238 ;  /* 0x0000000402ee7825 */ /* 0x010fc800078e02ee */
[C---:B-----5:R-:W-:Y:S01]  /*5cf30*/  IMAD.WIDE R230, R2.reuse, 0x4, R230 ;  /* 0x0000000402e67825 */ /* 0x060fe200078e02e6 */
[----:B------:R1:W-:Y:S03]  /*5cf40*/  STL.64 [R1+0x1788], R240 ;  /* 0x001788f001007387 */ /* 0x0003e60000100a00 */
[----:B------:R3:W-:Y:S02]  /*5cf50*/  STL.64 [R1+0x1780], R238 ;  /* 0x001780ee01007387 */ /* 0x0007e40000100a00 */
[----:B------:R4:W-:Y:S01]  /*5cf60*/  STL.64 [R1+0x1778], R230 ;  /* 0x001778e601007387 */ /* 0x0009e20000100a00 */
[----:B------:R1:W-:Y:S01]  /*5cf70*/  LDGSTS.E [R235+-0x5b000], [R240.64], P0 ;  /* 0xa5000000f0eb7fae */ /* 0x0003e20008121844 */
[----:B------:R3:W-:Y:S02]  /*5cf80*/  LDGSTS.E [R234+-0x5a000], [R238.64], P0 ;  /* 0xa6000000eeea7fae */ /* 0x0007e40008121844 */
[----:B------:R4:W-:Y:S02]  /*5cf90*/  LDGSTS.E [R222+-0x59000], [R230.64], P0 ;  /* 0xa7000000e6de7fae */ /* 0x0009e40008121844 */
[----:B--2---:R-:W-:-:S04]  /*5cfa0*/  IMAD.WIDE R226, R2, 0x4, R226 ;  /* 0x0000000402e27825 */ /* 0x004fc800078e02e2 */
[C---:B------:R-:W-:Y:S01]  /*5cfb0*/  IMAD.WIDE R224, R2.reuse, 0x4, R224 ;  /* 0x0000000402e07825 */ /* 0x040fe200078e02e0 */
[----:B------:R5:W-:Y:S04]  /*5cfc0*/  STL.64 [R1+0x1770], R226 ;  /* 0x001770e201007387 */ /* 0x000be80000100a00 */
[----:B------:R5:W-:Y:S02]  /*5cfd0*/  STL.64 [R1+0x1768], R224 ;  /* 0x001768e001007387 */ /* 0x000be40000100a00 */
[----:B-1----:R-:W2:Y:S02]  /*5cfe0*/  LDL.LU.64 R240, [R1+0x6c0] ;  /* 0x0006c00001f07983 */ /* 0x002ea40000300a00 */
[----:B---3--:R-:W3:Y:S01]  /*5cff0*/  LDL.LU.64 R238, [R1+0x6b0] ;  /* 0x0006b00001ee7983 */ /* 0x008ee20000300a00 */
[----:B------:R5:W-:Y:S04]  /*5d000*/  LDGSTS.E [R0+-0x58000], [R226.64], P0 ;  /* 0xa8000000e2007fae */ /* 0x000be80008121844 */
[----:B----4-:R-:W4:Y:S01]  /*5d010*/  LDL.LU.64 R230, [R1+0x640] ;  /* 0x0006400001e67983 */ /* 0x010f220000300a00 */
[----:B------:R1:W-:Y:S03]  /*5d020*/  LDGSTS.E [R3+-0x57000], [R224.64], P0 ;  /* 0xa9000000e0037fae */ /* 0x0003e60008121844 */
[----:B-----5:R-:W5:Y:S01]  /*5d030*/  LDL.LU.64 R226, [R1+0x638] ;  /* 0x0006380001e27983 */ /* 0x020f620000300a00 */
[----:B-1----:R-:W5:Y:S02]  /*5d040*/  LDL.LU.64 R224, [R1+0x630] ;  /* 0x0006300001e07983 */ /* 0x002f640000300a00 */
        /* <DEDUP_REMOVED lines=15> */
[----:B-1----:R-:W5:Y:S01]  /*5d140*/  LDL.LU.64 R242, [R1+0x628] ;  /* 0x0006280001f27983 */ /* 0x002f620000300a00 */
[----:B------:R-:W5:Y:S02]  /*5d150*/  LDL.LU.64 R236, [R1+0x620] ;  /* 0x0006200001ec7983 */ /* 0x000f640000300a00 */
[----:B------:R-:W5:Y:S01]  /*5d160*/  LDL.LU.64 R232, [R1+0x618] ;  /* 0x0006180001e87983 */ /* 0x000f620000300a00 */
[----:B------:R-:W5:Y:S01]  /*5d170*/  LDL.LU.64 R228, [R1+0x610] ;  /* 0x0006100001e47983 */ /* 0x000f620000300a00 */
[----:B------:R-:W5:Y:S02]  /*5d180*/  LDL.LU.64 R220, [R1+0x608] ;  /* 0x0006080001dc7983 */ /* 0x000f640000300a00 */
[----:B--2---:R-:W-:-:S04]  /*5d190*/  IMAD.WIDE R240, R2, 0x4, R240 ;  /* 0x0000000402f07825 */ /* 0x004fc800078e02f0 */
[----:B---3--:R-:W-:-:S04]  /*5d1a0*/  IMAD.WIDE R238, R2, 0x4, R238 ;  /* 0x0000000402ee7825 */ /* 0x008fc800078e02ee */
[C---:B----4-:R-:W-:Y:S01]  /*5d1b0*/  IMAD.WIDE R230, R2.reuse, 0x4, R230 ;  /* 0x0000000402e67825 */ /* 0x050fe200078e02e6 */
[----:B------:R1:W-:Y:S03]  /*5d1c0*/  STL.64 [R1+0x1738], R240 ;  /* 0x001738f001007387 */ /* 0x0003e60000100a00 */
[----:B------:R2:W-:Y:S02]  /*5d1d0*/  STL.64 [R1+0x1730], R238 ;  /* 0x001730ee01007387 */ /* 0x0005e40000100a00 */
[----:B------:R3:W-:Y:S01]  /*5d1e0*/  STL.64 [R1+0xf60], R230 ;  /* 0x000f60e601007387 */ /* 0x0007e20000100a00 */
[----:B------:R1:W-:Y:S01]  /*5d1f0*/  LDGSTS.E [R235+-0x51000], [R240.64], P0 ;  /* 0xaf000000f0eb7fae */ /* 0x0003e20008121844 */
[----:B------:R2:W-:Y:S02]  /*5d200*/  LDGSTS.E [R234+-0x50000], [R238.64], P0 ;  /* 0xb0000000eeea7fae */ /* 0x0005e40008121844 */
[----:B------:R3:W-:Y:S02]  /*5d210*/  LDGSTS.E [R222+-0x4f000], [R230.64], P0 ;  /* 0xb1000000e6de7fae */ /* 0x0007e40008121844 */
[----:B-----5:R-:W-:-:S04]  /*5d220*/  IMAD.WIDE R226, R2, 0x4, R226 ;  /* 0x0000000402e27825 */ /* 0x020fc800078e02e2 */
[C---:B------:R-:W-:Y:S01]  /*5d230*/  IMAD.WIDE R224, R2.reuse, 0x4, R224 ;  /* 0x0000000402e07825 */ /* 0x040fe200078e02e0 */
[----:B------:R4:W-:Y:S04]  /*5d240*/  STL.64 [R1+0xf50], R226 ;  /* 0x000f50e201007387 */ /* 0x0009e80000100a00 */
[----:B------:R4:W-:Y:S02]  /*5d250*/  STL.64 [R1+0xf40], R224 ;  /* 0x000f40e001007387 */ /* 0x0009e40000100a00 */
[----:B-1----:R-:W5:Y:S02]  /*5d260*/  LDL.LU.64 R240, [R1+0x600] ;  /* 0x0006000001f07983 */ /* 0x002f640000300a00 */
[----:B--2---:R-:W2:Y:S01]  /*5d270*/  LDL.LU.64 R238, [R1+0x5f8] ;  /* 0x0005f80001ee7983 */ /* 0x004ea20000300a00 */
[----:B------:R4:W-:Y:S04]  /*5d280*/  LDGSTS.E [R0+-0x4e000], [R226.64], P0 ;  /* 0xb2000000e2007fae */ /* 0x0009e80008121844 */
[----:B---3--:R-:W3:Y:S01]  /*5d290*/  LDL.LU.64 R230, [R1+0x5f0] ;  /* 0x0005f00001e67983 */ /* 0x008ee20000300a00 */
[----:B------:R1:W-:Y:S03]  /*5d2a0*/  LDGSTS.E [R3+-0x4d000], [R224.64], P0 ;  /* 0xb3000000e0037fae */ /* 0x0003e60008121844 */
[----:B----4-:R-:W4:Y:S01]  /*5d2b0*/  LDL.LU.64 R226, [R1+0x5e8] ;  /* 0x0005e80001e27983 */ /* 0x010f220000300a00 */
[----:B-1----:R-:W4:Y:S02]  /*5d2c0*/  LDL.LU.64 R224, [R1+0x5e0] ;  /* 0x0005e00001e07983 */ /* 0x002f240000300a00 */
[----:B------:R-:W-:-:S04]  /*5d2d0*/  IMAD.WIDE R242, R2, 0x4, R242 ;  /* 0x0000000402f27825 */ /* 0x000fc800078e02f2 */
[----:B------:R-:W-:-:S04]  /*5d2e0*/  IMAD.WIDE R236, R2, 0x4, R236 ;  /* 0x0000000402ec7825 */ /* 0x000fc800078e02ec */
[----:B------:R-:W-:-:S04]  /*5d2f0*/  IMAD.WIDE R232, R2, 0x4, R232 ;  /* 0x0000000402e87825 */ /* 0x000fc800078e02e8 */
[----:B------:R-:W-:-:S04]  /*5d300*/  IMAD.WIDE R228, R2, 0x4, R228 ;  /* 0x0000000402e47825 */ /* 0x000fc800078e02e4 */
[----:B------:R-:W-:Y:S01]  /*5d310*/  IMAD.WIDE R220, R2, 0x4, R220 ;  /* 0x0000000402dc7825 */ /* 0x000fe200078e02dc */
[----:B------:R-:W-:Y:S03]  /*5d320*/  STL.64 [R1+0xf30], R242 ;  /* 0x000f30f201007387 */ /* 0x000fe60000100a00 */
[----:B------:R1:W-:Y:S02]  /*5d330*/  STL.64 [R1+0xf20], R236 ;  /* 0x000f20ec01007387 */ /* 0x0003e40000100a00 */
[----:B------:R-:W-:Y:S02]  /*5d340*/  STL.64 [R1+0xf10], R232 ;  /* 0x000f10e801007387 */ /* 0x000fe40000100a00 */
[----:B------:R1:W-:Y:S01]  /*5d350*/  STL.64 [R1+0xf00], R228 ;  /* 0x000f00e401007387 */ /* 0x0003e20000100a00 */
[----:B------:R1:W-:Y:S04]  /*5d360*/  LDGSTS.E [R235+-0x4c000], [R242.64], P0 ;  /* 0xb4000000f2eb7fae */ /* 0x0003e80008121844 */
[----:B------:R1:W-:Y:S01]  /*5d370*/  STL.64 [R1+0xef0], R220 ;  /* 0x000ef0dc01007387 */ /* 0x0003e20000100a00 */
[----:B------:R1:W-:Y:S02]  /*5d380*/  LDGSTS.E [R234+-0x4b000], [R236.64], P0 ;  /* 0xb5000000ecea7fae */ /* 0x0003e40008121844 */
[----:B------:R-:W4:Y:S02]  /*5d390*/  LDL.LU.64 R244, [R1+0x5d8] ;  /* 0x0005d80001f47983 */ /* 0x000f240000300a00 */
[----:B------:R1:W-:Y:S01]  /*5d3a0*/  LDGSTS.E [R222+-0x4a000], [R232.64], P0 ;  /* 0xb6000000e8de7fae */ /* 0x0003e20008121844 */
[----:B------:R1:W-:Y:S01]  /*5d3b0*/  LDGSTS.E [R0+-0x49000], [R228.64], P0 ;  /* 0xb7000000e4007fae */ /* 0x0003e20008121844 */
[----:B------:R1:W-:Y:S03]  /*5d3c0*/  LDGSTS.E [R3+-0x48000], [R220.64], P0 ;  /* 0xb8000000dc037fae */ /* 0x0003e60008121844 */
[----:B-1----:R-:W4:Y:S01]  /*5d3d0*/  LDL.LU.64 R236, [R1+0x5d0] ;  /* 0x0005d00001ec7983 */ /* 0x002f220000300a00 */
[----:B------:R-:W4:Y:S02]  /*5d3e0*/  LDL.LU.64 R234, [R1+0x5c8] ;  /* 0x0005c80001ea7983 */ /* 0x000f240000300a00 */
[----:B------:R-:W4:Y:S01]  /*5d3f0*/  LDL.LU.64 R228, [R1+0x5c0] ;  /* 0x0005c00001e47983 */ /* 0x000f220000300a00 */
[----:B------:R-:W4:Y:S01]  /*5d400*/  LDL.LU.64 R220, [R1+0x5b8] ;  /* 0x0005b80001dc7983 */ /* 0x000f220000300a00 */
[----:B------:R-:W-:-:S02]  /*5d410*/  IADD3 R233, R252, 0x200000, RZ ;  /* 0x00200000fce97810 */ /* 0x000fc40007ffe0ff */
[----:B------:R-:W-:Y:S02]  /*5d420*/  IADD3 R232, R252, 0x200000, RZ ;  /* 0x00200000fce87810 */ /* 0x000fe40007ffe0ff */
[----:B------:R-:W-:Y:S01]  /*5d430*/  SHF.L.U32 R223, R223, 0x2, RZ ;  /* 0x00000002dfdf7819 */ /* 0x000fe200000006ff */
[----:B-----5:R-:W-:-:S04]  /*5d440*/  IMAD.WIDE R240, R2, 0x4, R240 ;  /* 0x0000000402f07825 */ /* 0x020fc800078e02f0 */
[----:B--2---:R-:W-:-:S04]  /*5d450*/  IMAD.WIDE R238, R2, 0x4, R238 ;  /* 0x0000000402ee7825 */ /* 0x004fc800078e02ee */
[C---:B---3--:R-:W-:Y:S01]  /*5d460*/  IMAD.WIDE R230, R2.reuse, 0x4, R230 ;  /* 0x0000000402e67825 */ /* 0x048fe200078e02e6 */
[----:B------:R-:W-:Y:S03]  /*5d470*/  STL.64 [R1+0xee0], R240 ;  /* 0x000ee0f001007387 */ /* 0x000fe60000100a00 */
[----:B------:R1:W-:Y:S02]  /*5d480*/  STL.64 [R1+0xed0], R238 ;  /* 0x000ed0ee01007387 */ /* 0x0003e40000100a00 */
[----:B------:R-:W-:Y:S01]  /*5d490*/  STL.64 [R1+0xec0], R230 ;  /* 0x000ec0e601007387 */ /* 0x000fe20000100a00 */
[----:B------:R2:W-:Y:S01]  /*5d4a0*/  LDGSTS.E [R233+-0x47000], [R240.64], P0 ;  /* 0xb9000000f0e97fae */ /* 0x0005e20008121844 */
[----:B------:R1:W-:Y:S02]  /*5d4b0*/  LDGSTS.E [R232+-0x46000], [R238.64], P0 ;  /* 0xba000000eee87fae */ /* 0x0003e40008121844 */
[----:B------:R3:W-:Y:S02]  /*5d4c0*/  LDGSTS.E [R222+-0x45000], [R230.64], P0 ;  /* 0xbb000000e6de7fae */ /* 0x0007e40008121844 */
[----:B----4-:R-:W-:-:S04]  /*5d4d0*/  IMAD.WIDE R226, R2, 0x4, R226 ;  /* 0x0000000402e27825 */ /* 0x010fc800078e02e2 */
[----:B------:R-:W-:Y:S01]  /*5d4e0*/  IMAD.WIDE R224, R2, 0x4, R224 ;  /* 0x0000000402e07825 */ /* 0x000fe200078e02e0 */
[----:B------:R3:W-:Y:S04]  /*5d4f0*/  STL.64 [R1+0xeb0], R226 ;  /* 0x000eb0e201007387 */ /* 0x0007e80000100a00 */
[----:B------:R5:W-:Y:S02]  /*5d500*/  STL.64 [R1+0xea0], R224 ;  /* 0x000ea0e001007387 */ /* 0x000be40000100a00 */
[----:B------:R-:W4:Y:S02]  /*5d510*/  LDL.LU.64 R242, [R1+0x5b0] ;  /* 0x0005b00001f27983 */ /* 0x000f240000300a00 */
[----:B-1----:R-:W4:Y:S01]  /*5d520*/  LDL.LU.64 R238, [R1+0x5a8] ;  /* 0x0005a80001ee7983 */ /* 0x002f220000300a00 */
[----:B------:R3:W-:Y:S04]  /*5d530*/  LDGSTS.E [R0+-0x44000], [R226.64], P0 ;  /* 0xbc000000e2007fae */ /* 0x0007e80008121844 */
[----:B--2---:R-:W2:Y:S01]  /*5d540*/  LDL.LU.64 R232, [R1+0x5a0] ;  /* 0x0005a00001e87983 */ /* 0x004ea20000300a00 */
[----:B------:R5:W-:Y:S03]  /*5d550*/  LDGSTS.E [R3+-0x43000], [R224.64], P0 ;  /* 0xbd000000e0037fae */ /* 0x000be60008121844 */
[----:B---3--:R-:W3:Y:S01]  /*5d560*/  LDL.LU.64 R226, [R1+0x598] ;  /* 0x0005980001e27983 */ /* 0x008ee20000300a00 */
[----:B-----5:R-:W5:Y:S01]  /*5d570*/  LDL.LU.64 R224, [R1+0x590] ;  /* 0x0005900001e07983 */ /* 0x020f620000300a00 */
[----:B------:R-:W-:-:S02]  /*5d580*/  LOP3.LUT R0, R223, 0x10, RZ, 0x3c, !PT ;  /* 0x00000010df007812 */ /* 0x000fc400078e3cff */
[C---:B------:R-:W-:Y:S02]  /*5d590*/  IADD3 R240, R252.reuse, 0x200000, RZ ;  /* 0x00200000fcf07810 */ /* 0x040fe40007ffe0ff */
[----:B------:R-:W-:Y:S02]  /*5d5a0*/  IADD3 R231, R252, 0x200000, RZ ;  /* 0x00200000fce77810 */ /* 0x000fe40007ffe0ff */
[C---:B------:R-:W-:Y:S02]  /*5d5b0*/  IADD3 R230, R0.reuse, 0x200000, RZ ;  /* 0x0020000000e67810 */ /* 0x040fe40007ffe0ff */
[C---:B------:R-:W-:Y:S02]  /*5d5c0*/  IADD3 R222, R0.reuse, 0x200000, RZ ;  /* 0x0020000000de7810 */ /* 0x040fe40007ffe0ff */
[----:B------:R-:W-:Y:S01]  /*5d5d0*/  IADD3 R3, R0, 0x200000, RZ ;  /* 0x0020000000037810 */ /* 0x000fe20007ffe0ff */
[----:B------:R-:W-:-:S05]  /*5d5e0*/  IMAD.WIDE R244, R2, 0x4, R244 ;  /* 0x0000000402f47825 */ /* 0x000fca00078e02f4 */
[----:B------:R1:W-:Y:S04]  /*5d5f0*/  STL.64 [R1+0xe90], R244 ;  /* 0x000e90f401007387 */ /* 0x0003e80000100a00 */
[----:B------:R1:W-:Y:S01]  /*5d600*/  LDGSTS.E [R240+-0x42000], [R244.64], P0 ;  /* 0xbe000000f4f07fae */ /* 0x0003e20008121844 */
[----:B------:R-:W-:-:S04]  /*5d610*/  IMAD.WIDE R236, R2, 0x4, R236 ;  /* 0x0000000402ec7825 */ /* 0x000fc800078e02ec */
[----:B------:R-:W-:-:S04]  /*5d620*/  IMAD.WIDE R234, R2, 0x4, R234 ;  /* 0x0000000402ea7825 */ /* 0x000fc800078e02ea */
[----:B------:R-:W-:-:S04]  /*5d630*/  IMAD.WIDE R228, R2, 0x4, R228 ;  /* 0x0000000402e47825 */ /* 0x000fc800078e02e4 */
[----:B------:R-:W-:Y:S01]  /*5d640*/  IMAD.WIDE R220, R2, 0x4, R220 ;  /* 0x0000000402dc7825 */ /* 0x000fe200078e02dc */
[----:B------:R1:W-:Y:S03]  /*5d650*/  STL.64 [R1+0xe80], R236 ;  /* 0x000e80ec01007387 */ /* 0x0003e60000100a00 */
[----:B------:R1:W-:Y:S02]  /*5d660*/  STL.64 [R1+0xe70], R234 ;  /* 0x000e70ea01007387 */ /* 0x0003e40000100a00 */
[----:B------:R1:W-:Y:S02]  /*5d670*/  STL.64 [R1+0xe60], R228 ;  /* 0x000e60e401007387 */ /* 0x0003e40000100a00 */
[----:B------:R1:W-:Y:S01]  /*5d680*/  STL.64 [R1+0xe50], R220 ;  /* 0x000e50dc01007387 */ /* 0x0003e20000100a00 */
[----:B------:R1:W-:Y:S04]  /*5d690*/  LDGSTS.E [R231+-0x41000], [R236.64], P0 ;  /* 0xbf000000ece77fae */ /* 0x0003e80008121844 */
[----:B-1----:R-:W5:Y:S01]  /*5d6a0*/  LDL.LU.64 R244, [R1+0x588] ;  /* 0x0005880001f47983 */ /* 0x002f620000300a00 */
[----:B------:R1:W-:Y:S02]  /*5d6b0*/  LDGSTS.E [R230+-0x7fe00], [R234.64], P0 ;  /* 0x80200000eae67fae */ /* 0x0003e40008121844 */
[----:B------:R1:W-:Y:S02]  /*5d6c0*/  LDGSTS.E [R222+-0x7ee00], [R228.64], P0 ;  /* 0x81200000e4de7fae */ /* 0x0003e40008121844 */
[----:B------:R1:W-:Y:S01]  /*5d6d0*/  LDGSTS.E [R3+-0x7de00], [R220.64], P0 ;  /* 0x82200000dc037fae */ /* 0x0003e20008121844 */
[----:B------:R-:W5:Y:S04]  /*5d6e0*/  LDL.LU.64 R236, [R1+0x580] ;  /* 0x0005800001ec7983 */ /* 0x000f680000300a00 */
[----:B-1----:R-:W5:Y:S01]  /*5d6f0*/  LDL.LU.64 R234, [R1+0x578] ;  /* 0x0005780001ea7983 */ /* 0x002f620000300a00 */
[----:B------:R-:W5:Y:S03]  /*5d700*/  LDL.LU.64 R228, [R1+0x570] ;  /* 0x0005700001e47983 */ /* 0x000f660000300a00 */
[----:B------:R-:W5:Y:S01]  /*5d710*/  LDL.LU.64 R220, [R1+0x568] ;  /* 0x0005680001dc7983 */ /* 0x000f620000300a00 */
[----:B------:R-:W-:-:S02]  /*5d720*/  IADD3 R240, R0, 0x200000, RZ ;  /* 0x0020000000f07810 */ /* 0x000fc40007ffe0ff */
[----:B------:R-:W-:Y:S01]  /*5d730*/  IADD3 R231, R0, 0x200000, RZ ;  /* 0x0020000000e77810 */ /* 0x000fe20007ffe0ff */
[----:B----4-:R-:W-:-:S04]  /*5d740*/  IMAD.WIDE R242, R2, 0x4, R242 ;  /* 0x0000000402f27825 */ /* 0x010fc800078e02f2 */
[----:B------:R-:W-:-:S04]  /*5d750*/  IMAD.WIDE R238, R2, 0x4, R238 ;  /* 0x0000000402ee7825 */ /* 0x000fc800078e02ee */
[C---:B--2---:R-:W-:Y:S01]  /*5d760*/  IMAD.WIDE R232, R2.reuse, 0x4, R232 ;  /* 0x0000000402e87825 */ /* 0x044fe200078e02e8 */
[----:B------:R1:W-:Y:S03]  /*5d770*/  STL.64 [R1+0xe40], R242 ;  /* 0x000e40f201007387 */ /* 0x0003e60000100a00 */
[----:B------:R2:W-:Y:S02]  /*5d780*/  STL.64 [R1+0xe30], R238 ;  /* 0x000e30ee01007387 */ /* 0x0005e40000100a00 */
[----:B------:R4:W-:Y:S01]  /*5d790*/  STL.64 [R1+0xe20], R232 ;  /* 0x000e20e801007387 */ /* 0x0009e20000100a00 */
[----:B------:R1:W-:Y:S01]  /*5d7a0*/  LDGSTS.E [R240+-0x7ce00], [R242.64], P0 ;  /* 0x83200000f2f07fae */ /* 0x0003e20008121844 */
[----:B------:R2:W-:Y:S02]  /*5d7b0*/  LDGSTS.E [R231+-0x7be00], [R238.64], P0 ;  /* 0x84200000eee77fae */ /* 0x0005e40008121844 */
[----:B------:R4:W-:Y:S02]  /*5d7c0*/  LDGSTS.E [R230+-0x7ae00], [R232.64], P0 ;  /* 0x85200000e8e67fae */ /* 0x0009e40008121844 */
[----:B---3--:R-:W-:-:S04]  /*5d7d0*/  IMAD.WIDE R226, R2, 0x4, R226 ;  /* 0x0000000402e27825 */ /* 0x008fc800078e02e2 */
[C---:B-----5:R-:W-:Y:S01]  /*5d7e0*/  IMAD.WIDE R224, R2.reuse, 0x4, R224 ;  /* 0x0000000402e07825 */ /* 0x060fe200078e02e0 */
[----:B------:R3:W-:Y:S04]  /*5d7f0*/  STL.64 [R1+0xe10], R226 ;  /* 0x000e10e201007387 */ /* 0x0007e80000100a00 */
[----:B------:R3:W-:Y:S01]  /*5d800*/  STL.64 [R1+0xe00], R224 ;  /* 0x000e00e001007387 */ /* 0x0007e20000100a00 */
[----:B-1----:R-:W5:Y:S02]  /*5d810*/  LDL.LU.64 R242, [R1+0x560] ;  /* 0x0005600001f27983 */ /* 0x002f640000300a00 */
[----:B--2---:R-:W2:Y:S01]  /*5d820*/  LDL.LU.64 R238, [R1+0x558] ;  /* 0x0005580001ee7983 */ /* 0x004ea20000300a00 */
[----:B------:R3:W-:Y:S04]  /*5d830*/  LDGSTS.E [R222+-0x79e00], [R226.64], P0 ;  /* 0x86200000e2de7fae */ /* 0x0007e80008121844 */
[----:B----4-:R-:W4:Y:S01]  /*5d840*/  LDL.LU.64 R232, [R1+0x550] ;  /* 0x0005500001e87983 */ /* 0x010f220000300a00 */
[----:B------:R1:W-:Y:S03]  /*5d850*/  LDGSTS.E [R3+-0x78e00], [R224.64], P0 ;  /* 0x87200000e0037fae */ /* 0x0003e60008121844 */
[----:B---3--:R-:W3:Y:S01]  /*5d860*/  LDL.LU.64 R226, [R1+0x548] ;  /* 0x0005480001e27983 */ /* 0x008ee20000300a00 */
[----:B-1----:R-:W3:Y:S02]  /*5d870*/  LDL.LU.64 R224, [R1+0x540] ;  /* 0x0005400001e07983 */ /* 0x002ee40000300a00 */
[----:B------:R-:W-:-:S05]  /*5d880*/  IMAD.WIDE R244, R2, 0x4, R244 ;  /* 0x0000000402f47825 */ /* 0x000fca00078e02f4 */
[----:B------:R1:W-:Y:S04]  /*5d890*/  STL.64 [R1+0xdf0], R244 ;  /* 0x000df0f401007387 */ /* 0x0003e80000100a00 */
[----:B------:R1:W-:Y:S01]  /*5d8a0*/  LDGSTS.E [R240+-0x77e00], [R244.64], P0 ;  /* 0x88200000f4f07fae */ /* 0x0003e20008121844 */
        /* <DEDUP_REMOVED lines=9> */
[----:B-1----:R-:W3:Y:S01]  /*5d940*/  LDL.LU.64 R244, [R1+0x538] ;  /* 0x0005380001f47983 */ /* 0x002ee20000300a00 */
[----:B------:R1:W-:Y:S02]  /*5d950*/  LDGSTS.E [R230+-0x75e00], [R234.64], P0 ;  /* 0x8a200000eae67fae */ /* 0x0003e40008121844 */
[----:B------:R1:W-:Y:S02]  /*5d960*/  LDGSTS.E [R222+-0x74e00], [R228.64], P0 ;  /* 0x8b200000e4de7fae */ /* 0x0003e40008121844 */
[----:B------:R1:W-:Y:S01]  /*5d970*/  LDGSTS.E [R3+-0x73e00], [R220.64], P0 ;  /* 0x8c200000dc037fae */ /* 0x0003e20008121844 */
[----:B------:R-:W3:Y:S04]  /*5d980*/  LDL.LU.64 R236, [R1+0x530] ;  /* 0x0005300001ec7983 */ /* 0x000ee80000300a00 */
[----:B-1----:R-:W3:Y:S01]  /*5d990*/  LDL.LU.64 R234, [R1+0x528] ;  /* 0x0005280001ea7983 */ /* 0x002ee20000300a00 */
[----:B------:R-:W3:Y:S03]  /*5d9a0*/  LDL.LU.64 R228, [R1+0x520] ;  /* 0x0005200001e47983 */ /* 0x000ee60000300a00 */
[----:B------:R-:W3:Y:S01]  /*5d9b0*/  LDL.LU.64 R220, [R1+0x518] ;  /* 0x0005180001dc7983 */ /* 0x000ee20000300a00 */
[----:B-----5:R-:W-:-:S04]  /*5d9c0*/  IMAD.WIDE R242, R2, 0x4, R242 ;  /* 0x0000000402f27825 */ /* 0x020fc800078e02f2 */
[----:B--2---:R-:W-:-:S04]  /*5d9d0*/  IMAD.WIDE R238, R2, 0x4, R238 ;  /* 0x0000000402ee7825 */ /* 0x004fc800078e02ee */
[C---:B----4-:R-:W-:Y:S01]  /*5d9e0*/  IMAD.WIDE R232, R2.reuse, 0x4, R232 ;  /* 0x0000000402e87825 */ /* 0x050fe200078e02e8 */
[----:B------:R1:W-:Y:S03]  /*5d9f0*/  STL.64 [R1+0xda0], R242 ;  /* 0x000da0f201007387 */ /* 0x0003e60000100a00 */
[----:B------:R2:W-:Y:S02]  /*5da00*/  STL.64 [R1+0xd90], R238 ;  /* 0x000d90ee01007387 */ /* 0x0005e40000100a00 */
[----:B------:R4:W-:Y:S01]  /*5da10*/  STL.64 [R1+0xd80], R232 ;  /* 0x000d80e801007387 */ /* 0x0009e20000100a00 */
[----:B------:R1:W-:Y:S01]  /*5da20*/  LDGSTS.E [R240+-0x72e00], [R242.64], P0 ;  /* 0x8d200000f2f07fae */ /* 0x0003e20008121844 */
[----:B------:R2:W-:Y:S02]  /*5da30*/  LDGSTS.E [R231+-0x71e00], [R238.64], P0 ;  /* 0x8e200000eee77fae */ /* 0x0005e40008121844 */
[----:B------:R4:W-:Y:S02]  /*5da40*/  LDGSTS.E [R230+-0x70e00], [R232.64], P0 ;  /* 0x8f200000e8e67fae */ /* 0x0009e40008121844 */
[----:B---3--:R-:W-:-:S04]  /*5da50*/  IMAD.WIDE R226, R2, 0x4, R226 ;  /* 0x0000000402e27825 */ /* 0x008fc800078e02e2 */
[C---:B------:R-:W-:Y:S01]  /*5da60*/  IMAD.WIDE R224, R2.reuse, 0x4, R224 ;  /* 0x0000000402e07825 */ /* 0x040fe200078e02e0 */
[----:B------:R5:W-:Y:S04]  /*5da70*/  STL.64 [R1+0xd70], R226 ;  /* 0x000d70e201007387 */ /* 0x000be80000100a00 */
[----:B------:R5:W-:Y:S02]  /*5da80*/  STL.64 [R1+0xd60], R224 ;  /* 0x000d60e001007387 */ /* 0x000be40000100a00 */
[----:B-1----:R-:W3:Y:S02]  /*5da90*/  LDL.LU.64 R242, [R1+0x510] ;  /* 0x0005100001f27983 */ /* 0x002ee40000300a00 */
[----:B--2---:R-:W2:Y:S01]  /*5daa0*/  LDL.LU.64 R238, [R1+0x508] ;  /* 0x0005080001ee7983 */ /* 0x004ea20000300a00 */
[----:B------:R5:W-:Y:S04]  /*5dab0*/  LDGSTS.E [R222+-0x6fe00], [R226.64], P0 ;  /* 0x90200000e2de7fae */ /* 0x000be80008121844 */
[----:B----4-:R-:W4:Y:S01]  /*5dac0*/  LDL.LU.64 R232, [R1+0x500] ;  /* 0x0005000001e87983 */ /* 0x010f220000300a00 */
[----:B------:R1:W-:Y:S03]  /*5dad0*/  LDGSTS.E [R3+-0x6ee00], [R224.64], P0 ;  /* 0x91200000e0037fae */ /* 0x0003e60008121844 */
[----:B-----5:R-:W5:Y:S01]  /*5dae0*/  LDL.LU.64 R226, [R1+0x4f8] ;  /* 0x0004f80001e27983 */ /* 0x020f620000300a00 */
[----:B-1----:R-:W5:Y:S02]  /*5daf0*/  LDL.LU.64 R224, [R1+0x4f0] ;  /* 0x0004f00001e07983 */ /* 0x002f640000300a00 */
        /* <DEDUP_REMOVED lines=20> */
[----:B---3--:R-:W-:-:S04]  /*5dc40*/  IMAD.WIDE R242, R2, 0x4, R242 ;  /* 0x0000000402f27825 */ /* 0x008fc800078e02f2 */
        /* <DEDUP_REMOVED lines=31> */
[----:B-1----:R-:W4:Y:S01]  /*5de40*/  LDL.LU.64 R244, [R1+0x498] ;  /* 0x0004980001f47983 */ /* 0x002f220000300a00 */
[----:B------:R1:W-:Y:S02]  /*5de50*/  LDGSTS.E [R230+-0x61e00], [R234.64], P0 ;  /* 0x9e200000eae67fae */ /* 0x0003e40008121844 */
[----:B------:R1:W-:Y:S02]  /*5de60*/  LDGSTS.E [R222+-0x60e00], [R228.64], P0 ;  /* 0x9f200000e4de7fae */ /* 0x0003e40008121844 */
[----:B------:R1:W-:Y:S01]  /*5de70*/  LDGSTS.E [R3+-0x5fe00], [R220.64], P0 ;  /* 0xa0200000dc037fae */ /* 0x0003e20008121844 */
[----:B------:R-:W4:Y:S04]  /*5de80*/  LDL.LU.64 R236, [R1+0x490] ;  /* 0x0004900001ec7983 */ /* 0x000f280000300a00 */
[----:B-1----:R-:W4:Y:S01]  /*5de90*/  LDL.LU.64 R234, [R1+0x488] ;  /* 0x0004880001ea7983 */ /* 0x002f220000300a00 */
[----:B------:R-:W4:Y:S03]  /*5dea0*/  LDL.LU.64 R228, [R1+0x480] ;  /* 0x0004800001e47983 */ /* 0x000f260000300a00 */
[----:B------:R-:W4:Y:S01]  /*5deb0*/  LDL.LU.64 R220, [R1+0x478] ;  /* 0x0004780001dc7983 */ /* 0x000f220000300a00 */
[----:B-----5:R-:W-:-:S04]  /*5dec0*/  IMAD.WIDE R242, R2, 0x4, R242 ;  /* 0x0000000402f27825 */ /* 0x020fc800078e02f2 */
[----:B--2---:R-:W-:-:S04]  /*5ded0*/  IMAD.WIDE R238, R2, 0x4, R238 ;  /* 0x0000000402ee7825 */ /* 0x004fc800078e02ee */
[C---:B---3--:R-:W-:Y:S01]  /*5dee0*/  IMAD.WIDE R232, R2.reuse, 0x4, R232 ;  /* 0x0000000402e87825 */ /* 0x048fe200078e02e8 */
[----:B------:R1:W-:Y:S03]  /*5def0*/  STL.64 [R1+0xc60], R242 ;  /* 0x000c60f201007387 */ /* 0x0003e60000100a00 */
[----:B------:R2:W-:Y:S02]  /*5df00*/  STL.64 [R1+0xc50], R238 ;  /* 0x000c50ee01007387 */ /* 0x0005e40000100a00 */
[----:B------:R3:W-:Y:S01]  /*5df10*/  STL.64 [R1+0xc40], R232 ;  /* 0x000c40e801007387 */ /* 0x0007e20000100a00 */
[----:B------:R1:W-:Y:S01]  /*5df20*/  LDGSTS.E [R240+-0x5ee00], [R242.64], P0 ;  /* 0xa1200000f2f07fae */ /* 0x0003e20008121844 */
[----:B------:R2:W-:Y:S02]  /*5df30*/  LDGSTS.E [R231+-0x5de00], [R238.64], P0 ;  /* 0xa2200000eee77fae */ /* 0x0005e40008121844 */
[----:B------:R3:W-:Y:S02]  /*5df40*/  LDGSTS.E [R230+-0x5ce00], [R232.64], P0 ;  /* 0xa3200000e8e67fae */ /* 0x0007e40008121844 */
[----:B----4-:R-:W-:-:S04]  /*5df50*/  IMAD.WIDE R226, R2, 0x4, R226 ;  /* 0x0000000402e27825 */ /* 0x010fc800078e02e2 */
[C---:B------:R-:W-:Y:S01]  /*5df60*/  IMAD.WIDE R224, R2.reuse, 0x4, R224 ;  /* 0x0000000402e07825 */ /* 0x040fe200078e02e0 */
[----:B------:R5:W-:Y:S04]  /*5df70*/  STL.64 [R1+0xc30], R226 ;  /* 0x000c30e201007387 */ /* 0x000be80000100a00 */
[----:B------:R5:W-:Y:S02]  /*5df80*/  STL.64 [R1+0xc20], R224 ;  /* 0x000c20e001007387 */ /* 0x000be40000100a00 */
[----:B-1----:R-:W4:Y:S02]  /*5df90*/  LDL.LU.64 R242, [R1+0x470] ;  /* 0x0004700001f27983 */ /* 0x002f240000300a00 */
[----:B--2---:R-:W2:Y:S01]  /*5dfa0*/  LDL.LU.64 R238, [R1+0x468] ;  /* 0x0004680001ee7983 */ /* 0x004ea20000300a00 */
[----:B------:R5:W-:Y:S04]  /*5dfb0*/  LDGSTS.E [R222+-0x5be00], [R226.64], P0 ;  /* 0xa4200000e2de7fae */ /* 0x000be80008121844 */
[----:B---3--:R-:W3:Y:S01]  /*5dfc0*/  LDL.LU.64 R232, [R1+0x460] ;  /* 0x0004600001e87983 */ /* 0x008ee20000300a00 */
        /* <DEDUP_REMOVED lines=23> */
[----:B----4-:R-:W-:-:S04]  /*5e140*/  IMAD.WIDE R242, R2, 0x4, R242 ;  /* 0x0000000402f27825 */ /* 0x010fc800078e02f2 */
        /* <DEDUP_REMOVED lines=42> */
[----:B------:R-:W-:Y:S03]  /*5e3f0*/  STL.64 [R1+0xb20], R242 ;  /* 0x000b20f201007387 */ /* 0x000fe60000100a00 */
[----:B------:R1:W-:Y:S02]  /*5e400*/  STL.64 [R1+0xb10], R238 ;  /* 0x000b10ee01007387 */ /* 0x0003e40000100a00 */
[----:B------:R2:W-:Y:S01]  /*5e410*/  STL.64 [R1+0xb00], R232 ;  /* 0x000b00e801007387 */ /* 0x0005e20000100a00 */
[----:B------:R3:W-:Y:S01]  /*5e420*/  LDGSTS.E [R240+-0x4ae00], [R242.64], P0 ;  /* 0xb5200000f2f07fae */ /* 0x0007e20008121844 */
[----:B------:R1:W-:Y:S02]  /*5e430*/  LDGSTS.E [R231+-0x49e00], [R238.64], P0 ;  /* 0xb6200000eee77fae */ /* 0x0003e40008121844 */
[----:B------:R2:W-:Y:S02]  /*5e440*/  LDGSTS.E [R230+-0x48e00], [R232.64], P0 ;  /* 0xb7200000e8e67fae */ /* 0x0005e40008121844 */
[----:B----4-:R-:W-:-:S04]  /*5e450*/  IMAD.WIDE R226, R2, 0x4, R226 ;  /* 0x0000000402e27825 */ /* 0x010fc800078e02e2 */
[----:B------:R-:W-:Y:S01]  /*5e460*/  IMAD.WIDE R224, R2, 0x4, R224 ;  /* 0x0000000402e07825 */ /* 0x000fe200078e02e0 */
[----:B------:R4:W-:Y:S04]  /*5e470*/  STL.64 [R1+0xaf0], R226 ;  /* 0x000af0e201007387 */ /* 0x0009e80000100a00 */
[----:B------:R5:W-:Y:S02]  /*5e480*/  STL.64 [R1+0xae0], R224 ;  /* 0x000ae0e001007387 */ /* 0x000be40000100a00 */
[----:B---3--:R-:W3:Y:S02]  /*5e490*/  LDL.LU.64 R240, [R1+0x3d0] ;  /* 0x0003d00001f07983 */ /* 0x008ee40000300a00 */
[----:B-1----:R-:W3:Y:S01]  /*5e4a0*/  LDL.LU.64 R238, [R1+0x3c8] ;  /* 0x0003c80001ee7983 */ /* 0x002ee20000300a00 */
[----:B------:R4:W-:Y:S04]  /*5e4b0*/  LDGSTS.E [R222+-0x47e00], [R226.64], P0 ;  /* 0xb8200000e2de7fae */ /* 0x0009e80008121844 */
[----:B--2---:R-:W2:Y:S01]  /*5e4c0*/  LDL.LU.64 R232, [R1+0x3c0] ;  /* 0x0003c00001e87983 */ /* 0x004ea20000300a00 */
[----:B------:R5:W-:Y:S03]  /*5e4d0*/  LDGSTS.E [R3+-0x46e00], [R224.64], P0 ;  /* 0xb9200000e0037fae */ /* 0x000be60008121844 */
[----:B----4-:R-:W4:Y:S01]  /*5e4e0*/  LDL.LU.64 R226, [R1+0x3b8] ;  /* 0x0003b80001e27983 */ /* 0x010f220000300a00 */
[----:B-----5:R-:W5:Y:S01]  /*5e4f0*/  LDL.LU.64 R224, [R1+0x3b0] ;  /* 0x0003b00001e07983 */ /* 0x020f620000300a00 */
[----:B------:R-:W-:Y:S01]  /*5e500*/  IADD3 R242, R0, 0x200000, RZ ;  /* 0x0020000000f27810 */ /* 0x000fe20007ffe0ff */
[----:B------:R-:W-:-:S05]  /*5e510*/  IMAD.WIDE R244, R2, 0x4, R244 ;  /* 0x0000000402f47825 */ /* 0x000fca00078e02f4 */
[----:B------:R-:W-:Y:S04]  /*5e520*/  STL.64 [R1+0xad0], R244 ;  /* 0x000ad0f401007387 */ /* 0x000fe80000100a00 */
[----:B------:R1:W-:Y:S01]  /*5e530*/  LDGSTS.E [R242+-0x45e00], [R244.64], P0 ;  /* 0xba200000f4f27fae */ /* 0x0003e20008121844 */
[----:B------:R-:W-:-:S04]  /*5e540*/  IMAD.WIDE R236, R2, 0x4, R236 ;  /* 0x0000000402ec7825 */ /* 0x000fc800078e02ec */
[----:B------:R-:W-:-:S04]  /*5e550*/  IMAD.WIDE R234, R2, 0x4, R234 ;  /* 0x0000000402ea7825 */ /* 0x000fc800078e02ea */
[----:B------:R-:W-:-:S04]  /*5e560*/  IMAD.WIDE R228, R2, 0x4, R228 ;  /* 0x0000000402e47825 */ /* 0x000fc800078e02e4 */
[----:B------:R-:W-:Y:S01]  /*5e570*/  IMAD.WIDE R220, R2, 0x4, R220 ;  /* 0x0000000402dc7825 */ /* 0x000fe200078e02dc */
[----:B------:R1:W-:Y:S03]  /*5e580*/  STL.64 [R1+0xac0], R236 ;  /* 0x000ac0ec01007387 */ /* 0x0003e60000100a00 */
[----:B------:R1:W-:Y:S02]  /*5e590*/  STL.64 [R1+0xab0], R234 ;  /* 0x000ab0ea01007387 */ /* 0x0003e40000100a00 */
[----:B------:R-:W-:Y:S02]  /*5e5a0*/  STL.64 [R1+0xaa0], R228 ;  /* 0x000aa0e401007387 */ /* 0x000fe40000100a00 */
        /* <DEDUP_REMOVED lines=8> */
[----:B------:R-:W-:-:S03]  /*5e630*/  LOP3.LUT R235, R223, 0x20, RZ, 0x3c, !PT ;  /* 0x00000020dfeb7812 */ /* 0x000fc600078e3cff */
[----:B------:R-:W5:Y:S01]  /*5e640*/  LDL.LU.64 R222, [R1+0x390] ;  /* 0x0003900001de7983 */ /* 0x000f620000300a00 */
[----:B------:R-:W5:Y:S01]  /*5e650*/  LDL.LU.64 R220, [R1+0x388] ;  /* 0x0003880001dc7983 */ /* 0x000f620000300a00 */
[----:B------:R-:W-:Y:S02]  /*5e660*/  IADD3 R234, R0, 0x200000, RZ ;  /* 0x0020000000ea7810 */ /* 0x000fe40007ffe0ff */
[C---:B------:R-:W-:Y:S02]  /*5e670*/  IADD3 R229, R235.reuse, 0x200000, RZ ;  /* 0x00200000ebe57810 */ /* 0x040fe40007ffe0ff */
[C---:B------:R-:W-:Y:S01]  /*5e680*/  IADD3 R228, R235.reuse, 0x200000, RZ ;  /* 0x00200000ebe47810 */ /* 0x040fe20007ffe0ff */
[C---:B------:R-:W-:Y:S01]  /*5e690*/  IADD3 R0, R235.reuse, 0x200000, RZ ;  /* 0x00200000eb007810 */ /* 0x040fe20007ffe0ff */
[----:B------:R-:W-:Y:S01]  /*5e6a0*/  IADD3 R3, R235, 0x200000, RZ ;  /* 0x00200000eb037810 */ /* 0x000fe20007ffe0ff */
[----:B---3--:R-:W-:-:S04]  /*5e6b0*/  IMAD.WIDE R240, R2, 0x4, R240 ;  /* 0x0000000402f07825 */ /* 0x008fc800078e02f0 */
        /* <DEDUP_REMOVED lines=8> */
[----:B----4-:R-:W-:-:S04]  /*5e740*/  IMAD.WIDE R226, R2, 0x4, R226 ;  /* 0x0000000402e27825 */ /* 0x010fc800078e02e2 */
[C---:B-----5:R-:W-:Y:S01]  /*5e750*/  IMAD.WIDE R224, R2.reuse, 0x4, R224 ;  /* 0x0000000402e07825 */ /* 0x060fe200078e02e0 */
[----:B------:R4:W-:Y:S04]  /*5e760*/  STL.64 [R1+0xa50], R226 ;  /* 0x000a50e201007387 */ /* 0x0009e80000100a00 */
[----:B------:R4:W-:Y:S01]  /*5e770*/  STL.64 [R1+0xa40], R224 ;  /* 0x000a40e001007387 */ /* 0x0009e20000100a00 */
[----:B-1----:R-:W5:Y:S02]  /*5e780*/  LDL.LU.64 R240, [R1+0x380] ;  /* 0x0003800001f07983 */ /* 0x002f640000300a00 */
[----:B--2---:R-:W2:Y:S01]  /*5e790*/  LDL.LU.64 R238, [R1+0x378] ;  /* 0x0003780001ee7983 */ /* 0x004ea20000300a00 */
[----:B------:R4:W-:Y:S04]  /*5e7a0*/  LDGSTS.E [R0+-0x7dc00], [R226.64], P0 ;  /* 0x82400000e2007fae */ /* 0x0009e80008121844 */
[----:B---3--:R-:W3:Y:S01]  /*5e7b0*/  LDL.LU.64 R232, [R1+0x370] ;  /* 0x0003700001e87983 */ /* 0x008ee20000300a00 */
[----:B------:R1:W-:Y:S03]  /*5e7c0*/  LDGSTS.E [R3+-0x7cc00], [R224.64], P0 ;  /* 0x83400000e0037fae */ /* 0x0003e60008121844 */
[----:B----4-:R-:W4:Y:S01]  /*5e7d0*/  LDL.LU.64 R226, [R1+0x368] ;  /* 0x0003680001e27983 */ /* 0x010f220000300a00 */
[----:B-1----:R-:W4:Y:S01]  /*5e7e0*/  LDL.LU.64 R224, [R1+0x360] ;  /* 0x0003600001e07983 */ /* 0x002f220000300a00 */
[----:B------:R-:W-:Y:S01]  /*5e7f0*/  IADD3 R234, R235, 0x200000, RZ ;  /* 0x00200000ebea7810 */ /* 0x000fe20007ffe0ff */
        /* <DEDUP_REMOVED lines=150> */
[----:B------:R-:W-:Y:S01]  /*5f160*/  IMAD.WIDE R224, R2, 0x4, R224 ;  /* 0x0000000402e07825 */ /* 0x000fe200078e02e0 */
[----:B------:R-:W-:Y:S04]  /*5f170*/  STL.64 [R1+0x7d0], R226 ;  /* 0x0007d0e201007387 */ /* 0x000fe80000100a00 */
[----:B------:R3:W-:Y:S02]  /*5f180*/  STL.64 [R1+0x7c0], R224 ;  /* 0x0007c0e001007387 */ /* 0x0007e40000100a00 */
[----:B-1----:R-:W5:Y:S02]  /*5f190*/  LDL.LU.64 R240, [R1+0x1e0] ;  /* 0x0001e00001f07983 */ /* 0x002f640000300a00 */
[----:B----4-:R-:W4:Y:S01]  /*5f1a0*/  LDL.LU.64 R228, [R1+0x1d8] ;  /* 0x0001d80001e47983 */ /* 0x010f220000300a00 */
[----:B--2---:R-:W2:Y:S04]  /*5f1b0*/  LDL.LU.64 R238, [R1+0x1c8] ;  /* 0x0001c80001ee7983 */ /* 0x004ea80000300a00 */
[----:B------:R1:W-:Y:S01]  /*5f1c0*/  LDGSTS.E [R0+-0x55c00], [R226.64], P0 ;  /* 0xaa400000e2007fae */ /* 0x0003e20008121844 */
[----:B---3--:R-:W3:Y:S02]  /*5f1d0*/  LDL.LU.64 R232, [R1+0x1c0] ;  /* 0x0001c00001e87983 */ /* 0x008ee40000300a00 */
[----:B------:R1:W-:Y:S02]  /*5f1e0*/  LDGSTS.E [R3+-0x54c00], [R224.64], P0 ;  /* 0xab400000e0037fae */ /* 0x0003e40008121844 */
[----:B-1----:R-:W3:Y:S01]  /*5f1f0*/  LDL.LU.64 R224, [R1+0x1b0] ;  /* 0x0001b00001e07983 */ /* 0x002ee20000300a00 */
[----:B------:R-:W-:-:S02]  /*5f200*/  IADD3 R227, R235, 0x200000, RZ ;  /* 0x00200000ebe37810 */ /* 0x000fc40007ffe0ff */
        /* <DEDUP_REMOVED lines=22> */
[----:B----4-:R-:W-:-:S04]  /*5f370*/  IMAD.WIDE R228, R2, 0x4, R228 ;  /* 0x0000000402e47825 */ /* 0x010fc800078e02e4 */
[----:B--2---:R-:W-:-:S04]  /*5f380*/  IMAD.WIDE R238, R2, 0x4, R238 ;  /* 0x0000000402ee7825 */ /* 0x004fc800078e02ee */
[C---:B---3--:R-:W-:Y:S01]  /*5f390*/  IMAD.WIDE R232, R2.reuse, 0x4, R232 ;  /* 0x0000000402e87825 */ /* 0x048fe200078e02e8 */
[----:B------:R-:W-:Y:S03]  /*5f3a0*/  STL.64 [R1+0x760], R240 ;  /* 0x000760f001007387 */ /* 0x000fe60000100a00 */
[----:B------:R1:W-:Y:S01]  /*5f3b0*/  STL.64 [R1+0x750], R228 ;  /* 0x000750e401007387 */ /* 0x0003e20000100a00 */
[----:B------:R2:W-:Y:S01]  /*5f3c0*/  LDGSTS.E [R227+-0x4ec00], [R240.64], P0 ;  /* 0xb1400000f0e37fae */ /* 0x0005e20008121844 */
[----:B------:R-:W-:Y:S02]  /*5f3d0*/  STL.64 [R1+0x740], R238 ;  /* 0x000740ee01007387 */ /* 0x000fe40000100a00 */
[----:B------:R1:W-:Y:S02]  /*5f3e0*/  LDGSTS.E [R226+-0x4dc00], [R228.64], P0 ;  /* 0xb2400000e4e27fae */ /* 0x0003e40008121844 */
[----:B------:R3:W-:Y:S01]  /*5f3f0*/  STL.64 [R1+0x730], R232 ;  /* 0x000730e801007387 */ /* 0x0007e20000100a00 */
[----:B------:R4:W-:Y:S01]  /*5f400*/  LDGSTS.E [R234+-0x4cc00], [R238.64], P0 ;  /* 0xb3400000eeea7fae */ /* 0x0009e20008121844 */
[----:B------:R3:W-:Y:S02]  /*5f410*/  LDGSTS.E [R0+-0x4bc00], [R232.64], P0 ;  /* 0xb4400000e8007fae */ /* 0x0007e40008121844 */
[----:B------:R-:W-:Y:S01]  /*5f420*/  IMAD.WIDE R224, R2, 0x4, R224 ;  /* 0x0000000402e07825 */ /* 0x000fe200078e02e0 */
[----:B-1----:R-:W5:Y:S04]  /*5f430*/  LDL.LU.64 R228, [R1+0x178] ;  /* 0x0001780001e47983 */ /* 0x002f680000300a00 */
[----:B------:R1:W-:Y:S02]  /*5f440*/  STL.64 [R1+0x720], R224 ;  /* 0x000720e001007387 */ /* 0x0003e40000100a00 */
[----:B--2---:R-:W2:Y:S02]  /*5f450*/  LDL.LU.64 R226, [R1+0x170] ;  /* 0x0001700001e27983 */ /* 0x004ea40000300a00 */
[----:B---3--:R-:W3:Y:S01]  /*5f460*/  LDL.LU.64 R232, [R1+0x168] ;  /* 0x0001680001e87983 */ /* 0x008ee20000300a00 */
[----:B----4-:R-:W4:Y:S01]  /*5f470*/  LDL.LU.64 R238, [R1+0x160] ;  /* 0x0001600001ee7983 */ /* 0x010f220000300a00 */
[----:B------:R-:W3:Y:S03]  /*5f480*/  LDL.LU.64 R240, [R1+0x158] ;  /* 0x0001580001f07983 */ /* 0x000ee60000300a00 */
[----:B------:R1:W-:Y:S02]  /*5f490*/  LDGSTS.E [R3+-0x4ac00], [R224.64], P0 ;  /* 0xb5400000e0037fae */ /* 0x0003e40008121844 */
[----:B-1----:R-:W-:-:S02]  /*5f4a0*/  IADD3 R225, R235, 0x200000, RZ ;  /* 0x00200000ebe17810 */ /* 0x002fc40007ffe0ff */
        /* <DEDUP_REMOVED lines=8> */
[----:B------:R-:W-:Y:S04]  /*5f530*/  STL.64 [R1+0x700], R236 ;  /* 0x000700ec01007387 */ /* 0x000fe80000100a00 */
[----:B------:R1:W-:Y:S01]  /*5f540*/  LDGSTS.E [R225+-0x48c00], [R236.64], P0 ;  /* 0xb7400000ece17fae */ /* 0x0003e20008121844 */
[----:B------:R-:W-:Y:S02]  /*5f550*/  STL.64 [R1+0x6f0], R230 ;  /* 0x0006f0e601007387 */ /* 0x000fe40000100a00 */
[----:B------:R1:W-:Y:S02]  /*5f560*/  LDGSTS.E [R224+-0x47c00], [R230.64], P0 ;  /* 0xb8400000e6e07fae */ /* 0x0003e40008121844 */
[----:B------:R-:W-:Y:S01]  /*5f570*/  STL.64 [R1+0x6e0], R222 ;  /* 0x0006e0de01007387 */ /* 0x000fe20000100a00 */
[----:B------:R1:W-:Y:S04]  /*5f580*/  LDGSTS.E [R0+-0x46c00], [R222.64], P0 ;  /* 0xb9400000de007fae */ /* 0x0003e80008121844 */
[----:B------:R1:W-:Y:S01]  /*5f590*/  STL.64 [R1+0x6d0], R220 ;  /* 0x0006d0dc01007387 */ /* 0x0003e20000100a00 */
[----:B------:R1:W-:Y:S03]  /*5f5a0*/  LDGSTS.E [R3+-0x45c00], [R220.64], P0 ;  /* 0xba400000dc037fae */ /* 0x0003e60008121844 */
[----:B-1----:R-:W4:Y:S01]  /*5f5b0*/  LDL.LU.64 R220, [R1+0x150] ;  /* 0x0001500001dc7983 */ /* 0x002f220000300a00 */
[----:B------:R-:W4:Y:S02]  /*5f5c0*/  LDL.LU.64 R222, [R1+0x148] ;  /* 0x0001480001de7983 */ /* 0x000f240000300a00 */
[----:B------:R-:W4:Y:S01]  /*5f5d0*/  LDL.LU.64 R224, [R1+0x140] ;  /* 0x0001400001e07983 */ /* 0x000f220000300a00 */
[----:B------:R-:W-:-:S02]  /*5f5e0*/  IADD3 R236, R235, 0x200000, RZ ;  /* 0x00200000ebec7810 */ /* 0x000fc40007ffe0ff */
[C---:B------:R-:W-:Y:S02]  /*5f5f0*/  IADD3 R231, R235.reuse, 0x200000, RZ ;  /* 0x00200000ebe77810 */ /* 0x040fe40007ffe0ff */
[----:B------:R-:W-:Y:S01]  /*5f600*/  IADD3 R230, R235, 0x200000, RZ ;  /* 0x00200000ebe67810 */ /* 0x000fe20007ffe0ff */
[----:B-----5:R-:W-:-:S04]  /*5f610*/  IMAD.WIDE R242, R2, 0x4, R228 ;  /* 0x0000000402f27825 */ /* 0x020fc800078e02e4 */
[C---:B--2---:R-:W-:Y:S02]  /*5f620*/  IMAD.WIDE R234, R2.reuse, 0x4, R226 ;  /* 0x0000000402ea7825 */ /* 0x044fe400078e02e2 */
[----:B------:R-:W2:Y:S02]  /*5f630*/  LDL.LU.64 R226, [R1+0x138] ;  /* 0x0001380001e27983 */ /* 0x000ea40000300a00 */
[----:B------:R-:W5:Y:S02]  /*5f640*/  LDL.LU.64 R228, [R1+0x130] ;  /* 0x0001300001e47983 */ /* 0x000f640000300a00 */
[----:B---3--:R-:W-:-:S04]  /*5f650*/  IMAD.WIDE R232, R2, 0x4, R232 ;  /* 0x0000000402e87825 */ /* 0x008fc800078e02e8 */
[----:B----4-:R-:W-:-:S04]  /*5f660*/  IMAD.WIDE R238, R2, 0x4, R238 ;  /* 0x0000000402ee7825 */ /* 0x010fc800078e02ee */
[C---:B------:R-:W-:Y:S01]  /*5f670*/  IMAD.WIDE R240, R2.reuse, 0x4, R240 ;  /* 0x0000000402f07825 */ /* 0x040fe200078e02f0 */
[----:B------:R-:W-:Y:S03]  /*5f680*/  STL.64 [R1+0x6c0], R242 ;  /* 0x0006c0f201007387 */ /* 0x000fe60000100a00 */
[----:B------:R-:W-:Y:S01]  /*5f690*/  STL.64 [R1+0x6b0], R234 ;  /* 0x0006b0ea01007387 */ /* 0x000fe20000100a00 */
[----:B------:R1:W-:Y:S01]  /*5f6a0*/  LDGSTS.E [R236+-0x44c00], [R242.64], P0 ;  /* 0xbb400000f2ec7fae */ /* 0x0003e20008121844 */
[----:B------:R3:W-:Y:S02]  /*5f6b0*/  STL.64 [R1+0x640], R232 ;  /* 0x000640e801007387 */ /* 0x0007e40000100a00 */
[----:B------:R4:W-:Y:S02]  /*5f6c0*/  LDGSTS.E [R231+-0x43c00], [R234.64], P0 ;  /* 0xbc400000eae77fae */ /* 0x0009e40008121844 */
[----:B------:R1:W-:Y:S01]  /*5f6d0*/  STL.64 [R1+0x638], R238 ;  /* 0x000638ee01007387 */ /* 0x0003e20000100a00 */
[----:B------:R1:W-:Y:S04]  /*5f6e0*/  STL.64 [R1+0x630], R240 ;  /* 0x000630f001007387 */ /* 0x0003e80000100a00 */
[----:B------:R4:W-:Y:S01]  /*5f6f0*/  LDGSTS.E [R230+-0x42c00], [R232.64], P0 ;  /* 0xbd400000e8e67fae */ /* 0x0009e20008121844 */
[----:B------:R1:W-:Y:S02]  /*5f700*/  LDGSTS.E [R0+-0x41c00], [R238.64], P0 ;  /* 0xbe400000ee007fae */ /* 0x0003e40008121844 */
[----:B------:R1:W-:Y:S01]  /*5f710*/  LDGSTS.E [R3+-0x40c00], [R240.64], P0 ;  /* 0xbf400000f0037fae */ /* 0x0003e20008121844 */
[----:B----4-:R-:W4:Y:S01]  /*5f720*/  LDL.LU.64 R230, [R1+0x128] ;  /* 0x0001280001e67983 */ /* 0x010f220000300a00 */
[----:B---3--:R-:W3:Y:S02]  /*5f730*/  LDL.LU.64 R232, [R1+0x120] ;  /* 0x0001200001e87983 */ /* 0x008ee40000300a00 */
[----:B------:R-:W3:Y:S02]  /*5f740*/  LDL.LU.64 R234, [R1+0x110] ;  /* 0x0001100001ea7983 */ /* 0x000ee40000300a00 */
[----:B-1----:R-:W3:Y:S01]  /*5f750*/  LDL.LU.64 R236, [R1+0x100] ;  /* 0x0001000001ec7983 */ /* 0x002ee20000300a00 */
[----:B------:R-:W3:Y:S01]  /*5f760*/  LDL.LU.64 R238, [R1+0x68] ;  /* 0x0000680001ee7983 */ /* 0x000ee20000300a00 */
[----:B------:R-:W3:Y:S02]  /*5f770*/  LDL.LU.64 R240, [R1+0x50] ;  /* 0x0000500001f07983 */ /* 0x000ee40000300a00 */
[----:B------:R-:W-:-:S04]  /*5f780*/  IMAD.WIDE R220, R2, 0x4, R220 ;  /* 0x0000000402dc7825 */ /* 0x000fc800078e02dc */
[----:B------:R-:W-:-:S04]  /*5f790*/  IMAD.WIDE R222, R2, 0x4, R222 ;  /* 0x0000000402de7825 */ /* 0x000fc800078e02de */
[----:B------:R-:W-:Y:S01]  /*5f7a0*/  IMAD.WIDE R224, R2, 0x4, R224 ;  /* 0x0000000402e07825 */ /* 0x000fe200078e02e0 */
[----:B------:R1:W-:Y:S03]  /*5f7b0*/  STL.64 [R1+0x628], R220 ;  /* 0x000628dc01007387 */ /* 0x0003e60000100a00 */
[----:B------:R-:W3:Y:S02]  /*5f7c0*/  LDL.LU.64 R242, [R1+0x38] ;  /* 0x0000380001f27983 */ /* 0x000ee40000300a00 */
[----:B------:R1:W-:Y:S02]  /*5f7d0*/  STL.64 [R1+0x620], R222 ;  /* 0x000620de01007387 */ /* 0x0003e40000100a00 */
[----:B------:R-:W3:Y:S01]  /*5f7e0*/  LDL.LU.64 R244, [R1+0x20] ;  /* 0x0000200001f47983 */ /* 0x000ee20000300a00 */
[----:B------:R1:W-:Y:S01]  /*5f7f0*/  STL.64 [R1+0x618], R224 ;  /* 0x000618e001007387 */ /* 0x0003e20000100a00 */
[----:B------:R-:W3:Y:S01]  /*5f800*/  LDL.LU.64 R246, [R1+0x8] ;  /* 0x0000080001f67983 */ /* 0x000ee20000300a00 */
[----:B------:R-:W-:-:S04]  /*5f810*/  LOP3.LUT R249, R252, 0x30, RZ, 0x3c, !PT ;  /* 0x00000030fcf97812 */ /* 0x000fc800078e3cff */
[C---:B------:R-:W-:Y:S02]  /*5f820*/  IADD3 R252, R249.reuse, 0x200000, RZ ;  /* 0x00200000f9fc7810 */ /* 0x040fe40007ffe0ff */
[C---:B------:R-:W-:Y:S02]  /*5f830*/  IADD3 R248, R249.reuse, 0x200000, RZ ;  /* 0x00200000f9f87810 */ /* 0x040fe40007ffe0ff */
[C---:B------:R-:W-:Y:S02]  /*5f840*/  IADD3 R0, R249.reuse, 0x200000, RZ ;  /* 0x00200000f9007810 */ /* 0x040fe40007ffe0ff */
[----:B------:R-:W-:Y:S01]  /*5f850*/  IADD3 R3, R249, 0x200000, RZ ;  /* 0x00200000f9037810 */ /* 0x000fe20007ffe0ff */
[----:B--2---:R-:W-:-:S04]  /*5f860*/  IMAD.WIDE R226, R2, 0x4, R226 ;  /* 0x0000000402e27825 */ /* 0x004fc800078e02e2 */
[----:B-----5:R-:W-:Y:S01]  /*5f870*/  IMAD.WIDE R228, R2, 0x4, R228 ;  /* 0x0000000402e47825 */ /* 0x020fe200078e02e4 */
[----:B------:R-:W-:-:S05]  /*5f880*/  IADD3 R2, R249, 0x200000, RZ ;  /* 0x00200000f9027810 */ /* 0x000fca0007ffe0ff */
[----:B------:R2:W-:Y:S01]  /*5f890*/  LDGSTS.E [R2+-0x7fa00], [R220.64], P0 ;  /* 0x80600000dc027fae */ /* 0x0005e20008121844 */
[----:B------:R5:W-:Y:S02]  /*5f8a0*/  LDGSTS.E [R252+-0x7ea00], [R222.64], P0 ;  /* 0x81600000defc7fae */ /* 0x000be40008121844 */
[----:B------:R3:W-:Y:S02]  /*5f8b0*/  LDGSTS.E [R248+-0x7da00], [R224.64], P0 ;  /* 0x82600000e0f87fae */ /* 0x0007e40008121844 */
[----:B------:R3:W-:Y:S01]  /*5f8c0*/  LDGSTS.E [R0+-0x7ca00], [R226.64], P0 ;  /* 0x83600000e2007fae */ /* 0x0007e20008121844 */
[----:B------:R3:W-:Y:S01]  /*5f8d0*/  LDGSTS.E [R3+-0x7ba00], [R228.64], P0 ;  /* 0x84600000e4037fae */ /* 0x0007e20008121844 */
[----:B--2---:R-:W-:-:S03]  /*5f8e0*/  IMAD.MOV.U32 R2, RZ, RZ, c[0x0][0x18c] ;  /* 0x00006300ff027624 */ /* 0x004fc600078e00ff */
[----:B-1----:R-:W2:Y:S01]  /*5f8f0*/  LDL.LU.64 R220, [R1+0x61a8] ;  /* 0x0061a80001dc7983 */ /* 0x002ea20000300a00 */
[----:B-----5:R-:W5:Y:S02]  /*5f900*/  LDL.LU.64 R222, [R1+0x61a0] ;  /* 0x0061a00001de7983 */ /* 0x020f640000300a00 */
[----:B------:R-:W-:-:S04]  /*5f910*/  IMAD.SHL.U32 R2, R2, 0x80, RZ ;  /* 0x0000008002027824 */ /* 0x000fc800078e00ff */
[----:B----4-:R-:W-:-:S04]  /*5f920*/  IMAD.WIDE R230, R2, 0x4, R230 ;  /* 0x0000000402e67825 */ /* 0x010fc800078e02e6 */
[----:B---3--:R-:W-:-:S04]  /*5f930*/  IMAD.WIDE R232, R2, 0x4, R232 ;  /* 0x0000000402e87825 */ /* 0x008fc800078e02e8 */
[----:B------:R-:W-:-:S04]  /*5f940*/  IMAD.WIDE R234, R2, 0x4, R234 ;  /* 0x0000000402ea7825 */ /* 0x000fc800078e02ea */
[----:B------:R-:W-:-:S04]  /*5f950*/  IMAD.WIDE R236, R2, 0x4, R236 ;  /* 0x0000000402ec7825 */ /* 0x000fc800078e02ec */
[----:B------:R-:W-:Y:S01]  /*5f960*/  IMAD.WIDE R238, R2, 0x4, R238 ;  /* 0x0000000402ee7825 */ /* 0x000fe200078e02ee */
[----:B------:R-:W-:Y:S01]  /*5f970*/  IADD3 R2, R249, 0x200000, RZ ;  /* 0x00200000f9027810 */ /* 0x000fe20007ffe0ff */
[----:B------:R1:W-:Y:S02]  /*5f980*/  STL.64 [R1+0x610], R226 ;  /* 0x000610e201007387 */ /* 0x0003e40000100a00 */
[----:B------:R-:W3:Y:S02]  /*5f990*/  LDL.LU.64 R224, [R1+0x6198] ;  /* 0x0061980001e07983 */ /* 0x000ee40000300a00 */
[----:B------:R4:W-:Y:S01]  /*5f9a0*/  LDGSTS.E [R2+-0x7aa00], [R230.64], P0 ;  /* 0x85600000e6027fae */ /* 0x0009e20008121844 */
[----:B------:R4:W-:Y:S02]  /*5f9b0*/  STL.64 [R1+0x608], R228 ;  /* 0x000608e401007387 */ /* 0x0009e40000100a00 */
[----:B------:R4:W-:Y:S02]  /*5f9c0*/  LDGSTS.E [R252+-0x79a00], [R232.64], P0 ;  /* 0x86600000e8fc7fae */ /* 0x0009e40008121844 */
[----:B------:R4:W-:Y:S01]  /*5f9d0*/  LDGSTS.E [R248+-0x78a00], [R234.64], P0 ;  /* 0x87600000eaf87fae */ /* 0x0009e20008121844 */
[----:B------:R4:W-:Y:S01]  /*5f9e0*/  LDGSTS.E [R0+-0x77a00], [R236.64], P0 ;  /* 0x88600000ec007fae */ /* 0x0009e20008121844 */
[----:B------:R4:W-:Y:S03]  /*5f9f0*/  LDGSTS.E [R3+-0x76a00], [R238.64], P0 ;  /* 0x89600000ee037fae */ /* 0x0009e60008121844 */
[----:B-1----:R-:W2:Y:S01]  /*5fa00*/  LDL.LU.64 R226, [R1+0x6190] ;  /* 0x0061900001e27983 */ /* 0x002ea20000300a00 */
[----:B----4-:R-:W-:-:S03]  /*5fa10*/  MOV R2, c[0x0][0x18c] ;  /* 0x0000630000027a02 */ /* 0x010fc60000000f00 */
[----:B------:R-:W4:Y:S01]  /*5fa20*/  LDL.LU.64 R228, [R1+0x6188] ;  /* 0x0061880001e47983 */ /* 0x000f220000300a00 */
[----:B------:R1:W-:Y:S02]  /*5fa30*/  STL.64 [R1+0x600], R230 ;  /* 0x000600e601007387 */ /* 0x0003e40000100a00 */
[----:B------:R-:W-:Y:S01]  /*5fa40*/  IMAD.SHL.U32 R2, R2, 0x80, RZ ;  /* 0x0000008002027824 */ /* 0x000fe200078e00ff */
[----:B------:R1:W-:Y:S03]  /*5fa50*/  STL.64 [R1+0x5f8], R232 ;  /* 0x0005f8e801007387 */ /* 0x0003e60000100a00 */
[----:B------:R-:W-:-:S04]  /*5fa60*/  IMAD.WIDE R240, R2, 0x4, R240 ;  /* 0x0000000402f07825 */ /* 0x000fc800078e02f0 */
[C---:B------:R-:W-:Y:S01]  /*5fa70*/  IMAD.WIDE R202, R2.reuse, 0x4, R202 ;  /* 0x0000000402ca7825 */ /* 0x040fe200078e02ca */
[----:B-1----:R-:W2:Y:S03]  /*5fa80*/  LDL.LU.64 R230, [R1+0x6180] ;  /* 0x0061800001e67983 */ /* 0x002ea60000300a00 */
[----:B------:R1:W-:Y:S01]  /*5fa90*/  STL.64 [R1+0x5f0], R234 ;  /* 0x0005f0ea01007387 */ /* 0x0003e20000100a00 */
[----:B------:R-:W2:Y:S01]  /*5faa0*/  LDL.LU.64 R232, [R1+0x6178] ;  /* 0x0061780001e87983 */ /* 0x000ea20000300a00 */
[----:B------:R1:W-:Y:S03]  /*5fab0*/  STL.64 [R1+0x5e8], R236 ;  /* 0x0005e8ec01007387 */ /* 0x0003e60000100a00 */
[----:B-1----:R-:W2:Y:S01]  /*5fac0*/  LDL.LU.64 R234, [R1+0x6170] ;  /* 0x0061700001ea7983 */ /* 0x002ea20000300a00 */
[----:B------:R1:W-:Y:S03]  /*5fad0*/  STL.64 [R1+0x5e0], R238 ;  /* 0x0005e0ee01007387 */ /* 0x0003e60000100a00 */
[----:B------:R-:W2:Y:S01]  /*5fae0*/  LDL.LU.64 R236, [R1+0x6168] ;  /* 0x0061680001ec7983 */ /* 0x000ea20000300a00 */
[----:B------:R-:W-:-:S04]  /*5faf0*/  IMAD.WIDE R242, R2, 0x4, R242 ;  /* 0x0000000402f27825 */ /* 0x000fc800078e02f2 */
[----:B------:R-:W-:-:S04]  /*5fb00*/  IMAD.WIDE R244, R2, 0x4, R244 ;  /* 0x0000000402f47825 */ /* 0x000fc800078e02f4 */
[----:B------:R-:W-:Y:S01]  /*5fb10*/  IMAD.WIDE R246, R2, 0x4, R246 ;  /* 0x0000000402f67825 */ /* 0x000fe200078e02f6 */
[----:B------:R-:W-:Y:S01]  /*5fb20*/  IADD3 R2, R249, 0x200000, RZ ;  /* 0x00200000f9027810 */ /* 0x000fe20007ffe0ff */
[----:B-1----:R-:W2:Y:S02]  /*5fb30*/  LDL.LU.64 R238, [R1+0x6160] ;  /* 0x0061600001ee7983 */ /* 0x002ea40000300a00 */
[----:B------:R1:W-:Y:S02]  /*5fb40*/  STL.64 [R1+0x5d8], R240 ;  /* 0x0005d8f001007387 */ /* 0x0003e40000100a00 */
[----:B------:R1:W-:Y:S01]  /*5fb50*/  LDGSTS.E [R2+-0x75a00], [R240.64], P0 ;  /* 0x8a600000f0027fae */ /* 0x0003e20008121844 */
[----:B------:R1:W-:Y:S02]  /*5fb60*/  STL.64 [R1+0x5d0], R242 ;  /* 0x0005d0f201007387 */ /* 0x0003e40000100a00 */
[----:B------:R1:W-:Y:S02]  /*5fb70*/  LDGSTS.E [R252+-0x74a00], [R242.64], P0 ;  /* 0x8b600000f2fc7fae */ /* 0x0003e40008121844 */
[----:B------:R1:W-:Y:S01]  /*5fb80*/  LDGSTS.E [R248+-0x73a00], [R244.64], P0 ;  /* 0x8c600000f4f87fae */ /* 0x0003e20008121844 */
[----:B------:R1:W-:Y:S01]  /*5fb90*/  LDGSTS.E [R0+-0x72a00], [R246.64], P0 ;  /* 0x8d600000f6007fae */ /* 0x0003e20008121844 */
[----:B------:R1:W-:Y:S02]  /*5fba0*/  LDGSTS.E [R3+-0x71a00], [R202.64], P0 ;  /* 0x8e600000ca037fae */ /* 0x0003e40008121844 */
[----:B-1----:R-:W-:Y:S01]  /*5fbb0*/  IMAD.MOV.U32 R2, RZ, RZ, c[0x0][0x18c] ;  /* 0x00006300ff027624 */ /* 0x002fe200078e00ff */
[----:B------:R-:W2:Y:S01]  /*5fbc0*/  LDL.LU.64 R240, [R1+0x6158] ;  /* 0x0061580001f07983 */ /* 0x000ea20000300a00 */
[----:B------:R1:W-:Y:S02]  /*5fbd0*/  STL.64 [R1+0x5c8], R244 ;  /* 0x0005c8f401007387 */ /* 0x0003e40000100a00 */
[----:B------:R-:W2:Y:S02]  /*5fbe0*/  LDL.LU.64 R242, [R1+0x6150] ;  /* 0x0061500001f27983 */ /* 0x000ea40000300a00 */
[----:B------:R1:W-:Y:S01]  /*5fbf0*/  STL.64 [R1+0x5c0], R246 ;  /* 0x0005c0f601007387 */ /* 0x0003e20000100a00 */
[----:B------:R-:W-:Y:S01]  /*5fc00*/  SHF.L.U32 R2, R2, 0x7, RZ ;  /* 0x0000000702027819 */ /* 0x000fe200000006ff */
[----:B-1----:R-:W2:Y:S01]  /*5fc10*/  LDL.LU.64 R244, [R1+0x6148] ;  /* 0x0061480001f47983 */ /* 0x002ea20000300a00 */
[----:B------:R1:W-:Y:S03]  /*5fc20*/  STL.64 [R1+0x5b8], R202 ;  /* 0x0005b8ca01007387 */ /* 0x0003e60000100a00 */
[----:B------:R-:W-:-:S04]  /*5fc30*/  IMAD.WIDE R198, R2, 0x4, R198 ;  /* 0x0000000402c67825 */ /* 0x000fc800078e02c6 */
[C---:B------:R-:W-:Y:S01]  /*5fc40*/  IMAD.WIDE R196, R2.reuse, 0x4, R196 ;  /* 0x0000000402c47825 */ /* 0x040fe200078e02c4 */
[----:B------:R-:W2:Y:S01]  /*5fc50*/  LDL.LU.64 R246, [R1+0x6140] ;  /* 0x0061400001f67983 */ /* 0x000ea20000300a00 */
[C---:B-1----:R-:W-:Y:S02]  /*5fc60*/  IADD3 R203, R249.reuse, 0x200000, RZ ;  /* 0x00200000f9cb7810 */ /* 0x042fe40007ffe0ff */
[----:B------:R-:W-:Y:S01]  /*5fc70*/  IADD3 R202, R249, 0x200000, RZ ;  /* 0x00200000f9ca7810 */ /* 0x000fe20007ffe0ff */
[C---:B------:R-:W-:Y:S02]  /*5fc80*/  IMAD.WIDE R248, R2.reuse, 0x4, R200 ;  /* 0x0000000402f87825 */ /* 0x040fe400078e02c8 */
[----:B------:R-:W1:Y:S02]  /*5fc90*/  S2R R201, SR_TID.X ;  /* 0x0000000000c97919 */ /* 0x000e640000002100 */
[C---:B------:R-:W-:Y:S02]  /*5fca0*/  IMAD.WIDE R194, R2.reuse, 0x4, R194 ;  /* 0x0000000402c27825 */ /* 0x040fe400078e02c2 */
[----:B------:R1:W-:Y:S02]  /*5fcb0*/  STL.64 [R1+0x5b0], R248 ;  /* 0x0005b0f801007387 */ /* 0x0003e40000100a00 */
[----:B------:R-:W-:-:S04]  /*5fcc0*/  IMAD.WIDE R192, R2, 0x4, R192 ;  /* 0x0000000402c07825 */ /* 0x000fc800078e02c0 */
[----:B------:R-:W-:Y:S01]  /*5fcd0*/  STL.64 [R1+0x5a8], R198 ;  /* 0x0005a8c601007387 */ /* 0x000fe20000100a00 */
[----:B------:R1:W-:Y:S04]  /*5fce0*/  LDGSTS.E [R0+-0x70a00], [R248.64], P0 ;  /* 0x8f600000f8007fae */ /* 0x0003e80008121844 */
[----:B-1----:R-:W2:Y:S01]  /*5fcf0*/  LDL.LU.64 R248, [R1+0x6138] ;  /* 0x0061380001f87983 */ /* 0x002ea20000300a00 */
[C---:B------:R-:W-:Y:S01]  /*5fd00*/  LOP3.LUT R200, R201.reuse, 0x7f, RZ, 0xc0, !PT ;  /* 0x0000007fc9c87812 */ /* 0x040fe200078ec0ff */
[----:B------:R-:W-:-:S04]  /*5fd10*/  LOP3.LUT R201, R201, 0x7f, RZ, 0xc0, !PT ;  /* 0x0000007fc9c97812 */ /* 0x000fc800078ec0ff */
[----:B------:R-:W-:Y:S02]  /*5fd20*/  IMAD.SHL.U32 R200, R200, 0x4, RZ ;  /* 0x00000004c8c87824 */ /* 0x000fe400078e00ff */
[----:B------:R-:W-:-:S03]  /*5fd30*/  IMAD.SHL.U32 R201, R201, 0x4, RZ ;  /* 0x00000004c9c97824 */ /* 0x000fc600078e00ff */
[----:B------:R-:W-:-:S04]  /*5fd40*/  LOP3.LUT R200, R200, 0x30, RZ, 0x3c, !PT ;  /* 0x00000030c8c87812 */ /* 0x000fc800078e3cff */
[----:B------:R-:W-:Y:S02]  /*5fd50*/  IADD3 R200, R200, 0x200000, RZ ;  /* 0x00200000c8c87810 */ /* 0x000fe40007ffe0ff */
[----:B------:R-:W-:Y:S01]  /*5fd60*/  LOP3.LUT R201, R201, 0x30, RZ, 0x3c, !PT ;  /* 0x00000030c9c97812 */ /* 0x000fe200078e3cff */
[----:B------:R-:W-:Y:S04]  /*5fd70*/  STL.64 [R1+0x5a0], R196 ;  /* 0x0005a0c401007387 */ /* 0x000fe80000100a00 */
[----:B------:R1:W-:Y:S01]  /*5fd80*/  LDGSTS.E [R200+-0x6fa00], [R198.64], P0 ;  /* 0x90600000c6c87fae */ /* 0x0003e20008121844 */
[----:B------:R1:W-:Y:S02]  /*5fd90*/  LDGSTS.E [R203+-0x6ea00], [R196.64], P0 ;  /* 0x91600000c4cb7fae */ /* 0x0003e40008121844 */
[----:B------:R1:W-:Y:S02]  /*5fda0*/  STL.64 [R1+0x598], R194 ;  /* 0x000598c201007387 */ /* 0x0003e40000100a00 */
[----:B------:R1:W-:Y:S01]  /*5fdb0*/  LDGSTS.E [R202+-0x6da00], [R194.64], P0 ;  /* 0x92600000c2ca7fae */ /* 0x0003e20008121844 */
[----:B------:R1:W-:Y:S04]  /*5fdc0*/  STL.64 [R1+0x590], R192 ;  /* 0x000590c001007387 */ /* 0x0003e80000100a00 */
[----:B------:R1:W-:Y:S02]  /*5fdd0*/  LDGSTS.E [R3+-0x6ca00], [R192.64], P0 ;  /* 0x93600000c0037fae */ /* 0x0003e40008121844 */
[----:B-1----:R-:W-:-:S02]  /*5fde0*/  IADD3 R195, R201, 0x200000, RZ ;  /* 0x00200000c9c37810 */ /* 0x002fc40007ffe0ff */
[C---:B------:R-:W-:Y:S02]  /*5fdf0*/  IADD3 R194, R201.reuse, 0x200000, RZ ;  /* 0x00200000c9c27810 */ /* 0x040fe40007ffe0ff */
[C---:B------:R-:W-:Y:S02]  /*5fe00*/  IADD3 R193, R201.reuse, 0x200000, RZ ;  /* 0x00200000c9c17810 */ /* 0x040fe40007ffe0ff */
[C---:B------:R-:W-:Y:S02]  /*5fe10*/  IADD3 R192, R201.reuse, 0x200000, RZ ;  /* 0x00200000c9c07810 */ /* 0x040fe40007ffe0ff */
[----:B------:R-:W-:Y:S02]  /*5fe20*/  IADD3 R3, R201, 0x200000, RZ ;  /* 0x00200000c9037810 */ /* 0x000fe40007ffe0ff */
[----:B------:R-:W1:Y:S01]  /*5fe30*/  S2R R201, SR_TID.X ;  /* 0x0000000000c97919 */ /* 0x000e620000002100 */
[----:B------:R-:W-:-:S04]  /*5fe40*/  IMAD.WIDE R190, R2, 0x4, R190 ;  /* 0x0000000402be7825 */ /* 0x000fc800078e02be */
[----:B------:R-:W-:-:S04]  /*5fe50*/  IMAD.WIDE R188, R2, 0x4, R188 ;  /* 0x0000000402bc7825 */ /* 0x000fc800078e02bc */
[----:B------:R-:W-:-:S04]  /*5fe60*/  IMAD.WIDE R186, R2, 0x4, R186 ;  /* 0x0000000402ba7825 */ /* 0x000fc800078e02ba */
[----:B------:R-:W-:-:S04]  /*5fe70*/  IMAD.WIDE R184, R2, 0x4, R184 ;  /* 0x0000000402b87825 */ /* 0x000fc800078e02b8 */
[C---:B------:R-:W-:Y:S01]  /*5fe80*/  IMAD.WIDE R182, R2.reuse, 0x4, R182 ;  /* 0x0000000402b67825 */ /* 0x040fe200078e02b6 */
[----:B------:R1:W-:Y:S03]  /*5fe90*/  STL.64 [R1+0x588], R190 ;  /* 0x000588be01007387 */ /* 0x0003e60000100a00 */
[----:B------:R-:W-:-:S04]  /*5fea0*/  IMAD.WIDE R180, R2, 0x4, R180 ;  /* 0x0000000402b47825 */ /* 0x000fc800078e02b4 */
[----:B------:R-:W-:Y:S02]  /*5feb0*/  STL.64 [R1+0x580], R188 ;  /* 0x000580bc01007387 */ /* 0x000fe40000100a00 */
[C---:B------:R-:W-:Y:S01]  /*5fec0*/  IMAD.WIDE R178, R2.reuse, 0x4, R178 ;  /* 0x0000000402b27825 */ /* 0x040fe200078e02b2 */
[----:B------:R-:W-:Y:S03]  /*5fed0*/  STL.64 [R1+0x578], R186 ;  /* 0x000578ba01007387 */ /* 0x000fe60000100a00 */
[----:B------:R-:W-:-:S04]  /*5fee0*/  IMAD.WIDE R176, R2, 0x4, R176 ;  /* 0x0000000402b07825 */ /* 0x000fc800078e02b0 */
[----:B------:R1:W-:Y:S02]  /*5fef0*/  STL.64 [R1+0x570], R184 ;  /* 0x000570b801007387 */ /* 0x0003e40000100a00 */
        /* <DEDUP_REMOVED lines=10> */
[C---:B------:R-:W-:Y:S01]  /*5ffa0*/  IMAD.WIDE R164, R2.reuse, 0x4, R164 ;  /* 0x0000000402a47825 */ /* 0x040fe200078e02a4 */
[----:B-1----:R-:W-:Y:S01]  /*5ffb0*/  LOP3.LUT R201, R201, 0x7f, RZ, 0xc0, !PT ;  /* 0x0000007fc9c97812 */ /* 0x002fe200078ec0ff */
[----:B------:R1:W-:Y:S02]  /*5ffc0*/  STL.64 [R1+0x540], R172 ;  /* 0x000540ac01007387 */ /* 0x0003e40000100a00 */
[----:B------:R-:W-:-:S02]  /*5ffd0*/  IMAD.WIDE R162, R2, 0x4, R162 ;  /* 0x0000000402a27825 */ /* 0x000fc400078e02a2 */
[----:B------:R-:W-:Y:S02]  /*5ffe0*/  STL.64 [R1+0x538], R170 ;  /* 0x000538aa01007387 */ /* 0x000fe40000100a00 */
[----:B------:R-:W-:-:S04]  /*5fff0*/  IMAD.WIDE R160, R2, 0x4, R160 ;  /* 0x0000000402a07825 */ /* 0x000fc800078e02a0 */
[----:B------:R-:W-:Y:S02]  /*60000*/  STL.64 [R1+0x530], R168 ;  /* 0x000530a801007387 */ /* 0x000fe40000100a00 */
[C---:B------:R-:W-:Y:S01]  /*60010*/  IMAD.WIDE R158, R2.reuse, 0x4, R158 ;  /* 0x00000004029e7825 */ /* 0x040fe200078e029e */
[----:B------:R-:W-:Y:S03]  /*60020*/  STL.64 [R1+0x528], R166 ;  /* 0x000528a601007387 */ /* 0x000fe60000100a00 */
[----:B------:R-:W-:Y:S01]  /*60030*/  IMAD.WIDE R156, R2, 0x4, R156 ;  /* 0x00000004029c7825 */ /* 0x000fe200078e029c */
[----:B------:R-:W-:-:S03]  /*60040*/  SHF.L.U32 R201, R201, 0x2, RZ ;  /* 0x00000002c9c97819 */ /* 0x000fc600000006ff */
[----:B------:R1:W-:Y:S02]  /*60050*/  STL.64 [R1+0x520], R164 ;  /* 0x000520a401007387 */ /* 0x0003e40000100a00 */
[C---:B------:R-:W-:Y:S01]  /*60060*/  IMAD.WIDE R154, R2.reuse, 0x4, R154 ;  /* 0x00000004029a7825 */ /* 0x040fe200078e029a */
[----:B------:R1:W-:Y:S03]  /*60070*/  STL.64 [R1+0x518], R162 ;  /* 0x000518a201007387 */ /* 0x0003e60000100a00 */
[----:B------:R-:W-:-:S04]  /*60080*/  IMAD.WIDE R152, R2, 0x4, R152 ;  /* 0x0000000402987825 */ /* 0x000fc800078e0298 */
[----:B------:R-:W-:Y:S02]  /*60090*/  STL.64 [R1+0x510], R160 ;  /* 0x000510a001007387 */ /* 0x000fe40000100a00 */
[C---:B------:R-:W-:Y:S01]  /*600a0*/  IMAD.WIDE R150, R2.reuse, 0x4, R150 ;  /* 0x0000000402967825 */ /* 0x040fe200078e0296 */
[----:B------:R-:W-:Y:S03]  /*600b0*/  STL.64 [R1+0x508], R158 ;  /* 0x0005089e01007387 */ /* 0x000fe60000100a00 */
[C---:B------:R-:W-:Y:S01]  /*600c0*/  IMAD.WIDE R148, R2.reuse, 0x4, R148 ;  /* 0x0000000402947825 */ /* 0x040fe200078e0294 */
[----:B------:R1:W-:Y:S03]  /*600d0*/  LDGSTS.E [R195+-0x6ba00], [R190.64], P0 ;  /* 0x94600000bec37fae */ /* 0x0003e60008121844 */
[----:B------:R-:W-:Y:S02]  /*600e0*/  STL.64 [R1+0x500], R156 ;  /* 0x0005009c01007387 */ /* 0x000fe40000100a00 */
[----:B------:R-:W-:-:S04]  /*600f0*/  IMAD.WIDE R146, R2, 0x4, R146 ;  /* 0x0000000402927825 */ /* 0x000fc800078e0292 */
[----:B------:R3:W-:Y:S02]  /*60100*/  STL.64 [R1+0x4f8], R154 ;  /* 0x0004f89a01007387 */ /* 0x0007e40000100a00 */
[C---:B------:R-:W-:Y:S01]  /*60110*/  IMAD.WIDE R144, R2.reuse, 0x4, R144 ;  /* 0x0000000402907825 */ /* 0x040fe200078e0290 */
[----:B------:R3:W-:Y:S03]  /*60120*/  STL.64 [R1+0x4f0], R152 ;  /* 0x0004f09801007387 */ /* 0x0007e60000100a00 */
[----:B------:R-:W-:-:S04]  /*60130*/  IMAD.WIDE R142, R2, 0x4, R142 ;  /* 0x00000004028e7825 */ /* 0x000fc800078e028e */
[----:B------:R-:W-:Y:S02]  /*60140*/  STL.64 [R1+0x4e8], R150 ;  /* 0x0004e89601007387 */ /* 0x000fe40000100a00 */
[C---:B------:R-:W-:Y:S01]  /*60150*/  IMAD.WIDE R140, R2.reuse, 0x4, R140 ;  /* 0x00000004028c7825 */ /* 0x040fe200078e028c */
[----:B------:R-:W-:Y:S01]  /*60160*/  STL.64 [R1+0x4e0], R148 ;  /* 0x0004e09401007387 */ /* 0x000fe20000100a00 */
[----:B-1----:R-:W-:Y:S02]  /*60170*/  LOP3.LUT R191, R201, 0x30, RZ, 0x3c, !PT ;  /* 0x00000030c9bf7812 */ /* 0x002fe400078e3cff */
[C---:B------:R-:W-:Y:S01]  /*60180*/  IMAD.WIDE R138, R2.reuse, 0x4, R138 ;  /* 0x00000004028a7825 */ /* 0x040fe200078e028a */
[----:B------:R-:W1:Y:S04]  /*60190*/  S2R R201, SR_TID.X ;  /* 0x0000000000c97919 */ /* 0x000e680000002100 */
[----:B------:R-:W-:Y:S01]  /*601a0*/  STL.64 [R1+0x4d8], R146 ;  /* 0x0004d89201007387 */ /* 0x000fe20000100a00 */
        /* <DEDUP_REMOVED lines=9> */
[----:B------:R-:W-:Y:S02]  /*60240*/  STL.64 [R1+0x4b0], R136 ;  /* 0x0004b08801007387 */ /* 0x000fe40000100a00 */
[C---:B------:R-:W-:Y:S01]  /*60250*/  IMAD.WIDE R126, R2.reuse, 0x4, R126 ;  /* 0x00000004027e7825 */ /* 0x040fe200078e027e */
[----:B------:R1:W-:Y:S03]  /*60260*/  STL.64 [R1+0x4a8], R134 ;  /* 0x0004a88601007387 */ /* 0x0003e60000100a00 */
[----:B------:R-:W-:-:S04]  /*60270*/  IMAD.WIDE R124, R2, 0x4, R124 ;  /* 0x00000004027c7825 */ /* 0x000fc800078e027c */
[----:B------:R1:W-:Y:S02]  /*60280*/  STL.64 [R1+0x4a0], R132 ;  /* 0x0004a08401007387 */ /* 0x0003e40000100a00 */
[C---:B------:R-:W-:Y:S01]  /*60290*/  IMAD.WIDE R122, R2.reuse, 0x4, R122 ;  /* 0x00000004027a7825 */ /* 0x040fe200078e027a */
[----:B------:R-:W-:Y:S03]  /*602a0*/  STL.64 [R1+0x498], R130 ;  /* 0x0004988201007387 */ /* 0x000fe60000100a00 */
[----:B------:R-:W-:Y:S02]  /*602b0*/  STL.64 [R1+0x490], R128 ;  /* 0x0004908001007387 */ /* 0x000fe40000100a00 */
[----:B------:R-:W-:Y:S02]  /*602c0*/  STL.64 [R1+0x488], R126 ;  /* 0x0004887e01007387 */ /* 0x000fe40000100a00 */
[----:B------:R1:W-:Y:S01]  /*602d0*/  STL.64 [R1+0x480], R124 ;  /* 0x0004807c01007387 */ /* 0x0003e20000100a00 */
[----:B------:R3:W-:Y:S01]  /*602e0*/  STL.64 [R1+0x478], R122 ;  /* 0x0004787a01007387 */ /* 0x0007e20000100a00 */
[----:B------:R-:W-:-:S04]  /*602f0*/  IMAD.WIDE R120, R2, 0x4, R120 ;  /* 0x0000000402787825 */ /* 0x000fc800078e0278 */
[----:B------:R-:W2:Y:S02]  /*60300*/  LDL.LU.64 R202, [R1+0xf8] ;  /* 0x0000f80001ca7983 */ /* 0x000ea40000300a00 */
[----:B------:R-:W-:-:S04]  /*60310*/  IMAD.WIDE R118, R2, 0x4, R118 ;  /* 0x0000000402767825 */ /* 0x000fc800078e0276 */
[----:B------:R-:W-:-:S04]  /*60320*/  IMAD.WIDE R116, R2, 0x4, R116 ;  /* 0x0000000402747825 */ /* 0x000fc800078e0274 */
[----:B------:R-:W-:-:S04]  /*60330*/  IMAD.WIDE R114, R2, 0x4, R114 ;  /* 0x0000000402727825 */ /* 0x000fc800078e0272 */
[----:B------:R-:W-:Y:S01]  /*60340*/  IMAD.WIDE R112, R2, 0x4, R112 ;  /* 0x0000000402707825 */ /* 0x000fe200078e0270 */
[----:B------:R-:W-:Y:S03]  /*60350*/  STL.64 [R1+0x470], R120 ;  /* 0x0004707801007387 */ /* 0x000fe60000100a00 */
[----:B------:R-:W-:Y:S02]  /*60360*/  STL.64 [R1+0x468], R118 ;  /* 0x0004687601007387 */ /* 0x000fe40000100a00 */
[----:B------:R-:W-:Y:S02]  /*60370*/  STL.64 [R1+0x460], R116 ;  /* 0x0004607401007387 */ /* 0x000fe40000100a00 */
[----:B------:R3:W-:Y:S01]  /*60380*/  STL.64 [R1+0x458], R114 ;  /* 0x0004587201007387 */ /* 0x0007e20000100a00 */
[----:B-1----:R-:W-:Y:S01]  /*60390*/  LOP3.LUT R201, R201, 0x7f, RZ, 0xc0, !PT ;  /* 0x0000007fc9c97812 */ /* 0x002fe200078ec0ff */
[----:B------:R1:W-:Y:S01]  /*603a0*/  STL.64 [R1+0x450], R112 ;  /* 0x0004507001007387 */ /* 0x0003e20000100a00 */
[----:B------:R-:W4:Y:S03]  /*603b0*/  LDL.LU.64 R196, [R1+0xe8] ;  /* 0x0000e80001c47983 */ /* 0x000f260000300a00 */
[----:B------:R1:W-:Y:S01]  /*603c0*/  LDGSTS.E [R194+-0x6aa00], [R188.64], P0 ;  /* 0x95600000bcc27fae */ /* 0x0003e20008121844 */
[----:B------:R1:W-:Y:S02]  /*603d0*/  LDGSTS.E [R193+-0x69a00], [R186.64], P0 ;  /* 0x96600000bac17fae */ /* 0x0003e40008121844 */
[----:B------:R-:W-:-:S02]  /*603e0*/  IMAD.SHL.U32 R199, R201, 0x4, RZ ;  /* 0x00000004c9c77824 */ /* 0x000fc400078e00ff */
[----:B------:R1:W-:Y:S01]  /*603f0*/  LDGSTS.E [R192+-0x68a00], [R184.64], P0 ;  /* 0x97600000b8c07fae */ /* 0x0003e20008121844 */
[----:B------:R-:W4:Y:S04]  /*60400*/  LDL.LU.64 R200, [R1+0xd8] ;  /* 0x0000d80001c87983 */ /* 0x000f280000300a00 */
[----:B------:R1:W-:Y:S02]  /*60410*/  LDGSTS.E [R3+-0x67a00], [R182.64], P0 ;  /* 0x98600000b6037fae */ /* 0x0003e40008121844 */
[C---:B-1----:R-:W-:Y:S02]  /*60420*/  IADD3 R185, R191.reuse, 0x200000, RZ ;  /* 0x00200000bfb97810 */ /* 0x042fe40007ffe0ff */
[C---:B------:R-:W-:Y:S02]  /*60430*/  IADD3 R184, R191.reuse, 0x200000, RZ ;  /* 0x00200000bfb87810 */ /* 0x040fe40007ffe0ff */
[----:B------:R-:W-:-:S02]  /*60440*/  IADD3 R183, R191, 0x200000, RZ ;  /* 0x00200000bfb77810 */ /* 0x000fc40007ffe0ff */
[C---:B------:R-:W-:Y:S02]  /*60450*/  IADD3 R182, R191.reuse, 0x200000, RZ ;  /* 0x00200000bfb67810 */ /* 0x040fe40007ffe0ff */
[----:B------:R-:W-:Y:S01]  /*60460*/  IADD3 R3, R191, 0x200000, RZ ;  /* 0x00200000bf037810 */ /* 0x000fe20007ffe0ff */
[----:B------:R1:W-:Y:S01]  /*60470*/  LDGSTS.E [R185+-0x66a00], [R180.64], P0 ;  /* 0x99600000b4b97fae */ /* 0x0003e20008121844 */
[----:B------:R1:W-:Y:S02]  /*60480*/  LDGSTS.E [R184+-0x65a00], [R178.64], P0 ;  /* 0x9a600000b2b87fae */ /* 0x0003e40008121844 */
[----:B------:R5:W-:Y:S02]  /*60490*/  LDGSTS.E [R183+-0x64a00], [R176.64], P0 ;  /* 0x9b600000b0b77fae */ /* 0x000be40008121844 */
[----:B------:R1:W-:Y:S01]  /*604a0*/  LDGSTS.E [R182+-0x63a00], [R174.64], P0 ;  /* 0x9c600000aeb67fae */ /* 0x0003e20008121844 */
[----:B------:R1:W-:Y:S01]  /*604b0*/  LDGSTS.E [R3+-0x62a00], [R172.64], P0 ;  /* 0x9d600000ac037fae */ /* 0x0003e20008121844 */
[----:B------:R-:W-:-:S04]  /*604c0*/  IMAD.WIDE R110, R2, 0x4, R110 ;  /* 0x00000004026e7825 */ /* 0x000fc800078e026e */
[----:B------:R-:W-:-:S04]  /*604d0*/  IMAD.WIDE R108, R2, 0x4, R108 ;  /* 0x00000004026c7825 */ /* 0x000fc800078e026c */
[----:B------:R-:W-:-:S04]  /*604e0*/  IMAD.WIDE R106, R2, 0x4, R106 ;  /* 0x00000004026a7825 */ /* 0x000fc800078e026a */
[----:B------:R-:W-:Y:S01]  /*604f0*/  IMAD.WIDE R104, R2, 0x4, R104 ;  /* 0x0000000402687825 */ /* 0x000fe200078e0268 */
[----:B------:R-:W-:Y:S01]  /*60500*/  LOP3.LUT R198, R199, 0x40, RZ, 0x3c, !PT ;  /* 0x00000040c7c67812 */ /* 0x000fe200078e3cff */
[----:B-----5:R-:W4:Y:S01]  /*60510*/  LDL.LU.64 R176, [R1+0xc8] ;  /* 0x0000c80001b07983 */ /* 0x020f220000300a00 */
[C---:B-1----:R-:W-:Y:S02]  /*60520*/  IADD3 R175, R191.reuse, 0x200000, RZ ;  /* 0x00200000bfaf7810 */ /* 0x042fe40007ffe0ff */
[C---:B------:R-:W-:Y:S02]  /*60530*/  IADD3 R174, R191.reuse, 0x200000, RZ ;  /* 0x00200000bfae7810 */ /* 0x040fe40007ffe0ff */
[C---:B------:R-:W-:Y:S02]  /*60540*/  IADD3 R173, R191.reuse, 0x200000, RZ ;  /* 0x00200000bfad7810 */ /* 0x040fe40007ffe0ff */
[C---:B------:R-:W-:Y:S01]  /*60550*/  IADD3 R172, R191.reuse, 0x200000, RZ ;  /* 0x00200000bfac7810 */ /* 0x040fe20007ffe0ff */
[----:B------:R-:W4:Y:S04]  /*60560*/  LDL.LU.64 R178, [R1+0xb8] ;  /* 0x0000b80001b27983 */ /* 0x000f280000300a00 */
[----:B------:R1:W-:Y:S01]  /*60570*/  LDGSTS.E [R175+-0x61a00], [R170.64], P0 ;  /* 0x9e600000aaaf7fae */ /* 0x0003e20008121844 */
[----:B------:R1:W-:Y:S02]  /*60580*/  LDGSTS.E [R174+-0x60a00], [R168.64], P0 ;  /* 0x9f600000a8ae7fae */ /* 0x0003e40008121844 */
[----:B------:R1:W-:Y:S02]  /*60590*/  LDGSTS.E [R173+-0x5fa00], [R166.64], P0 ;  /* 0xa0600000a6ad7fae */ /* 0x0003e40008121844 */
[----:B------:R1:W-:Y:S01]  /*605a0*/  LDGSTS.E [R172+-0x5ea00], [R164.64], P0 ;  /* 0xa1600000a4ac7fae */ /* 0x0003e20008121844 */
[----:B------:R3:W-:Y:S04]  /*605b0*/  LDGSTS.E [R3+-0x5da00], [R162.64], P0 ;  /* 0xa2600000a2037fae */ /* 0x0007e80008121844 */
[----:B------:R-:W4:Y:S01]  /*605c0*/  LDL.LU.64 R180, [R1+0xa8] ;  /* 0x0000a80001b47983 */ /* 0x000f220000300a00 */
[----:B-1----:R-:W-:-:S02]  /*605d0*/  IADD3 R165, R191, 0x200000, RZ ;  /* 0x00200000bfa57810 */ /* 0x002fc40007ffe0ff */
[C---:B------:R-:W-:Y:S02]  /*605e0*/  IADD3 R164, R191.reuse, 0x200000, RZ ;  /* 0x00200000bfa47810 */ /* 0x040fe40007ffe0ff */
[C---:B---3--:R-:W-:Y:S02]  /*605f0*/  IADD3 R163, R191.reuse, 0x200000, RZ ;  /* 0x00200000bfa37810 */ /* 0x048fe40007ffe0ff */
[C---:B------:R-:W-:Y:S01]  /*60600*/  IADD3 R162, R191.reuse, 0x200000, RZ ;  /* 0x00200000bfa27810 */ /* 0x040fe20007ffe0ff */
[----:B------:R1:W-:Y:S01]  /*60610*/  LDGSTS.E [R165+-0x5ca00], [R160.64], P0 ;  /* 0xa3600000a0a57fae */ /* 0x0003e20008121844 */
[----:B------:R3:W-:Y:S02]  /*60620*/  LDGSTS.E [R164+-0x5ba00], [R158.64], P0 ;  /* 0xa46000009ea47fae */ /* 0x0007e40008121844 */
[----:B------:R1:W-:Y:S02]  /*60630*/  LDGSTS.E [R163+-0x5aa00], [R156.64], P0 ;  /* 0xa56000009ca37fae */ /* 0x0003e40008121844 */
[----:B------:R1:W-:Y:S01]  /*60640*/  LDGSTS.E [R162+-0x59a00], [R154.64], P0 ;  /* 0xa66000009aa27fae */ /* 0x0003e20008121844 */
[----:B------:R3:W-:Y:S01]  /*60650*/  LDGSTS.E [R3+-0x58a00], [R152.64], P0 ;  /* 0xa760000098037fae */ /* 0x0007e20008121844 */
        /* <DEDUP_REMOVED lines=26> */
[----:B------:R3:W-:Y:S04]  /*60800*/  LDGSTS.E [R3+-0x49a00], [R122.64], P0 ;  /* 0xb66000007a037fae */ /* 0x0007e80008121844 */
[----:B------:R-:W-:Y:S01]  /*60810*/  STL.64 [R1+0x448], R110 ;  /* 0x0004486e01007387 */ /* 0x000fe20000100a00 */
        /* <DEDUP_REMOVED lines=10> */
[----:B------:R-:W-:Y:S02]  /*608c0*/  STL.64 [R1+0x438], R106 ;  /* 0x0004386a01007387 */ /* 0x000fe40000100a00 */
[----:B------:R-:W-:Y:S02]  /*608d0*/  STL.64 [R1+0x430], R104 ;  /* 0x0004306801007387 */ /* 0x000fe40000100a00 */
[----:B------:R-:W4:Y:S01]  /*608e0*/  LDL.LU.64 R192, [R1+0x98] ;  /* 0x0000980001c07983 */ /* 0x000f220000300a00 */
[----:B-1----:R-:W-:-:S02]  /*608f0*/  IADD3 R115, R191, 0x200000, RZ ;  /* 0x00200000bf737810 */ /* 0x002fc40007ffe0ff */
[C---:B------:R-:W-:Y:S02]  /*60900*/  IADD3 R114, R191.reuse, 0x200000, RZ ;  /* 0x00200000bf727810 */ /* 0x040fe40007ffe0ff */
[C---:B---3--:R-:W-:Y:S02]  /*60910*/  IADD3 R113, R191.reuse, 0x200000, RZ ;  /* 0x00200000bf717810 */ /* 0x048fe40007ffe0ff */
[----:B------:R-:W-:Y:S02]  /*60920*/  IADD3 R112, R191, 0x200000, RZ ;  /* 0x00200000bf707810 */ /* 0x000fe40007ffe0ff */
[----:B------:R-:W-:Y:S01]  /*60930*/  IADD3 R3, R198, 0x200000, RZ ;  /* 0x00200000c6037810 */ /* 0x000fe20007ffe0ff */
[----:B------:R4:W-:Y:S01]  /*60940*/  LDGSTS.E [R115+-0x43a00], [R110.64], P0 ;  /* 0xbc6000006e737fae */ /* 0x0009e20008121844 */
[----:B------:R4:W-:Y:S02]  /*60950*/  LDGSTS.E [R114+-0x42a00], [R108.64], P0 ;  /* 0xbd6000006c727fae */ /* 0x0009e40008121844 */
[----:B------:R1:W-:Y:S02]  /*60960*/  LDGSTS.E [R113+-0x41a00], [R106.64], P0 ;  /* 0xbe6000006a717fae */ /* 0x0003e40008121844 */
[----:B------:R3:W-:Y:S02]  /*60970*/  LDGSTS.E [R112+-0x40a00], [R104.64], P0 ;  /* 0xbf60000068707fae */ /* 0x0007e40008121844 */
[----:B--2---:R-:W-:-:S05]  /*60980*/  IMAD.WIDE R116, R2, 0x4, R202 ;  /* 0x0000000402747825 */ /* 0x004fca00078e02ca */
[----:B------:R2:W-:Y:S01]  /*60990*/  STL.64 [R1+0x428], R116 ;  /* 0x0004287401007387 */ /* 0x0005e20000100a00 */
[----:B------:R-:W5:Y:S02]  /*609a0*/  LDL.LU.64 R194, [R1+0x88] ;  /* 0x0000880001c27983 */ /* 0x000f640000300a00 */
[----:B------:R-:W5:Y:S02]  /*609b0*/  LDL.LU.64 R186, [R1+0x78] ;  /* 0x0000780001ba7983 */ /* 0x000f640000300a00 */
[----:B------:R-:W5:Y:S01]  /*609c0*/  LDL.LU.64 R188, [R1+0x60] ;  /* 0x0000600001bc7983 */ /* 0x000f620000300a00 */
[----:B------:R2:W-:Y:S04]  /*609d0*/  LDGSTS.E [R3+-0x7f800], [R116.64], P0 ;  /* 0x8080000074037fae */ /* 0x0005e80008121844 */
[----:B------:R-:W5:Y:S01]  /*609e0*/  LDL.LU.64 R190, [R1+0x48] ;  /* 0x0000480001be7983 */ /* 0x000f620000300a00 */
[----:B------:R-:W5:Y:S02]  /*609f0*/  LDL.LU.64 R202, [R1+0x30] ;  /* 0x0000300001ca7983 */ /* 0x000f640000300a00 */
[----:B----4-:R-:W-:-:S04]  /*60a00*/  IMAD.WIDE R114, R2, 0x4, R200 ;  /* 0x0000000402727825 */ /* 0x010fc800078e02c8 */
[----:B--2---:R-:W-:Y:S02]  /*60a10*/  IMAD.WIDE R116, R2, 0x4, R196 ;  /* 0x0000000402747825 */ /* 0x004fe400078e02c4 */
[----:B------:R-:W2:Y:S03]  /*60a20*/  LDL.LU.64 R196, [R1+0x18] ;  /* 0x0000180001c47983 */ /* 0x000ea60000300a00 */
[----:B------:R4:W-:Y:S02]  /*60a30*/  STL.64 [R1+0x420], R116 ;  /* 0x0004207401007387 */ /* 0x0009e40000100a00 */
[----:B------:R-:W2:Y:S01]  /*60a40*/  LDL.LU.64 R200, [R1] ;  /* 0x0000000001c87983 */ /* 0x000ea20000300a00 */
[C---:B-1----:R-:W-:Y:S02]  /*60a50*/  IADD3 R107, R198.reuse, 0x200000, RZ ;  /* 0x00200000c66b7810 */ /* 0x042fe40007ffe0ff */
[----:B------:R-:W-:-:S02]  /*60a60*/  IADD3 R106, R198, 0x200000, RZ ;  /* 0x00200000c66a7810 */ /* 0x000fc40007ffe0ff */
[C---:B---3--:R-:W-:Y:S02]  /*60a70*/  IADD3 R105, R198.reuse, 0x200000, RZ ;  /* 0x00200000c6697810 */ /* 0x048fe40007ffe0ff */
[----:B------:R-:W-:Y:S01]  /*60a80*/  IADD3 R104, R198, 0x200000, RZ ;  /* 0x00200000c6687810 */ /* 0x000fe20007ffe0ff */
[----:B------:R5:W-:Y:S04]  /*60a90*/  STL.64 [R1+0x418], R114 ;  /* 0x0004187201007387 */ /* 0x000be80000100a00 */
[----:B------:R4:W-:Y:S01]  /*60aa0*/  LDGSTS.E [R107+-0x7e800], [R116.64], P0 ;  /* 0x81800000746b7fae */ /* 0x0009e20008121844 */
[----:B------:R5:W-:Y:S02]  /*60ab0*/  LDGSTS.E [R106+-0x7d800], [R114.64], P0 ;  /* 0x82800000726a7fae */ /* 0x000be40008121844 */
[----:B------:R-:W-:-:S04]  /*60ac0*/  IMAD.WIDE R112, R2, 0x4, R176 ;  /* 0x0000000402707825 */ /* 0x000fc800078e02b0 */
[C---:B------:R-:W-:Y:S01]  /*60ad0*/  IMAD.WIDE R110, R2.reuse, 0x4, R178 ;  /* 0x00000004026e7825 */ /* 0x040fe200078e02b2 */
[----:B------:R1:W-:Y:S04]  /*60ae0*/  STL.64 [R1+0x410], R112 ;  /* 0x0004107001007387 */ /* 0x0003e80000100a00 */
[----:B------:R1:W-:Y:S01]  /*60af0*/  LDGSTS.E [R105+-0x7c800], [R112.64], P0 ;  /* 0x8380000070697fae */ /* 0x0003e20008121844 */
[----:B------:R-:W-:-:S03]  /*60b00*/  IMAD.WIDE R108, R2, 0x4, R180 ;  /* 0x00000004026c7825 */ /* 0x000fc600078e02b4 */
[----:B------:R3:W-:Y:S04]  /*60b10*/  STL.64 [R1+0x408], R110 ;  /* 0x0004086e01007387 */ /* 0x0007e80000100a00 */
[----:B------:R3:W-:Y:S04]  /*60b20*/  LDGSTS.E [R104+-0x7b800], [R110.64], P0 ;  /* 0x848000006e687fae */ /* 0x0007e80008121844 */
[----:B------:R1:W-:Y:S01]  /*60b30*/  STL.64 [R1+0x400], R108 ;  /* 0x0004006c01007387 */ /* 0x0003e20000100a00 */
[----:B------:R1:W-:Y:S02]  /*60b40*/  LDGSTS.E [R3+-0x7a800], [R108.64], P0 ;  /* 0x858000006c037fae */ /* 0x0003e40008121844 */
[----:B------:R-:W-:-:S04]  /*60b50*/  IMAD.WIDE R102, R2, 0x4, R102 ;  /* 0x0000000402667825 */ /* 0x000fc800078e0266 */
        /* <DEDUP_REMOVED lines=41> */
[----:B----4-:R-:W-:-:S05]  /*60df0*/  IMAD.WIDE R116, R2, 0x4, R192 ;  /* 0x0000000402747825 */ /* 0x010fca00078e02c0 */
[----:B------:R-:W-:Y:S04]  /*60e00*/  STL.64 [R1+0x3f8], R116 ;  /* 0x0003f87401007387 */ /* 0x000fe80000100a00 */
[----:B------:R4:W-:Y:S01]  /*60e10*/  LDGSTS.E [R107+-0x79800], [R116.64], P0 ;  /* 0x86800000746b7fae */ /* 0x0009e20008121844 */
[----:B-----5:R-:W-:-:S04]  /*60e20*/  IMAD.WIDE R114, R2, 0x4, R194 ;  /* 0x0000000402727825 */ /* 0x020fc800078e02c2 */
[----:B-1----:R-:W-:-:S04]  /*60e30*/  IMAD.WIDE R112, R2, 0x4, R186 ;  /* 0x0000000402707825 */ /* 0x002fc800078e02ba */
[----:B---3--:R-:W-:-:S04]  /*60e40*/  IMAD.WIDE R110, R2, 0x4, R188 ;  /* 0x00000004026e7825 */ /* 0x008fc800078e02bc */
[C---:B------:R-:W-:Y:S01]  /*60e50*/  IMAD.WIDE R108, R2.reuse, 0x4, R190 ;  /* 0x00000004026c7825 */ /* 0x040fe200078e02be */
[----:B------:R-:W-:Y:S04]  /*60e60*/  STL.64 [R1+0x3f0], R114 ;  /* 0x0003f07201007387 */ /* 0x000fe80000100a00 */
[----:B------:R1:W-:Y:S01]  /*60e70*/  LDGSTS.E [R106+-0x78800], [R114.64], P0 ;  /* 0x87800000726a7fae */ /* 0x0003e20008121844 */
[----:B------:R3:W-:Y:S02]  /*60e80*/  STL.64 [R1+0x3e8], R112 ;  /* 0x0003e87001007387 */ /* 0x0007e40000100a00 */
[----:B------:R3:W-:Y:S02]  /*60e90*/  LDGSTS.E [R105+-0x77800], [R112.64], P0 ;  /* 0x8880000070697fae */ /* 0x0007e40008121844 */
[----:B------:R2:W-:Y:S01]  /*60ea0*/  STL.64 [R1+0x3e0], R110 ;  /* 0x0003e06e01007387 */ /* 0x0005e20000100a00 */
[----:B------:R2:W-:Y:S04]  /*60eb0*/  LDGSTS.E [R104+-0x76800], [R110.64], P0 ;  /* 0x898000006e687fae */ /* 0x0005e80008121844 */
[----:B------:R5:W-:Y:S01]  /*60ec0*/  STL.64 [R1+0x3d8], R108 ;  /* 0x0003d86c01007387 */ /* 0x000be20000100a00 */
[----:B------:R5:W-:Y:S02]  /*60ed0*/  LDGSTS.E [R3+-0x75800], [R108.64], P0 ;  /* 0x8a8000006c037fae */ /* 0x000be40008121844 */
[----:B---3--:R-:W-:-:S04]  /*60ee0*/  IMAD.WIDE R112, R2, 0x4, R202 ;  /* 0x0000000402707825 */ /* 0x008fc800078e02ca */
[----:B--2---:R-:W-:-:S04]  /*60ef0*/  IMAD.WIDE R110, R2, 0x4, R196 ;  /* 0x00000004026e7825 */ /* 0x004fc800078e02c4 */
[----:B-----5:R-:W-:Y:S01]  /*60f00*/  IMAD.WIDE R108, R2, 0x4, R200 ;  /* 0x00000004026c7825 */ /* 0x020fe200078e02c8 */
[----:B------:R-:W-:Y:S03]  /*60f10*/  STL.64 [R1+0x3d0], R112 ;  /* 0x0003d07001007387 */ /* 0x000fe60000100a00 */
[----:B------:R-:W-:Y:S01]  /*60f20*/  STL.64 [R1+0x3c8], R110 ;  /* 0x0003c86e01007387 */ /* 0x000fe20000100a00 */
[----:B------:R-:W-:Y:S01]  /*60f30*/  STL.64 [R1+0x3c0], R108 ;  /* 0x0003c06c01007387 */ /* 0x000fe20000100a00 */
[----:B------:R2:W-:Y:S03]  /*60f40*/  STL.64 [R1+0x3b8], R102 ;  /* 0x0003b86601007387 */ /* 0x0005e60000100a00 */
[----:B------:R3:W-:Y:S01]  /*60f50*/  STL.64 [R1+0x3b0], R100 ;  /* 0x0003b06401007387 */ /* 0x0007e20000100a00 */
[----:B------:R-:W-:Y:S02]  /*60f60*/  STL.64 [R1+0x3a8], R98 ;  /* 0x0003a86201007387 */ /* 0x000fe40000100a00 */
[----:B------:R-:W-:Y:S02]  /*60f70*/  STL.64 [R1+0x3a0], R96 ;  /* 0x0003a06001007387 */ /* 0x000fe40000100a00 */
[----:B------:R-:W-:Y:S01]  /*60f80*/  STL.64 [R1+0x398], R94 ;  /* 0x0003985e01007387 */ /* 0x000fe20000100a00 */
[----:B------:R5:W-:Y:S01]  /*60f90*/  STL.64 [R1+0x390], R92 ;  /* 0x0003905c01007387 */ /* 0x000be20000100a00 */
[----:B------:R1:W-:Y:S02]  /*60fa0*/  STL.64 [R1+0x388], R90 ;  /* 0x0003885a01007387 */ /* 0x0003e40000100a00 */
[----:B------:R-:W-:Y:S02]  /*60fb0*/  STL.64 [R1+0x380], R88 ;  /* 0x0003805801007387 */ /* 0x000fe40000100a00 */
[----:B------:R-:W-:Y:S01]  /*60fc0*/  STL.64 [R1+0x378], R86 ;  /* 0x0003785601007387 */ /* 0x000fe20000100a00 */
[----:B------:R-:W-:Y:S01]  /*60fd0*/  STL.64 [R1+0x370], R84 ;  /* 0x0003705401007387 */ /* 0x000fe20000100a00 */
[----:B------:R1:W-:Y:S02]  /*60fe0*/  STL.64 [R1+0x368], R82 ;  /* 0x0003685201007387 */ /* 0x0003e40000100a00 */
[----:B------:R1:W-:Y:S02]  /*60ff0*/  STL.64 [R1+0x360], R80 ;  /* 0x0003605001007387 */ /* 0x0003e40000100a00 */
[----:B------:R-:W-:Y:S01]  /*61000*/  STL.64 [R1+0x358], R78 ;  /* 0x0003584e01007387 */ /* 0x000fe20000100a00 */
[----:B------:R-:W-:Y:S01]  /*61010*/  STL.64 [R1+0x350], R76 ;  /* 0x0003504c01007387 */ /* 0x000fe20000100a00 */
[----:B------:R-:W-:Y:S02]  /*61020*/  STL.64 [R1+0x348], R74 ;  /* 0x0003484a01007387 */ /* 0x000fe40000100a00 */
[----:B------:R1:W-:Y:S02]  /*61030*/  STL.64 [R1+0x340], R72 ;  /* 0x0003404801007387 */ /* 0x0003e40000100a00 */
[----:B------:R1:W-:Y:S01]  /*61040*/  STL.64 [R1+0x338], R70 ;  /* 0x0003384601007387 */ /* 0x0003e20000100a00 */
[----:B------:R-:W-:Y:S01]  /*61050*/  STL.64 [R1+0x330], R68 ;  /* 0x0003304401007387 */ /* 0x000fe20000100a00 */
[----:B------:R-:W-:Y:S02]  /*61060*/  STL.64 [R1+0x328], R66 ;  /* 0x0003284201007387 */ /* 0x000fe40000100a00 */
[----:B------:R-:W-:Y:S02]  /*61070*/  STL.64 [R1+0x320], R64 ;  /* 0x0003204001007387 */ /* 0x000fe40000100a00 */
[----:B------:R1:W-:Y:S01]  /*61080*/  STL.64 [R1+0x318], R62 ;  /* 0x0003183e01007387 */ /* 0x0003e20000100a00 */
        /* <DEDUP_REMOVED lines=21> */
[----:B------:R-:W4:Y:S02]  /*611e0*/  LDL.LU.64 R196, [R1+0xf0] ;  /* 0x0000f00001c47983 */ /* 0x000f240000300a00 */
[----:B------:R-:W4:Y:S01]  /*611f0*/  LDL.LU.64 R200, [R1+0xe0] ;  /* 0x0000e00001c87983 */ /* 0x000f220000300a00 */
[----:B------:R1:W-:Y:S01]  /*61200*/  LDGSTS.E [R107+-0x74800], [R112.64], P0 ;  /* 0x8b800000706b7fae */ /* 0x0003e20008121844 */
[----:B------:R1:W-:Y:S02]  /*61210*/  LDGSTS.E [R106+-0x73800], [R110.64], P0 ;  /* 0x8c8000006e6a7fae */ /* 0x0003e40008121844 */
[----:B------:R1:W-:Y:S02]  /*61220*/  LDGSTS.E [R105+-0x72800], [R108.64], P0 ;  /* 0x8d8000006c697fae */ /* 0x0003e40008121844 */
[----:B------:R2:W-:Y:S01]  /*61230*/  LDGSTS.E [R104+-0x71800], [R102.64], P0 ;  /* 0x8e80000066687fae */ /* 0x0005e20008121844 */
[----:B------:R3:W-:Y:S01]  /*61240*/  LDGSTS.E [R3+-0x70800], [R100.64], P0 ;  /* 0x8f80000064037fae */ /* 0x0007e20008121844 */
[----:B--2---:R-:W-:-:S02]  /*61250*/  IADD3 R103, R198, 0x200000, RZ ;  /* 0x00200000c6677810 */ /* 0x004fc40007ffe0ff */
        /* <DEDUP_REMOVED lines=8> */
[----:B-----5:R-:W-:-:S02]  /*612e0*/  IADD3 R93, R198, 0x200000, RZ ;  /* 0x00200000c65d7810 */ /* 0x020fc40007ffe0ff */
[C---:B------:R-:W-:Y:S02]  /*612f0*/  IADD3 R92, R198.reuse, 0x200000, RZ ;  /* 0x00200000c65c7810 */ /* 0x040fe40007ffe0ff */
[C---:B-1----:R-:W-:Y:S02]  /*61300*/  IADD3 R91, R198.reuse, 0x200000, RZ ;  /* 0x00200000c65b7810 */ /* 0x042fe40007ffe0ff */
        /* <DEDUP_REMOVED lines=8> */
[C---:B--2---:R-:W-:Y:S02]  /*61390*/  IADD3 R81, R198.reuse, 0x200000, RZ ;  /* 0x00200000c6517810 */ /* 0x044fe40007ffe0ff */
        /* <DEDUP_REMOVED lines=46> */
[C---:B-1----:R-:W-:Y:S02]  /*61680*/  IADD3 R33, R198.reuse, 0x200000, RZ ;  /* 0x00200000c6217810 */ /* 0x042fe40007ffe0ff */
[C---:B------:R-:W-:Y:S02]  /*61690*/  IADD3 R32, R198.reuse, 0x200000, RZ ;  /* 0x00200000c6207810 */ /* 0x040fe40007ffe0ff */
[C---:B--2---:R-:W-:Y:S02]  /*616a0*/  IADD3 R31, R198.reuse, 0x200000, RZ ;  /* 0x00200000c61f7810 */ /* 0x044fe40007ffe0ff */
[----:B------:R-:W-:Y:S01]  /*616b0*/  IADD3 R30, R198, 0x200000, RZ ;  /* 0x00200000c61e7810 */ /* 0x000fe20007ffe0ff */
[----:B------:R1:W-:Y:S01]  /*616c0*/  LDGSTS.E [R33+-0x4c800], [R28.64], P0 ;  /* 0xb38000001c217fae */ /* 0x0003e20008121844 */
[----:B------:R2:W-:Y:S02]  /*616d0*/  LDGSTS.E [R32+-0x4b800], [R26.64], P0 ;  /* 0xb48000001a207fae */ /* 0x0005e40008121844 */
[----:B------:R1:W-:Y:S02]  /*616e0*/  LDGSTS.E [R31+-0x4a800], [R24.64], P0 ;  /* 0xb5800000181f7fae */ /* 0x0003e40008121844 */
[C---:B------:R-:W-:Y:S01]  /*616f0*/  IMAD.WIDE R10, R2.reuse, 0x4, R10 ;  /* 0x00000004020a7825 */ /* 0x040fe200078e020a */
[----:B------:R1:W-:Y:S04]  /*61700*/  LDGSTS.E [R30+-0x49800], [R22.64], P0 ;  /* 0xb6800000161e7fae */ /* 0x0003e80008121844 */
[----:B------:R-:W-:Y:S01]  /*61710*/  STL.64 [R1+0x268], R18 ;  /* 0x0002681201007387 */ /* 0x000fe20000100a00 */
[----:B------:R2:W-:Y:S02]  /*61720*/  STL.64 [R1+0x260], R16 ;  /* 0x0002601001007387 */ /* 0x0005e40000100a00 */
[----:B------:R4:W-:Y:S02]  /*61730*/  STL.64 [R1+0x258], R14 ;  /* 0x0002580e01007387 */ /* 0x0009e40000100a00 */
[----:B------:R2:W-:Y:S01]  /*61740*/  LDGSTS.E [R3+-0x48800], [R20.64], P0 ;  /* 0xb780000014037fae */ /* 0x0005e20008121844 */
[----:B------:R3:W-:Y:S01]  /*61750*/  STL.64 [R1+0x250], R12 ;  /* 0x0002500c01007387 */ /* 0x0007e20000100a00 */
[----:B------:R3:W-:Y:S02]  /*61760*/  STL.64 [R1+0x248], R10 ;  /* 0x0002480a01007387 */ /* 0x0007e40000100a00 */
[----:B------:R-:W5:Y:S02]  /*61770*/  LDL.LU.64 R176, [R1+0xd0] ;  /* 0x0000d00001b07983 */ /* 0x000f640000300a00 */
[C---:B------:R-:W-:Y:S01]  /*61780*/  IMAD.WIDE R8, R2.reuse, 0x4, R8 ;  /* 0x0000000402087825 */ /* 0x040fe200078e0208 */
[----:B------:R-:W5:Y:S03]  /*61790*/  LDL.LU.64 R178, [R1+0xc0] ;  /* 0x0000c00001b27983 */ /* 0x000f660000300a00 */
[----:B------:R-:W-:-:S04]  /*617a0*/  IMAD.WIDE R6, R2, 0x4, R6 ;  /* 0x0000000402067825 */ /* 0x000fc800078e0206 */
[----:B------:R-:W5:Y:S01]  /*617b0*/  LDL.LU.64 R180, [R1+0xb0] ;  /* 0x0000b00001b47983 */ /* 0x000f620000300a00 */
[C---:B-1----:R-:W-:Y:S02]  /*617c0*/  IADD3 R23, R198.reuse, 0x200000, RZ ;  /* 0x00200000c6177810 */ /* 0x042fe40007ffe0ff */
[C---:B------:R-:W-:Y:S01]  /*617d0*/  IADD3 R22, R198.reuse, 0x200000, RZ ;  /* 0x00200000c6167810 */ /* 0x040fe20007ffe0ff */
[----:B------:R-:W5:Y:S04]  /*617e0*/  LDL.LU.64 R192, [R1+0xa0] ;  /* 0x0000a00001c07983 */ /* 0x000f680000300a00 */
[----:B------:R1:W-:Y:S01]  /*617f0*/  LDGSTS.E [R23+-0x47800], [R18.64], P0 ;  /* 0xb880000012177fae */ /* 0x0003e20008121844 */
[----:B--2---:R-:W-:Y:S01]  /*61800*/  IADD3 R21, R198, 0x200000, RZ ;  /* 0x00200000c6157810 */ /* 0x004fe20007ffe0ff */
[----:B------:R2:W-:Y:S02]  /*61810*/  LDGSTS.E [R22+-0x46800], [R16.64], P0 ;  /* 0xb980000010167fae */ /* 0x0005e40008121844 */
[----:B------:R-:W5:Y:S01]  /*61820*/  LDL.LU.64 R194, [R1+0x90] ;  /* 0x0000900001c27983 */ /* 0x000f620000300a00 */
[----:B------:R-:W-:Y:S04]  /*61830*/  STL.64 [R1+0x240], R8 ;  /* 0x0002400801007387 */ /* 0x000fe80000100a00 */
[----:B------:R4:W-:Y:S01]  /*61840*/  LDGSTS.E [R21+-0x45800], [R14.64], P0 ;  /* 0xba8000000e157fae */ /* 0x0009e20008121844 */
[----:B------:R1:W-:Y:S02]  /*61850*/  STL.64 [R1+0x238], R6 ;  /* 0x0002380601007387 */ /* 0x0003e40000100a00 */
[----:B------:R-:W5:Y:S02]  /*61860*/  LDL.LU.64 R186, [R1+0x80] ;  /* 0x0000800001ba7983 */ /* 0x000f640000300a00 */
[----:B--2---:R-:W-:-:S05]  /*61870*/  IMAD.WIDE R16, R2, 0x4, R4 ;  /* 0x0000000402107825 */ /* 0x004fca00078e0204 */
[----:B------:R-:W-:Y:S01]  /*61880*/  STL.64 [R1+0x230], R16 ;  /* 0x0002301001007387 */ /* 0x000fe20000100a00 */
[----:B------:R-:W2:Y:S02]  /*61890*/  LDL.LU.64 R188, [R1+0x70] ;  /* 0x0000700001bc7983 */ /* 0x000ea40000300a00 */
[----:B----4-:R-:W-:-:S04]  /*618a0*/  IMAD.WIDE R14, R2, 0x4, R196 ;  /* 0x00000004020e7825 */ /* 0x010fc800078e02c4 */
[----:B------:R-:W-:Y:S01]  /*618b0*/  IMAD.WIDE R4, R2, 0x4, R200 ;  /* 0x0000000402047825 */ /* 0x000fe200078e02c8 */
[----:B------:R-:W-:Y:S03]  /*618c0*/  STL.64 [R1+0x228], R14 ;  /* 0x0002280e01007387 */ /* 0x000fe60000100a00 */
[----:B------:R-:W4:Y:S02]  /*618d0*/  LDL.LU.64 R190, [R1+0x58] ;  /* 0x0000580001be7983 */ /* 0x000f240000300a00 */
[----:B------:R1:W-:Y:S02]  /*618e0*/  STL.64 [R1+0x220], R4 ;  /* 0x0002200401007387 */ /* 0x0003e40000100a00 */
[----:B------:R-:W4:Y:S01]  /*618f0*/  LDL.LU.64 R202, [R1+0x40] ;  /* 0x0000400001ca7983 */ /* 0x000f220000300a00 */
[----:B------:R-:W4:Y:S01]  /*61900*/  LDL.LU.64 R196, [R1+0x28] ;  /* 0x0000280001c47983 */ /* 0x000f220000300a00 */
[----:B------:R-:W4:Y:S01]  /*61910*/  LDL.LU.64 R200, [R1+0x10] ;  /* 0x0000100001c87983 */ /* 0x000f220000300a00 */
[----:B------:R-:W-:-:S02]  /*61920*/  IADD3 R20, R198, 0x200000, RZ ;  /* 0x00200000c6147810 */ /* 0x000fc40007ffe0ff */
[----:B------:R-:W-:-:S03]  /*61930*/  LOP3.LUT R199, R199, 0x50, RZ, 0x3c, !PT ;  /* 0x00000050c7c77812 */ /* 0x000fc600078e3cff */
[----:B------:R3:W-:Y:S01]  /*61940*/  LDGSTS.E [R20+-0x44800], [R12.64], P0 ;  /* 0xbb8000000c147fae */ /* 0x0007e20008121844 */
[----:B------:R1:W-:Y:S01]  /*61950*/  LDGSTS.E [R3+-0x43800], [R10.64], P0 ;  /* 0xbc8000000a037fae */ /* 0x0003e20008121844 */
[C---:B---3--:R-:W-:Y:S02]  /*61960*/  IADD3 R13, R198.reuse, 0x200000, RZ ;  /* 0x00200000c60d7810 */ /* 0x048fe40007ffe0ff */
[C---:B------:R-:W-:Y:S02]  /*61970*/  IADD3 R12, R198.reuse, 0x200000, RZ ;  /* 0x00200000c60c7810 */ /* 0x040fe40007ffe0ff */
[----:B-1----:R-:W-:Y:S02]  /*61980*/  IADD3 R11, R198, 0x200000, RZ ;  /* 0x00200000c60b7810 */ /* 0x002fe40007ffe0ff */
[C---:B------:R-:W-:Y:S02]  /*61990*/  IADD3 R10, R199.reuse, 0x200000, RZ ;  /* 0x00200000c70a7810 */ /* 0x040fe40007ffe0ff */
[C---:B------:R-:W-:Y:S01]  /*619a0*/  IADD3 R3, R199.reuse, 0x200000, RZ ;  /* 0x00200000c7037810 */ /* 0x040fe20007ffe0ff */
[----:B------:R1:W-:Y:S01]  /*619b0*/  LDGSTS.E [R13+-0x42800], [R8.64], P0 ;  /* 0xbd800000080d7fae */ /* 0x0003e20008121844 */
[----:B------:R3:W-:Y:S02]  /*619c0*/  LDGSTS.E [R12+-0x41800], [R6.64], P0 ;  /* 0xbe800000060c7fae */ /* 0x0007e40008121844 */
[----:B------:R5:W-:Y:S02]  /*619d0*/  LDGSTS.E [R11+-0x40800], [R16.64], P0 ;  /* 0xbf800000100b7fae */ /* 0x000be40008121844 */
[----:B------:R1:W-:Y:S01]  /*619e0*/  LDGSTS.E [R10+-0x7f600], [R14.64], P0 ;  /* 0x80a000000e0a7fae */ /* 0x0003e20008121844 */
[----:B------:R1:W-:Y:S01]  /*619f0*/  LDGSTS.E [R3+-0x7e600], [R4.64], P0 ;  /* 0x81a0000004037fae */ /* 0x0003e20008121844 */
[----:B---3--:R-:W-:-:S02]  /*61a00*/  IADD3 R7, R199, 0x200000, RZ ;  /* 0x00200000c7077810 */ /* 0x008fc40007ffe0ff */
[C---:B------:R-:W-:Y:S02]  /*61a10*/  IADD3 R6, R199.reuse, 0x200000, RZ ;  /* 0x00200000c7067810 */ /* 0x040fe40007ffe0ff */
[C---:B-1----:R-:W-:Y:S02]  /*61a20*/  IADD3 R5, R199.reuse, 0x200000, RZ ;  /* 0x00200000c7057810 */ /* 0x042fe40007ffe0ff */
[----:B------:R-:W-:Y:S01]  /*61a30*/  IADD3 R4, R199, 0x200000, RZ ;  /* 0x00200000c7047810 */ /* 0x000fe20007ffe0ff */
[----:B-----5:R-:W-:-:S04]  /*61a40*/  IMAD.WIDE R16, R2, 0x4, R176 ;  /* 0x0000000402107825 */ /* 0x020fc800078e02b0 */
[----:B------:R-:W-:-:S04]  /*61a50*/  IMAD.WIDE R14, R2, 0x4, R178 ;  /* 0x00000004020e7825 */ /* 0x000fc800078e02b2 */
[C---:B------:R-:W-:Y:S01]  /*61a60*/  IMAD.WIDE R12, R2.reuse, 0x4, R180 ;  /* 0x00000004020c7825 */ /* 0x040fe200078e02b4 */
[----:B------:R1:W-:Y:S04]  /*61a70*/  STL.64 [R1+0x218], R16 ;  /* 0x0002181001007387 */ /* 0x0003e80000100a00 */
[----:B------:R1:W-:Y:S01]  /*61a80*/  LDGSTS.E [R7+-0x7d600], [R16.64], P0 ;  /* 0x82a0000010077fae */ /* 0x0003e20008121844 */
[----:B------:R-:W-:-:S04]  /*61a90*/  IMAD.WIDE R10, R2, 0x4, R192 ;  /* 0x00000004020a7825 */ /* 0x000fc800078e02c0 */
[----:B------:R2:W-:Y:S02]  /*61aa0*/  STL.64 [R1+0x210], R14 ;  /* 0x0002100e01007387 */ /* 0x0005e40000100a00 */
[----:B------:R2:W-:Y:S02]  /*61ab0*/  LDGSTS.E [R6+-0x7c600], [R14.64], P0 ;  /* 0x83a000000e067fae */ /* 0x0005e40008121844 */
[C---:B------:R-:W-:Y:S01]  /*61ac0*/  IMAD.WIDE R8, R2.reuse, 0x4, R194 ;  /* 0x0000000402087825 */ /* 0x040fe200078e02c2 */
[----:B------:R-:W-:Y:S04]  /*61ad0*/  STL.64 [R1+0x208], R12 ;  /* 0x0002080c01007387 */ /* 0x000fe80000100a00 */
[----:B------:R4:W-:Y:S01]  /*61ae0*/  LDGSTS.E [R5+-0x7b600], [R12.64], P0 ;  /* 0x84a000000c057fae */ /* 0x0009e20008121844 */
[----:B------:R-:W-:Y:S02]  /*61af0*/  STL.64 [R1+0x200], R10 ;  /* 0x0002000a01007387 */ /* 0x000fe40000100a00 */
[----:B------:R3:W-:Y:S02]  /*61b00*/  LDGSTS.E [R4+-0x7a600], [R10.64], P0 ;  /* 0x85a000000a047fae */ /* 0x0007e40008121844 */
[C---:B-1----:R-:W-:Y:S01]  /*61b10*/  IMAD.WIDE R16, R2.reuse, 0x4, R186 ;  /* 0x0000000402107825 */ /* 0x042fe200078e02ba */
[----:B------:R-:W-:Y:S04]  /*61b20*/  STL.64 [R1+0x1f8], R8 ;  /* 0x0001f80801007387 */ /* 0x000fe80000100a00 */
[----:B------:R1:W-:Y:S04]  /*61b30*/  LDGSTS.E [R3+-0x79600], [R8.64], P0 ;  /* 0x86a0000008037fae */ /* 0x0003e80008121844 */
[----:B------:R-:W-:Y:S01]  /*61b40*/  STL.64 [R1+0x1f0], R16 ;  /* 0x0001f01001007387 */ /* 0x000fe20000100a00 */
[----:B------:R5:W-:Y:S02]  /*61b50*/  LDGSTS.E [R7+-0x78600], [R16.64], P0 ;  /* 0x87a0000010077fae */ /* 0x000be40008121844 */
[----:B--2---:R-:W-:-:S05]  /*61b60*/  IMAD.WIDE R14, R2, 0x4, R188 ;  /* 0x00000004020e7825 */ /* 0x004fca00078e02bc */
[----:B------:R2:W-:Y:S04]  /*61b70*/  STL.64 [R1+0x1e8], R14 ;  /* 0x0001e80e01007387 */ /* 0x0005e80000100a00 */
[----:B------:R2:W-:Y:S02]  /*61b80*/  LDGSTS.E [R6+-0x77600], [R14.64], P0 ;  /* 0x88a000000e067fae */ /* 0x0005e40008121844 */
[----:B--2---:R-:W-:-:S04]  /*61b90*/  IMAD.WIDE R14, R2, 0x4, R250 ;  /* 0x00000004020e7825 */ /* 0x004fc800078e02fa */
[----:B----4-:R-:W-:-:S04]  /*61ba0*/  IMAD.WIDE R12, R2, 0x4, R190 ;  /* 0x00000004020c7825 */ /* 0x010fc800078e02be */
[----:B---3--:R-:W-:-:S04]  /*61bb0*/  IMAD.WIDE R10, R2, 0x4, R202 ;  /* 0x00000004020a7825 */ /* 0x008fc800078e02ca */
[----:B-1----:R-:W-:-:S04]  /*61bc0*/  IMAD.WIDE R8, R2, 0x4, R196 ;  /* 0x0000000402087825 */ /* 0x002fc800078e02c4 */
[C---:B-----5:R-:W-:Y:S01]  /*61bd0*/  IMAD.WIDE R16, R2.reuse, 0x4, R200 ;  /* 0x0000000402107825 */ /* 0x060fe200078e02c8 */
[----:B------:R1:W-:Y:S04]  /*61be0*/  STL.64 [R1+0x1e0], R12 ;  /* 0x0001e00c01007387 */ /* 0x0003e80000100a00 */
[----:B------:R1:W-:Y:S01]  /*61bf0*/  LDGSTS.E [R5+-0x76600], [R12.64], P0 ;  /* 0x89a000000c057fae */ /* 0x0003e20008121844 */
[----:B------:R2:W-:Y:S02]  /*61c00*/  STL.64 [R1+0x1d8], R10 ;  /* 0x0001d80a01007387 */ /* 0x0005e40000100a00 */
[----:B------:R2:W-:Y:S02]  /*61c10*/  LDGSTS.E [R4+-0x75600], [R10.64], P0 ;  /* 0x8aa000000a047fae */ /* 0x0005e40008121844 */
[----:B------:R3:W-:Y:S01]  /*61c20*/  STL.64 [R1+0x1d0], R8 ;  /* 0x0001d00801007387 */ /* 0x0007e20000100a00 */
[----:B------:R3:W-:Y:S04]  /*61c30*/  LDGSTS.E [R3+-0x74600], [R8.64], P0 ;  /* 0x8ba0000008037fae */ /* 0x0007e80008121844 */
[----:B------:R4:W-:Y:S01]  /*61c40*/  STL.64 [R1+0x1c8], R16 ;  /* 0x0001c81001007387 */ /* 0x0009e20000100a00 */
[----:B------:R4:W-:Y:S02]  /*61c50*/  LDGSTS.E [R7+-0x73600], [R16.64], P0 ;  /* 0x8ca0000010077fae */ /* 0x0009e40008121844 */
[----:B------:R5:W-:Y:S02]  /*61c60*/  STL.64 [R1+0x1c0], R14 ;  /* 0x0001c00e01007387 */ /* 0x000be40000100a00 */
[----:B------:R5:W-:Y:S02]  /*61c70*/  LDGSTS.E [R6+-0x72600], [R14.64], P0 ;  /* 0x8da000000e067fae */ /* 0x000be40008121844 */
[----:B-1----:R-:W-:-:S04]  /*61c80*/  IMAD.WIDE R12, R2, 0x4, R204 ;  /* 0x00000004020c7825 */ /* 0x002fc800078e02cc */
[----:B--2---:R-:W-:-:S04]  /*61c90*/  IMAD.WIDE R10, R2, 0x4, R206 ;  /* 0x00000004020a7825 */ /* 0x004fc800078e02ce */
[C---:B---3--:R-:W-:Y:S01]  /*61ca0*/  IMAD.WIDE R8, R2.reuse, 0x4, R208 ;  /* 0x0000000402087825 */ /* 0x048fe200078e02d0 */
[----:B------:R1:W-:Y:S03]  /*61cb0*/  STL.64 [R1+0x1b8], R12 ;  /* 0x0001b80c01007387 */ /* 0x0003e60000100a00 */
[C---:B----4-:R-:W-:Y:S01]  /*61cc0*/  IMAD.WIDE R16, R2.reuse, 0x4, R210 ;  /* 0x0000000402107825 */ /* 0x050fe200078e02d2 */
[----:B------:R1:W-:Y:S03]  /*61cd0*/  LDGSTS.E [R5+-0x71600], [R12.64], P0 ;  /* 0x8ea000000c057fae */ /* 0x0003e60008121844 */
[----:B-----5:R-:W-:-:S04]  /*61ce0*/  IMAD.WIDE R14, R2, 0x4, R212 ;  /* 0x00000004020e7825 */ /* 0x020fc800078e02d4 */
[----:B------:R2:W-:Y:S02]  /*61cf0*/  STL.64 [R1+0x1b0], R10 ;  /* 0x0001b00a01007387 */ /* 0x0005e40000100a00 */
[----:B------:R2:W-:Y:S01]  /*61d00*/  LDGSTS.E [R4+-0x70600], [R10.64], P0 ;  /* 0x8fa000000a047fae */ /* 0x0005e20008121844 */
[----:B------:R3:W-:Y:S04]  /*61d10*/  STL.64 [R1+0x1a8], R8 ;  /* 0x0001a80801007387 */ /* 0x0007e80000100a00 */
[----:B------:R3:W-:Y:S01]  /*61d20*/  LDGSTS.E [R3+-0x6f600], [R8.64], P0 ;  /* 0x90a0000008037fae */ /* 0x0007e20008121844 */
[----:B------:R4:W-:Y:S02]  /*61d30*/  STL.64 [R1+0x1a0], R16 ;  /* 0x0001a01001007387 */ /* 0x0009e40000100a00 */
[----:B------:R4:W-:Y:S02]  /*61d40*/  LDGSTS.E [R7+-0x6e600], [R16.64], P0 ;  /* 0x91a0000010077fae */ /* 0x0009e40008121844 */
[----:B------:R5:W-:Y:S01]  /*61d50*/  STL.64 [R1+0x198], R14 ;  /* 0x0001980e01007387 */ /* 0x000be20000100a00 */
[----:B------:R5:W-:Y:S01]  /*61d60*/  LDGSTS.E [R6+-0x6d600], [R14.64], P0 ;  /* 0x92a000000e067fae */ /* 0x000be20008121844 */
[----:B-1----:R-:W-:-:S04]  /*61d70*/  IMAD.WIDE R12, R2, 0x4, R214 ;  /* 0x00000004020c7825 */ /* 0x002fc800078e02d6 */
[----:B--2---:R-:W-:-:S04]  /*61d80*/  IMAD.WIDE R10, R2, 0x4, R216 ;  /* 0x00000004020a7825 */ /* 0x004fc800078e02d8 */
[----:B---3--:R-:W-:-:S04]  /*61d90*/  IMAD.WIDE R8, R2, 0x4, R218 ;  /* 0x0000000402087825 */ /* 0x008fc800078e02da */
[C---:B----4-:R-:W-:Y:S01]  /*61da0*/  IMAD.WIDE R16, R2.reuse, 0x4, R220 ;  /* 0x0000000402107825 */ /* 0x050fe200078e02dc */
[----:B------:R1:W-:Y:S04]  /*61db0*/  STL.64 [R1+0x190], R12 ;  /* 0x0001900c01007387 */ /* 0x0003e80000100a00 */
[----:B------:R1:W-:Y:S01]  /*61dc0*/  LDGSTS.E [R5+-0x6c600], [R12.64], P0 ;  /* 0x93a000000c057fae */ /* 0x0003e20008121844 */
        /* <DEDUP_REMOVED lines=21> */
[----:B------:R5:W-:Y:S02]  /*61f20*/  STL.64 [R1+0x148], R14 ;  /* 0x0001480e01007387 */ /* 0x000be40000100a00 */
[----:B------:R4:W-:Y:S01]  /*61f30*/  LDGSTS.E [R7+-0x64600], [R16.64], P0 ;  /* 0x9ba0000010077fae */ /* 0x0009e20008121844 */
[----:B------:R5:W-:Y:S01]  /*61f40*/  LDGSTS.E [R6+-0x63600], [R14.64], P0 ;  /* 0x9ca000000e067fae */ /* 0x000be20008121844 */
[----:B-1----:R-:W-:-:S04]  /*61f50*/  IMAD.WIDE R12, R2, 0x4, R234 ;  /* 0x00000004020c7825 */ /* 0x002fc800078e02ea */
[----:B--2---:R-:W-:-:S04]  /*61f60*/  IMAD.WIDE R10, R2, 0x4, R236 ;  /* 0x00000004020a7825 */ /* 0x004fc800078e02ec */
[C---:B---3--:R-:W-:Y:S01]  /*61f70*/  IMAD.WIDE R8, R2.reuse, 0x4, R238 ;  /* 0x0000000402087825 */ /* 0x048fe200078e02ee */
[----:B------:R1:W-:Y:S03]  /*61f80*/  STL.64 [R1+0x140], R12 ;  /* 0x0001400c01007387 */ /* 0x0003e60000100a00 */
[----:B------:R2:W-:Y:S02]  /*61f90*/  STL.64 [R1+0x138], R10 ;  /* 0x0001380a01007387 */ /* 0x0005e40000100a00 */
[C---:B----4-:R-:W-:Y:S01]  /*61fa0*/  IMAD.WIDE R16, R2.reuse, 0x4, R240 ;  /* 0x0000000402107825 */ /* 0x050fe200078e02f0 */
[----:B------:R1:W-:Y:S04]  /*61fb0*/  LDGSTS.E [R5+-0x62600], [R12.64], P0 ;  /* 0x9da000000c057fae */ /* 0x0003e80008121844 */
[----:B------:R3:W-:Y:S01]  /*61fc0*/  STL.64 [R1+0x130], R8 ;  /* 0x0001300801007387 */ /* 0x0007e20000100a00 */
[----:B------:R-:W4:Y:S02]  /*61fd0*/  LDL.LU.64 R178, [R1+0x108] ;  /* 0x0001080001b27983 */ /* 0x000f240000300a00 */
[----:B------:R-:W4:Y:S02]  /*61fe0*/  LDL.LU.64 R180, [R1+0x118] ;  /* 0x0001180001b47983 */ /* 0x000f240000300a00 */
[----:B------:R-:W4:Y:S01]  /*61ff0*/  LDL.LU.64 R186, [R1+0x648] ;  /* 0x0006480001ba7983 */ /* 0x000f220000300a00 */
[----:B------:R-:W4:Y:S01]  /*62000*/  LDL.LU.64 R188, [R1+0x650] ;  /* 0x0006500001bc7983 */ /* 0x000f220000300a00 */
[----:B------:R-:W4:Y:S02]  /*62010*/  LDL.LU.64 R202, [R1+0x658] ;  /* 0x0006580001ca7983 */ /* 0x000f240000300a00 */
[C---:B-----5:R-:W-:Y:S01]  /*62020*/  IMAD.WIDE R14, R2.reuse, 0x4, R242 ;  /* 0x00000004020e7825 */ /* 0x060fe200078e02f2 */
[----:B------:R2:W-:Y:S03]  /*62030*/  LDGSTS.E [R4+-0x61600], [R10.64], P0 ;  /* 0x9ea000000a047fae */ /* 0x0005e60008121844 */
[----:B------:R-:W-:Y:S02]  /*62040*/  STL.64 [R1+0x128], R16 ;  /* 0x0001281001007387 */ /* 0x000fe40000100a00 */
[----:B------:R3:W-:Y:S02]  /*62050*/  LDGSTS.E [R3+-0x60600], [R8.64], P0 ;  /* 0x9fa0000008037fae */ /* 0x0007e40008121844 */
[C---:B-1----:R-:W-:Y:S01]  /*62060*/  IMAD.WIDE R12, R2.reuse, 0x4, R244 ;  /* 0x00000004020c7825 */ /* 0x042fe200078e02f4 */
[----:B------:R-:W-:Y:S03]  /*62070*/  STL.64 [R1+0x120], R14 ;  /* 0x0001200e01007387 */ /* 0x000fe60000100a00 */
[----:B--2---:R-:W-:Y:S01]  /*62080*/  IMAD.WIDE R10, R2, 0x4, R246 ;  /* 0x00000004020a7825 */ /* 0x004fe200078e02f6 */
[----:B------:R1:W-:Y:S04]  /*62090*/  STL.64 [R1+0x110], R12 ;  /* 0x0001100c01007387 */ /* 0x0003e80000100a00 */
[----:B------:R2:W-:Y:S01]  /*620a0*/  STL.64 [R1+0x100], R10 ;  /* 0x0001000a01007387 */ /* 0x0005e20000100a00 */
[----:B------:R-:W5:Y:S02]  /*620b0*/  LDL.LU.64 R200, [R1+0x660] ;  /* 0x0006600001c87983 */ /* 0x000f640000300a00 */
[----:B------:R-:W5:Y:S02]  /*620c0*/  LDL.LU.64 R192, [R1+0x668] ;  /* 0x0006680001c07983 */ /* 0x000f640000300a00 */
[----:B------:R-:W5:Y:S01]  /*620d0*/  LDL.LU.64 R194, [R1+0x670] ;  /* 0x0006700001c27983 */ /* 0x000f620000300a00 */
[----:B------:R-:W5:Y:S01]  /*620e0*/  LDL.LU.64 R190, [R1+0x678] ;  /* 0x0006780001be7983 */ /* 0x000f620000300a00 */
[----:B------:R-:W5:Y:S01]  /*620f0*/  LDL.LU.64 R196, [R1+0x680] ;  /* 0x0006800001c47983 */ /* 0x000f620000300a00 */
[----:B---3--:R-:W-:-:S02]  /*62100*/  IADD3 R9, R199, 0x200000, RZ ;  /* 0x00200000c7097810 */ /* 0x008fc40007ffe0ff */
[C---:B------:R-:W-:Y:S01]  /*62110*/  IADD3 R8, R199.reuse, 0x200000, RZ ;  /* 0x00200000c7087810 */ /* 0x040fe20007ffe0ff */
[----:B------:R-:W-:Y:S02]  /*62120*/  IMAD.WIDE R6, R2, 0x4, R248 ;  /* 0x0000000402067825 */ /* 0x000fe400078e02f8 */
[----:B------:R4:W-:Y:S02]  /*62130*/  LDGSTS.E [R9+-0x5f600], [R16.64], P0 ;  /* 0xa0a0000010097fae */ /* 0x0009e40008121844 */
[----:B------:R4:W-:Y:S02]  /*62140*/  LDGSTS.E [R8+-0x5e600], [R14.64], P0 ;  /* 0xa1a000000e087fae */ /* 0x0009e40008121844 */
[----:B------:R1:W-:Y:S02]  /*62150*/  LDGSTS.E [R5+-0x5d600], [R12.64], P0 ;  /* 0xa2a000000c057fae */ /* 0x0003e40008121844 */
[----:B------:R3:W-:Y:S01]  /*62160*/  LDGSTS.E [R4+-0x5c600], [R10.64], P0 ;  /* 0xa3a000000a047fae */ /* 0x0007e20008121844 */
[----:B------:R-:W-:Y:S01]  /*62170*/  STL.64 [R1+0x60c8], R6 ;  /* 0x0060c80601007387 */ /* 0x000fe20000100a00 */
[----:B------:R-:W-:-:S02]  /*62180*/  IADD3 R19, R199, 0x200000, RZ ;  /* 0x00200000c7137810 */ /* 0x000fc40007ffe0ff */
[C---:B------:R-:W-:Y:S01]  /*62190*/  IADD3 R18, R199.reuse, 0x200000, RZ ;  /* 0x00200000c7127810 */ /* 0x040fe20007ffe0ff */
[----:B------:R2:W-:Y:S01]  /*621a0*/  LDGSTS.E [R3+-0x5b600], [R6.64], P0 ;  /* 0xa4a0000006037fae */ /* 0x0005e20008121844 */
[C---:B-1----:R-:W-:Y:S02]  /*621b0*/  IADD3 R13, R199.reuse, 0x200000, RZ ;  /* 0x00200000c70d7810 */ /* 0x042fe40007ffe0ff */
[----:B------:R-:W-:Y:S01]  /*621c0*/  IADD3 R12, R199, 0x200000, RZ ;  /* 0x00200000c70c7810 */ /* 0x000fe20007ffe0ff */
[----:B----4-:R-:W-:-:S04]  /*621d0*/  IMAD.WIDE R8, R2, 0x4, R178 ;  /* 0x0000000402087825 */ /* 0x010fc800078e02b2 */
[----:B---3--:R-:W-:-:S04]  /*621e0*/  IMAD.WIDE R4, R2, 0x4, R180 ;  /* 0x0000000402047825 */ /* 0x008fc800078e02b4 */
[----:B--2---:R-:W-:-:S04]  /*621f0*/  IMAD.WIDE R10, R2, 0x4, R186 ;  /* 0x00000004020a7825 */ /* 0x004fc800078e02ba */
[----:B------:R-:W-:-:S04]  /*62200*/  IMAD.WIDE R14, R2, 0x4, R188 ;  /* 0x00000004020e7825 */ /* 0x000fc800078e02bc */
[----:B------:R-:W-:Y:S01]  /*62210*/  IMAD.WIDE R16, R2, 0x4, R202 ;  /* 0x0000000402107825 */ /* 0x000fe200078e02ca */
[----:B------:R-:W-:Y:S03]  /*62220*/  STL.64 [R1+0x60d0], R8 ;  /* 0x0060d00801007387 */ /* 0x000fe60000100a00 */
[----:B------:R-:W-:Y:S02]  /*62230*/  STL.64 [R1+0x60d8], R4 ;  /* 0x0060d80401007387 */ /* 0x000fe40000100a00 */
[----:B------:R-:W-:Y:S02]  /*62240*/  STL.64 [R1+0x60c0], R10 ;  /* 0x0060c00a01007387 */ /* 0x000fe40000100a00 */
[----:B------:R-:W-:Y:S01]  /*62250*/  STL.64 [R1+0x60b8], R14 ;  /* 0x0060b80e01007387 */ /* 0x000fe20000100a00 */
[----:B------:R1:W-:Y:S04]  /*62260*/  LDGSTS.E [R19+-0x5a600], [R8.64], P0 ;  /* 0xa5a0000008137fae */ /* 0x0003e80008121844 */
[----:B------:R-:W-:Y:S01]  /*62270*/  STL.64 [R1+0x60e0], R16 ;  /* 0x0060e01001007387 */ /* 0x000fe20000100a00 */
[----:B------:R1:W-:Y:S02]  /*62280*/  LDGSTS.E [R18+-0x59600], [R4.64], P0 ;  /* 0xa6a0000004127fae */ /* 0x0003e40008121844 */
[----:B------:R-:W2:Y:S02]  /*62290*/  LDL.LU.64 R180, [R1+0x688] ;  /* 0x0006880001b47983 */ /* 0x000ea40000300a00 */
[----:B------:R5:W-:Y:S01]  /*622a0*/  LDGSTS.E [R13+-0x58600], [R10.64], P0 ;  /* 0xa7a000000a0d7fae */ /* 0x000be20008121844 */
[----:B------:R-:W3:Y:S04]  /*622b0*/  LDL.LU.64 R186, [R1+0x690] ;  /* 0x0006900001ba7983 */ /* 0x000ee80000300a00 */
[----:B------:R5:W-:Y:S01]  /*622c0*/  LDGSTS.E [R12+-0x57600], [R14.64], P0 ;  /* 0xa8a000000e0c7fae */ /* 0x000be20008121844 */
[----:B------:R-:W4:Y:S02]  /*622d0*/  LDL.LU.64 R188, [R1+0x698] ;  /* 0x0006980001bc7983 */ /* 0x000f240000300a00 */
[----:B------:R-:W4:Y:S01]  /*622e0*/  LDL.LU.64 R202, [R1+0x6a0] ;  /* 0x0006a00001ca7983 */ /* 0x000f220000300a00 */
[----:B------:R-:W-:-:S02]  /*622f0*/  IADD3 R29, R199, 0x200000, RZ ;  /* 0x00200000c71d7810 */ /* 0x000fc40007ffe0ff */
[C---:B------:R-:W-:Y:S02]  /*62300*/  IADD3 R28, R199.reuse, 0x200000, RZ ;  /* 0x00200000c71c7810 */ /* 0x040fe40007ffe0ff */
[C---:B------:R-:W-:Y:S02]  /*62310*/  IADD3 R27, R199.reuse, 0x200000, RZ ;  /* 0x00200000c71b7810 */ /* 0x040fe40007ffe0ff */
[----:B------:R-:W-:Y:S01]  /*62320*/  IADD3 R26, R199, 0x200000, RZ ;  /* 0x00200000c71a7810 */ /* 0x000fe20007ffe0ff */
[----:B------:R2:W-:Y:S01]  /*62330*/  LDGSTS.E [R3+-0x56600], [R16.64], P0 ;  /* 0xa9a0000010037fae */ /* 0x0005e20008121844 */
[----:B-----5:R-:W-:-:S03]  /*62340*/  IMAD.WIDE R12, R2, 0x4, R200 ;  /* 0x00000004020c7825 */ /* 0x020fc600078e02c8 */
[----:B------:R-:W5:Y:S01]  /*62350*/  LDL.LU.64 R200, [R1+0x6a8] ;  /* 0x0006a80001c87983 */ /* 0x000f620000300a00 */
[----:B-1----:R-:W-:-:S04]  /*62360*/  IMAD.WIDE R18, R2, 0x4, R192 ;  /* 0x0000000402127825 */ /* 0x002fc800078e02c0 */
[----:B------:R-:W5:Y:S02]  /*62370*/  LDL.LU.64 R178, [R1+0x6b8] ;  /* 0x0006b80001b27983 */ /* 0x000f640000300a00 */
[C---:B------:R-:W-:Y:S01]  /*62380*/  IMAD.WIDE R22, R2.reuse, 0x4, R194 ;  /* 0x0000000402167825 */ /* 0x040fe200078e02c2 */
[----:B------:R-:W5:Y:S03]  /*62390*/  LDL.LU.64 R192, [R1+0x6c8] ;  /* 0x0006c80001c07983 */ /* 0x000f660000300a00 */
[----:B------:R-:W-:-:S04]  /*623a0*/  IMAD.WIDE R24, R2, 0x4, R190 ;  /* 0x0000000402187825 */ /* 0x000fc800078e02be */
[----:B------:R-:W5:Y:S02]  /*623b0*/  LDL.LU.64 R194, [R1+0x6d8] ;  /* 0x0006d80001c27983 */ /* 0x000f640000300a00 */
[----:B------:R-:W-:Y:S01]  /*623c0*/  IMAD.WIDE R20, R2, 0x4, R196 ;  /* 0x0000000402147825 */ /* 0x000fe200078e02c4 */
[----:B------:R-:W5:Y:S03]  /*623d0*/  LDL.LU.64 R190, [R1+0x6e8] ;  /* 0x0006e80001be7983 */ /* 0x000f660000300a00 */
[----:B------:R-:W5:Y:S01]  /*623e0*/  LDL.LU.64 R196, [R1+0x6f8] ;  /* 0x0006f80001c47983 */ /* 0x000f620000300a00 */
[----:B------:R-:W1:Y:S04]  /*623f0*/  S2R R199, SR_TID.X ;  /* 0x0000000000c77919 */ /* 0x000e680000002100 */
[----:B------:R1:W-:Y:S01]  /*62400*/  LDGSTS.E [R29+-0x55600], [R12.64], P0 ;  /* 0xaaa000000c1d7fae */ /* 0x0003e20008121844 */
[----:B------:R1:W-:Y:S02]  /*62410*/  STL.64 [R1+0x60b0], R12 ;  /* 0x0060b00c01007387 */ /* 0x0003e40000100a00 */
[----:B------:R1:W-:Y:S02]  /*62420*/  LDGSTS.E [R28+-0x54600], [R18.64], P0 ;  /* 0xaba00000121c7fae */ /* 0x0003e40008121844 */
[----:B------:R-:W-:Y:S01]  /*62430*/  STL.64 [R1+0x60a8], R18 ;  /* 0x0060a81201007387 */ /* 0x000fe20000100a00 */
[----:B------:R2:W-:Y:S04]  /*62440*/  LDGSTS.E [R27+-0x53600], [R22.64], P0 ;  /* 0xaca00000161b7fae */ /* 0x0005e80008121844 */
[----:B------:R-:W-:Y:S01]  /*62450*/  STL.64 [R1+0x60e8], R22 ;  /* 0x0060e81601007387 */ /* 0x000fe20000100a00 */
[----:B------:R2:W-:Y:S02]  /*62460*/  LDGSTS.E [R26+-0x52600], [R24.64], P0 ;  /* 0xada00000181a7fae */ /* 0x0005e40008121844 */
[----:B------:R-:W-:Y:S02]  /*62470*/  STL.64 [R1+0x60f0], R24 ;  /* 0x0060f01801007387 */ /* 0x000fe40000100a00 */
[----:B------:R-:W-:Y:S01]  /*62480*/  STL.64 [R1+0x60f8], R20 ;  /* 0x0060f81401007387 */ /* 0x000fe20000100a00 */
[----:B------:R1:W-:Y:S02]  /*62490*/  LDGSTS.E [R3+-0x51600], [R20.64], P0 ;  /* 0xaea0000014037fae */ /* 0x0003e40008121844 */
[----:B-1----:R-:W-:-:S05]  /*624a0*/  LOP3.LUT R199, R199, 0x7f, RZ, 0xc0, !PT ;  /* 0x0000007fc7c77812 */ /* 0x002fca00078ec0ff */
[----:B------:R-:W-:-:S05]  /*624b0*/  IMAD.SHL.U32 R199, R199, 0x4, RZ ;  /* 0x00000004c7c77824 */ /* 0x000fca00078e00ff */
[----:B------:R-:W-:-:S04]  /*624c0*/  LOP3.LUT R13, R199, 0x50, RZ, 0x3c, !PT ;  /* 0x00000050c70d7812 */ /* 0x000fc800078e3cff */
[C---:B------:R-:W-:Y:S02]  /*624d0*/  IADD3 R39, R13.reuse, 0x200000, RZ ;  /* 0x002000000d277810 */ /* 0x040fe40007ffe0ff */
[C---:B------:R-:W-:Y:S02]  /*624e0*/  IADD3 R38, R13.reuse, 0x200000, RZ ;  /* 0x002000000d267810 */ /* 0x040fe40007ffe0ff */
[C---:B------:R-:W-:Y:S02]  /*624f0*/  IADD3 R37, R13.reuse, 0x200000, RZ ;  /* 0x002000000d257810 */ /* 0x040fe40007ffe0ff */
[----:B------:R-:W-:Y:S01]  /*62500*/  IADD3 R36, R13, 0x200000, RZ ;  /* 0x002000000d247810 */ /* 0x000fe20007ffe0ff */
[----:B--2---:R-:W-:-:S04]  /*62510*/  IMAD.WIDE R26, R2, 0x4, R180 ;  /* 0x00000004021a7825 */ /* 0x004fc800078e02b4 */
[C---:B---3--:R-:W-:Y:S01]  /*62520*/  IMAD.WIDE R30, R2.reuse, 0x4, R186 ;  /* 0x00000004021e7825 */ /* 0x048fe200078e02ba */
[----:B------:R-:W2:Y:S03]  /*62530*/  LDL.LU.64 R180, [R1+0x708] ;  /* 0x0007080001b47983 */ /* 0x000ea60000300a00 */
[----:B----4-:R-:W-:-:S04]  /*62540*/  IMAD.WIDE R32, R2, 0x4, R188 ;  /* 0x0000000402207825 */ /* 0x010fc800078e02bc */
[----:B------:R-:W3:Y:S02]  /*62550*/  LDL.LU.64 R186, [R1+0x718] ;  /* 0x0007180001ba7983 */ /* 0x000ee40000300a00 */
[C---:B------:R-:W-:Y:S01]  /*62560*/  IMAD.WIDE R28, R2.reuse, 0x4, R202 ;  /* 0x00000004021c7825 */ /* 0x040fe200078e02ca */
[----:B------:R-:W4:Y:S03]  /*62570*/  LDL.LU.64 R188, [R1+0x728] ;  /* 0x0007280001bc7983 */ /* 0x000f260000300a00 */
[----:B------:R-:W4:Y:S01]  /*62580*/  LDL.LU.64 R202, [R1+0x738] ;  /* 0x0007380001ca7983 */ /* 0x000f220000300a00 */
[----:B------:R1:W-:Y:S01]  /*62590*/  LDGSTS.E [R39+-0x50600], [R26.64], P0 ;  /* 0xafa000001a277fae */ /* 0x0003e20008121844 */
[----:B------:R1:W-:Y:S02]  /*625a0*/  LDGSTS.E [R38+-0x4f600], [R30.64], P0 ;  /* 0xb0a000001e267fae */ /* 0x0003e40008121844 */
[----:B------:R1:W-:Y:S02]  /*625b0*/  LDGSTS.E [R37+-0x4e600], [R32.64], P0 ;  /* 0xb1a0000020257fae */ /* 0x0003e40008121844 */
[----:B------:R1:W-:Y:S02]  /*625c0*/  LDGSTS.E [R36+-0x4d600], [R28.64], P0 ;  /* 0xb2a000001c247fae */ /* 0x0003e40008121844 */
[----:B-----5:R-:W-:-:S02]  /*625d0*/  IMAD.WIDE R34, R2, 0x4, R200 ;  /* 0x0000000402227825 */ /* 0x020fc400078e02c8 */
[----:B------:R-:W5:Y:S02]  /*625e0*/  LDL.LU.64 R200, [R1+0x748] ;  /* 0x0007480001c87983 */ /* 0x000f640000300a00 */
[----:B------:R-:W-:Y:S02]  /*625f0*/  STL.64 [R1+0x6100], R26 ;  /* 0x0061001a01007387 */ /* 0x000fe40000100a00 */
[----:B------:R-:W-:Y:S02]  /*62600*/  STL.64 [R1+0x6108], R30 ;  /* 0x0061081e01007387 */ /* 0x000fe40000100a00 */
[----:B------:R-:W-:Y:S01]  /*62610*/  STL.64 [R1+0x6110], R32 ;  /* 0x0061102001007387 */ /* 0x000fe20000100a00 */
[----:B------:R-:W-:Y:S01]  /*62620*/  STL.64 [R1+0x6118], R28 ;  /* 0x0061181c01007387 */ /* 0x000fe20000100a00 */
[----:B------:R-:W-:Y:S02]  /*62630*/  STL.64 [R1+0x6120], R34 ;  /* 0x0061202201007387 */ /* 0x000fe40000100a00 */
[----:B-1----:R-:W-:-:S04]  /*62640*/  IMAD.WIDE R38, R2, 0x4, R178 ;  /* 0x0000000402267825 */ /* 0x002fc800078e02b2 */
[C---:B------:R-:W-:Y:S01]  /*62650*/  IMAD.WIDE R40, R2.reuse, 0x4, R192 ;  /* 0x0000000402287825 */ /* 0x040fe200078e02c0 */
[----:B------:R-:W5:Y:S03]  /*62660*/  LDL.LU.64 R178, [R1+0x758] ;  /* 0x0007580001b27983 */ /* 0x000f660000300a00 */
[----:B------:R-:W-:-:S04]  /*62670*/  IMAD.WIDE R36, R2, 0x4, R194 ;  /* 0x0000000402247825 */ /* 0x000fc800078e02c2 */
[----:B------:R-:W5:Y:S02]  /*62680*/  LDL.LU.64 R192, [R1+0x768] ;  /* 0x0007680001c07983 */ /* 0x000f640000300a00 */
[C---:B------:R-:W-:Y:S01]  /*62690*/  IMAD.WIDE R42, R2.reuse, 0x4, R190 ;  /* 0x00000004022a7825 */ /* 0x040fe200078e02be */
[----:B------:R-:W5:Y:S03]  /*626a0*/  LDL.LU.64 R194, [R1+0x778] ;  /* 0x0007780001c27983 */ /* 0x000f660000300a00 */
[----:B------:R-:W-:-:S04]  /*626b0*/  IMAD.WIDE R46, R2, 0x4, R196 ;  /* 0x00000004022e7825 */ /* 0x000fc800078e02c4 */
[----:B------:R-:W5:Y:S02]  /*626c0*/  LDL.LU.64 R190, [R1+0x788] ;  /* 0x0007880001be7983 */ /* 0x000f640000300a00 */
[----:B------:R-:W5:Y:S01]  /*626d0*/  LDL.LU.64 R196, [R1+0x798] ;  /* 0x0007980001c47983 */ /* 0x000f620000300a00 */
[C---:B------:R-:W-:Y:S02]  /*626e0*/  IADD3 R3, R13.reuse, 0x200000, RZ ;  /* 0x002000000d037810 */ /* 0x040fe40007ffe0ff */
[C---:B------:R-:W-:Y:S02]  /*626f0*/  IADD3 R49, R13.reuse, 0x200000, RZ ;  /* 0x002000000d317810 */ /* 0x040fe40007ffe0ff */
[C---:B------:R-:W-:Y:S02]  /*62700*/  IADD3 R48, R13.reuse, 0x200000, RZ ;  /* 0x002000000d307810 */ /* 0x040fe40007ffe0ff */
[C---:B------:R-:W-:Y:S02]  /*62710*/  IADD3 R45, R13.reuse, 0x200000, RZ ;  /* 0x002000000d2d7810 */ /* 0x040fe40007ffe0ff */
[C---:B------:R-:W-:Y:S01]  /*62720*/  IADD3 R44, R13.reuse, 0x200000, RZ ;  /* 0x002000000d2c7810 */ /* 0x040fe20007ffe0ff */
[----:B------:R1:W-:Y:S01]  /*62730*/  LDGSTS.E [R3+-0x4c600], [R34.64], P0 ;  /* 0xb3a0000022037fae */ /* 0x0003e20008121844 */
[----:B------:R2:W-:Y:S02]  /*62740*/  LDGSTS.E [R49+-0x4b600], [R38.64], P0 ;  /* 0xb4a0000026317fae */ /* 0x0005e40008121844 */
[----:B------:R2:W-:Y:S01]  /*62750*/  LDGSTS.E [R48+-0x4a600], [R40.64], P0 ;  /* 0xb5a0000028307fae */ /* 0x0005e20008121844 */
[----:B------:R-:W-:Y:S01]  /*62760*/  STL.64 [R1+0x6128], R38 ;  /* 0x0061282601007387 */ /* 0x000fe20000100a00 */
[----:B------:R3:W-:Y:S02]  /*62770*/  LDGSTS.E [R45+-0x49600], [R36.64], P0 ;  /* 0xb6a00000242d7fae */ /* 0x0007e40008121844 */
[----:B------:R-:W-:Y:S02]  /*62780*/  STL.64 [R1+0x6130], R40 ;  /* 0x0061302801007387 */ /* 0x000fe40000100a00 */
[----:B------:R3:W-:Y:S01]  /*62790*/  LDGSTS.E [R44+-0x48600], [R42.64], P0 ;  /* 0xb7a000002a2c7fae */ /* 0x0007e20008121844 */
[----:B------:R-:W-:-:S02]  /*627a0*/  IADD3 R59, R13, 0x200000, RZ ;  /* 0x002000000d3b7810 */ /* 0x000fc40007ffe0ff */
[C---:B------:R-:W-:Y:S02]  /*627b0*/  IADD3 R58, R13.reuse, 0x200000, RZ ;  /* 0x002000000d3a7810 */ /* 0x040fe40007ffe0ff */
[C---:B------:R-:W-:Y:S02]  /*627c0*/  IADD3 R53, R13.reuse, 0x200000, RZ ;  /* 0x002000000d357810 */ /* 0x040fe40007ffe0ff */
[----:B------:R-:W-:Y:S01]  /*627d0*/  IADD3 R52, R13, 0x200000, RZ ;  /* 0x002000000d347810 */ /* 0x000fe20007ffe0ff */
[----:B------:R1:W-:Y:S01]  /*627e0*/  LDGSTS.E [R3+-0x47600], [R46.64], P0 ;  /* 0xb8a000002e037fae */ /* 0x0003e20008121844 */
        /* <DEDUP_REMOVED lines=13> */
[----:B------:R-:W5:Y:S01]  /*628c0*/  LDL.LU.64 R200, [R1+0x7e8] ;  /* 0x0007e80001c87983 */ /* 0x000f620000300a00 */
[----:B------:R-:W-:Y:S02]  /*628d0*/  LOP3.LUT R7, R199, 0x60, RZ, 0x3c, !PT ;  /* 0x00000060c7077812 */ /* 0x000fe400078e3cff */
[C---:B------:R-:W-:Y:S02]  /*628e0*/  IADD3 R63, R13.reuse, 0x200000, RZ ;  /* 0x002000000d3f7810 */ /* 0x040fe40007ffe0ff */
[----:B------:R-:W-:Y:S01]  /*628f0*/  IADD3 R62, R13, 0x200000, RZ ;  /* 0x002000000d3e7810 */ /* 0x000fe20007ffe0ff */
[----:B------:R1:W-:Y:S01]  /*62900*/  LDGSTS.E [R3+-0x42600], [R56.64], P0 ;  /* 0xbda0000038037fae */ /* 0x0003e20008121844 */
[----:B------:R-:W-:-:S04]  /*62910*/  IMAD.WIDE R10, R2, 0x4, R194 ;  /* 0x00000004020a7825 */ /* 0x000fc800078e02c2 */
[----:B------:R-:W-:-:S04]  /*62920*/  IMAD.WIDE R8, R2, 0x4, R190 ;  /* 0x0000000402087825 */ /* 0x000fc800078e02be */
[----:B------:R-:W-:-:S04]  /*62930*/  IMAD.WIDE R4, R2, 0x4, R196 ;  /* 0x0000000402047825 */ /* 0x000fc800078e02c4 */
[C---:B-1----:R-:W-:Y:S01]  /*62940*/  IMAD.WIDE R52, R2.reuse, 0x4, R178 ;  /* 0x0000000402347825 */ /* 0x042fe200078e02b2 */
[----:B------:R4:W-:Y:S03]  /*62950*/  STL.64 [R1+0xf8], R10 ;  /* 0x0000f80a01007387 */ /* 0x0009e60000100a00 */
[----:B------:R1:W-:Y:S02]  /*62960*/  STL.64 [R1+0xe8], R8 ;  /* 0x0000e80801007387 */ /* 0x0003e40000100a00 */
[----:B------:R5:W-:Y:S02]  /*62970*/  STL.64 [R1+0xd8], R4 ;  /* 0x0000d80401007387 */ /* 0x000be40000100a00 */
[----:B------:R-:W-:Y:S01]  /*62980*/  IMAD.WIDE R58, R2, 0x4, R192 ;  /* 0x00000004023a7825 */ /* 0x000fe200078e02c0 */
[----:B------:R-:W5:Y:S03]  /*62990*/  LDL.LU.64 R178, [R1+0x7f8] ;  /* 0x0007f80001b27983 */ /* 0x000f660000300a00 */
[----:B------:R-:W5:Y:S02]  /*629a0*/  LDL.LU.64 R192, [R1+0x808] ;  /* 0x0008080001c07983 */ /* 0x000f640000300a00 */
[----:B------:R-:W5:Y:S02]  /*629b0*/  LDL.LU.64 R194, [R1+0x818] ;  /* 0x0008180001c27983 */ /* 0x000f640000300a00 */
[----:B------:R-:W5:Y:S01]  /*629c0*/  LDL.LU.64 R190, [R1+0x828] ;  /* 0x0008280001be7983 */ /* 0x000f620000300a00 */
[----:B------:R-:W5:Y:S01]  /*629d0*/  LDL.LU.64 R196, [R1+0x838] ;  /* 0x0008380001c47983 */ /* 0x000f620000300a00 */
[----:B------:R-:W-:-:S02]  /*629e0*/  IADD3 R61, R7, 0x200000, RZ ;  /* 0x00200000073d7810 */ /* 0x000fc40007ffe0ff */
[C---:B------:R-:W-:Y:S02]  /*629f0*/  IADD3 R60, R7.reuse, 0x200000, RZ ;  /* 0x00200000073c7810 */ /* 0x040fe40007ffe0ff */
[C---:B------:R-:W-:Y:S01]  /*62a00*/  IADD3 R3, R7.reuse, 0x200000, RZ ;  /* 0x0020000007037810 */ /* 0x040fe20007ffe0ff */
[----:B------:R1:W-:Y:S01]  /*62a10*/  LDGSTS.E [R63+-0x41600], [R52.64], P0 ;  /* 0xbea00000343f7fae */ /* 0x0003e20008121844 */
[----:B------:R1:W-:Y:S02]  /*62a20*/  LDGSTS.E [R62+-0x40600], [R58.64], P0 ;  /* 0xbfa000003a3e7fae */ /* 0x0003e40008121844 */
[----:B------:R4:W-:Y:S02]  /*62a30*/  LDGSTS.E [R61+-0x7f400], [R10.64], P0 ;  /* 0x80c000000a3d7fae */ /* 0x0009e40008121844 */
[----:B------:R2:W-:Y:S01]  /*62a40*/  LDGSTS.E [R60+-0x7e400], [R8.64], P0 ;  /* 0x81c00000083c7fae */ /* 0x0005e20008121844 */
[----:B------:R5:W-:Y:S01]  /*62a50*/  LDGSTS.E [R3+-0x7d400], [R4.64], P0 ;  /* 0x82c0000004037fae */ /* 0x000be20008121844 */
[----:B-1----:R-:W-:-:S02]  /*62a60*/  IADD3 R63, R7, 0x200000, RZ ;  /* 0x00200000073f7810 */ /* 0x002fc40007ffe0ff */
[----:B------:R-:W-:Y:S01]  /*62a70*/  IADD3 R62, R7, 0x200000, RZ ;  /* 0x00200000073e7810 */ /* 0x000fe20007ffe0ff */
        /* <DEDUP_REMOVED lines=8> */
[----:B------:R1:W-:Y:S01]  /*62b00*/  LDGSTS.E [R63+-0x7c400], [R16.64], P0 ;  /* 0x83c00000103f7fae */ /* 0x0003e20008121844 */
[----:B------:R2:W-:Y:S02]  /*62b10*/  LDGSTS.E [R62+-0x7b400], [R14.64], P0 ;  /* 0x84c000000e3e7fae */ /* 0x0005e40008121844 */
[----:B------:R3:W-:Y:S02]  /*62b20*/  LDGSTS.E [R61+-0x7a400], [R10.64], P0 ;  /* 0x85c000000a3d7fae */ /* 0x0007e40008121844 */
[----:B------:R4:W-:Y:S02]  /*62b30*/  LDGSTS.E [R60+-0x79400], [R8.64], P0 ;  /* 0x86c00000083c7fae */ /* 0x0009e40008121844 */
[----:B-----5:R-:W-:-:S05]  /*62b40*/  IMAD.WIDE R4, R2, 0x4, R200 ;  /* 0x0000000402047825 */ /* 0x020fca00078e02c8 */
[----:B------:R2:W-:Y:S01]  /*62b50*/  STL.64 [R1+0x88], R4 ;  /* 0x0000880401007387 */ /* 0x0005e20000100a00 */
[----:B------:R-:W5:Y:S02]  /*62b60*/  LDL.LU.64 R180, [R1+0x848] ;  /* 0x0008480001b47983 */ /* 0x000f640000300a00 */
[----:B------:R-:W5:Y:S02]  /*62b70*/  LDL.LU.64 R186, [R1+0x858] ;  /* 0x0008580001ba7983 */ /* 0x000f640000300a00 */
[----:B------:R-:W5:Y:S01]  /*62b80*/  LDL.LU.64 R188, [R1+0x868] ;  /* 0x0008680001bc7983 */ /* 0x000f620000300a00 */
[----:B------:R-:W5:Y:S04]  /*62b90*/  LDL.LU.64 R202, [R1+0x878] ;  /* 0x0008780001ca7983 */ /* 0x000f680000300a00 */
[----:B------:R4:W-:Y:S01]  /*62ba0*/  LDGSTS.E [R3+-0x78400], [R4.64], P0 ;  /* 0x87c0000004037fae */ /* 0x0009e20008121844 */
[----:B------:R-:W5:Y:S02]  /*62bb0*/  LDL.LU.64 R200, [R1+0x888] ;  /* 0x0008880001c87983 */ /* 0x000f640000300a00 */
[----:B-1----:R-:W-:-:S04]  /*62bc0*/  IMAD.WIDE R16, R2, 0x4, R178 ;  /* 0x0000000402107825 */ /* 0x002fc800078e02b2 */
[----:B--2---:R-:W-:-:S04]  /*62bd0*/  IMAD.WIDE R14, R2, 0x4, R192 ;  /* 0x00000004020e7825 */ /* 0x004fc800078e02c0 */
[----:B---3--:R-:W-:-:S04]  /*62be0*/  IMAD.WIDE R10, R2, 0x4, R194 ;  /* 0x00000004020a7825 */ /* 0x008fc800078e02c2 */
[----:B----4-:R-:W-:-:S04]  /*62bf0*/  IMAD.WIDE R8, R2, 0x4, R190 ;  /* 0x0000000402087825 */ /* 0x010fc800078e02be */
[----:B------:R-:W-:Y:S01]  /*62c00*/  IMAD.WIDE R4, R2, 0x4, R196 ;  /* 0x0000000402047825 */ /* 0x000fe200078e02c4 */
[----:B------:R-:W-:Y:S03]  /*62c10*/  STL.64 [R1+0x78], R16 ;  /* 0x0000781001007387 */ /* 0x000fe60000100a00 */
[----:B------:R-:W-:Y:S02]  /*62c20*/  STL.64 [R1+0x68], R14 ;  /* 0x0000680e01007387 */ /* 0x000fe40000100a00 */
[----:B------:R5:W-:Y:S02]  /*62c30*/  STL.64 [R1+0x58], R10 ;  /* 0x0000580a01007387 */ /* 0x000be40000100a00 */
[----:B------:R1:W-:Y:S01]  /*62c40*/  STL.64 [R1+0x48], R8 ;  /* 0x0000480801007387 */ /* 0x0003e20000100a00 */
[----:B------:R2:W-:Y:S01]  /*62c50*/  STL.64 [R1+0x38], R4 ;  /* 0x0000380401007387 */ /* 0x0005e20000100a00 */
[----:B------:R-:W3:Y:S02]  /*62c60*/  LDL.LU.64 R178, [R1+0x898] ;  /* 0x0008980001b27983 */ /* 0x000ee40000300a00 */
[----:B------:R-:W4:Y:S02]  /*62c70*/  LDL.LU.64 R192, [R1+0x8a8] ;  /* 0x0008a80001c07983 */ /* 0x000f240000300a00 */
[----:B------:R-:W3:Y:S01]  /*62c80*/  LDL.LU.64 R194, [R1+0x8b8] ;  /* 0x0008b80001c27983 */ /* 0x000ee20000300a00 */
[----:B------:R-:W4:Y:S01]  /*62c90*/  LDL.LU.64 R190, [R1+0x8c8] ;  /* 0x0008c80001be7983 */ /* 0x000f220000300a00 */
[----:B------:R-:W4:Y:S03]  /*62ca0*/  LDL.LU.64 R196, [R1+0x8d8] ;  /* 0x0008d80001c47983 */ /* 0x000f260000300a00 */
[----:B------:R1:W-:Y:S01]  /*62cb0*/  LDGSTS.E [R63+-0x77400], [R16.64], P0 ;  /* 0x88c00000103f7fae */ /* 0x0003e20008121844 */
[----:B------:R1:W-:Y:S02]  /*62cc0*/  LDGSTS.E [R62+-0x76400], [R14.64], P0 ;  /* 0x89c000000e3e7fae */ /* 0x0003e40008121844 */
[----:B------:R5:W-:Y:S02]  /*62cd0*/  LDGSTS.E [R61+-0x75400], [R10.64], P0 ;  /* 0x8ac000000a3d7fae */ /* 0x000be40008121844 */
[----:B------:R1:W-:Y:S01]  /*62ce0*/  LDGSTS.E [R60+-0x74400], [R8.64], P0 ;  /* 0x8bc00000083c7fae */ /* 0x0003e20008121844 */
[----:B------:R2:W-:Y:S01]  /*62cf0*/  LDGSTS.E [R3+-0x73400], [R4.64], P0 ;  /* 0x8cc0000004037fae */ /* 0x0005e20008121844 */
[----:B------:R-:W-:-:S02]  /*62d00*/  IADD3 R65, R7, 0x200000, RZ ;  /* 0x0020000007417810 */ /* 0x000fc40007ffe0ff */
[----:B------:R-:W-:Y:S01]  /*62d10*/  IADD3 R64, R7, 0x200000, RZ ;  /* 0x0020000007407810 */ /* 0x000fe20007ffe0ff */
[----:B-----5:R-:W-:-:S04]  /*62d20*/  IMAD.WIDE R10, R2, 0x4, R180 ;  /* 0x00000004020a7825 */ /* 0x020fc800078e02b4 */
[----:B-1----:R-:W-:-:S04]  /*62d30*/  IMAD.WIDE R8, R2, 0x4, R186 ;  /* 0x0000000402087825 */ /* 0x002fc800078e02ba */
[C---:B--2---:R-:W-:Y:S01]  /*62d40*/  IMAD.WIDE R4, R2.reuse, 0x4, R188 ;  /* 0x0000000402047825 */ /* 0x044fe200078e02bc */
[----:B------:R-:W-:Y:S03]  /*62d50*/  STL.64 [R1+0x28], R10 ;  /* 0x0000280a01007387 */ /* 0x000fe60000100a00 */
[----:B------:R1:W-:Y:S02]  /*62d60*/  STL.64 [R1+0x18], R8 ;  /* 0x0000180801007387 */ /* 0x0003e40000100a00 */
[----:B------:R2:W-:Y:S02]  /*62d70*/  STL.64 [R1+0x8], R4 ;  /* 0x0000080401007387 */ /* 0x0005e40000100a00 */
[----:B------:R-:W5:Y:S01]  /*62d80*/  LDL.LU.64 R180, [R1+0x8e8] ;  /* 0x0008e80001b47983 */ /* 0x000f620000300a00 */
[----:B------:R-:W2:Y:S01]  /*62d90*/  LDL.LU.64 R186, [R1+0x8f8] ;  /* 0x0008f80001ba7983 */ /* 0x000ea20000300a00 */
[----:B------:R-:W-:-:S04]  /*62da0*/  IMAD.WIDE R250, R2, 0x4, R202 ;  /* 0x0000000402fa7825 */ /* 0x000fc800078e02ca */
[----:B------:R-:W2:Y:S02]  /*62db0*/  LDL.LU.64 R188, [R1+0x908] ;  /* 0x0009080001bc7983 */ /* 0x000ea40000300a00 */
[----:B------:R-:W-:Y:S01]  /*62dc0*/  IMAD.WIDE R60, R2, 0x4, R200 ;  /* 0x00000004023c7825 */ /* 0x000fe200078e02c8 */
[----:B------:R-:W2:Y:S03]  /*62dd0*/  LDL.LU.64 R202, [R1+0x918] ;  /* 0x0009180001ca7983 */ /* 0x000ea60000300a00 */
[----:B------:R-:W2:Y:S01]  /*62de0*/  LDL.LU.64 R200, [R1+0x928] ;  /* 0x0009280001c87983 */ /* 0x000ea20000300a00 */
[----:B------:R4:W-:Y:S01]  /*62df0*/  LDGSTS.E [R65+-0x72400], [R10.64], P0 ;  /* 0x8dc000000a417fae */ /* 0x0009e20008121844 */
[----:B------:R4:W-:Y:S02]  /*62e00*/  LDGSTS.E [R64+-0x71400], [R8.64], P0 ;  /* 0x8ec0000008407fae */ /* 0x0009e40008121844 */
[----:B------:R1:W-:Y:S02]  /*62e10*/  LDGSTS.E [R63+-0x70400], [R4.64], P0 ;  /* 0x8fc00000043f7fae */ /* 0x0003e40008121844 */
[----:B------:R1:W-:Y:S01]  /*62e20*/  LDGSTS.E [R62+-0x6f400], [R250.64], P0 ;  /* 0x90c00000fa3e7fae */ /* 0x0003e20008121844 */
[----:B------:R-:W-:-:S02]  /*62e30*/  IADD3 R75, R7, 0x200000, RZ ;  /* 0x00200000074b7810 */ /* 0x000fc40007ffe0ff */
[C---:B------:R-:W-:Y:S02]  /*62e40*/  IADD3 R74, R7.reuse, 0x200000, RZ ;  /* 0x00200000074a7810 */ /* 0x040fe40007ffe0ff */
[C---:B------:R-:W-:Y:S02]  /*62e50*/  IADD3 R73, R7.reuse, 0x200000, RZ ;  /* 0x0020000007497810 */ /* 0x040fe40007ffe0ff */
[----:B------:R-:W-:Y:S01]  /*62e60*/  IADD3 R72, R7, 0x200000, RZ ;  /* 0x0020000007487810 */ /* 0x000fe20007ffe0ff */
[----:B------:R2:W-:Y:S01]  /*62e70*/  LDGSTS.E [R3+-0x6e400], [R60.64], P0 ;  /* 0x91c000003c037fae */ /* 0x0005e20008121844 */
[----:B---3--:R-:W-:-:S04]  /*62e80*/  IMAD.WIDE R66, R2, 0x4, R194 ;  /* 0x0000000402427825 */ /* 0x008fc800078e02c2 */
[----:B----4-:R-:W-:-:S04]  /*62e90*/  IMAD.WIDE R64, R2, 0x4, R192 ;  /* 0x0000000402407825 */ /* 0x010fc800078e02c0 */
[----:B------:R-:W-:-:S04]  /*62ea0*/  IMAD.WIDE R68, R2, 0x4, R190 ;  /* 0x0000000402447825 */ /* 0x000fc800078e02be */
[C---:B-1----:R-:W-:Y:S02]  /*62eb0*/  IMAD.WIDE R62, R2.reuse, 0x4, R178 ;  /* 0x00000004023e7825 */ /* 0x042fe400078e02b2 */
[----:B------:R-:W3:Y:S02]  /*62ec0*/  LDL.LU.64 R178, [R1+0x938] ;  /* 0x0009380001b27983 */ /* 0x000ee40000300a00 */
[----:B------:R-:W4:Y:S02]  /*62ed0*/  LDL.LU.64 R192, [R1+0x948] ;  /* 0x0009480001c07983 */ /* 0x000f240000300a00 */
[----:B------:R-:W3:Y:S02]  /*62ee0*/  LDL.LU.64 R194, [R1+0x958] ;  /* 0x0009580001c27983 */ /* 0x000ee40000300a00 */
[----:B------:R-:W-:Y:S01]  /*62ef0*/  IMAD.WIDE R70, R2, 0x4, R196 ;  /* 0x0000000402467825 */ /* 0x000fe200078e02c4 */
[----:B------:R-:W3:Y:S03]  /*62f00*/  LDL.LU.64 R190, [R1+0x968] ;  /* 0x0009680001be7983 */ /* 0x000ee60000300a00 */
[----:B------:R-:W3:Y:S01]  /*62f10*/  LDL.LU.64 R196, [R1+0x978] ;  /* 0x0009780001c47983 */ /* 0x000ee20000300a00 */
        /* <DEDUP_REMOVED lines=9> */
[----:B-----5:R-:W-:-:S04]  /*62fb0*/  IMAD.WIDE R72, R2, 0x4, R180 ;  /* 0x0000000402487825 */ /* 0x020fc800078e02b4 */
[C---:B--2---:R-:W-:Y:S01]  /*62fc0*/  IMAD.WIDE R74, R2.reuse, 0x4, R186 ;  /* 0x00000004024a7825 */ /* 0x044fe200078e02ba */
[----:B------:R-:W2:Y:S03]  /*62fd0*/  LDL.LU.64 R180, [R1+0x988] ;  /* 0x0009880001b47983 */ /* 0x000ea60000300a00 */
[----:B------:R-:W-:-:S04]  /*62fe0*/  IMAD.WIDE R76, R2, 0x4, R188 ;  /* 0x00000004024c7825 */ /* 0x000fc800078e02bc */
[----:B------:R-:W5:Y:S02]  /*62ff0*/  LDL.LU.64 R186, [R1+0x998] ;  /* 0x0009980001ba7983 */ /* 0x000f640000300a00 */
[C---:B------:R-:W-:Y:S01]  /*63000*/  IMAD.WIDE R78, R2.reuse, 0x4, R202 ;  /* 0x00000004024e7825 */ /* 0x040fe200078e02ca */
[----:B------:R-:W5:Y:S03]  /*63010*/  LDL.LU.64 R188, [R1+0x9a8] ;  /* 0x0009a80001bc7983 */ /* 0x000f660000300a00 */
[----:B------:R-:W-:-:S04]  /*63020*/  IMAD.WIDE R80, R2, 0x4, R200 ;  /* 0x0000000402507825 */ /* 0x000fc800078e02c8 */
[----:B------:R-:W5:Y:S02]  /*63030*/  LDL.LU.64 R202, [R1+0x9b8] ;  /* 0x0009b80001ca7983 */ /* 0x000f640000300a00 */
[----:B------:R-:W5:Y:S01]  /*63040*/  LDL.LU.64 R200, [R1+0x9c8] ;  /* 0x0009c80001c87983 */ /* 0x000f620000300a00 */
[----:B------:R4:W-:Y:S01]  /*63050*/  LDGSTS.E [R85+-0x68400], [R72.64], P0 ;  /* 0x97c0000048557fae */ /* 0x0009e20008121844 */
[----:B------:R4:W-:Y:S02]  /*63060*/  LDGSTS.E [R84+-0x67400], [R74.64], P0 ;  /* 0x98c000004a547fae */ /* 0x0009e40008121844 */
[----:B------:R3:W-:Y:S02]  /*63070*/  LDGSTS.E [R83+-0x66400], [R76.64], P0 ;  /* 0x99c000004c537fae */ /* 0x0007e40008121844 */
[----:B------:R3:W-:Y:S01]  /*63080*/  LDGSTS.E [R82+-0x65400], [R78.64], P0 ;  /* 0x9ac000004e527fae */ /* 0x0007e20008121844 */
[C---:B------:R-:W-:Y:S02]  /*63090*/  IADD3 R95, R7.reuse, 0x200000, RZ ;  /* 0x00200000075f7810 */ /* 0x040fe40007ffe0ff */
[----:B------:R-:W-:-:S02]  /*630a0*/  IADD3 R94, R7, 0x200000, RZ ;  /* 0x00200000075e7810 */ /* 0x000fc40007ffe0ff */
[C---:B------:R-:W-:Y:S02]  /*630b0*/  IADD3 R93, R7.reuse, 0x200000, RZ ;  /* 0x00200000075d7810 */ /* 0x040fe40007ffe0ff */
[----:B------:R-:W-:Y:S01]  /*630c0*/  IADD3 R92, R7, 0x200000, RZ ;  /* 0x00200000075c7810 */ /* 0x000fe20007ffe0ff */
[----:B------:R1:W-:Y:S01]  /*630d0*/  LDGSTS.E [R3+-0x64400], [R80.64], P0 ;  /* 0x9bc0000050037fae */ /* 0x0003e20008121844 */
[----:B----4-:R-:W-:-:S04]  /*630e0*/  IMAD.WIDE R84, R2, 0x4, R192 ;  /* 0x0000000402547825 */ /* 0x010fc800078e02c0 */
[----:B---3--:R-:W-:-:S04]  /*630f0*/  IMAD.WIDE R82, R2, 0x4, R178 ;  /* 0x0000000402527825 */ /* 0x008fc800078e02b2 */
[C---:B------:R-:W-:Y:S01]  /*63100*/  IMAD.WIDE R86, R2.reuse, 0x4, R194 ;  /* 0x0000000402567825 */ /* 0x040fe200078e02c2 */
[----:B------:R-:W3:Y:S03]  /*63110*/  LDL.LU.64 R178, [R1+0x9d8] ;  /* 0x0009d80001b27983 */ /* 0x000ee60000300a00 */
[----:B------:R-:W4:Y:S02]  /*63120*/  LDL.LU.64 R192, [R1+0x9e8] ;  /* 0x0009e80001c07983 */ /* 0x000f240000300a00 */
[----:B------:R-:W-:-:S04]  /*63130*/  IMAD.WIDE R88, R2, 0x4, R190 ;  /* 0x0000000402587825 */ /* 0x000fc800078e02be */
[----:B------:R-:W4:Y:S02]  /*63140*/  LDL.LU.64 R194, [R1+0x9f8] ;  /* 0x0009f80001c27983 */ /* 0x000f240000300a00 */
[----:B------:R-:W-:Y:S01]  /*63150*/  IMAD.WIDE R90, R2, 0x4, R196 ;  /* 0x00000004025a7825 */ /* 0x000fe200078e02c4 */
[----:B------:R-:W4:Y:S03]  /*63160*/  LDL.LU.64 R190, [R1+0xa08] ;  /* 0x000a080001be7983 */ /* 0x000f260000300a00 */
[----:B------:R-:W4:Y:S01]  /*63170*/  LDL.LU.64 R196, [R1+0xa18] ;  /* 0x000a180001c47983 */ /* 0x000f220000300a00 */
        /* <DEDUP_REMOVED lines=9> */
[----:B--2---:R-:W-:-:S04]  /*63210*/  IMAD.WIDE R92, R2, 0x4, R180 ;  /* 0x00000004025c7825 */ /* 0x004fc800078e02b4 */
[C---:B-----5:R-:W-:Y:S01]  /*63220*/  IMAD.WIDE R94, R2.reuse, 0x4, R186 ;  /* 0x00000004025e7825 */ /* 0x060fe200078e02ba */
[----:B------:R-:W2:Y:S03]  /*63230*/  LDL.LU.64 R180, [R1+0xa28] ;  /* 0x000a280001b47983 */ /* 0x000ea60000300a00 */
[----:B------:R-:W-:-:S04]  /*63240*/  IMAD.WIDE R96, R2, 0x4, R188 ;  /* 0x0000000402607825 */ /* 0x000fc800078e02bc */
[----:B------:R-:W5:Y:S02]  /*63250*/  LDL.LU.64 R186, [R1+0xa38] ;  /* 0x000a380001ba7983 */ /* 0x000f640000300a00 */
[----:B------:R-:W5:Y:S02]  /*63260*/  LDL.LU.64 R188, [R1+0xa48] ;  /* 0x000a480001bc7983 */ /* 0x000f640000300a00 */
[----:B------:R-:W-:-:S04]  /*63270*/  IMAD.WIDE R98, R2, 0x4, R202 ;  /* 0x0000000402627825 */ /* 0x000fc800078e02ca */
[----:B------:R-:W-:Y:S01]  /*63280*/  IMAD.WIDE R100, R2, 0x4, R200 ;  /* 0x0000000402647825 */ /* 0x000fe200078e02c8 */
[----:B------:R-:W5:Y:S03]  /*63290*/  LDL.LU.64 R202, [R1+0xa58] ;  /* 0x000a580001ca7983 */ /* 0x000f660000300a00 */
[----:B------:R-:W5:Y:S01]  /*632a0*/  LDL.LU.64 R200, [R1+0xa68] ;  /* 0x000a680001c87983 */ /* 0x000f620000300a00 */
        /* <DEDUP_REMOVED lines=10> */
[C---:B----4-:R-:W-:Y:S01]  /*63350*/  IMAD.WIDE R104, R2.reuse, 0x4, R192 ;  /* 0x0000000402687825 */ /* 0x050fe200078e02c0 */
[----:B------:R-:W3:Y:S03]  /*63360*/  LDL.LU.64 R178, [R1+0xa78] ;  /* 0x000a780001b27983 */ /* 0x000ee60000300a00 */
[----:B------:R-:W-:-:S04]  /*63370*/  IMAD.WIDE R106, R2, 0x4, R194 ;  /* 0x00000004026a7825 */ /* 0x000fc800078e02c2 */
[----:B------:R-:W4:Y:S02]  /*63380*/  LDL.LU.64 R192, [R1+0xa88] ;  /* 0x000a880001c07983 */ /* 0x000f240000300a00 */
[C---:B------:R-:W-:Y:S01]  /*63390*/  IMAD.WIDE R108, R2.reuse, 0x4, R190 ;  /* 0x00000004026c7825 */ /* 0x040fe200078e02be */
[----:B------:R-:W4:Y:S03]  /*633a0*/  LDL.LU.64 R194, [R1+0xa98] ;  /* 0x000a980001c27983 */ /* 0x000f260000300a00 */
[----:B------:R-:W-:-:S04]  /*633b0*/  IMAD.WIDE R110, R2, 0x4, R196 ;  /* 0x00000004026e7825 */ /* 0x000fc800078e02c4 */
[----:B------:R-:W4:Y:S02]  /*633c0*/  LDL.LU.64 R190, [R1+0xaa8] ;  /* 0x000aa80001be7983 */ /* 0x000f240000300a00 */
[----:B------:R-:W4:Y:S01]  /*633d0*/  LDL.LU.64 R196, [R1+0xab8] ;  /* 0x000ab80001c47983 */ /* 0x000f220000300a00 */
        /* <DEDUP_REMOVED lines=33> */
[----:B------:R-:W3:Y:S02]  /*635f0*/  LDL.LU.64 R194, [R1+0xb38] ;  /* 0x000b380001c27983 */ /* 0x000ee40000300a00 */
[----:B------:R-:W-:-:S04]  /*63600*/  IMAD.WIDE R128, R2, 0x4, R190 ;  /* 0x0000000402807825 */ /* 0x000fc800078e02be */
        /* <DEDUP_REMOVED lines=8> */
[----:B------:R-:W-:Y:S01]  /*63690*/  IADD3 R144, R7, 0x200000, RZ ;  /* 0x0020000007907810 */ /* 0x000fe20007ffe0ff */
[----:B------:R1:W-:Y:S01]  /*636a0*/  LDGSTS.E [R3+-0x4b400], [R130.64], P0 ;  /* 0xb4c0000082037fae */ /* 0x0003e20008121844 */
[----:B------:R-:W-:Y:S01]  /*636b0*/  LOP3.LUT R9, R199, 0x70, RZ, 0x3c, !PT ;  /* 0x00000070c7097812 */ /* 0x000fe200078e3cff */
[----:B--2---:R-:W-:-:S04]  /*636c0*/  IMAD.WIDE R132, R2, 0x4, R180 ;  /* 0x0000000402847825 */ /* 0x004fc800078e02b4 */
[C---:B-----5:R-:W-:Y:S01]  /*636d0*/  IMAD.WIDE R134, R2.reuse, 0x4, R186 ;  /* 0x0000000402867825 */ /* 0x060fe200078e02ba */
[----:B------:R-:W2:Y:S03]  /*636e0*/  LDL.LU.64 R180, [R1+0xb68] ;  /* 0x000b680001b47983 */ /* 0x000ea60000300a00 */
[----:B------:R-:W-:-:S04]  /*636f0*/  IMAD.WIDE R136, R2, 0x4, R188 ;  /* 0x0000000402887825 */ /* 0x000fc800078e02bc */
[----:B------:R-:W5:Y:S02]  /*63700*/  LDL.LU.64 R186, [R1+0xb78] ;  /* 0x000b780001ba7983 */ /* 0x000f640000300a00 */
[----:B------:R-:W2:Y:S02]  /*63710*/  LDL.LU.64 R188, [R1+0xb88] ;  /* 0x000b880001bc7983 */ /* 0x000ea40000300a00 */
[----:B------:R-:W-:-:S04]  /*63720*/  IMAD.WIDE R138, R2, 0x4, R202 ;  /* 0x00000004028a7825 */ /* 0x000fc800078e02ca */
[C---:B------:R-:W-:Y:S01]  /*63730*/  IMAD.WIDE R140, R2.reuse, 0x4, R200 ;  /* 0x00000004028c7825 */ /* 0x040fe200078e02c8 */
[----:B------:R-:W2:Y:S03]  /*63740*/  LDL.LU.64 R202, [R1+0xb98] ;  /* 0x000b980001ca7983 */ /* 0x000ea60000300a00 */
[----:B------:R-:W2:Y:S01]  /*63750*/  LDL.LU.64 R200, [R1+0xba8] ;  /* 0x000ba80001c87983 */ /* 0x000ea20000300a00 */
[----:B------:R4:W-:Y:S01]  /*63760*/  LDGSTS.E [R145+-0x4a400], [R132.64], P0 ;  /* 0xb5c0000084917fae */ /* 0x0009e20008121844 */
[----:B------:R4:W-:Y:S02]  /*63770*/  LDGSTS.E [R144+-0x49400], [R134.64], P0 ;  /* 0xb6c0000086907fae */ /* 0x0009e40008121844 */
[----:B----4-:R-:W-:-:S04]  /*63780*/  IMAD.WIDE R144, R2, 0x4, R192 ;  /* 0x0000000402907825 */ /* 0x010fc800078e02c0 */
[C---:B---3--:R-:W-:Y:S01]  /*63790*/  IMAD.WIDE R146, R2.reuse, 0x4, R194 ;  /* 0x0000000402927825 */ /* 0x048fe200078e02c2 */
[----:B------:R-:W3:Y:S03]  /*637a0*/  LDL.LU.64 R192, [R1+0xbb8] ;  /* 0x000bb80001c07983 */ /* 0x000ee60000300a00 */
[----:B------:R-:W-:-:S04]  /*637b0*/  IMAD.WIDE R148, R2, 0x4, R190 ;  /* 0x0000000402947825 */ /* 0x000fc800078e02be */
[----:B------:R-:W2:Y:S02]  /*637c0*/  LDL.LU.64 R194, [R1+0xbc8] ;  /* 0x000bc80001c27983 */ /* 0x000ea40000300a00 */
[----:B------:R-:W-:Y:S01]  /*637d0*/  IMAD.WIDE R150, R2, 0x4, R196 ;  /* 0x0000000402967825 */ /* 0x000fe200078e02c4 */
[----:B------:R-:W2:Y:S03]  /*637e0*/  LDL.LU.64 R190, [R1+0xbd8] ;  /* 0x000bd80001be7983 */ /* 0x000ea60000300a00 */
[----:B------:R-:W2:Y:S02]  /*637f0*/  LDL.LU.64 R196, [R1+0xbe8] ;  /* 0x000be80001c47983 */ /* 0x000ea40000300a00 */
[----:B------:R-:W2:Y:S01]  /*63800*/  LDL.LU.64 R198, [R1+0xbf8] ;  /* 0x000bf80001c67983 */ /* 0x000ea20000300a00 */
[C---:B------:R-:W-:Y:S02]  /*63810*/  IADD3 R143, R7.reuse, 0x200000, RZ ;  /* 0x00200000078f7810 */ /* 0x040fe40007ffe0ff */
[----:B------:R-:W-:-:S02]  /*63820*/  IADD3 R142, R7, 0x200000, RZ ;  /* 0x00200000078e7810 */ /* 0x000fc40007ffe0ff */
[C---:B------:R-:W-:Y:S01]  /*63830*/  IADD3 R155, R7.reuse, 0x200000, RZ ;  /* 0x00200000079b7810 */ /* 0x040fe20007ffe0ff */
[----:B------:R1:W-:Y:S02]  /*63840*/  LDGSTS.E [R143+-0x48400], [R136.64], P0 ;  /* 0xb7c00000888f7fae */ /* 0x0003e40008121844 */
[----:B------:R1:W-:Y:S01]  /*63850*/  LDGSTS.E [R142+-0x47400], [R138.64], P0 ;  /* 0xb8c000008a8e7fae */ /* 0x0003e20008121844 */
[C---:B------:R-:W-:Y:S02]  /*63860*/  IADD3 R154, R7.reuse, 0x200000, RZ ;  /* 0x00200000079a7810 */ /* 0x040fe40007ffe0ff */
[C---:B------:R-:W-:Y:S02]  /*63870*/  IADD3 R153, R7.reuse, 0x200000, RZ ;  /* 0x0020000007997810 */ /* 0x040fe40007ffe0ff */
[C---:B------:R-:W-:Y:S01]  /*63880*/  IADD3 R152, R7.reuse, 0x200000, RZ ;  /* 0x0020000007987810 */ /* 0x040fe20007ffe0ff */
[----:B------:R1:W-:Y:S02]  /*63890*/  LDGSTS.E [R3+-0x46400], [R140.64], P0 ;  /* 0xb9c000008c037fae */ /* 0x0003e40008121844 */
[----:B-1----:R-:W-:Y:S01]  /*638a0*/  IMAD.WIDE R142, R2, 0x4, R178 ;  /* 0x00000004028e7825 */ /* 0x002fe200078e02b2 */
[----:B------:R-:W-:-:S04]  /*638b0*/  IADD3 R157, R7, 0x200000, RZ ;  /* 0x00200000079d7810 */ /* 0x000fc80007ffe0ff */
[----:B------:R1:W-:Y:S01]  /*638c0*/  LDGSTS.E [R155+-0x45400], [R142.64], P0 ;  /* 0xbac000008e9b7fae */ /* 0x0003e20008121844 */
[----:B------:R1:W-:Y:S02]  /*638d0*/  LDGSTS.E [R154+-0x44400], [R144.64], P0 ;  /* 0xbbc00000909a7fae */ /* 0x0003e40008121844 */
[----:B------:R2:W-:Y:S02]  /*638e0*/  LDGSTS.E [R153+-0x43400], [R146.64], P0 ;  /* 0xbcc0000092997fae */ /* 0x0005e40008121844 */
[----:B------:R2:W-:Y:S01]  /*638f0*/  LDGSTS.E [R152+-0x42400], [R148.64], P0 ;  /* 0xbdc0000094987fae */ /* 0x0005e20008121844 */
[C---:B------:R-:W-:Y:S01]  /*63900*/  IADD3 R156, R9.reuse, 0x200000, RZ ;  /* 0x00200000099c7810 */ /* 0x040fe20007ffe0ff */
[----:B------:R1:W-:Y:S02]  /*63910*/  LDGSTS.E [R3+-0x41400], [R150.64], P0 ;  /* 0xbec0000096037fae */ /* 0x0003e40008121844 */
[C---:B-1----:R-:W-:Y:S02]  /*63920*/  IADD3 R155, R9.reuse, 0x200000, RZ ;  /* 0x00200000099b7810 */ /* 0x042fe40007ffe0ff */
[----:B------:R-:W-:-:S02]  /*63930*/  IADD3 R154, R9, 0x200000, RZ ;  /* 0x00200000099a7810 */ /* 0x000fc40007ffe0ff */
[----:B------:R-:W-:Y:S01]  /*63940*/  IADD3 R3, R9, 0x200000, RZ ;  /* 0x0020000009037810 */ /* 0x000fe20007ffe0ff */
[----:B-----5:R-:W-:-:S04]  /*63950*/  IMAD.WIDE R16, R2, 0x4, R186 ;  /* 0x0000000402107825 */ /* 0x020fc800078e02ba */
[----:B--2---:R-:W-:-:S04]  /*63960*/  IMAD.WIDE R14, R2, 0x4, R188 ;  /* 0x00000004020e7825 */ /* 0x004fc800078e02bc */
[----:B------:R-:W-:-:S04]  /*63970*/  IMAD.WIDE R10, R2, 0x4, R202 ;  /* 0x00000004020a7825 */ /* 0x000fc800078e02ca */
[----:B------:R-:W-:-:S04]  /*63980*/  IMAD.WIDE R4, R2, 0x4, R200 ;  /* 0x0000000402047825 */ /* 0x000fc800078e02c8 */
[C---:B------:R-:W-:Y:S01]  /*63990*/  IMAD.WIDE R152, R2.reuse, 0x4, R180 ;  /* 0x0000000402987825 */ /* 0x040fe200078e02b4 */
[----:B------:R2:W-:Y:S03]  /*639a0*/  STL.64 [R1+0xf0], R16 ;  /* 0x0000f01001007387 */ /* 0x0005e60000100a00 */
[----:B------:R1:W-:Y:S02]  /*639b0*/  STL.64 [R1+0xe0], R14 ;  /* 0x0000e00e01007387 */ /* 0x0003e40000100a00 */
[----:B------:R2:W-:Y:S02]  /*639c0*/  STL.64 [R1+0xd0], R10 ;  /* 0x0000d00a01007387 */ /* 0x0005e40000100a00 */
[----:B------:R5:W-:Y:S01]  /*639d0*/  STL.64 [R1+0xc0], R4 ;  /* 0x0000c00401007387 */ /* 0x000be20000100a00 */
[----:B------:R-:W4:Y:S04]  /*639e0*/  LDL.LU.64 R180, [R1+0xc08] ;  /* 0x000c080001b47983 */ /* 0x000f280000300a00 */
[----:B------:R1:W-:Y:S01]  /*639f0*/  LDGSTS.E [R157+-0x40400], [R152.64], P0 ;  /* 0xbfc00000989d7fae */ /* 0x0003e20008121844 */
[----:B------:R-:W4:Y:S02]  /*63a00*/  LDL.LU.64 R186, [R1+0xc18] ;  /* 0x000c180001ba7983 */ /* 0x000f240000300a00 */
[----:B------:R2:W-:Y:S02]  /*63a10*/  LDGSTS.E [R156+-0x7f200], [R16.64], P0 ;  /* 0x80e00000109c7fae */ /* 0x0005e40008121844 */
[----:B------:R-:W4:Y:S01]  /*63a20*/  LDL.LU.64 R188, [R1+0xc28] ;  /* 0x000c280001bc7983 */ /* 0x000f220000300a00 */
[----:B------:R1:W-:Y:S04]  /*63a30*/  LDGSTS.E [R155+-0x7e200], [R14.64], P0 ;  /* 0x81e000000e9b7fae */ /* 0x0003e80008121844 */
[----:B------:R-:W4:Y:S01]  /*63a40*/  LDL.LU.64 R202, [R1+0xc38] ;  /* 0x000c380001ca7983 */ /* 0x000f220000300a00 */
[----:B------:R2:W-:Y:S02]  /*63a50*/  LDGSTS.E [R154+-0x7d200], [R10.64], P0 ;  /* 0x82e000000a9a7fae */ /* 0x0005e40008121844 */
[----:B------:R-:W4:Y:S02]  /*63a60*/  LDL.LU.64 R200, [R1+0xc48] ;  /* 0x000c480001c87983 */ /* 0x000f240000300a00 */
[----:B------:R5:W-:Y:S02]  /*63a70*/  LDGSTS.E [R3+-0x7c200], [R4.64], P0 ;  /* 0x83e0000004037fae */ /* 0x000be40008121844 */
[----:B---3--:R-:W-:-:S04]  /*63a80*/  IMAD.WIDE R18, R2, 0x4, R192 ;  /* 0x0000000402127825 */ /* 0x008fc800078e02c0 */
[----:B--2---:R-:W-:-:S04]  /*63a90*/  IMAD.WIDE R16, R2, 0x4, R194 ;  /* 0x0000000402107825 */ /* 0x004fc800078e02c2 */
[----:B-1----:R-:W-:-:S04]  /*63aa0*/  IMAD.WIDE R14, R2, 0x4, R190 ;  /* 0x00000004020e7825 */ /* 0x002fc800078e02be */
[----:B------:R-:W-:-:S04]  /*63ab0*/  IMAD.WIDE R10, R2, 0x4, R196 ;  /* 0x00000004020a7825 */ /* 0x000fc800078e02c4 */
[----:B-----5:R-:W-:Y:S01]  /*63ac0*/  IMAD.WIDE R4, R2, 0x4, R198 ;  /* 0x0000000402047825 */ /* 0x020fe200078e02c6 */
[----:B------:R4:W-:Y:S03]  /*63ad0*/  STL.64 [R1+0xb0], R18 ;  /* 0x0000b01201007387 */ /* 0x0009e60000100a00 */
[----:B------:R1:W-:Y:S02]  /*63ae0*/  STL.64 [R1+0xa0], R16 ;  /* 0x0000a01001007387 */ /* 0x0003e40000100a00 */
[----:B------:R2:W-:Y:S02]  /*63af0*/  STL.64 [R1+0x90], R14 ;  /* 0x0000900e01007387 */ /* 0x0005e40000100a00 */
[----:B------:R3:W-:Y:S01]  /*63b00*/  STL.64 [R1+0x80], R10 ;  /* 0x0000800a01007387 */ /* 0x0007e20000100a00 */
[----:B------:R5:W-:Y:S01]  /*63b10*/  STL.64 [R1+0x70], R4 ;  /* 0x0000700401007387 */ /* 0x000be20000100a00 */
[----:B------:R-:W4:Y:S02]  /*63b20*/  LDL.LU.64 R192, [R1+0xc58] ;  /* 0x000c580001c07983 */ /* 0x000f240000300a00 */
[----:B------:R-:W4:Y:S02]  /*63b30*/  LDL.LU.64 R194, [R1+0xc68] ;  /* 0x000c680001c27983 */ /* 0x000f240000300a00 */
[----:B------:R-:W4:Y:S01]  /*63b40*/  LDL.LU.64 R190, [R1+0xc78] ;  /* 0x000c780001be7983 */ /* 0x000f220000300a00 */
[----:B------:R-:W4:Y:S01]  /*63b50*/  LDL.LU.64 R196, [R1+0xc88] ;  /* 0x000c880001c47983 */ /* 0x000f220000300a00 */
[----:B------:R-:W4:Y:S01]  /*63b60*/  LDL.LU.64 R198, [R1+0xc98] ;  /* 0x000c980001c67983 */ /* 0x000f220000300a00 */
[----:B------:R-:W-:-:S05]  /*63b70*/  IADD3 R157, R9, 0x200000, RZ ;  /* 0x00200000099d7810 */ /* 0x000fca0007ffe0ff */
[----:B------:R4:W-:Y:S01]  /*63b80*/  LDGSTS.E [R157+-0x7b200], [R18.64], P0 ;  /* 0x84e00000129d7fae */ /* 0x0009e20008121844 */
[----:B------:R1:W-:Y:S02]  /*63b90*/  LDGSTS.E [R156+-0x7a200], [R16.64], P0 ;  /* 0x85e00000109c7fae */ /* 0x0003e40008121844 */
[----:B------:R2:W-:Y:S02]  /*63ba0*/  LDGSTS.E [R155+-0x79200], [R14.64], P0 ;  /* 0x86e000000e9b7fae */ /* 0x0005e40008121844 */
[----:B------:R3:W-:Y:S01]  /*63bb0*/  LDGSTS.E [R154+-0x78200], [R10.64], P0 ;  /* 0x87e000000a9a7fae */ /* 0x0007e20008121844 */
[----:B------:R5:W-:Y:S01]  /*63bc0*/  LDGSTS.E [R3+-0x77200], [R4.64], P0 ;  /* 0x88e0000004037fae */ /* 0x000be20008121844 */
[----:B----4-:R-:W-:-:S04]  /*63bd0*/  IMAD.WIDE R18, R2, 0x4, R180 ;  /* 0x0000000402127825 */ /* 0x010fc800078e02b4 */
[----:B-1----:R-:W-:-:S04]  /*63be0*/  IMAD.WIDE R16, R2, 0x4, R186 ;  /* 0x0000000402107825 */ /* 0x002fc800078e02ba */
[----:B--2---:R-:W-:-:S04]  /*63bf0*/  IMAD.WIDE R14, R2, 0x4, R188 ;  /* 0x00000004020e7825 */ /* 0x004fc800078e02bc */
[----:B---3--:R-:W-:-:S04]  /*63c00*/  IMAD.WIDE R10, R2, 0x4, R202 ;  /* 0x00000004020a7825 */ /* 0x008fc800078e02ca */
[C---:B-----5:R-:W-:Y:S01]  /*63c10*/  IMAD.WIDE R4, R2.reuse, 0x4, R200 ;  /* 0x0000000402047825 */ /* 0x060fe200078e02c8 */
[----:B------:R-:W-:Y:S03]  /*63c20*/  STL.64 [R1+0x60], R18 ;  /* 0x0000601201007387 */ /* 0x000fe60000100a00 */
[----:B------:R-:W-:Y:S02]  /*63c30*/  STL.64 [R1+0x50], R16 ;  /* 0x0000501001007387 */ /* 0x000fe40000100a00 */
[----:B------:R-:W-:Y:S01]  /*63c40*/  STL.64 [R1+0x40], R14 ;  /* 0x0000400e01007387 */ /* 0x000fe20000100a00 */
[----:B------:R1:W-:Y:S01]  /*63c50*/  LDGSTS.E [R157+-0x76200], [R18.64], P0 ;  /* 0x89e00000129d7fae */ /* 0x0003e20008121844 */
[----:B------:R2:W-:Y:S02]  /*63c60*/  STL.64 [R1+0x30], R10 ;  /* 0x0000300a01007387 */ /* 0x0005e40000100a00 */
[----:B------:R1:W-:Y:S02]  /*63c70*/  LDGSTS.E [R156+-0x75200], [R16.64], P0 ;  /* 0x8ae00000109c7fae */ /* 0x0003e40008121844 */
[----:B------:R3:W-:Y:S01]  /*63c80*/  STL.64 [R1+0x20], R4 ;  /* 0x0000200401007387 */ /* 0x0007e20000100a00 */
[----:B------:R4:W-:Y:S04]  /*63c90*/  LDGSTS.E [R155+-0x74200], [R14.64], P0 ;  /* 0x8be000000e9b7fae */ /* 0x0009e80008121844 */
[----:B------:R-:W5:Y:S01]  /*63ca0*/  LDL.LU.64 R180, [R1+0xca8] ;  /* 0x000ca80001b47983 */ /* 0x000f620000300a00 */
[----:B------:R2:W-:Y:S02]  /*63cb0*/  LDGSTS.E [R154+-0x73200], [R10.64], P0 ;  /* 0x8ce000000a9a7fae */ /* 0x0005e40008121844 */
[----:B------:R-:W5:Y:S02]  /*63cc0*/  LDL.LU.64 R186, [R1+0xcb8] ;  /* 0x000cb80001ba7983 */ /* 0x000f640000300a00 */
[----:B------:R-:W5:Y:S01]  /*63cd0*/  LDL.LU.64 R188, [R1+0xcc8] ;  /* 0x000cc80001bc7983 */ /* 0x000f620000300a00 */
[----:B------:R3:W-:Y:S04]  /*63ce0*/  LDGSTS.E [R3+-0x72200], [R4.64], P0 ;  /* 0x8de0000004037fae */ /* 0x0007e80008121844 */
[----:B------:R-:W5:Y:S01]  /*63cf0*/  LDL.LU.64 R202, [R1+0xcd8] ;  /* 0x000cd80001ca7983 */ /* 0x000f620000300a00 */
[----:B------:R-:W5:Y:S02]  /*63d00*/  LDL.LU.64 R200, [R1+0xce8] ;  /* 0x000ce80001c87983 */ /* 0x000f640000300a00 */
[----:B--2---:R-:W-:-:S04]  /*63d10*/  IMAD.WIDE R10, R2, 0x4, R192 ;  /* 0x00000004020a7825 */ /* 0x004fc800078e02c0 */
[----:B---3--:R-:W-:-:S04]  /*63d20*/  IMAD.WIDE R4, R2, 0x4, R194 ;  /* 0x0000000402047825 */ /* 0x008fc800078e02c2 */
[C---:B----4-:R-:W-:Y:S01]  /*63d30*/  IMAD.WIDE R154, R2.reuse, 0x4, R190 ;  /* 0x00000004029a7825 */ /* 0x050fe200078e02be */
[----:B------:R2:W-:Y:S03]  /*63d40*/  STL.64 [R1+0x10], R10 ;  /* 0x0000100a01007387 */ /* 0x0005e60000100a00 */
[----:B------:R3:W-:Y:S02]  /*63d50*/  STL.64 [R1], R4 ;  /* 0x0000000401007387 */ /* 0x0007e40000100a00 */
[----:B------:R-:W4:Y:S02]  /*63d60*/  LDL.LU.64 R192, [R1+0xcf8] ;  /* 0x000cf80001c07983 */ /* 0x000f240000300a00 */
[----:B------:R-:W2:Y:S02]  /*63d70*/  LDL.LU.64 R194, [R1+0xd08] ;  /* 0x000d080001c27983 */ /* 0x000ea40000300a00 */
[C---:B-1----:R-:W-:Y:S01]  /*63d80*/  IMAD.WIDE R156, R2.reuse, 0x4, R196 ;  /* 0x00000004029c7825 */ /* 0x042fe200078e02c4 */
[----:B------:R-:W2:Y:S03]  /*63d90*/  LDL.LU.64 R190, [R1+0xd18] ;  /* 0x000d180001be7983 */ /* 0x000ea60000300a00 */
[----:B------:R-:W2:Y:S02]  /*63da0*/  LDL.LU.64 R196, [R1+0xd28] ;  /* 0x000d280001c47983 */ /* 0x000ea40000300a00 */
[----:B------:R-:W-:-:S02]  /*63db0*/  IMAD.WIDE R158, R2, 0x4, R198 ;  /* 0x00000004029e7825 */ /* 0x000fc400078e02c6 */
[----:B------:R-:W3:Y:S01]  /*63dc0*/  LDL.LU.64 R198, [R1+0xd38] ;  /* 0x000d380001c67983 */ /* 0x000ee20000300a00 */
[C---:B------:R-:W-:Y:S02]  /*63dd0*/  IADD3 R163, R9.reuse, 0x200000, RZ ;  /* 0x0020000009a37810 */ /* 0x040fe40007ffe0ff */
        /* <DEDUP_REMOVED lines=8> */
[----:B------:R-:W-:-:S02]  /*63e60*/  IADD3 R173, R9, 0x200000, RZ ;  /* 0x0020000009ad7810 */ /* 0x000fc40007ffe0ff */
[----:B------:R-:W-:Y:S01]  /*63e70*/  IADD3 R172, R9, 0x200000, RZ ;  /* 0x0020000009ac7810 */ /* 0x000fe20007ffe0ff */
[----:B------:R1:W-:Y:S01]  /*63e80*/  LDGSTS.E [R3+-0x6d200], [R158.64], P0 ;  /* 0x92e000009e037fae */ /* 0x0003e20008121844 */
[----:B-----5:R-:W-:-:S04]  /*63e90*/  IMAD.WIDE R162, R2, 0x4, R186 ;  /* 0x0000000402a27825 */ /* 0x020fc800078e02ba */
[C---:B------:R-:W-:Y:S01]  /*63ea0*/  IMAD.WIDE R164, R2.reuse, 0x4, R188 ;  /* 0x0000000402a47825 */ /* 0x040fe200078e02bc */
[----:B------:R-:W5:Y:S03]  /*63eb0*/  LDL.LU.64 R186, [R1+0xd58] ;  /* 0x000d580001ba7983 */ /* 0x000f660000300a00 */
[----:B------:R-:W-:-:S04]  /*63ec0*/  IMAD.WIDE R166, R2, 0x4, R202 ;  /* 0x0000000402a67825 */ /* 0x000fc800078e02ca */
[----:B------:R-:W5:Y:S02]  /*63ed0*/  LDL.LU.64 R188, [R1+0xd68] ;  /* 0x000d680001bc7983 */ /* 0x000f640000300a00 */
[C---:B-1----:R-:W-:Y:S01]  /*63ee0*/  IMAD.WIDE R160, R2.reuse, 0x4, R180 ;  /* 0x0000000402a07825 */ /* 0x042fe200078e02b4 */
[----:B------:R-:W5:Y:S03]  /*63ef0*/  LDL.LU.64 R202, [R1+0xd78] ;  /* 0x000d780001ca7983 */ /* 0x000f660000300a00 */
[----:B------:R-:W-:-:S04]  /*63f00*/  IMAD.WIDE R168, R2, 0x4, R200 ;  /* 0x0000000402a87825 */ /* 0x000fc800078e02c8 */
[----:B------:R-:W5:Y:S02]  /*63f10*/  LDL.LU.64 R200, [R1+0xd88] ;  /* 0x000d880001c87983 */ /* 0x000f640000300a00 */
[----:B------:R-:W5:Y:S01]  /*63f20*/  LDL.LU.64 R212, [R1+0xd98] ;  /* 0x000d980001d47983 */ /* 0x000f620000300a00 */
[----:B------:R1:W-:Y:S01]  /*63f30*/  LDGSTS.E [R173+-0x6c200], [R160.64], P0 ;  /* 0x93e00000a0ad7fae */ /* 0x0003e20008121844 */
[----:B------:R1:W-:Y:S03]  /*63f40*/  LDGSTS.E [R172+-0x6b200], [R162.64], P0 ;  /* 0x94e00000a2ac7fae */ /* 0x0003e60008121844 */
[----:B------:R-:W5:Y:S01]  /*63f50*/  LDL.LU.64 R210, [R1+0xda8] ;  /* 0x000da80001d27983 */ /* 0x000f620000300a00 */
[----:B--2---:R-:W-:-:S04]  /*63f60*/  IMAD.WIDE R176, R2, 0x4, R196 ;  /* 0x0000000402b07825 */ /* 0x004fc800078e02c4 */
[C---:B-1----:R-:W-:Y:S02]  /*63f70*/  IMAD.WIDE R172, R2.reuse, 0x4, R194 ;  /* 0x0000000402ac7825 */ /* 0x042fe400078e02c2 */
[----:B------:R-:W2:Y:S02]  /*63f80*/  LDL.LU.64 R194, [R1+0xdb8] ;  /* 0x000db80001c27983 */ /* 0x000ea40000300a00 */
[----:B------:R-:W2:Y:S02]  /*63f90*/  LDL.LU.64 R196, [R1+0xdc8] ;  /* 0x000dc80001c47983 */ /* 0x000ea40000300a00 */
[----:B---3--:R-:W-:Y:S02]  /*63fa0*/  IMAD.WIDE R178, R2, 0x4, R198 ;  /* 0x0000000402b27825 */ /* 0x008fe400078e02c6 */
[----:B------:R-:W3:Y:S02]  /*63fb0*/  LDL.LU.64 R198, [R1+0xdd8] ;  /* 0x000dd80001c67983 */ /* 0x000ee40000300a00 */
[----:B------:R-:W3:Y:S02]  /*63fc0*/  LDL.LU.64 R222, [R1+0xde8] ;  /* 0x000de80001de7983 */ /* 0x000ee40000300a00 */
[----:B------:R-:W3:Y:S02]  /*63fd0*/  LDL.LU.64 R220, [R1+0xdf8] ;  /* 0x000df80001dc7983 */ /* 0x000ee40000300a00 */
[----:B------:R-:W3:Y:S01]  /*63fe0*/  LDL.LU.64 R204, [R1+0xe08] ;  /* 0x000e080001cc7983 */ /* 0x000ee20000300a00 */
[----:B------:R-:W3:Y:S01]  /*63ff0*/  LDL.LU.64 R206, [R1+0xe18] ;  /* 0x000e180001ce7983 */ /* 0x000ee20000300a00 */
        /* <DEDUP_REMOVED lines=17> */
[----:B------:R-:W3:Y:S01]  /*64110*/  LDL.LU.64 R4, [R1+0xf38] ;  /* 0x000f380001047983 */ /* 0x000ee20000300a00 */
[----:B------:R-:W-:-:S02]  /*64120*/  IADD3 R171, R9, 0x200000, RZ ;  /* 0x0020000009ab7810 */ /* 0x000fc40007ffe0ff */
[C---:B------:R-:W-:Y:S02]  /*64130*/  IADD3 R170, R9.reuse, 0x200000, RZ ;  /* 0x0020000009aa7810 */ /* 0x040fe40007ffe0ff */
[C---:B------:R-:W-:Y:S02]  /*64140*/  IADD3 R183, R9.reuse, 0x200000, RZ ;  /* 0x0020000009b77810 */ /* 0x040fe40007ffe0ff */
[C---:B------:R-:W-:Y:S02]  /*64150*/  IADD3 R182, R9.reuse, 0x200000, RZ ;  /* 0x0020000009b67810 */ /* 0x040fe40007ffe0ff */
[C---:B------:R-:W-:Y:S01]  /*64160*/  IADD3 R181, R9.reuse, 0x200000, RZ ;  /* 0x0020000009b57810 */ /* 0x040fe20007ffe0ff */
[----:B------:R4:W-:Y:S01]  /*64170*/  LDGSTS.E [R171+-0x6a200], [R164.64], P0 ;  /* 0x95e00000a4ab7fae */ /* 0x0009e20008121844 */
[----:B------:R4:W-:Y:S02]  /*64180*/  LDGSTS.E [R170+-0x69200], [R166.64], P0 ;  /* 0x96e00000a6aa7fae */ /* 0x0009e40008121844 */
[C---:B------:R-:W-:Y:S01]  /*64190*/  IMAD.WIDE R174, R2.reuse, 0x4, R190 ;  /* 0x0000000402ae7825 */ /* 0x040fe200078e02be */
[C---:B------:R-:W-:Y:S01]  /*641a0*/  IADD3 R180, R9.reuse, 0x200000, RZ ;  /* 0x0020000009b47810 */ /* 0x040fe20007ffe0ff */
[----:B------:R1:W-:Y:S04]  /*641b0*/  LDGSTS.E [R3+-0x68200], [R168.64], P0 ;  /* 0x97e00000a8037fae */ /* 0x0003e80008121844 */
[----:B------:R-:W3:Y:S01]  /*641c0*/  LDL.LU.64 R244, [R1+0xf48] ;  /* 0x000f480001f47983 */ /* 0x000ee20000300a00 */
[----:B----4-:R-:W-:Y:S01]  /*641d0*/  IMAD.WIDE R170, R2, 0x4, R192 ;  /* 0x0000000402aa7825 */ /* 0x010fe200078e02c0 */
[----:B------:R-:W-:-:S02]  /*641e0*/  IADD3 R193, R9, 0x200000, RZ ;  /* 0x0020000009c17810 */ /* 0x000fc40007ffe0ff */
[C---:B------:R-:W-:Y:S02]  /*641f0*/  IADD3 R191, R9.reuse, 0x200000, RZ ;  /* 0x0020000009bf7810 */ /* 0x040fe40007ffe0ff */
[C---:B------:R-:W-:Y:S01]  /*64200*/  IADD3 R190, R9.reuse, 0x200000, RZ ;  /* 0x0020000009be7810 */ /* 0x040fe20007ffe0ff */
[----:B------:R-:W4:Y:S04]  /*64210*/  LDL.LU.64 R246, [R1+0xf58] ;  /* 0x000f580001f67983 */ /* 0x000f280000300a00 */
[----:B------:R5:W-:Y:S01]  /*64220*/  LDGSTS.E [R183+-0x67200], [R170.64], P0 ;  /* 0x98e00000aab77fae */ /* 0x000be20008121844 */
[----:B------:R5:W-:Y:S02]  /*64230*/  LDGSTS.E [R182+-0x66200], [R172.64], P0 ;  /* 0x99e00000acb67fae */ /* 0x000be40008121844 */
[----:B------:R1:W-:Y:S02]  /*64240*/  LDGSTS.E [R181+-0x65200], [R174.64], P0 ;  /* 0x9ae00000aeb57fae */ /* 0x0003e40008121844 */
[----:B------:R1:W-:Y:S01]  /*64250*/  LDGSTS.E [R180+-0x64200], [R176.64], P0 ;  /* 0x9be00000b0b47fae */ /* 0x0003e20008121844 */
[----:B------:R-:W-:Y:S01]  /*64260*/  IADD3 R192, R9, 0x200000, RZ ;  /* 0x0020000009c07810 */ /* 0x000fe20007ffe0ff */
[----:B------:R2:W-:Y:S04]  /*64270*/  LDGSTS.E [R3+-0x63200], [R178.64], P0 ;  /* 0x9ce00000b2037fae */ /* 0x0005e80008121844 */
[----:B------:R-:W4:Y:S01]  /*64280*/  LDL.LU.64 R14, [R1+0xf68] ;  /* 0x000f6800010e7983 */ /* 0x000f220000300a00 */
[----:B-1----:R-:W-:-:S05]  /*64290*/  IMAD.WIDE R180, R2, 0x4, R184 ;  /* 0x0000000402b47825 */ /* 0x002fca00078e02b8 */
[----:B------:R1:W-:Y:S01]  /*642a0*/  LDGSTS.E [R193+-0x62200], [R180.64], P0 ;  /* 0x9de00000b4c17fae */ /* 0x0003e20008121844 */
[----:B-----5:R-:W-:-:S04]  /*642b0*/  IMAD.WIDE R182, R2, 0x4, R186 ;  /* 0x0000000402b67825 */ /* 0x020fc800078e02ba */
[----:B------:R-:W-:-:S04]  /*642c0*/  IMAD.WIDE R184, R2, 0x4, R188 ;  /* 0x0000000402b87825 */ /* 0x000fc800078e02bc */
[C---:B------:R-:W-:Y:S01]  /*642d0*/  IMAD.WIDE R186, R2.reuse, 0x4, R202 ;  /* 0x0000000402ba7825 */ /* 0x040fe200078e02ca */
[----:B------:R1:W-:Y:S03]  /*642e0*/  LDGSTS.E [R192+-0x61200], [R182.64], P0 ;  /* 0x9ee00000b6c07fae */ /* 0x0003e60008121844 */
[----:B------:R5:W-:Y:S02]  /*642f0*/  LDGSTS.E [R191+-0x60200], [R184.64], P0 ;  /* 0x9fe00000b8bf7fae */ /* 0x000be40008121844 */
[----:B------:R-:W-:-:S04]  /*64300*/  IMAD.WIDE R188, R2, 0x4, R200 ;  /* 0x0000000402bc7825 */ /* 0x000fc800078e02c8 */
[----:B------:R5:W-:Y:S01]  /*64310*/  LDGSTS.E [R190+-0x5f200], [R186.64], P0 ;  /* 0xa0e00000babe7fae */ /* 0x000be20008121844 */
[C---:B------:R-:W-:Y:S02]  /*64320*/  IADD3 R203, R9.reuse, 0x200000, RZ ;  /* 0x0020000009cb7810 */ /* 0x040fe40007ffe0ff */
[C---:B------:R-:W-:Y:S02]  /*64330*/  IADD3 R202, R9.reuse, 0x200000, RZ ;  /* 0x0020000009ca7810 */ /* 0x040fe40007ffe0ff */
[C---:B------:R-:W-:Y:S02]  /*64340*/  IADD3 R201, R9.reuse, 0x200000, RZ ;  /* 0x0020000009c97810 */ /* 0x040fe40007ffe0ff */
[----:B------:R-:W-:Y:S01]  /*64350*/  IADD3 R200, R9, 0x200000, RZ ;  /* 0x0020000009c87810 */ /* 0x000fe20007ffe0ff */
[----:B------:R3:W-:Y:S01]  /*64360*/  LDGSTS.E [R3+-0x5e200], [R188.64], P0 ;  /* 0xa1e00000bc037fae */ /* 0x0007e20008121844 */
[----:B-1----:R-:W-:-:S04]  /*64370*/  IMAD.WIDE R192, R2, 0x4, R210 ;  /* 0x0000000402c07825 */ /* 0x002fc800078e02d2 */
[----:B-----5:R-:W-:-:S04]  /*64380*/  IMAD.WIDE R190, R2, 0x4, R212 ;  /* 0x0000000402be7825 */ /* 0x020fc800078e02d4 */
[----:B--2---:R-:W-:-:S04]  /*64390*/  IMAD.WIDE R194, R2, 0x4, R194 ;  /* 0x0000000402c27825 */ /* 0x004fc800078e02c2 */
[C---:B------:R-:W-:Y:S01]  /*643a0*/  IMAD.WIDE R196, R2.reuse, 0x4, R196 ;  /* 0x0000000402c47825 */ /* 0x040fe200078e02c4 */
[----:B------:R1:W-:Y:S03]  /*643b0*/  LDGSTS.E [R203+-0x5d200], [R190.64], P0 ;  /* 0xa2e00000becb7fae */ /* 0x0003e60008121844 */
[----:B------:R1:W-:Y:S02]  /*643c0*/  LDGSTS.E [R202+-0x5c200], [R192.64], P0 ;  /* 0xa3e00000c0ca7fae */ /* 0x0003e40008121844 */
[----:B------:R2:W-:Y:S02]  /*643d0*/  LDGSTS.E [R201+-0x5b200], [R194.64], P0 ;  /* 0xa4e00000c2c97fae */ /* 0x0005e40008121844 */
[----:B---3--:R-:W-:Y:S01]  /*643e0*/  IMAD.WIDE R198, R2, 0x4, R198 ;  /* 0x0000000402c67825 */ /* 0x008fe200078e02c6 */
[----:B------:R2:W-:Y:S01]  /*643f0*/  LDGSTS.E [R200+-0x5a200], [R196.64], P0 ;  /* 0xa5e00000c4c87fae */ /* 0x0005e20008121844 */
[----:B------:R-:W-:-:S02]  /*64400*/  IADD3 R213, R9, 0x200000, RZ ;  /* 0x0020000009d57810 */ /* 0x000fc40007ffe0ff */
[C---:B------:R-:W-:Y:S02]  /*64410*/  IADD3 R212, R9.reuse, 0x200000, RZ ;  /* 0x0020000009d47810 */ /* 0x040fe40007ffe0ff */
[C---:B------:R-:W-:Y:S01]  /*64420*/  IADD3 R211, R9.reuse, 0x200000, RZ ;  /* 0x0020000009d37810 */ /* 0x040fe20007ffe0ff */
[----:B------:R-:W-:Y:S01]  /*64430*/  IMAD.WIDE R204, R2, 0x4, R204 ;  /* 0x0000000402cc7825 */ /* 0x000fe200078e02cc */
[----:B------:R-:W-:-:S03]  /*64440*/  IADD3 R210, R9, 0x200000, RZ ;  /* 0x0020000009d27810 */ /* 0x000fc60007ffe0ff */
[----:B------:R-:W-:-:S04]  /*64450*/  IMAD.WIDE R206, R2, 0x4, R206 ;  /* 0x0000000402ce7825 */ /* 0x000fc800078e02ce */
[C---:B-1----:R-:W-:Y:S01]  /*64460*/  IMAD.WIDE R202, R2.reuse, 0x4, R220 ;  /* 0x0000000402ca7825 */ /* 0x042fe200078e02dc */
[----:B------:R1:W-:Y:S03]  /*64470*/  LDGSTS.E [R3+-0x59200], [R198.64], P0 ;  /* 0xa6e00000c6037fae */ /* 0x0003e60008121844 */
[----:B--2---:R-:W-:-:S04]  /*64480*/  IMAD.WIDE R200, R2, 0x4, R222 ;  /* 0x0000000402c87825 */ /* 0x004fc800078e02de */
[----:B------:R-:W-:Y:S01]  /*64490*/  IMAD.WIDE R208, R2, 0x4, R208 ;  /* 0x0000000402d07825 */ /* 0x000fe200078e02d0 */
[----:B------:R2:W-:Y:S03]  /*644a0*/  LDGSTS.E [R213+-0x58200], [R200.64], P0 ;  /* 0xa7e00000c8d57fae */ /* 0x0005e60008121844 */
[----:B------:R2:W-:Y:S02]  /*644b0*/  LDGSTS.E [R212+-0x57200], [R202.64], P0 ;  /* 0xa8e00000cad47fae */ /* 0x0005e40008121844 */
[----:B------:R3:W-:Y:S02]  /*644c0*/  LDGSTS.E [R211+-0x56200], [R204.64], P0 ;  /* 0xa9e00000ccd37fae */ /* 0x0007e40008121844 */
[----:B------:R3:W-:Y:S01]  /*644d0*/  LDGSTS.E [R210+-0x55200], [R206.64], P0 ;  /* 0xaae00000ced27fae */ /* 0x0007e20008121844 */
[C---:B------:R-:W-:Y:S02]  /*644e0*/  IADD3 R223, R9.reuse, 0x200000, RZ ;  /* 0x0020000009df7810 */ /* 0x040fe40007ffe0ff */
[----:B------:R-:W-:-:S02]  /*644f0*/  IADD3 R222, R9, 0x200000, RZ ;  /* 0x0020000009de7810 */ /* 0x000fc40007ffe0ff */
[C---:B------:R-:W-:Y:S01]  /*64500*/  IADD3 R221, R9.reuse, 0x200000, RZ ;  /* 0x0020000009dd7810 */ /* 0x040fe20007ffe0ff */
[----:B------:R-:W-:Y:S01]  /*64510*/  IMAD.WIDE R214, R2, 0x4, R214 ;  /* 0x0000000402d67825 */ /* 0x000fe200078e02d6 */
[----:B------:R-:W-:-:S03]  /*64520*/  IADD3 R220, R9, 0x200000, RZ ;  /* 0x0020000009dc7810 */ /* 0x000fc60007ffe0ff */
[C---:B------:R-:W-:Y:S01]  /*64530*/  IMAD.WIDE R216, R2.reuse, 0x4, R216 ;  /* 0x0000000402d87825 */ /* 0x040fe200078e02d8 */
[----:B------:R1:W-:Y:S03]  /*64540*/  LDGSTS.E [R3+-0x54200], [R208.64], P0 ;  /* 0xabe00000d0037fae */ /* 0x0003e60008121844 */
[----:B--2---:R-:W-:-:S04]  /*64550*/  IMAD.WIDE R212, R2, 0x4, R230 ;  /* 0x0000000402d47825 */ /* 0x004fc800078e02e6 */
[----:B---3--:R-:W-:-:S04]  /*64560*/  IMAD.WIDE R210, R2, 0x4, R232 ;  /* 0x0000000402d27825 */ /* 0x008fc800078e02e8 */
[C---:B------:R-:W-:Y:S01]  /*64570*/  IMAD.WIDE R218, R2.reuse, 0x4, R218 ;  /* 0x0000000402da7825 */ /* 0x040fe200078e02da */
[----:B------:R2:W-:Y:S03]  /*64580*/  LDGSTS.E [R223+-0x53200], [R210.64], P0 ;  /* 0xace00000d2df7fae */ /* 0x0005e60008121844 */
[----:B------:R2:W-:Y:S02]  /*64590*/  LDGSTS.E [R222+-0x52200], [R212.64], P0 ;  /* 0xade00000d4de7fae */ /* 0x0005e40008121844 */
[----:B------:R3:W-:Y:S02]  /*645a0*/  LDGSTS.E [R221+-0x51200], [R214.64], P0 ;  /* 0xaee00000d6dd7fae */ /* 0x0007e40008121844 */
[----:B------:R3:W-:Y:S01]  /*645b0*/  LDGSTS.E [R220+-0x50200], [R216.64], P0 ;  /* 0xafe00000d8dc7fae */ /* 0x0007e20008121844 */
[C---:B------:R-:W-:Y:S02]  /*645c0*/  IADD3 R233, R9.reuse, 0x200000, RZ ;  /* 0x0020000009e97810 */ /* 0x040fe40007ffe0ff */
[C---:B------:R-:W-:Y:S01]  /*645d0*/  IADD3 R232, R9.reuse, 0x200000, RZ ;  /* 0x0020000009e87810 */ /* 0x040fe20007ffe0ff */
[----:B------:R1:W-:Y:S01]  /*645e0*/  LDGSTS.E [R3+-0x4f200], [R218.64], P0 ;  /* 0xb0e00000da037fae */ /* 0x0003e20008121844 */
[----:B------:R-:W-:Y:S01]  /*645f0*/  IADD3 R231, R9, 0x200000, RZ ;  /* 0x0020000009e77810 */ /* 0x000fe20007ffe0ff */
[----:B------:R-:W-:-:S04]  /*64600*/  IMAD.WIDE R224, R2, 0x4, R224 ;  /* 0x0000000402e07825 */ /* 0x000fc800078e02e0 */
[----:B--2---:R-:W-:-:S04]  /*64610*/  IMAD.WIDE R222, R2, 0x4, R240 ;  /* 0x0000000402de7825 */ /* 0x004fc800078e02f0 */
[----:B---3--:R-:W-:Y:S01]  /*64620*/  IMAD.WIDE R220, R2, 0x4, R242 ;  /* 0x0000000402dc7825 */ /* 0x008fe200078e02f2 */
[----:B------:R-:W-:-:S03]  /*64630*/  IADD3 R230, R9, 0x200000, RZ ;  /* 0x0020000009e67810 */ /* 0x000fc60007ffe0ff */
[C---:B------:R-:W-:Y:S01]  /*64640*/  IMAD.WIDE R226, R2.reuse, 0x4, R226 ;  /* 0x0000000402e27825 */ /* 0x040fe200078e02e2 */
[----:B------:R2:W-:Y:S03]  /*64650*/  LDGSTS.E [R233+-0x4e200], [R220.64], P0 ;  /* 0xb1e00000dce97fae */ /* 0x0005e60008121844 */
[----:B------:R2:W-:Y:S02]  /*64660*/  LDGSTS.E [R232+-0x4d200], [R222.64], P0 ;  /* 0xb2e00000dee87fae */ /* 0x0005e40008121844 */
[----:B------:R3:W-:Y:S02]  /*64670*/  LDGSTS.E [R231+-0x4c200], [R224.64], P0 ;  /* 0xb3e00000e0e77fae */ /* 0x0007e40008121844 */
[----:B------:R3:W-:Y:S02]  /*64680*/  LDGSTS.E [R230+-0x4b200], [R226.64], P0 ;  /* 0xb4e00000e2e67fae */ /* 0x0007e40008121844 */
[----:B--2---:R-:W-:-:S02]  /*64690*/  IMAD.WIDE R232, R2, 0x4, R10 ;  /* 0x0000000402e87825 */ /* 0x004fc400078e020a */
[----:B------:R-:W2:Y:S02]  /*646a0*/  LDL.LU.64 R10, [R1+0x1728] ;  /* 0x00172800010a7983 */ /* 0x000ea40000300a00 */
[----:B------:R-:W5:Y:S02]  /*646b0*/  LDL.LU.64 R20, [R1+0x1720] ;  /* 0x0017200001147983 */ /* 0x000f640000300a00 */
[----:B------:R-:W5:Y:S02]  /*646c0*/  LDL.LU.64 R22, [R1+0x1718] ;  /* 0x0017180001167983 */ /* 0x000f640000300a00 */
[C---:B---3--:R-:W-:Y:S02]  /*646d0*/  IMAD.WIDE R230, R2.reuse, 0x4, R16 ;  /* 0x0000000402e67825 */ /* 0x048fe400078e0210 */
[----:B------:R-:W3:Y:S02]  /*646e0*/  LDL.LU.64 R16, [R1+0x29a8] ;  /* 0x0029a80001107983 */ /* 0x000ee40000300a00 */
[----:B------:R-:W-:Y:S01]  /*646f0*/  IMAD.WIDE R228, R2, 0x4, R228 ;  /* 0x0000000402e47825 */ /* 0x000fe200078e02e4 */
[----:B------:R-:W-:-:S02]  /*64700*/  IADD3 R243, R9, 0x200000, RZ ;  /* 0x0020000009f37810 */ /* 0x000fc40007ffe0ff */
[C---:B------:R-:W-:Y:S02]  /*64710*/  IADD3 R242, R9.reuse, 0x200000, RZ ;  /* 0x0020000009f27810 */ /* 0x040fe40007ffe0ff */
[----:B------:R1:W-:Y:S01]  /*64720*/  LDGSTS.E [R3+-0x4a200], [R228.64], P0 ;  /* 0xb5e00000e4037fae */ /* 0x0003e20008121844 */
[----:B------:R1:W-:Y:S02]  /*64730*/  LDGSTS.E [R243+-0x49200], [R230.64], P0 ;  /* 0xb6e00000e6f37fae */ /* 0x0003e40008121844 */
[----:B------:R1:W-:Y:S02]  /*64740*/  LDGSTS.E [R242+-0x48200], [R232.64], P0 ;  /* 0xb7e00000e8f27fae */ /* 0x0003e40008121844 */
[C---:B-1----:R-:W-:Y:S02]  /*64750*/  IMAD.WIDE R242, R2.reuse, 0x4, R4 ;  /* 0x0000000402f27825 */ /* 0x042fe400078e0204 */
[----:B------:R-:W3:Y:S01]  /*64760*/  LDL.LU.64 R4, [R1+0x29a0] ;  /* 0x0029a00001047983 */ /* 0x000ee20000300a00 */
[C---:B------:R-:W-:Y:S01]  /*64770*/  IADD3 R241, R9.reuse, 0x200000, RZ ;  /* 0x0020000009f17810 */ /* 0x040fe20007ffe0ff */
[----:B------:R-:W-:Y:S01]  /*64780*/  IMAD.WIDE R234, R2, 0x4, R234 ;  /* 0x0000000402ea7825 */ /* 0x000fe200078e02ea */
[----:B------:R-:W-:-:S03]  /*64790*/  IADD3 R240, R9, 0x200000, RZ ;  /* 0x0020000009f07810 */ /* 0x000fc60007ffe0ff */
[----:B------:R-:W-:-:S04]  /*647a0*/  IMAD.WIDE R236, R2, 0x4, R236 ;  /* 0x0000000402ec7825 */ /* 0x000fc800078e02ec */
[----:B------:R-:W-:-:S04]  /*647b0*/  IMAD.WIDE R238, R2, 0x4, R238 ;  /* 0x0000000402ee7825 */ /* 0x000fc800078e02ee */
[C---:B------:R-:W-:Y:S01]  /*647c0*/  IMAD.WIDE R244, R2.reuse, 0x4, R244 ;  /* 0x0000000402f47825 */ /* 0x040fe200078e02f4 */
[----:B------:R1:W-:Y:S03]  /*647d0*/  LDGSTS.E [R241+-0x47200], [R234.64], P0 ;  /* 0xb8e00000eaf17fae */ /* 0x0003e60008121844 */
[----:B------:R1:W-:Y:S02]  /*647e0*/  LDGSTS.E [R240+-0x46200], [R236.64], P0 ;  /* 0xb9e00000ecf07fae */ /* 0x0003e40008121844 */
[----:B------:R4:W-:Y:S01]  /*647f0*/  LDGSTS.E [R3+-0x45200], [R238.64], P0 ;  /* 0xbae00000ee037fae */ /* 0x0009e20008121844 */
[----:B------:R-:W-:Y:S01]  /*64800*/  MOV R0, c[0x0][0x188] ;  /* 0x0000620000007a02 */ /* 0x000fe20000000f00 */
[----:B------:R-:W3:Y:S01]  /*64810*/  LDL.LU.64 R26, [R1+0x2998] ;  /* 0x00299800011a7983 */ /* 0x000ee20000300a00 */
[----:B------:R-:W3:Y:S02]  /*64820*/  LDL.LU.64 R24, [R1+0x2990] ;  /* 0x0029900001187983 */ /* 0x000ee40000300a00 */
[----:B-1----:R-:W-:Y:S01]  /*64830*/  IMAD.WIDE R240, R2, 0x4, R248 ;  /* 0x0000000402f07825 */ /* 0x002fe200078e02f8 */
[----:B------:R-:W-:-:S02]  /*64840*/  IADD3 R249, R9, 0x200000, RZ ;  /* 0x0020000009f97810 */ /* 0x000fc40007ffe0ff */
[C---:B------:R-:W-:Y:S02]  /*64850*/  IADD3 R248, R9.reuse, 0x200000, RZ ;  /* 0x0020000009f87810 */ /* 0x040fe40007ffe0ff */
[----:B------:R1:W-:Y:S01]  /*64860*/  LDGSTS.E [R3+-0x44200], [R240.64], P0 ;  /* 0xbbe00000f0037fae */ /* 0x0003e20008121844 */
[----:B------:R1:W-:Y:S02]  /*64870*/  LDGSTS.E [R249+-0x43200], [R242.64], P0 ;  /* 0xbce00000f2f97fae */ /* 0x0003e40008121844 */
[----:B------:R1:W-:Y:S02]  /*64880*/  LDGSTS.E [R248+-0x42200], [R244.64], P0 ;  /* 0xbde00000f4f87fae */ /* 0x0003e40008121844 */
[----:B------:R-:W-:Y:S02]  /*64890*/  IMAD.MOV.U32 R252, RZ, RZ, c[0x0][0x180] ;  /* 0x00006000fffc7624 */ /* 0x000fe400078e00ff */
[----:B------:R-:W-:Y:S01]  /*648a0*/  IMAD.SHL.U32 R0, R0, 0x80, RZ ;  /* 0x0000008000007824 */ /* 0x000fe200078e00ff */
[----:B------:R-:W1:Y:S01]  /*648b0*/  S2R R6, SR_TID.X ;  /* 0x0000000000067919 */ /* 0x000e620000002100 */
[----:B----4-:R-:W-:Y:S01]  /*648c0*/  IMAD.WIDE R246, R2, 0x4, R246 ;  /* 0x0000000402f67825 */ /* 0x010fe200078e02f6 */
[----:B------:R-:W-:-:S03]  /*648d0*/  IADD3 R9, R9, 0x200000, RZ ;  /* 0x0020000009097810 */ /* 0x000fc60007ffe0ff */
[----:B-1----:R-:W-:Y:S01]  /*648e0*/  IMAD.WIDE R248, R2, 0x4, R14 ;  /* 0x0000000402f87825 */ /* 0x002fe200078e020e */
[----:B------:R-:W-:Y:S01]  /*648f0*/  IADD3 R8, R252, -0x199, RZ ;  /* 0xfffffe67fc087810 */ /* 0x000fe20007ffe0ff */
[----:B------:R-:W4:Y:S04]  /*64900*/  LDL.LU.64 R14, [R1+0x2988] ;  /* 0x00298800010e7983 */ /* 0x000f280000300a00 */
[----:B------:R1:W-:Y:S01]  /*64910*/  LDGSTS.E [R3+-0x41200], [R246.64], P0 ;  /* 0xbee00000f6037fae */ /* 0x0003e20008121844 */
[----:B------:R1:W-:Y:S01]  /*64920*/  LDGSTS.E [R9+-0x40200], [R248.64], P0 ;  /* 0xbfe00000f8097fae */ /* 0x0003e20008121844 */
[----:B------:R-:W-:Y:S01]  /*64930*/  ISETP.GE.U32.AND P0, PT, R8, 0x7ffffde8, PT ;  /* 0x7ffffde80800780c */ /* 0x000fe20003f06070 */
[----:B------:R-:W0:Y:S01]  /*64940*/  LDGDEPBAR ;  /* 0x00000000000079af */ /* 0x000e220000000000 */
[----:B------:R-:W-:-:S04]  /*64950*/  LOP3.LUT R6, R6, 0x7f, RZ, 0xc0, !PT ;  /* 0x0000007f06067812 */ /* 0x000fc800078ec0ff */
[----:B------:R-:W-:-:S04]  /*64960*/  SHF.L.U32 R19, R6, 0x2, RZ ;  /* 0x0000000206137819 */ /* 0x000fc800000006ff */
[----:B-1----:R-:W-:Y:S01]  /*64970*/  IADD3 R3, R19, 0x100000, RZ ;  /* 0x0010000013037810 */ /* 0x002fe20007ffe0ff */
[----:B------:R-:W-:Y:S01]  /*64980*/  BAR.SYNC.DEFER_BLOCKING 0x0 ;  /* 0x0000000000007b1d */ /* 0x000fe20000010000 */
[----:B--2---:R-:W-:-:S04]  /*64990*/  IMAD.WIDE R10, R0, 0x4, R10 ;  /* 0x00000004000a7825 */ /* 0x004fc800078e020a */
[----:B-----5:R-:W-:-:S04]  /*649a0*/  IMAD.WIDE R32, R0, 0x4, R20 ;  /* 0x0000000400207825 */ /* 0x020fc800078e0214 */
[----:B------:R-:W-:-:S04]  /*649b0*/  IMAD.WIDE R30, R0, 0x4, R22 ;  /* 0x00000004001e7825 */ /* 0x000fc800078e0216 */
[----:B---3--:R-:W-:Y:S01]  /*649c0*/  IMAD.WIDE R28, R0, 0x4, R16 ;  /* 0x00000004001c7825 */ /* 0x008fe200078e0210 */
[----:B------:R1:W-:Y:S03]  /*649d0*/  STL.64 [R1+0x3458], R10 ;  /* 0x0034580a01007387 */ /* 0x0003e60000100a00 */
[----:B------:R-:W2:Y:S02]  /*649e0*/  LDL.LU.64 R8, [R1+0x2980] ;  /* 0x0029800001087983 */ /* 0x000ea40000300a00 */
[----:B------:R3:W-:Y:S02]  /*649f0*/  STL.64 [R1+0x3450], R32 ;  /* 0x0034502001007387 */ /* 0x0007e40000100a00 */
[----:B------:R5:W-:Y:S01]  /*64a00*/  STL.64 [R1+0x3448], R30 ;  /* 0x0034481e01007387 */ /* 0x000be20000100a00 */
[----:B------:R-:W2:Y:S01]  /*64a10*/  LDL.LU.64 R20, [R1+0x2978] ;  /* 0x0029780001147983 */ /* 0x000ea20000300a00 */
[----:B------:R4:W-:Y:S02]  /*64a20*/  STL.64 [R1+0x3440], R28 ;  /* 0x0034401c01007387 */ /* 0x0009e40000100a00 */
[----:B------:R-:W2:Y:S02]  /*64a30*/  LDL.LU.64 R22, [R1+0x2970] ;  /* 0x0029700001167983 */ /* 0x000ea40000300a00 */
[----:B------:R-:W2:Y:S01]  /*64a40*/  LDL.LU.64 R16, [R1+0x2968] ;  /* 0x0029680001107983 */ /* 0x000ea20000300a00 */
[----:B------:R-:W-:Y:S01]  /*64a50*/  @!PT LDS RZ, [RZ] ;  /* 0x00000000fffff984 */ /* 0x000fe20000000800 */
[----:B------:R-:W-:Y:S01]  /*64a60*/  @!PT LDS RZ, [RZ] ;  /* 0x00000000fffff984 */ /* 0x000fe20000000800 */
[----:B------:R-:W-:Y:S01]  /*64a70*/  @!PT LDS RZ, [RZ] ;  /* 0x00000000fffff984 */ /* 0x000fe20000000800 */
[----:B------:R1:W-:Y:S02]  /*64a80*/  LDGSTS.E [R3+-0x40000], [R10.64], !P3 ;  /* 0xc00000000a037fae */ /* 0x0003e4000d921844 */
[----:B-1----:R-:W-:-:S02]  /*64a90*/  IADD3 R11, R19, 0x100000, RZ ;  /* 0x00100000130b7810 */ /* 0x002fc40007ffe0ff */
[C---:B------:R-:W-:Y:S01]  /*64aa0*/  IADD3 R10, R19.reuse, 0x100000, RZ ;  /* 0x00100000130a7810 */ /* 0x040fe20007ffe0ff */
[C---:B------:R-:W-:Y:S02]  /*64ab0*/  IMAD.WIDE R4, R0.reuse, 0x4, R4 ;  /* 0x0000000400047825 */ /* 0x040fe400078e0204 */
[----:B------:R1:W-:Y:S04]  /*64ac0*/  LDGSTS.E [R11+-0x3fe00], [R32.64], !P3 ;  /* 0xc0200000200b7fae */ /* 0x0003e8000d921844 */
[----:B------:R1:W-:Y:S01]  /*64ad0*/  STL.64 [R1+0x3418], R4 ;  /* 0x0034180401007387 */ /* 0x0003e20000100a00 */
[----:B------:R1:W-:Y:S03]  /*64ae0*/  LDGSTS.E [R10+-0x3fc00], [R30.64], !P3 ;  /* 0xc04000001e0a7fae */ /* 0x0003e6000d921844 */
[----:B-1----:R-:W2:Y:S01]  /*64af0*/  LDL.LU.64 R10, [R1+0x2960] ;  /* 0x00296000010a7983 */ /* 0x002ea20000300a00 */
[----:B------:R-:W-:Y:S01]  /*64b00*/  IADD3 R12, R19, 0x100000, RZ ;  /* 0x00100000130c7810 */ /* 0x000fe20007ffe0ff */
[----:B---3--:R-:W-:-:S04]  /*64b10*/  IMAD.WIDE R32, R0, 0x4, R26 ;  /* 0x0000000400207825 */ /* 0x008fc800078e021a */
[C---:B-----5:R-:W-:Y:S01]  /*64b20*/  IMAD.WIDE R30, R0.reuse, 0x4, R24 ;  /* 0x00000004001e7825 */ /* 0x060fe200078e0218 */
[----:B------:R4:W-:Y:S04]  /*64b30*/  LDGSTS.E [R12+-0x3fa00], [R28.64], !P3 ;  /* 0xc06000001c0c7fae */ /* 0x0009e8000d921844 */
[----:B------:R1:W-:Y:S01]  /*64b40*/  STL.64 [R1+0x3410], R32 ;  /* 0x0034102001007387 */ /* 0x0003e20000100a00 */
[----:B------:R3:W-:Y:S02]  /*64b50*/  STL.64 [R1+0x3408], R30 ;  /* 0x0034081e01007387 */ /* 0x0007e40000100a00 */
[----:B------:R-:W5:Y:S02]  /*64b60*/  LDL.LU.64 R26, [R1+0x2958] ;  /* 0x00295800011a7983 */ /* 0x000f640000300a00 */
[----:B------:R1:W-:Y:S02]  /*64b70*/  LDGSTS.E [R3+-0x3e000], [R4.64], !P6 ;  /* 0xc200000004037fae */ /* 0x0003e4000f121844 */
[----:B----4-:R-:W-:-:S05]  /*64b80*/  IMAD.WIDE R28, R0, 0x4, R14 ;  /* 0x00000004001c7825 */ /* 0x010fca00078e020e */
[----:B------:R4:W-:Y:S01]  /*64b90*/  STL.64 [R1+0x3400], R28 ;  /* 0x0034001c01007387 */ /* 0x0009e20000100a00 */
[----:B------:R-:W5:Y:S02]  /*64ba0*/  LDL.LU.64 R24, [R1+0x2950] ;  /* 0x0029500001187983 */ /* 0x000f640000300a00 */
[----:B------:R-:W5:Y:S01]  /*64bb0*/  LDL.LU.64 R14, [R1+0x2948] ;  /* 0x00294800010e7983 */ /* 0x000f620000300a00 */
[C---:B-1----:R-:W-:Y:S02]  /*64bc0*/  IADD3 R5, R19.reuse, 0x100000, RZ ;  /* 0x0010000013057810 */ /* 0x042fe40007ffe0ff */
[----:B------:R-:W-:-:S03]  /*64bd0*/  IADD3 R4, R19, 0x100000, RZ ;  /* 0x0010000013047810 */ /* 0x000fc60007ffe0ff */
[----:B------:R1:W-:Y:S02]  /*64be0*/  LDGSTS.E [R5+-0x3de00], [R32.64], !P6 ;  /* 0xc220000020057fae */ /* 0x0003e4000f121844 */
[----:B------:R3:W-:Y:S02]  /*64bf0*/  LDGSTS.E [R4+-0x3dc00], [R30.64], !P6 ;  /* 0xc24000001e047fae */ /* 0x0007e4000f121844 */
[----:B------:R4:W-:Y:S02]  /*64c00*/  LDGSTS.E [R12+-0x3da00], [R28.64], !P6 ;  /* 0xc26000001c0c7fae */ /* 0x0009e4000f121844 */
[----:B--2---:R-:W-:-:S04]  /*64c10*/  IMAD.WIDE R8, R0, 0x4, R8 ;  /* 0x0000000400087825 */ /* 0x004fc800078e0208 */
[----:B-1----:R-:W-:-:S04]  /*64c20*/  IMAD.WIDE R32, R0, 0x4, R20 ;  /* 0x0000000400207825 */ /* 0x002fc800078e0214 */
[C---:B---3--:R-:W-:Y:S01]  /*64c30*/  IMAD.WIDE R30, R0.reuse, 0x4, R22 ;  /* 0x00000004001e7825 */ /* 0x048fe200078e0216 */
[----:B------:R1:W-:Y:S03]  /*64c40*/  STL.64 [R1+0x33d8], R8 ;  /* 0x0033d80801007387 */ /* 0x0003e60000100a00 */
[----:B----4-:R-:W-:-:S04]  /*64c50*/  IMAD.WIDE R28, R0, 0x4, R16 ;  /* 0x00000004001c7825 */ /* 0x010fc800078e0210 */
[----:B------:R-:W2:Y:S02]  /*64c60*/  LDL.LU.64 R4, [R1+0x2940] ;  /* 0x0029400001047983 */ /* 0x000ea40000300a00 */
[----:B------:R5:W-:Y:S01]  /*64c70*/  STL.64 [R1+0x33d0], R32 ;  /* 0x0033d02001007387 */ /* 0x000be20000100a00 */
[----:B------:R3:W-:Y:S01]  /*64c80*/  STL.64 [R1+0x33c8], R30 ;  /* 0x0033c81e01007387 */ /* 0x0007e20000100a00 */
[----:B------:R-:W4:Y:S02]  /*64c90*/  LDL.LU.64 R20, [R1+0x2938] ;  /* 0x0029380001147983 */ /* 0x000f240000300a00 */
[----:B------:R1:W-:Y:S02]  /*64ca0*/  STL.64 [R1+0x33c0], R28 ;  /* 0x0033c01c01007387 */ /* 0x0003e40000100a00 */
[----:B------:R-:W4:Y:S01]  /*64cb0*/  LDL.LU.64 R22, [R1+0x2930] ;  /* 0x0029300001167983 */ /* 0x000f220000300a00 */
[----:B------:R-:W4:Y:S04]  /*64cc0*/  LDL.LU.64 R16, [R1+0x2928] ;  /* 0x0029280001107983 */ /* 0x000f280000300a00 */
[----:B------:R1:W-:Y:S02]  /*64cd0*/  LDGSTS.E [R3+-0x3c000], [R8.64], !P2 ;  /* 0xc400000008037fae */ /* 0x0003e4000d121844 */
[----:B-1----:R-:W-:-:S02]  /*64ce0*/  IADD3 R9, R19, 0x100000, RZ ;  /* 0x0010000013097810 */ /* 0x002fc40007ffe0ff */
[----:B------:R-:W-:-:S03]  /*64cf0*/  IADD3 R8, R19, 0x100000, RZ ;  /* 0x0010000013087810 */ /* 0x000fc60007ffe0ff */
[----:B------:R1:W-:Y:S02]  /*64d00*/  LDGSTS.E [R9+-0x3be00], [R32.64], !P2 ;  /* 0xc420000020097fae */ /* 0x0003e4000d121844 */
[----:B------:R1:W-:Y:S02]  /*64d10*/  LDGSTS.E [R8+-0x3bc00], [R30.64], !P2 ;  /* 0xc44000001e087fae */ /* 0x0003e4000d121844 */
[----:B------:R3:W-:Y:S02]  /*64d20*/  LDGSTS.E [R12+-0x3ba00], [R28.64], !P2 ;  /* 0xc46000001c0c7fae */ /* 0x0007e4000d121844 */
[----:B------:R-:W-:-:S05]  /*64d30*/  IMAD.WIDE R10, R0, 0x4, R10 ;  /* 0x00000004000a7825 */ /* 0x000fca00078e020a */
[----:B------:R3:W-:Y:S04]  /*64d40*/  STL.64 [R1+0x3398], R10 ;  /* 0x0033980a01007387 */ /* 0x0007e80000100a00 */
[----:B-1----:R-:W4:Y:S04]  /*64d50*/  LDL.LU.64 R8, [R1+0x2920] ;  /* 0x0029200001087983 */ /* 0x002f280000300a00 */
[----:B------:R1:W-:Y:S01]  /*64d60*/  LDGSTS.E [R3+-0x3a000], [R10.64], !P4 ;  /* 0xc60000000a037fae */ /* 0x0003e2000e121844 */
[----:B-----5:R-:W-:-:S05]  /*64d70*/  IMAD.WIDE R32, R0, 0x4, R26 ;  /* 0x0000000400207825 */ /* 0x020fca00078e021a */
[----:B------:R4:W-:Y:S01]  /*64d80*/  STL.64 [R1+0x3390], R32 ;  /* 0x0033902001007387 */ /* 0x0009e20000100a00 */
[----:B---3--:R-:W-:-:S04]  /*64d90*/  IMAD.WIDE R30, R0, 0x4, R24 ;  /* 0x00000004001e7825 */ /* 0x008fc800078e0218 */
[----:B------:R-:W-:Y:S01]  /*64da0*/  IMAD.WIDE R28, R0, 0x4, R14 ;  /* 0x00000004001c7825 */ /* 0x000fe200078e020e */
[----:B------:R3:W-:Y:S03]  /*64db0*/  STL.64 [R1+0x3388], R30 ;  /* 0x0033881e01007387 */ /* 0x0007e60000100a00 */
[----:B------:R-:W5:Y:S02]  /*64dc0*/  LDL.LU.64 R26, [R1+0x2918] ;  /* 0x00291800011a7983 */ /* 0x000f640000300a00 */
[----:B------:R2:W-:Y:S02]  /*64dd0*/  STL.64 [R1+0x3380], R28 ;  /* 0x0033801c01007387 */ /* 0x0005e40000100a00 */
[----:B------:R-:W5:Y:S01]  /*64de0*/  LDL.LU.64 R24, [R1+0x2910] ;  /* 0x0029100001187983 */ /* 0x000f620000300a00 */
[----:B------:R-:W5:Y:S01]  /*64df0*/  LDL.LU.64 R14, [R1+0x2908] ;  /* 0x00290800010e7983 */ /* 0x000f620000300a00 */
[----:B-1----:R-:W-:-:S02]  /*64e00*/  IADD3 R11, R19, 0x100000, RZ ;  /* 0x00100000130b7810 */ /* 0x002fc40007ffe0ff */
[----:B------:R-:W-:-:S03]  /*64e10*/  IADD3 R10, R19, 0x100000, RZ ;  /* 0x00100000130a7810 */ /* 0x000fc60007ffe0ff */
[----:B------:R4:W-:Y:S02]  /*64e20*/  LDGSTS.E [R11+-0x39e00], [R32.64], !P4 ;  /* 0xc6200000200b7fae */ /* 0x0009e4000e121844 */
[----:B------:R3:W-:Y:S02]  /*64e30*/  LDGSTS.E [R10+-0x39c00], [R30.64], !P4 ;  /* 0xc64000001e0a7fae */ /* 0x0007e4000e121844 */
[----:B------:R1:W-:Y:S02]  /*64e40*/  LDGSTS.E [R12+-0x39a00], [R28.64], !P4 ;  /* 0xc66000001c0c7fae */ /* 0x0003e4000e121844 */
[----:B--2---:R-:W-:-:S04]  /*64e50*/  IMAD.WIDE R4, R0, 0x4, R4 ;  /* 0x0000000400047825 */ /* 0x004fc800078e0204 */
[----:B----4-:R-:W-:-:S04]  /*64e60*/  IMAD.WIDE R32, R0, 0x4, R20 ;  /* 0x0000000400207825 */ /* 0x010fc800078e0214 */
[C---:B---3--:R-:W-:Y:S01]  /*64e70*/  IMAD.WIDE R30, R0.reuse, 0x4, R22 ;  /* 0x00000004001e7825 */ /* 0x048fe200078e0216 */
[----:B------:R2:W-:Y:S03]  /*64e80*/  STL.64 [R1+0x3358], R4 ;  /* 0x0033580401007387 */ /* 0x0005e60000100a00 */
[----:B-1----:R-:W-:-:S04]  /*64e90*/  IMAD.WIDE R28, R0, 0x4, R16 ;  /* 0x00000004001c7825 */ /* 0x002fc800078e0210 */
[----:B------:R-:W3:Y:S02]  /*64ea0*/  LDL.LU.64 R10, [R1+0x2900] ;  /* 0x00290000010a7983 */ /* 0x000ee40000300a00 */
[----:B------:R5:W-:Y:S01]  /*64eb0*/  STL.64 [R1+0x3350], R32 ;  /* 0x0033502001007387 */ /* 0x000be20000100a00 */
[----:B------:R1:W-:Y:S01]  /*64ec0*/  STL.64 [R1+0x3348], R30 ;  /* 0x0033481e01007387 */ /* 0x0003e20000100a00 */
[----:B------:R-:W4:Y:S02]  /*64ed0*/  LDL.LU.64 R20, [R1+0x28f8] ;  /* 0x0028f80001147983 */ /* 0x000f240000300a00 */
[----:B------:R1:W-:Y:S02]  /*64ee0*/  STL.64 [R1+0x3340], R28 ;  /* 0x0033401c01007387 */ /* 0x0003e40000100a00 */
[----:B------:R-:W4:Y:S01]  /*64ef0*/  LDL.LU.64 R22, [R1+0x28f0] ;  /* 0x0028f00001167983 */ /* 0x000f220000300a00 */
[----:B------:R-:W4:Y:S04]  /*64f00*/  LDL.LU.64 R16, [R1+0x28e8] ;  /* 0x0028e80001107983 */ /* 0x000f280000300a00 */
[----:B------:R2:W-:Y:S02]  /*64f10*/  LDGSTS.E [R3+-0x38000], [R4.64], !P1 ;  /* 0xc800000004037fae */ /* 0x0005e4000c921844 */
[----:B--2---:R-:W-:-:S02]  /*64f20*/  IADD3 R5, R19, 0x100000, RZ ;  /* 0x0010000013057810 */ /* 0x004fc40007ffe0ff */
[----:B------:R-:W-:-:S03]  /*64f30*/  IADD3 R4, R19, 0x100000, RZ ;  /* 0x0010000013047810 */ /* 0x000fc60007ffe0ff */
[----:B------:R2:W-:Y:S02]  /*64f40*/  LDGSTS.E [R5+-0x37e00], [R32.64], !P1 ;  /* 0xc820000020057fae */ /* 0x0005e4000c921844 */
[----:B------:R2:W-:Y:S02]  /*64f50*/  LDGSTS.E [R4+-0x37c00], [R30.64], !P1 ;  /* 0xc84000001e047fae */ /* 0x0005e4000c921844 */
[----:B------:R1:W-:Y:S02]  /*64f60*/  LDGSTS.E [R12+-0x37a00], [R28.64], !P1 ;  /* 0xc86000001c0c7fae */ /* 0x0003e4000c921844 */
[----:B------:R-:W-:-:S05]  /*64f70*/  IMAD.WIDE R8, R0, 0x4, R8 ;  /* 0x0000000400087825 */ /* 0x000fca00078e0208 */
[----:B------:R1:W-:Y:S04]  /*64f80*/  STL.64 [R1+0x3318], R8 ;  /* 0x0033180801007387 */ /* 0x0003e80000100a00 */
[----:B------:R1:W-:Y:S04]  /*64f90*/  LDGSTS.E [R3+-0x36000], [R8.64], !P5 ;  /* 0xca00000008037fae */ /* 0x0003e8000e921844 */
[----:B--2---:R-:W2:Y:S01]  /*64fa0*/  LDL.LU.64 R4, [R1+0x28e0] ;  /* 0x0028e00001047983 */ /* 0x004ea20000300a00 */
[----:B-----5:R-:W-:-:S04]  /*64fb0*/  IMAD.WIDE R32, R0, 0x4, R26 ;  /* 0x0000000400207825 */ /* 0x020fc800078e021a */
[----:B-1----:R-:W-:-:S04]  /*64fc0*/  IMAD.WIDE R30, R0, 0x4, R24 ;  /* 0x00000004001e7825 */ /* 0x002fc800078e0218 */
[----:B------:R-:W-:Y:S01]  /*64fd0*/  IMAD.WIDE R28, R0, 0x4, R14 ;  /* 0x00000004001c7825 */ /* 0x000fe200078e020e */
[----:B------:R4:W-:Y:S03]  /*64fe0*/  STL.64 [R1+0x3310], R32 ;  /* 0x0033102001007387 */ /* 0x0009e60000100a00 */
[----:B------:R1:W-:Y:S02]  /*64ff0*/  STL.64 [R1+0x3308], R30 ;  /* 0x0033081e01007387 */ /* 0x0003e40000100a00 */
[----:B------:R-:W5:Y:S01]  /*65000*/  LDL.LU.64 R26, [R1+0x28d8] ;  /* 0x0028d800011a7983 */ /* 0x000f620000300a00 */
[----:B------:R1:W-:Y:S04]  /*65010*/  STL.64 [R1+0x3300], R28 ;  /* 0x0033001c01007387 */ /* 0x0003e80000100a00 */
[----:B------:R-:W5:Y:S01]  /*65020*/  LDL.LU.64 R24, [R1+0x28d0] ;  /* 0x0028d00001187983 */ /* 0x000f620000300a00 */
[----:B------:R-:W5:Y:S01]  /*65030*/  LDL.LU.64 R14, [R1+0x28c8] ;  /* 0x0028c800010e7983 */ /* 0x000f620000300a00 */
[----:B------:R-:W-:-:S02]  /*65040*/  IADD3 R9, R19, 0x100000, RZ ;  /* 0x0010000013097810 */ /* 0x000fc40007ffe0ff */
[----:B------:R-:W-:-:S03]  /*65050*/  IADD3 R8, R19, 0x100000, RZ ;  /* 0x0010000013087810 */ /* 0x000fc60007ffe0ff */
[----:B------:R4:W-:Y:S02]  /*65060*/  LDGSTS.E [R9+-0x35e00], [R32.64], !P5 ;  /* 0xca20000020097fae */ /* 0x0009e4000e921844 */
[----:B------:R1:W-:Y:S02]  /*65070*/  LDGSTS.E [R8+-0x35c00], [R30.64], !P5 ;  /* 0xca4000001e087fae */ /* 0x0003e4000e921844 */
[----:B------:R1:W-:Y:S02]  /*65080*/  LDGSTS.E [R12+-0x35a00], [R28.64], !P5 ;  /* 0xca6000001c0c7fae */ /* 0x0003e4000e921844 */
[----:B---3--:R-:W-:-:S04]  /*65090*/  IMAD.WIDE R10, R0, 0x4, R10 ;  /* 0x00000004000a7825 */ /* 0x008fc800078e020a */
[----:B----4-:R-:W-:-:S04]  /*650a0*/  IMAD.WIDE R32, R0, 0x4, R20 ;  /* 0x0000000400207825 */ /* 0x010fc800078e0214 */
[C---:B-1----:R-:W-:Y:S01]  /*650b0*/  IMAD.WIDE R30, R0.reuse, 0x4, R22 ;  /* 0x00000004001e7825 */ /* 0x042fe200078e0216 */
[----:B------:R1:W-:Y:S03]  /*650c0*/  STL.64 [R1+0x32d8], R10 ;  /* 0x0032d80a01007387 */ /* 0x0003e60000100a00 */
[----:B------:R-:W-:-:S04]  /*650d0*/  IMAD.WIDE R28, R0, 0x4, R16 ;  /* 0x00000004001c7825 */ /* 0x000fc800078e0210 */
[----:B------:R-:W3:Y:S02]  /*650e0*/  LDL.LU.64 R8, [R1+0x28c0] ;  /* 0x0028c00001087983 */ /* 0x000ee40000300a00 */
[----:B------:R5:W-:Y:S01]  /*650f0*/  STL.64 [R1+0x32d0], R32 ;  /* 0x0032d02001007387 */ /* 0x000be20000100a00 */
[----:B------:R4:W-:Y:S01]  /*65100*/  STL.64 [R1+0x32c8], R30 ;  /* 0x0032c81e01007387 */ /* 0x0009e20000100a00 */
[----:B------:R-:W3:Y:S02]  /*65110*/  LDL.LU.64 R20, [R1+0x28b8] ;  /* 0x0028b80001147983 */ /* 0x000ee40000300a00 */
[----:B------:R1:W-:Y:S02]  /*65120*/  STL.64 [R1+0x32c0], R28 ;  /* 0x0032c01c01007387 */ /* 0x0003e40000100a00 */
[----:B------:R-:W3:Y:S01]  /*65130*/  LDL.LU.64 R22, [R1+0x28b0] ;  /* 0x0028b00001167983 */ /* 0x000ee20000300a00 */
[----:B------:R-:W3:Y:S04]  /*65140*/  LDL.LU.64 R16, [R1+0x28a8] ;  /* 0x0028a80001107983 */ /* 0x000ee80000300a00 */
[----:B------:R1:W-:Y:S02]  /*65150*/  LDGSTS.E [R3+-0x34000], [R10.64], !P0 ;  /* 0xcc0000000a037fae */ /* 0x0003e4000c121844 */
[----:B-1----:R-:W-:-:S02]  /*65160*/  IADD3 R11, R19, 0x100000, RZ ;  /* 0x00100000130b7810 */ /* 0x002fc40007ffe0ff */
[----:B------:R-:W-:-:S03]  /*65170*/  IADD3 R10, R19, 0x100000, RZ ;  /* 0x00100000130a7810 */ /* 0x000fc60007ffe0ff */
[----:B------:R1:W-:Y:S02]  /*65180*/  LDGSTS.E [R11+-0x33e00], [R32.64], !P0 ;  /* 0xcc200000200b7fae */ /* 0x0003e4000c121844 */
[----:B------:R1:W-:Y:S01]  /*65190*/  LDGSTS.E [R10+-0x33c00], [R30.64], !P0 ;  /* 0xcc4000001e0a7fae */ /* 0x0003e2000c121844 */
[----:B------:R-:W-:Y:S01]  /*651a0*/  IADD3 R2, R252, -0x19d, RZ ;  /* 0xfffffe63fc027810 */ /* 0x000fe20007ffe0ff */
[----:B--2---:R-:W-:Y:S01]  /*651b0*/  IMAD.WIDE R4, R0, 0x4, R4 ;  /* 0x0000000400047825 */ /* 0x004fe200078e0204 */
[----:B------:R2:W-:Y:S04]  /*651c0*/  LDGSTS.E [R12+-0x33a00], [R28.64], !P0 ;  /* 0xcc6000001c0c7fae */ /* 0x0005e8000c121844 */
[----:B------:R2:W-:Y:S04]  /*651d0*/  STL.64 [R1+0x3298], R4 ;  /* 0x0032980401007387 */ /* 0x0005e80000100a00 */
[----:B-1----:R-:W3:Y:S01]  /*651e0*/  LDL.LU.64 R10, [R1+0x28a0] ;  /* 0x0028a000010a7983 */ /* 0x002ee20000300a00 */
[----:B------:R-:W-:-:S13]  /*651f0*/  ISETP.GE.U32.AND P3, PT, R2, 0x7ffffde4, PT ;  /* 0x7ffffde40200780c */ /* 0x000fda0003f66070 */
[----:B------:R1:W-:Y:S01]  /*65200*/  LDGSTS.E [R3+-0x32000], [R4.64], !P3 ;  /* 0xce00000004037fae */ /* 0x0003e2000d921844 */
[----:B-----5:R-:W-:-:S04]  /*65210*/  IMAD.WIDE R32, R0, 0x4, R26 ;  /* 0x0000000400207825 */ /* 0x020fc800078e021a */
[----:B----4-:R-:W-:-:S04]  /*65220*/  IMAD.WIDE R30, R0, 0x4, R24 ;  /* 0x00000004001e7825 */ /* 0x010fc800078e0218 */
[----:B--2---:R-:W-:Y:S01]  /*65230*/  IMAD.WIDE R28, R0, 0x4, R14 ;  /* 0x00000004001c7825 */ /* 0x004fe200078e020e */
[----:B------:R2:W-:Y:S03]  /*65240*/  STL.64 [R1+0x3290], R32 ;  /* 0x0032902001007387 */ /* 0x0005e60000100a00 */
[----:B------:R4:W-:Y:S02]  /*65250*/  STL.64 [R1+0x3288], R30 ;  /* 0x0032881e01007387 */ /* 0x0009e40000100a00 */
[----:B------:R-:W5:Y:S02]  /*65260*/  LDL.LU.64 R26, [R1+0x2898] ;  /* 0x00289800011a7983 */ /* 0x000f640000300a00 */
[----:B------:R2:W-:Y:S01]  /*65270*/  STL.64 [R1+0x3280], R28 ;  /* 0x0032801c01007387 */ /* 0x0005e20000100a00 */
[----:B------:R-:W5:Y:S01]  /*65280*/  LDL.LU.64 R24, [R1+0x2890] ;  /* 0x0028900001187983 */ /* 0x000f620000300a00 */
[----:B------:R-:W5:Y:S01]  /*65290*/  LDL.LU.64 R14, [R1+0x2888] ;  /* 0x00288800010e7983 */ /* 0x000f620000300a00 */
[----:B-1----:R-:W-:-:S02]  /*652a0*/  IADD3 R5, R19, 0x100000, RZ ;  /* 0x0010000013057810 */ /* 0x002fc40007ffe0ff */
[----:B------:R-:W-:-:S03]  /*652b0*/  IADD3 R4, R19, 0x100000, RZ ;  /* 0x0010000013047810 */ /* 0x000fc60007ffe0ff */
[----:B------:R2:W-:Y:S02]  /*652c0*/  LDGSTS.E [R5+-0x31e00], [R32.64], !P3 ;  /* 0xce20000020057fae */ /* 0x0005e4000d921844 */
[----:B------:R4:W-:Y:S02]  /*652d0*/  LDGSTS.E [R4+-0x31c00], [R30.64], !P3 ;  /* 0xce4000001e047fae */ /* 0x0009e4000d921844 */
[----:B------:R1:W-:Y:S01]  /*652e0*/  LDGSTS.E [R12+-0x31a00], [R28.64], !P3 ;  /* 0xce6000001c0c7fae */ /* 0x0003e2000d921844 */
[----:B------:R-:W-:-:S04]  /*652f0*/  IADD3 R2, R252, -0x1a1, RZ ;  /* 0xfffffe5ffc027810 */ /* 0x000fc80007ffe0ff */
[----:B------:R-:W-:Y:S01]  /*65300*/  ISETP.GE.U32.AND P6, PT, R2, 0x7ffffde0, PT ;  /* 0x7ffffde00200780c */ /* 0x000fe20003fc6070 */
[----:B---3--:R-:W-:-:S04]  /*65310*/  IMAD.WIDE R8, R0, 0x4, R8 ;  /* 0x0000000400087825 */ /* 0x008fc800078e0208 */
[----:B--2---:R-:W-:-:S04]  /*65320*/  IMAD.WIDE R32, R0, 0x4, R20 ;  /* 0x0000000400207825 */ /* 0x004fc800078e0214 */
[C---:B----4-:R-:W-:Y:S01]  /*65330*/  IMAD.WIDE R30, R0.reuse, 0x4, R22 ;  /* 0x00000004001e7825 */ /* 0x050fe200078e0216 */
        /* <DEDUP_REMOVED lines=14> */
[----:B------:R-:W-:Y:S01]  /*65420*/  IMAD.WIDE R10, R0, 0x4, R10 ;  /* 0x00000004000a7825 */ /* 0x000fe200078e020a */
[----:B------:R-:W-:Y:S01]  /*65430*/  IADD3 R2, R252, -0x1a5, RZ ;  /* 0xfffffe5bfc027810 */ /* 0x000fe20007ffe0ff */
[----:B------:R1:W-:Y:S04]  /*65440*/  LDGSTS.E [R12+-0x2fa00], [R28.64], !P6 ;  /* 0xd06000001c0c7fae */ /* 0x0003e8000f121844 */
[----:B------:R1:W-:Y:S04]  /*65450*/  STL.64 [R1+0x3218], R10 ;  /* 0x0032180a01007387 */ /* 0x0003e80000100a00 */
[----:B--2---:R-:W2:Y:S01]  /*65460*/  LDL.LU.64 R8, [R1+0x2860] ;  /* 0x0028600001087983 */ /* 0x004ea20000300a00 */
[----:B------:R-:W-:Y:S01]  /*65470*/  ISETP.GE.U32.AND P2, PT, R2, 0x7ffffddc, PT ;  /* 0x7ffffddc0200780c */ /* 0x000fe20003f46070 */
[----:B-----5:R-:W-:-:S04]  /*65480*/  IMAD.WIDE R32, R0, 0x4, R26 ;  /* 0x0000000400207825 */ /* 0x020fc800078e021a */
[----:B-1----:R-:W-:-:S04]  /*65490*/  IMAD.WIDE R30, R0, 0x4, R24 ;  /* 0x00000004001e7825 */ /* 0x002fc800078e0218 */
[----:B------:R-:W-:-:S04]  /*654a0*/  IMAD.WIDE R28, R0, 0x4, R14 ;  /* 0x00000004001c7825 */ /* 0x000fc800078e020e */
[----:B------:R1:W-:Y:S04]  /*654b0*/  LDGSTS.E [R3+-0x2e000], [R10.64], !P2 ;  /* 0xd20000000a037fae */ /* 0x0003e8000d121844 */
[----:B------:R4:W-:Y:S01]  /*654c0*/  STL.64 [R1+0x3210], R32 ;  /* 0x0032102001007387 */ /* 0x0009e20000100a00 */
[----:B------:R5:W-:Y:S02]  /*654d0*/  STL.64 [R1+0x3208], R30 ;  /* 0x0032081e01007387 */ /* 0x000be40000100a00 */
[----:B------:R-:W2:Y:S02]  /*654e0*/  LDL.LU.64 R26, [R1+0x2858] ;  /* 0x00285800011a7983 */ /* 0x000ea40000300a00 */
[----:B------:R3:W-:Y:S01]  /*654f0*/  STL.64 [R1+0x3200], R28 ;  /* 0x0032001c01007387 */ /* 0x0007e20000100a00 */
[----:B------:R-:W2:Y:S01]  /*65500*/  LDL.LU.64 R24, [R1+0x2850] ;  /* 0x0028500001187983 */ /* 0x000ea20000300a00 */
[----:B------:R-:W2:Y:S01]  /*65510*/  LDL.LU.64 R14, [R1+0x2848] ;  /* 0x00284800010e7983 */ /* 0x000ea20000300a00 */
        /* <DEDUP_REMOVED lines=8> */
[----:B----4-:R-:W-:-:S04]  /*655a0*/  IMAD.WIDE R32, R0, 0x4, R20 ;  /* 0x0000000400207825 */ /* 0x010fc800078e0214 */
[C---:B-----5:R-:W-:Y:S01]  /*655b0*/  IMAD.WIDE R30, R0.reuse, 0x4, R22 ;  /* 0x00000004001e7825 */ /* 0x060fe200078e0216 */
[----:B------:R3:W-:Y:S03]  /*655c0*/  STL.64 [R1+0x31d8], R4 ;  /* 0x0031d80401007387 */ /* 0x0007e60000100a00 */
[----:B-1----:R-:W-:-:S04]  /*655d0*/  IMAD.WIDE R28, R0, 0x4, R16 ;  /* 0x00000004001c7825 */ /* 0x002fc800078e0210 */
[----:B------:R-:W4:Y:S02]  /*655e0*/  LDL.LU.64 R10, [R1+0x2840] ;  /* 0x00284000010a7983 */ /* 0x000f240000300a00 */
[----:B------:R1:W-:Y:S01]  /*655f0*/  STL.64 [R1+0x31d0], R32 ;  /* 0x0031d02001007387 */ /* 0x0003e20000100a00 */
[----:B------:R5:W-:Y:S01]  /*65600*/  STL.64 [R1+0x31c8], R30 ;  /* 0x0031c81e01007387 */ /* 0x000be20000100a00 */
[----:B------:R-:W4:Y:S02]  /*65610*/  LDL.LU.64 R20, [R1+0x2838] ;  /* 0x0028380001147983 */ /* 0x000f240000300a00 */
[----:B------:R1:W-:Y:S02]  /*65620*/  STL.64 [R1+0x31c0], R28 ;  /* 0x0031c01c01007387 */ /* 0x0003e40000100a00 */
[----:B------:R-:W4:Y:S01]  /*65630*/  LDL.LU.64 R22, [R1+0x2830] ;  /* 0x0028300001167983 */ /* 0x000f220000300a00 */
[----:B------:R-:W4:Y:S04]  /*65640*/  LDL.LU.64 R16, [R1+0x2828] ;  /* 0x0028280001107983 */ /* 0x000f280000300a00 */
[----:B------:R3:W-:Y:S02]  /*65650*/  LDGSTS.E [R3+-0x2c000], [R4.64], !P4 ;  /* 0xd400000004037fae */ /* 0x0007e4000e121844 */
[----:B---3--:R-:W-:-:S02]  /*65660*/  IADD3 R5, R19, 0x100000, RZ ;  /* 0x0010000013057810 */ /* 0x008fc40007ffe0ff */
[----:B------:R-:W-:-:S03]  /*65670*/  IADD3 R4, R19, 0x100000, RZ ;  /* 0x0010000013047810 */ /* 0x000fc60007ffe0ff */
[----:B------:R3:W-:Y:S02]  /*65680*/  LDGSTS.E [R5+-0x2be00], [R32.64], !P4 ;  /* 0xd420000020057fae */ /* 0x0007e4000e121844 */
[----:B------:R3:W-:Y:S02]  /*65690*/  LDGSTS.E [R4+-0x2bc00], [R30.64], !P4 ;  /* 0xd44000001e047fae */ /* 0x0007e4000e121844 */
[----:B--2---:R-:W-:Y:S01]  /*656a0*/  IMAD.WIDE R8, R0, 0x4, R8 ;  /* 0x0000000400087825 */ /* 0x004fe200078e0208 */
[----:B------:R-:W-:Y:S01]  /*656b0*/  IADD3 R2, R252, -0x1ad, RZ ;  /* 0xfffffe53fc027810 */ /* 0x000fe20007ffe0ff */
[----:B------:R2:W-:Y:S04]  /*656c0*/  LDGSTS.E [R12+-0x2ba00], [R28.64], !P4 ;  /* 0xd46000001c0c7fae */ /* 0x0005e8000e121844 */
[----:B------:R1:W-:Y:S04]  /*656d0*/  STL.64 [R1+0x3198], R8 ;  /* 0x0031980801007387 */ /* 0x0003e80000100a00 */
[----:B---3--:R-:W3:Y:S01]  /*656e0*/  LDL.LU.64 R4, [R1+0x2820] ;  /* 0x0028200001047983 */ /* 0x008ee20000300a00 */
[----:B------:R-:W-:Y:S01]  /*656f0*/  ISETP.GE.U32.AND P1, PT, R2, 0x7ffffdd4, PT ;  /* 0x7ffffdd40200780c */ /* 0x000fe20003f26070 */
[----:B-1----:R-:W-:-:S04]  /*65700*/  IMAD.WIDE R32, R0, 0x4, R26 ;  /* 0x0000000400207825 */ /* 0x002fc800078e021a */
[----:B-----5:R-:W-:-:S04]  /*65710*/  IMAD.WIDE R30, R0, 0x4, R24 ;  /* 0x00000004001e7825 */ /* 0x020fc800078e0218 */
[----:B--2---:R-:W-:-:S04]  /*65720*/  IMAD.WIDE R28, R0, 0x4, R14 ;  /* 0x00000004001c7825 */ /* 0x004fc800078e020e */
[----:B------:R1:W-:Y:S04]  /*65730*/  LDGSTS.E [R3+-0x2a000], [R8.64], !P1 ;  /* 0xd600000008037fae */ /* 0x0003e8000c921844 */
[----:B------:R2:W-:Y:S01]  /*65740*/  STL.64 [R1+0x3190], R32 ;  /* 0x0031902001007387 */ /* 0x0005e20000100a00 */
[----:B------:R5:W-:Y:S02]  /*65750*/  STL.64 [R1+0x3188], R30 ;  /* 0x0031881e01007387 */ /* 0x000be40000100a00 */
[----:B------:R-:W3:Y:S02]  /*65760*/  LDL.LU.64 R26, [R1+0x2818] ;  /* 0x00281800011a7983 */ /* 0x000ee40000300a00 */
[----:B------:R2:W-:Y:S01]  /*65770*/  STL.64 [R1+0x3180], R28 ;  /* 0x0031801c01007387 */ /* 0x0005e20000100a00 */
[----:B------:R-:W3:Y:S01]  /*65780*/  LDL.LU.64 R24, [R1+0x2810] ;  /* 0x0028100001187983 */ /* 0x000ee20000300a00 */
[----:B------:R-:W3:Y:S01]  /*65790*/  LDL.LU.64 R14, [R1+0x2808] ;  /* 0x00280800010e7983 */ /* 0x000ee20000300a00 */
[----:B-1----:R-:W-:-:S02]  /*657a0*/  IADD3 R9, R19, 0x100000, RZ ;  /* 0x0010000013097810 */ /* 0x002fc40007ffe0ff */
[----:B------:R-:W-:-:S03]  /*657b0*/  IADD3 R8, R19, 0x100000, RZ ;  /* 0x0010000013087810 */ /* 0x000fc60007ffe0ff */
[----:B------:R2:W-:Y:S02]  /*657c0*/  LDGSTS.E [R9+-0x29e00], [R32.64], !P1 ;  /* 0xd620000020097fae */ /* 0x0005e4000c921844 */
[----:B------:R5:W-:Y:S02]  /*657d0*/  LDGSTS.E [R8+-0x29c00], [R30.64], !P1 ;  /* 0xd64000001e087fae */ /* 0x000be4000c921844 */
[----:B------:R1:W-:Y:S01]  /*657e0*/  LDGSTS.E [R12+-0x29a00], [R28.64], !P1 ;  /* 0xd66000001c0c7fae */ /* 0x0003e2000c921844 */
[----:B------:R-:W-:-:S04]  /*657f0*/  IADD3 R2, R252, -0x1b1, RZ ;  /* 0xfffffe4ffc027810 */ /* 0x000fc80007ffe0ff */
[----:B------:R-:W-:Y:S01]  /*65800*/  ISETP.GE.U32.AND P5, PT, R2, 0x7ffffdd0, PT ;  /* 0x7ffffdd00200780c */ /* 0x000fe20003fa6070 */
[----:B----4-:R-:W-:-:S04]  /*65810*/  IMAD.WIDE R10, R0, 0x4, R10 ;  /* 0x00000004000a7825 */ /* 0x010fc800078e020a */
[----:B--2---:R-:W-:-:S04]  /*65820*/  IMAD.WIDE R32, R0, 0x4, R20 ;  /* 0x0000000400207825 */ /* 0x004fc800078e0214 */
        /* <DEDUP_REMOVED lines=15> */
[----:B---3--:R-:W-:Y:S01]  /*65920*/  IMAD.WIDE R4, R0, 0x4, R4 ;  /* 0x0000000400047825 */ /* 0x008fe200078e0204 */
[----:B------:R-:W-:Y:S01]  /*65930*/  IADD3 R2, R252, -0x1b5, RZ ;  /* 0xfffffe4bfc027810 */ /* 0x000fe20007ffe0ff */
[----:B------:R3:W-:Y:S04]  /*65940*/  LDGSTS.E [R12+-0x27a00], [R28.64], !P5 ;  /* 0xd86000001c0c7fae */ /* 0x0007e8000e921844 */
[----:B------:R1:W-:Y:S04]  /*65950*/  STL.64 [R1+0x3118], R4 ;  /* 0x0031180401007387 */ /* 0x0003e80000100a00 */
[----:B--2---:R-:W2:Y:S01]  /*65960*/  LDL.LU.64 R10, [R1+0x27e0] ;  /* 0x0027e000010a7983 */ /* 0x004ea20000300a00 */
[----:B------:R-:W-:Y:S01]  /*65970*/  ISETP.GE.U32.AND P0, PT, R2, 0x7ffffdcc, PT ;  /* 0x7ffffdcc0200780c */ /* 0x000fe20003f06070 */
[----:B-1----:R-:W-:-:S04]  /*65980*/  IMAD.WIDE R32, R0, 0x4, R26 ;  /* 0x0000000400207825 */ /* 0x002fc800078e021a */
[----:B-----5:R-:W-:-:S04]  /*65990*/  IMAD.WIDE R30, R0, 0x4, R24 ;  /* 0x00000004001e7825 */ /* 0x020fc800078e0218 */
[----:B---3--:R-:W-:-:S04]  /*659a0*/  IMAD.WIDE R28, R0, 0x4, R14 ;  /* 0x00000004001c7825 */ /* 0x008fc800078e020e */
        /* <DEDUP_REMOVED lines=8> */
[----:B------:R-:W-:Y:S02]  /*65a30*/  IADD3 R4, R19, 0x100000, RZ ;  /* 0x0010000013047810 */ /* 0x000fe40007ffe0ff */
[----:B------:R-:W-:Y:S01]  /*65a40*/  IADD3 R2, R252, -0x1b9, RZ ;  /* 0xfffffe47fc027810 */ /* 0x000fe20007ffe0ff */
[----:B------:R3:W-:Y:S02]  /*65a50*/  LDGSTS.E [R5+-0x25e00], [R32.64], !P0 ;  /* 0xda20000020057fae */ /* 0x0007e4000c121844 */
[----:B------:R5:W-:Y:S02]  /*65a60*/  LDGSTS.E [R4+-0x25c00], [R30.64], !P0 ;  /* 0xda4000001e047fae */ /* 0x000be4000c121844 */
[----:B------:R1:W-:Y:S01]  /*65a70*/  LDGSTS.E [R12+-0x25a00], [R28.64], !P0 ;  /* 0xda6000001c0c7fae */ /* 0x0003e2000c121844 */
[----:B------:R-:W-:Y:S01]  /*65a80*/  ISETP.GE.U32.AND P3, PT, R2, 0x7ffffdc8, PT ;  /* 0x7ffffdc80200780c */ /* 0x000fe20003f66070 */
[----:B----4-:R-:W-:-:S04]  /*65a90*/  IMAD.WIDE R8, R0, 0x4, R8 ;  /* 0x0000000400087825 */ /* 0x010fc800078e0208 */
[----:B---3--:R-:W-:-:S04]  /*65aa0*/  IMAD.WIDE R32, R0, 0x4, R20 ;  /* 0x0000000400207825 */ /* 0x008fc800078e0214 */
        /* <DEDUP_REMOVED lines=31> */
[----:B------:R-:W-:-:S02]  /*65ca0*/  IADD3 R2, R252, -0x1c1, RZ ;  /* 0xfffffe3ffc027810 */ /* 0x000fc40007ffe0ff */
[C---:B-1----:R-:W-:Y:S02]  /*65cb0*/  IADD3 R11, R19.reuse, 0x100000, RZ ;  /* 0x00100000130b7810 */ /* 0x042fe40007ffe0ff */
[----:B------:R-:W-:-:S03]  /*65cc0*/  IADD3 R10, R19, 0x100000, RZ ;  /* 0x00100000130a7810 */ /* 0x000fc60007ffe0ff */
[----:B------:R2:W-:Y:S02]  /*65cd0*/  LDGSTS.E [R11+-0x21e00], [R32.64], !P6 ;  /* 0xde200000200b7fae */ /* 0x0005e4000f121844 */
[----:B------:R5:W-:Y:S02]  /*65ce0*/  LDGSTS.E [R10+-0x21c00], [R30.64], !P6 ;  /* 0xde4000001e0a7fae */ /* 0x000be4000f121844 */
[----:B------:R1:W-:Y:S01]  /*65cf0*/  LDGSTS.E [R12+-0x21a00], [R28.64], !P6 ;  /* 0xde6000001c0c7fae */ /* 0x0003e2000f121844 */
        /* <DEDUP_REMOVED lines=34> */
[----:B------:R-:W-:-:S02]  /*65f20*/  IADD3 R2, R252, -0x1c9, RZ ;  /* 0xfffffe37fc027810 */ /* 0x000fc40007ffe0ff */
[C---:B-1----:R-:W-:Y:S02]  /*65f30*/  IADD3 R9, R19.reuse, 0x100000, RZ ;  /* 0x0010000013097810 */ /* 0x042fe40007ffe0ff */
[----:B------:R-:W-:Y:S02]  /*65f40*/  IADD3 R8, R19, 0x100000, RZ ;  /* 0x0010000013087810 */ /* 0x000fe40007ffe0ff */
[----:B------:R-:W-:Y:S01]  /*65f50*/  ISETP.GE.U32.AND P1, PT, R2, 0x7ffffdb8, PT ;  /* 0x7ffffdb80200780c */ /* 0x000fe20003f26070 */
[----:B------:R3:W-:Y:S02]  /*65f60*/  LDGSTS.E [R9+-0x1de00], [R32.64], !P4 ;  /* 0xe220000020097fae */ /* 0x0007e4000e121844 */
[----:B------:R5:W-:Y:S02]  /*65f70*/  LDGSTS.E [R8+-0x1dc00], [R30.64], !P4 ;  /* 0xe24000001e087fae */ /* 0x000be4000e121844 */
[----:B------:R1:W-:Y:S02]  /*65f80*/  LDGSTS.E [R12+-0x1da00], [R28.64], !P4 ;  /* 0xe26000001c0c7fae */ /* 0x0003e4000e121844 */
[----:B----4-:R-:W-:-:S04]  /*65f90*/  IMAD.WIDE R10, R0, 0x4, R10 ;  /* 0x00000004000a7825 */ /* 0x010fc800078e020a */
[----:B---3--:R-:W-:-:S04]  /*65fa0*/  IMAD.WIDE R32, R0, 0x4, R20 ;  /* 0x0000000400207825 */ /* 0x008fc800078e0214 */
[C---:B-----5:R-:W-:Y:S01]  /*65fb0*/  IMAD.WIDE R30, R0.reuse, 0x4, R22 ;  /* 0x00000004001e7825 */ /* 0x060fe200078e0216 */
[----:B------:R3:W-:Y:S03]  /*65fc0*/  STL.64 [R1+0x3010], R10 ;  /* 0x0030100a01007387 */ /* 0x0007e60000100a00 */
[----:B------:R-:W4:Y:S02]  /*65fd0*/  LDL.LU.64 R8, [R1+0x2740] ;  /* 0x0027400001087983 */ /* 0x000f240000300a00 */
[----:B-1----:R-:W-:-:S04]  /*65fe0*/  IMAD.WIDE R28, R0, 0x4, R16 ;  /* 0x00000004001c7825 */ /* 0x002fc800078e0210 */
        /* <DEDUP_REMOVED lines=19> */
[----:B--2---:R-:W-:Y:S01]  /*66120*/  IMAD.WIDE R28, R0, 0x4, R14 ;  /* 0x00000004001c7825 */ /* 0x004fe200078e020e */
[----:B------:R1:W-:Y:S03]  /*66130*/  STL.64 [R1+0x2fe8], R32 ;  /* 0x002fe82001007387 */ /* 0x0003e60000100a00 */
[----:B------:R2:W-:Y:S02]  /*66140*/  STL.64 [R1+0x2fe0], R30 ;  /* 0x002fe01e01007387 */ /* 0x0005e40000100a00 */
[----:B------:R-:W5:Y:S01]  /*66150*/  LDL.LU.64 R26, [R1+0x2718] ;  /* 0x00271800011a7983 */ /* 0x000f620000300a00 */
[----:B------:R1:W-:Y:S04]  /*66160*/  STL.64 [R1+0x2fd8], R28 ;  /* 0x002fd81c01007387 */ /* 0x0003e80000100a00 */
[----:B------:R-:W5:Y:S01]  /*66170*/  LDL.LU.64 R24, [R1+0x2710] ;  /* 0x0027100001187983 */ /* 0x000f620000300a00 */
[----:B------:R-:W5:Y:S03]  /*66180*/  LDL.LU.64 R14, [R1+0x2708] ;  /* 0x00270800010e7983 */ /* 0x000f660000300a00 */
[----:B------:R1:W-:Y:S01]  /*66190*/  LDGSTS.E [R3+-0x1a000], [R4.64], !P5 ;  /* 0xe600000004037fae */ /* 0x0003e2000e921844 */
[----:B------:R-:W-:-:S04]  /*661a0*/  IADD3 R2, R252, -0x1d1, RZ ;  /* 0xfffffe2ffc027810 */ /* 0x000fc80007ffe0ff */
[----:B------:R-:W-:Y:S02]  /*661b0*/  ISETP.GE.U32.AND P0, PT, R2, 0x7ffffdb0, PT ;  /* 0x7ffffdb00200780c */ /* 0x000fe40003f06070 */
[C---:B-1----:R-:W-:Y:S02]  /*661c0*/  IADD3 R5, R19.reuse, 0x100000, RZ ;  /* 0x0010000013057810 */ /* 0x042fe40007ffe0ff */
[----:B------:R-:W-:-:S03]  /*661d0*/  IADD3 R4, R19, 0x100000, RZ ;  /* 0x0010000013047810 */ /* 0x000fc60007ffe0ff */
[----:B------:R1:W-:Y:S02]  /*661e0*/  LDGSTS.E [R5+-0x19e00], [R32.64], !P5 ;  /* 0xe620000020057fae */ /* 0x0003e4000e921844 */
[----:B------:R1:W-:Y:S02]  /*661f0*/  LDGSTS.E [R4+-0x19c00], [R30.64], !P5 ;  /* 0xe64000001e047fae */ /* 0x0003e4000e921844 */
[----:B------:R1:W-:Y:S02]  /*66200*/  LDGSTS.E [R12+-0x19a00], [R28.64], !P5 ;  /* 0xe66000001c0c7fae */ /* 0x0003e4000e921844 */
[----:B----4-:R-:W-:-:S04]  /*66210*/  IMAD.WIDE R8, R0, 0x4, R8 ;  /* 0x0000000400087825 */ /* 0x010fc800078e0208 */
[C---:B-1----:R-:W-:Y:S01]  /*66220*/  IMAD.WIDE R32, R0.reuse, 0x4, R20 ;  /* 0x0000000400207825 */ /* 0x042fe200078e0214 */
[----:B------:R1:W-:Y:S03]  /*66230*/  STL.64 [R1+0x2fd0], R8 ;  /* 0x002fd00801007387 */ /* 0x0003e60000100a00 */
[----:B------:R-:W4:Y:S02]  /*66240*/  LDL.LU.64 R4, [R1+0x2700] ;  /* 0x0027000001047983 */ /* 0x000f240000300a00 */
[----:B--2---:R-:W-:-:S04]  /*66250*/  IMAD.WIDE R30, R0, 0x4, R22 ;  /* 0x00000004001e7825 */ /* 0x004fc800078e0216 */
[----:B------:R-:W-:Y:S01]  /*66260*/  IMAD.WIDE R28, R0, 0x4, R16 ;  /* 0x00000004001c7825 */ /* 0x000fe200078e0210 */
[----:B------:R5:W-:Y:S03]  /*66270*/  STL.64 [R1+0x2fc8], R32 ;  /* 0x002fc82001007387 */ /* 0x000be60000100a00 */
[----:B------:R2:W-:Y:S02]  /*66280*/  STL.64 [R1+0x2fc0], R30 ;  /* 0x002fc01e01007387 */ /* 0x0005e40000100a00 */
[----:B------:R-:W4:Y:S01]  /*66290*/  LDL.LU.64 R20, [R1+0x26f8] ;  /* 0x0026f80001147983 */ /* 0x000f220000300a00 */
[----:B------:R1:W-:Y:S04]  /*662a0*/  LDGSTS.E [R3+-0x18000], [R8.64], !P0 ;  /* 0xe800000008037fae */ /* 0x0003e8000c121844 */
[----:B------:R2:W-:Y:S01]  /*662b0*/  STL.64 [R1+0x2fb8], R28 ;  /* 0x002fb81c01007387 */ /* 0x0005e20000100a00 */
[----:B------:R-:W4:Y:S02]  /*662c0*/  LDL.LU.64 R22, [R1+0x26f0] ;  /* 0x0026f00001167983 */ /* 0x000f240000300a00 */
[----:B------:R-:W4:Y:S01]  /*662d0*/  LDL.LU.64 R16, [R1+0x26e8] ;  /* 0x0026e80001107983 */ /* 0x000f220000300a00 */
[----:B-1----:R-:W-:-:S02]  /*662e0*/  IADD3 R9, R19, 0x100000, RZ ;  /* 0x0010000013097810 */ /* 0x002fc40007ffe0ff */
[----:B------:R-:W-:-:S03]  /*662f0*/  IADD3 R8, R19, 0x100000, RZ ;  /* 0x0010000013087810 */ /* 0x000fc60007ffe0ff */
[----:B------:R1:W-:Y:S02]  /*66300*/  LDGSTS.E [R9+-0x17e00], [R32.64], !P0 ;  /* 0xe820000020097fae */ /* 0x0003e4000c121844 */
[----:B------:R1:W-:Y:S02]  /*66310*/  LDGSTS.E [R8+-0x17c00], [R30.64], !P0 ;  /* 0xe84000001e087fae */ /* 0x0003e4000c121844 */
[----:B---3--:R-:W-:Y:S01]  /*66320*/  IMAD.WIDE R10, R0, 0x4, R10 ;  /* 0x00000004000a7825 */ /* 0x008fe200078e020a */
[----:B------:R-:W-:Y:S01]  /*66330*/  IADD3 R2, R252, -0x1d5, RZ ;  /* 0xfffffe2bfc027810 */ /* 0x000fe20007ffe0ff */
[----:B------:R3:W-:Y:S04]  /*66340*/  LDGSTS.E [R12+-0x17a00], [R28.64], !P0 ;  /* 0xe86000001c0c7fae */ /* 0x0007e8000c121844 */
[----:B------:R2:W-:Y:S01]  /*66350*/  STL.64 [R1+0x2fb0], R10 ;  /* 0x002fb00a01007387 */ /* 0x0005e20000100a00 */
[----:B-1----:R-:W4:Y:S01]  /*66360*/  LDL.LU.64 R8, [R1+0x26e0] ;  /* 0x0026e00001087983 */ /* 0x002f220000300a00 */
[----:B------:R-:W-:Y:S01]  /*66370*/  ISETP.GE.U32.AND P3, PT, R2, 0x7ffffdac, PT ;  /* 0x7ffffdac0200780c */ /* 0x000fe20003f66070 */
[----:B-----5:R-:W-:-:S04]  /*66380*/  IMAD.WIDE R32, R0, 0x4, R26 ;  /* 0x0000000400207825 */ /* 0x020fc800078e021a */
[----:B--2---:R-:W-:-:S04]  /*66390*/  IMAD.WIDE R30, R0, 0x4, R24 ;  /* 0x00000004001e7825 */ /* 0x004fc800078e0218 */
[----:B---3--:R-:W-:-:S04]  /*663a0*/  IMAD.WIDE R28, R0, 0x4, R14 ;  /* 0x00000004001c7825 */ /* 0x008fc800078e020e */
[----:B------:R1:W-:Y:S04]  /*663b0*/  LDGSTS.E [R3+-0x16000], [R10.64], !P3 ;  /* 0xea0000000a037fae */ /* 0x0003e8000d921844 */
[----:B------:R2:W-:Y:S01]  /*663c0*/  STL.64 [R1+0x2fa8], R32 ;  /* 0x002fa82001007387 */ /* 0x0005e20000100a00 */
[----:B------:R3:W-:Y:S02]  /*663d0*/  STL.64 [R1+0x2fa0], R30 ;  /* 0x002fa01e01007387 */ /* 0x0007e40000100a00 */
[----:B------:R-:W4:Y:S02]  /*663e0*/  LDL.LU.64 R26, [R1+0x26d8] ;  /* 0x0026d800011a7983 */ /* 0x000f240000300a00 */
[----:B------:R2:W-:Y:S01]  /*663f0*/  STL.64 [R1+0x2f98], R28 ;  /* 0x002f981c01007387 */ /* 0x0005e20000100a00 */
[----:B------:R-:W4:Y:S01]  /*66400*/  LDL.LU.64 R24, [R1+0x26d0] ;  /* 0x0026d00001187983 */ /* 0x000f220000300a00 */
[----:B------:R-:W4:Y:S01]  /*66410*/  LDL.LU.64 R14, [R1+0x26c8] ;  /* 0x0026c800010e7983 */ /* 0x000f220000300a00 */
[----:B------:R-:W-:-:S02]  /*66420*/  IADD3 R2, R252, -0x1d9, RZ ;  /* 0xfffffe27fc027810 */ /* 0x000fc40007ffe0ff */
[C---:B-1----:R-:W-:Y:S02]  /*66430*/  IADD3 R11, R19.reuse, 0x100000, RZ ;  /* 0x00100000130b7810 */ /* 0x042fe40007ffe0ff */
[----:B------:R-:W-:Y:S02]  /*66440*/  IADD3 R10, R19, 0x100000, RZ ;  /* 0x00100000130a7810 */ /* 0x000fe40007ffe0ff */
[----:B------:R-:W-:Y:S01]  /*66450*/  ISETP.GE.U32.AND P6, PT, R2, 0x7ffffda8, PT ;  /* 0x7ffffda80200780c */ /* 0x000fe20003fc6070 */
[----:B------:R1:W-:Y:S02]  /*66460*/  LDGSTS.E [R11+-0x15e00], [R32.64], !P3 ;  /* 0xea200000200b7fae */ /* 0x0003e4000d921844 */
[----:B------:R1:W-:Y:S02]  /*66470*/  LDGSTS.E [R10+-0x15c00], [R30.64], !P3 ;  /* 0xea4000001e0a7fae */ /* 0x0003e4000d921844 */
[----:B------:R1:W-:Y:S02]  /*66480*/  LDGSTS.E [R12+-0x15a00], [R28.64], !P3 ;  /* 0xea6000001c0c7fae */ /* 0x0003e4000d921844 */
[----:B----4-:R-:W-:-:S05]  /*66490*/  IMAD.WIDE R4, R0, 0x4, R4 ;  /* 0x0000000400047825 */ /* 0x010fca00078e0204 */
[----:B------:R4:W-:Y:S01]  /*664a0*/  STL.64 [R1+0x2f90], R4 ;  /* 0x002f900401007387 */ /* 0x0009e20000100a00 */
[----:B-1----:R-:W5:Y:S02]  /*664b0*/  LDL.LU.64 R10, [R1+0x26c0] ;  /* 0x0026c000010a7983 */ /* 0x002f640000300a00 */
[----:B--2---:R-:W-:-:S04]  /*664c0*/  IMAD.WIDE R32, R0, 0x4, R20 ;  /* 0x0000000400207825 */ /* 0x004fc800078e0214 */
[----:B---3--:R-:W-:-:S04]  /*664d0*/  IMAD.WIDE R30, R0, 0x4, R22 ;  /* 0x00000004001e7825 */ /* 0x008fc800078e0216 */
[----:B------:R-:W-:Y:S01]  /*664e0*/  IMAD.WIDE R28, R0, 0x4, R16 ;  /* 0x00000004001c7825 */ /* 0x000fe200078e0210 */
[----:B------:R4:W-:Y:S04]  /*664f0*/  LDGSTS.E [R3+-0x14000], [R4.64], !P6 ;  /* 0xec00000004037fae */ /* 0x0009e8000f121844 */
[----:B------:R1:W-:Y:S01]  /*66500*/  STL.64 [R1+0x2f88], R32 ;  /* 0x002f882001007387 */ /* 0x0003e20000100a00 */
[----:B------:R2:W-:Y:S02]  /*66510*/  STL.64 [R1+0x2f80], R30 ;  /* 0x002f801e01007387 */ /* 0x0005e40000100a00 */
[----:B------:R-:W3:Y:S02]  /*66520*/  LDL.LU.64 R20, [R1+0x26b8] ;  /* 0x0026b80001147983 */ /* 0x000ee40000300a00 */
[----:B------:R1:W-:Y:S01]  /*66530*/  STL.64 [R1+0x2f78], R28 ;  /* 0x002f781c01007387 */ /* 0x0003e20000100a00 */
[----:B------:R-:W3:Y:S01]  /*66540*/  LDL.LU.64 R22, [R1+0x26b0] ;  /* 0x0026b00001167983 */ /* 0x000ee20000300a00 */
[----:B------:R-:W3:Y:S01]  /*66550*/  LDL.LU.64 R16, [R1+0x26a8] ;  /* 0x0026a80001107983 */ /* 0x000ee20000300a00 */
[----:B----4-:R-:W-:-:S02]  /*66560*/  IADD3 R5, R19, 0x100000, RZ ;  /* 0x0010000013057810 */ /* 0x010fc40007ffe0ff */
[----:B------:R-:W-:-:S03]  /*66570*/  IADD3 R4, R19, 0x100000, RZ ;  /* 0x0010000013047810 */ /* 0x000fc60007ffe0ff */
[----:B------:R4:W-:Y:S02]  /*66580*/  LDGSTS.E [R5+-0x13e00], [R32.64], !P6 ;  /* 0xec20000020057fae */ /* 0x0009e4000f121844 */
[----:B------:R4:W-:Y:S02]  /*66590*/  LDGSTS.E [R4+-0x13c00], [R30.64], !P6 ;  /* 0xec4000001e047fae */ /* 0x0009e4000f121844 */
[----:B------:R-:W-:Y:S01]  /*665a0*/  IMAD.WIDE R8, R0, 0x4, R8 ;  /* 0x0000000400087825 */ /* 0x000fe200078e0208 */
[----:B------:R-:W-:Y:S01]  /*665b0*/  IADD3 R2, R252, -0x1dd, RZ ;  /* 0xfffffe23fc027810 */ /* 0x000fe20007ffe0ff */
[----:B------:R1:W-:Y:S04]  /*665c0*/  LDGSTS.E [R12+-0x13a00], [R28.64], !P6 ;  /* 0xec6000001c0c7fae */ /* 0x0003e8000f121844 */
[----:B------:R1:W-:Y:S04]  /*665d0*/  STL.64 [R1+0x3480], R8 ;  /* 0x0034800801007387 */ /* 0x0003e80000100a00 */
[----:B----4-:R-:W5:Y:S01]  /*665e0*/  LDL.LU.64 R4, [R1+0x26a0] ;  /* 0x0026a00001047983 */ /* 0x010f620000300a00 */
[----:B------:R-:W-:Y:S01]  /*665f0*/  ISETP.GE.U32.AND P2, PT, R2, 0x7ffffda4, PT ;  /* 0x7ffffda40200780c */ /* 0x000fe20003f46070 */
[----:B------:R-:W-:-:S02]  /*66600*/  IADD3 R2, R252, -0x1e1, RZ ;  /* 0xfffffe1ffc027810 */ /* 0x000fc40007ffe0ff */
[----:B-1----:R-:W-:-:S04]  /*66610*/  IMAD.WIDE R32, R0, 0x4, R26 ;  /* 0x0000000400207825 */ /* 0x002fc800078e021a */
[----:B--2---:R-:W-:-:S04]  /*66620*/  IMAD.WIDE R30, R0, 0x4, R24 ;  /* 0x00000004001e7825 */ /* 0x004fc800078e0218 */
[----:B------:R-:W-:Y:S02]  /*66630*/  IMAD.WIDE R28, R0, 0x4, R14 ;  /* 0x00000004001c7825 */ /* 0x000fe400078e020e */
[----:B------:R1:W-:Y:S04]  /*66640*/  LDGSTS.E [R3+-0x12000], [R8.64], !P2 ;  /* 0xee00000008037fae */ /* 0x0003e8000d121844 */
[----:B------:R3:W-:Y:S01]  /*66650*/  STL.64 [R1+0x3488], R32 ;  /* 0x0034882001007387 */ /* 0x0007e20000100a00 */
[----:B------:R2:W-:Y:S02]  /*66660*/  STL.64 [R1+0x3490], R30 ;  /* 0x0034901e01007387 */ /* 0x0005e40000100a00 */
[----:B------:R-:W5:Y:S02]  /*66670*/  LDL.LU.64 R26, [R1+0x2698] ;  /* 0x00269800011a7983 */ /* 0x000f640000300a00 */
[----:B------:R2:W-:Y:S01]  /*66680*/  STL.64 [R1+0x3498], R28 ;  /* 0x0034981c01007387 */ /* 0x0005e20000100a00 */
[----:B------:R-:W5:Y:S01]  /*66690*/  LDL.LU.64 R24, [R1+0x2690] ;  /* 0x0026900001187983 */ /* 0x000f620000300a00 */
[----:B------:R-:W5:Y:S01]  /*666a0*/  LDL.LU.64 R14, [R1+0x2688] ;  /* 0x00268800010e7983 */ /* 0x000f620000300a00 */
[----:B------:R-:W-:-:S02]  /*666b0*/  ISETP.GE.U32.AND P4, PT, R2, 0x7ffffda0, PT ;  /* 0x7ffffda00200780c */ /* 0x000fc40003f86070 */
[C---:B-1----:R-:W-:Y:S02]  /*666c0*/  IADD3 R9, R19.reuse, 0x100000, RZ ;  /* 0x0010000013097810 */ /* 0x042fe40007ffe0ff */
[----:B------:R-:W-:-:S03]  /*666d0*/  IADD3 R8, R19, 0x100000, RZ ;  /* 0x0010000013087810 */ /* 0x000fc60007ffe0ff */
[----:B------:R1:W-:Y:S02]  /*666e0*/  LDGSTS.E [R9+-0x11e00], [R32.64], !P2 ;  /* 0xee20000020097fae */ /* 0x0003e4000d121844 */
[----:B------:R1:W-:Y:S02]  /*666f0*/  LDGSTS.E [R8+-0x11c00], [R30.64], !P2 ;  /* 0xee4000001e087fae */ /* 0x0003e4000d121844 */
[----:B------:R1:W-:Y:S02]  /*66700*/  LDGSTS.E [R12+-0x11a00], [R28.64], !P2 ;  /* 0xee6000001c0c7fae */ /* 0x0003e4000d121844 */
[----:B-----5:R-:W-:-:S05]  /*66710*/  IMAD.WIDE R10, R0, 0x4, R10 ;  /* 0x00000004000a7825 */ /* 0x020fca00078e020a */
[----:B------:R5:W-:Y:S01]  /*66720*/  STL.64 [R1+0x34c0], R10 ;  /* 0x0034c00a01007387 */ /* 0x000be20000100a00 */
[----:B-1----:R-:W4:Y:S02]  /*66730*/  LDL.LU.64 R8, [R1+0x2680] ;  /* 0x0026800001087983 */ /* 0x002f240000300a00 */
[----:B---3--:R-:W-:-:S04]  /*66740*/  IMAD.WIDE R32, R0, 0x4, R20 ;  /* 0x0000000400207825 */ /* 0x008fc800078e0214 */
[----:B--2---:R-:W-:-:S04]  /*66750*/  IMAD.WIDE R30, R0, 0x4, R22 ;  /* 0x00000004001e7825 */ /* 0x004fc800078e0216 */
        /* <DEDUP_REMOVED lines=8> */
[----:B-----5:R-:W-:-:S02]  /*667e0*/  IADD3 R11, R19, 0x100000, RZ ;  /* 0x00100000130b7810 */ /* 0x020fc40007ffe0ff */
[----:B------:R-:W-:-:S03]  /*667f0*/  IADD3 R10, R19, 0x100000, RZ ;  /* 0x00100000130a7810 */ /* 0x000fc60007ffe0ff */
[----:B------:R5:W-:Y:S02]  /*66800*/  LDGSTS.E [R11+-0xfe00], [R32.64], !P4 ;  /* 0xf0200000200b7fae */ /* 0x000be4000e121844 */
[----:B------:R5:W-:Y:S02]  /*66810*/  LDGSTS.E [R10+-0xfc00], [R30.64], !P4 ;  /* 0xf04000001e0a7fae */ /* 0x000be4000e121844 */
[----:B------:R-:W-:Y:S01]  /*66820*/  IMAD.WIDE R4, R0, 0x4, R4 ;  /* 0x0000000400047825 */ /* 0x000fe200078e0204 */
[----:B------:R-:W-:Y:S01]  /*66830*/  IADD3 R2, R252, -0x1e5, RZ ;  /* 0xfffffe1bfc027810 */ /* 0x000fe20007ffe0ff */
[----:B------:R1:W-:Y:S04]  /*66840*/  LDGSTS.E [R12+-0xfa00], [R28.64], !P4 ;  /* 0xf06000001c0c7fae */ /* 0x0003e8000e121844 */
[----:B------:R1:W-:Y:S04]  /*66850*/  STL.64 [R1+0x3500], R4 ;  /* 0x0035000401007387 */ /* 0x0003e80000100a00 */
[----:B-----5:R-:W4:Y:S01]  /*66860*/  LDL.LU.64 R10, [R1+0x2660] ;  /* 0x00266000010a7983 */ /* 0x020f220000300a00 */
        /* <DEDUP_REMOVED lines=8> */
[----:B------:R-:W4:Y:S02]  /*668f0*/  LDL.LU.64 R26, [R1+0x2658] ;  /* 0x00265800011a7983 */ /* 0x000f240000300a00 */
[----:B------:R2:W-:Y:S01]  /*66900*/  STL.64 [R1+0x3518], R28 ;  /* 0x0035181c01007387 */ /* 0x0005e20000100a00 */
[----:B------:R-:W4:Y:S01]  /*66910*/  LDL.LU.64 R24, [R1+0x2650] ;  /* 0x0026500001187983 */ /* 0x000f220000300a00 */
[----:B------:R-:W4:Y:S01]  /*66920*/  LDL.LU.64 R14, [R1+0x2648] ;  /* 0x00264800010e7983 */ /* 0x000f220000300a00 */
[----:B------:R-:W-:-:S02]  /*66930*/  ISETP.GE.U32.AND P5, PT, R2, 0x7ffffd98, PT ;  /* 0x7ffffd980200780c */ /* 0x000fc40003fa6070 */
[C---:B-1----:R-:W-:Y:S02]  /*66940*/  IADD3 R5, R19.reuse, 0x100000, RZ ;  /* 0x0010000013057810 */ /* 0x042fe40007ffe0ff */
[----:B------:R-:W-:-:S03]  /*66950*/  IADD3 R4, R19, 0x100000, RZ ;  /* 0x0010000013047810 */ /* 0x000fc60007ffe0ff */
[----:B------:R1:W-:Y:S02]  /*66960*/  LDGSTS.E [R5+-0xde00], [R32.64], !P1 ;  /* 0xf220000020057fae */ /* 0x0003e4000c921844 */
[----:B------:R1:W-:Y:S02]  /*66970*/  LDGSTS.E [R4+-0xdc00], [R30.64], !P1 ;  /* 0xf24000001e047fae */ /* 0x0003e4000c921844 */
[----:B------:R1:W-:Y:S02]  /*66980*/  LDGSTS.E [R12+-0xda00], [R28.64], !P1 ;  /* 0xf26000001c0c7fae */ /* 0x0003e4000c921844 */
[----:B----4-:R-:W-:-:S05]  /*66990*/  IMAD.WIDE R8, R0, 0x4, R8 ;  /* 0x0000000400087825 */ /* 0x010fca00078e0208 */
[----:B------:R4:W-:Y:S01]  /*669a0*/  STL.64 [R1+0x3540], R8 ;  /* 0x0035400801007387 */ /* 0x0009e20000100a00 */
[----:B-1----:R-:W5:Y:S02]  /*669b0*/  LDL.LU.64 R4, [R1+0x2640] ;  /* 0x0026400001047983 */ /* 0x002f640000300a00 */
        /* <DEDUP_REMOVED lines=30> */
[----:B------:R-:W-:Y:S01]  /*66ba0*/  ISETP.GE.U32.AND P3, PT, R2, 0x7ffffd90, PT ;  /* 0x7ffffd900200780c */ /* 0x000fe20003f66070 */
[----:B------:R-:W5:Y:S01]  /*66bb0*/  LDL.LU.64 R26, [R1+0x2608] ;  /* 0x00260800011a7983 */ /* 0x000f620000300a00 */
[----:B-1----:R-:W-:-:S02]  /*66bc0*/  IADD3 R11, R19, 0x100000, RZ ;  /* 0x00100000130b7810 */ /* 0x002fc40007ffe0ff */
        /* <DEDUP_REMOVED lines=11> */
[----:B------:R-:W-:Y:S01]  /*66c80*/  STL.64 [R1+0x35a8], R32 ;  /* 0x0035a82001007387 */ /* 0x000fe20000100a00 */
[----:B------:R-:W-:Y:S02]  /*66c90*/  STL.64 [R1+0x35b0], R30 ;  /* 0x0035b01e01007387 */ /* 0x000fe40000100a00 */
[----:B------:R-:W2:Y:S02]  /*66ca0*/  LDL.LU.64 R20, [R1+0x25f8] ;  /* 0x0025f80001147983 */ /* 0x000ea40000300a00 */
        /* <DEDUP_REMOVED lines=14> */
[----:B------:R-:W-:-:S04]  /*66d90*/  IMAD.WIDE R24, R0, 0x4, R24 ;  /* 0x0000000400187825 */ /* 0x000fc800078e0218 */
[----:B------:R-:W-:-:S04]  /*66da0*/  IMAD.WIDE R14, R0, 0x4, R14 ;  /* 0x00000004000e7825 */ /* 0x000fc800078e020e */
[----:B-1----:R-:W-:Y:S02]  /*66db0*/  IMAD.WIDE R28, R0, 0x4, R26 ;  /* 0x00000004001c7825 */ /* 0x002fe400078e021a */
[----:B------:R1:W-:Y:S04]  /*66dc0*/  LDGSTS.E [R3+-0x6000], [R8.64], !P6 ;  /* 0xfa00000008037fae */ /* 0x0003e8000f121844 */
[----:B------:R4:W-:Y:S01]  /*66dd0*/  STL.64 [R1+0x35c0], R24 ;  /* 0x0035c01801007387 */ /* 0x0009e20000100a00 */
[----:B------:R2:W-:Y:S02]  /*66de0*/  STL.64 [R1+0x35c8], R14 ;  /* 0x0035c80e01007387 */ /* 0x0005e40000100a00 */
[----:B------:R2:W-:Y:S02]  /*66df0*/  STL.64 [R1+0x35d0], R28 ;  /* 0x0035d01c01007387 */ /* 0x0005e40000100a00 */
[----:B------:R-:W4:Y:S01]  /*66e00*/  LDL.LU.64 R26, [R1+0x25d8] ;  /* 0x0025d800011a7983 */ /* 0x000f220000300a00 */
[----:B------:R4:W-:Y:S01]  /*66e10*/  LDGSTS.E [R12+-0x5e00], [R24.64], !P6 ;  /* 0xfa200000180c7fae */ /* 0x0009e2000f121844 */
[----:B------:R-:W-:-:S02]  /*66e20*/  ISETP.GE.U32.AND P2, PT, R2, 0x7ffffd88, PT ;  /* 0x7ffffd880200780c */ /* 0x000fc40003f46070 */
[C---:B-1----:R-:W-:Y:S02]  /*66e30*/  IADD3 R9, R19.reuse, 0x100000, RZ ;  /* 0x0010000013097810 */ /* 0x042fe40007ffe0ff */
[----:B------:R-:W-:-:S03]  /*66e40*/  IADD3 R8, R19, 0x100000, RZ ;  /* 0x0010000013087810 */ /* 0x000fc60007ffe0ff */
[----:B------:R2:W-:Y:S02]  /*66e50*/  LDGSTS.E [R9+-0x5c00], [R14.64], !P6 ;  /* 0xfa4000000e097fae */ /* 0x0005e4000f121844 */
[----:B------:R1:W-:Y:S02]  /*66e60*/  LDGSTS.E [R8+-0x5a00], [R28.64], !P6 ;  /* 0xfa6000001c087fae */ /* 0x0003e4000f121844 */
[----:B----4-:R-:W-:-:S05]  /*66e70*/  IMAD.WIDE R10, R0, 0x4, R10 ;  /* 0x00000004000a7825 */ /* 0x010fca00078e020a */
[----:B------:R4:W-:Y:S01]  /*66e80*/  STL.64 [R1+0x35d8], R10 ;  /* 0x0035d80a01007387 */ /* 0x0009e20000100a00 */
[----:B------:R-:W5:Y:S02]  /*66e90*/  LDL.LU.64 R24, [R1+0x25d0] ;  /* 0x0025d00001187983 */ /* 0x000f640000300a00 */
[----:B--2---:R-:W2:Y:S02]  /*66ea0*/  LDL.LU.64 R14, [R1+0x25c8] ;  /* 0x0025c800010e7983 */ /* 0x004ea40000300a00 */
[----:B------:R-:W-:-:S04]  /*66eb0*/  IMAD.WIDE R20, R0, 0x4, R20 ;  /* 0x0000000400147825 */ /* 0x000fc800078e0214 */
[----:B---3--:R-:W-:-:S04]  /*66ec0*/  IMAD.WIDE R16, R0, 0x4, R16 ;  /* 0x0000000400107825 */ /* 0x008fc800078e0210 */
[----:B-1----:R-:W-:Y:S01]  /*66ed0*/  IMAD.WIDE R28, R0, 0x4, R22 ;  /* 0x00000004001c7825 */ /* 0x002fe200078e0216 */
[----:B------:R-:W3:Y:S04]  /*66ee0*/  LDL.LU.64 R8, [R1+0x25c0] ;  /* 0x0025c00001087983 */ /* 0x000ee80000300a00 */
[----:B------:R4:W-:Y:S01]  /*66ef0*/  LDGSTS.E [R3+-0x4000], [R10.64], !P2 ;  /* 0xfc0000000a037fae */ /* 0x0009e2000d121844 */
[----:B------:R1:W-:Y:S02]  /*66f00*/  STL.64 [R1+0x35e0], R20 ;  /* 0x0035e01401007387 */ /* 0x0003e40000100a00 */
[----:B------:R1:W-:Y:S02]  /*66f10*/  STL.64 [R1+0x35e8], R16 ;  /* 0x0035e81001007387 */ /* 0x0003e40000100a00 */
[----:B------:R1:W-:Y:S01]  /*66f20*/  LDGSTS.E [R12+-0x3e00], [R20.64], !P2 ;  /* 0xfc200000140c7fae */ /* 0x0003e2000d121844 */
[----:B------:R-:W-:Y:S01]  /*66f30*/  STL.64 [R1+0x35f0], R28 ;  /* 0x0035f01c01007387 */ /* 0x000fe20000100a00 */
[----:B----4-:R-:W-:-:S03]  /*66f40*/  IADD3 R11, R19, 0x100000, RZ ;  /* 0x00100000130b7810 */ /* 0x010fc60007ffe0ff */
[----:B-1----:R-:W4:Y:S04]  /*66f50*/  LDL.LU.64 R20, [R1+0x1c10] ;  /* 0x001c100001147983 */ /* 0x002f280000300a00 */
[----:B------:R1:W-:Y:S01]  /*66f60*/  LDGSTS.E [R11+-0x3c00], [R16.64], !P2 ;  /* 0xfc400000100b7fae */ /* 0x0003e2000d121844 */
[----:B------:R-:W-:-:S05]  /*66f70*/  IMAD.WIDE R4, R0, 0x4, R4 ;  /* 0x0000000400047825 */ /* 0x000fca00078e0204 */
[----:B------:R1:W-:Y:S01]  /*66f80*/  STL.64 [R1+0x3600], R4 ;  /* 0x0036000401007387 */ /* 0x0003e20000100a00 */
[----:B------:R-:W4:Y:S03]  /*66f90*/  LDL.LU.64 R22, [R1+0x1c00] ;  /* 0x001c000001167983 */ /* 0x000f260000300a00 */
[----:B-1----:R-:W4:Y:S01]  /*66fa0*/  LDL.LU.64 R16, [R1+0x1be0] ;  /* 0x001be00001107983 */ /* 0x002f220000300a00 */
[----:B------:R-:W-:-:S05]  /*66fb0*/  IADD3 R10, R19, 0x100000, RZ ;  /* 0x00100000130a7810 */ /* 0x000fca0007ffe0ff */
[----:B------:R1:W-:Y:S04]  /*66fc0*/  LDGSTS.E [R10+-0x3a00], [R28.64], !P2 ;  /* 0xfc6000001c0a7fae */ /* 0x0003e8000d121844 */
[----:B-1----:R-:W4:Y:S01]  /*66fd0*/  LDL.LU.64 R10, [R1+0x1bd0] ;  /* 0x001bd000010a7983 */ /* 0x002f220000300a00 */
[----:B------:R-:W-:Y:S01]  /*66fe0*/  IADD3 R2, R252, -0x1fd, RZ ;  /* 0xfffffe03fc027810 */ /* 0x000fe20007ffe0ff */
[----:B------:R-:W-:-:S03]  /*66ff0*/  IMAD.WIDE R38, R0, 0x4, R26 ;  /* 0x0000000400267825 */ /* 0x000fc600078e021a */
[----:B------:R-:W-:Y:S02]  /*67000*/  ISETP.GE.U32.AND P4, PT, R2, 0x7ffffd84, PT ;  /* 0x7ffffd840200780c */ /* 0x000fe40003f86070 */
[----:B------:R4:W-:Y:S11]  /*67010*/  STL.64 [R1+0x3610], R38 ;  /* 0x0036102601007387 */ /* 0x0009f60000100a00 */
[----:B------:R1:W-:Y:S02]  /*67020*/  LDGSTS.E [R3+-0x2000], [R4.64], !P4 ;  /* 0xfe00000004037fae */ /* 0x0003e4000e121844 */
[----:B-1----:R-:W-:-:S02]  /*67030*/  IADD3 R5, R19, 0x100000, RZ ;  /* 0x0010000013057810 */ /* 0x002fc40007ffe0ff */
[----:B------:R-:W-:-:S03]  /*67040*/  IADD3 R4, R19, 0x100000, RZ ;  /* 0x0010000013047810 */ /* 0x000fc60007ffe0ff */
[----:B------:R4:W-:Y:S01]  /*67050*/  LDGSTS.E [R5+-0x1e00], [R38.64], !P4 ;  /* 0xfe20000026057fae */ /* 0x0009e2000e121844 */
[----:B------:R-:W-:Y:S01]  /*67060*/  IADD3 R2, R252, -0x182, RZ ;  /* 0xfffffe7efc027810 */ /* 0x000fe20007ffe0ff */
[----:B------:R-:W-:-:S03]  /*67070*/  IMAD.SHL.U32 R33, R6, 0x4, RZ ;  /* 0x0000000406217824 */ /* 0x000fc600078e00ff */
[----:B------:R-:W-:Y:S02]  /*67080*/  ISETP.GE.U32.AND P1, PT, R2, 0x7ffffdff, PT ;  /* 0x7ffffdff0200780c */ /* 0x000fe40003f26070 */
[----:B------:R-:W-:-:S04]  /*67090*/  LOP3.LUT R30, R33, 0x20, RZ, 0x3c, !PT ;  /* 0x00000020211e7812 */ /* 0x000fc800078e3cff */
[----:B------:R-:W-:Y:S01]  /*670a0*/  IADD3 R3, R30, 0x100000, RZ ;  /* 0x001000001e037810 */ /* 0x000fe20007ffe0ff */
[----:B-----5:R-:W-:-:S04]  /*670b0*/  IMAD.WIDE R34, R0, 0x4, R24 ;  /* 0x0000000400227825 */ /* 0x020fc800078e0218 */
[C---:B--2---:R-:W-:Y:S01]  /*670c0*/  IMAD.WIDE R28, R0.reuse, 0x4, R14 ;  /* 0x00000004001c7825 */ /* 0x044fe200078e020e */
[----:B------:R1:W-:Y:S03]  /*670d0*/  STL.64 [R1+0x3618], R34 ;  /* 0x0036182201007387 */ /* 0x0003e60000100a00 */
[----:B------:R-:W2:Y:S02]  /*670e0*/  LDL.LU.64 R26, [R1+0x1bb0] ;  /* 0x001bb000011a7983 */ /* 0x000ea40000300a00 */
[----:B------:R5:W-:Y:S02]  /*670f0*/  STL.64 [R1+0x35f8], R28 ;  /* 0x0035f81c01007387 */ /* 0x000be40000100a00 */
[----:B------:R-:W2:Y:S01]  /*67100*/  LDL.LU.64 R24, [R1+0x1ba0] ;  /* 0x001ba00001187983 */ /* 0x000ea20000300a00 */
[----:B------:R-:W2:Y:S01]  /*67110*/  LDL.LU.64 R14, [R1+0x1b80] ;  /* 0x001b8000010e7983 */ /* 0x000ea20000300a00 */
[----:B---3--:R-:W-:-:S03]  /*67120*/  IMAD.WIDE R8, R0, 0x4, R8 ;  /* 0x0000000400087825 */ /* 0x008fc600078e0208 */
[----:B------:R3:W-:Y:S01]  /*67130*/  LDGSTS.E [R4+-0x1c00], [R34.64], !P4 ;  /* 0xfe40000022047fae */ /* 0x0007e2000e121844 */
[----:B------:R5:W-:Y:S03]  /*67140*/  LDGSTS.E [R12+-0x1a00], [R28.64], !P4 ;  /* 0xfe6000001c0c7fae */ /* 0x000be6000e121844 */
[----:B------:R1:W-:Y:S04]  /*67150*/  STL.64 [R1+0x3438], R8 ;  /* 0x0034380801007387 */ /* 0x0003e80000100a00 */
[----:B------:R1:W-:Y:S01]  /*67160*/  LDGSTS.E [R3+-0x3f800], [R8.64], !P1 ;  /* 0xc080000008037fae */ /* 0x0003e2000c921844 */
[----:B----4-:R-:W-:-:S03]  /*67170*/  IMAD.WIDE R38, R0, 0x4, R20 ;  /* 0x0000000400267825 */ /* 0x010fc600078e0214 */
[----:B---3--:R-:W3:Y:S04]  /*67180*/  LDL.LU.64 R4, [R1+0x1b70] ;  /* 0x001b700001047983 */ /* 0x008ee80000300a00 */
[----:B------:R-:W-:Y:S01]  /*67190*/  STL.64 [R1+0x3430], R38 ;  /* 0x0034302601007387 */ /* 0x000fe20000100a00 */
[----:B-1----:R-:W-:-:S04]  /*671a0*/  IMAD.WIDE R34, R0, 0x4, R22 ;  /* 0x0000000400227825 */ /* 0x002fc800078e0216 */
[----:B-----5:R-:W-:Y:S01]  /*671b0*/  IMAD.WIDE R28, R0, 0x4, R16 ;  /* 0x00000004001c7825 */ /* 0x020fe200078e0210 */
[----:B------:R-:W-:Y:S03]  /*671c0*/  STL.64 [R1+0x3428], R34 ;  /* 0x0034282201007387 */ /* 0x000fe60000100a00 */
[----:B------:R-:W4:Y:S02]  /*671d0*/  LDL.LU.64 R20, [R1+0x1b50] ;  /* 0x001b500001147983 */ /* 0x000f240000300a00 */
[----:B------:R-:W-:Y:S02]  /*671e0*/  STL.64 [R1+0x3420], R28 ;  /* 0x0034201c01007387 */ /* 0x000fe40000100a00 */
[----:B------:R-:W5:Y:S01]  /*671f0*/  LDL.LU.64 R22, [R1+0x1b40] ;  /* 0x001b400001167983 */ /* 0x000f620000300a00 */
[----:B------:R-:W5:Y:S01]  /*67200*/  LDL.LU.64 R16, [R1+0x1b20] ;  /* 0x001b200001107983 */ /* 0x000f620000300a00 */
[----:B------:R-:W-:-:S02]  /*67210*/  IADD3 R9, R30, 0x100000, RZ ;  /* 0x001000001e097810 */ /* 0x000fc40007ffe0ff */
[----:B------:R-:W-:-:S03]  /*67220*/  IADD3 R8, R30, 0x100000, RZ ;  /* 0x001000001e087810 */ /* 0x000fc60007ffe0ff */
[----:B------:R1:W-:Y:S02]  /*67230*/  LDGSTS.E [R9+-0x3f600], [R38.64], !P1 ;  /* 0xc0a0000026097fae */ /* 0x0003e4000c921844 */
[----:B------:R1:W-:Y:S02]  /*67240*/  LDGSTS.E [R8+-0x3f400], [R34.64], !P1 ;  /* 0xc0c0000022087fae */ /* 0x0003e4000c921844 */
[----:B------:R-:W-:-:S05]  /*67250*/  IMAD.WIDE R10, R0, 0x4, R10 ;  /* 0x00000004000a7825 */ /* 0x000fca00078e020a */
[----:B------:R1:W-:Y:S04]  /*67260*/  STL.64 [R1+0x33f8], R10 ;  /* 0x0033f80a01007387 */ /* 0x0003e80000100a00 */
[----:B-1----:R-:W5:Y:S01]  /*67270*/  LDL.LU.64 R8, [R1+0x1b10] ;  /* 0x001b100001087983 */ /* 0x002f620000300a00 */
[----:B------:R-:W-:Y:S02]  /*67280*/  IADD3 R2, R252, -0x186, RZ ;  /* 0xfffffe7afc027810 */ /* 0x000fe40007ffe0ff */
[----:B------:R-:W-:Y:S02]  /*67290*/  IADD3 R12, R30, 0x100000, RZ ;  /* 0x001000001e0c7810 */ /* 0x000fe40007ffe0ff */
[----:B------:R-:W-:-:S03]  /*672a0*/  ISETP.GE.U32.AND P5, PT, R2, 0x7ffffdfb, PT ;  /* 0x7ffffdfb0200780c */ /* 0x000fc60003fa6070 */
[----:B------:R1:W-:Y:S10]  /*672b0*/  LDGSTS.E [R12+-0x3f200], [R28.64], !P1 ;  /* 0xc0e000001c0c7fae */ /* 0x0003f4000c921844 */
[----:B------:R1:W-:Y:S02]  /*672c0*/  LDGSTS.E [R3+-0x3d800], [R10.64], !P5 ;  /* 0xc28000000a037fae */ /* 0x0003e4000e921844 */
[----:B-1----:R-:W-:-:S02]  /*672d0*/  IADD3 R11, R30, 0x100000, RZ ;  /* 0x001000001e0b7810 */ /* 0x002fc40007ffe0ff */
[----:B------:R-:W-:Y:S02]  /*672e0*/  IADD3 R10, R30, 0x100000, RZ ;  /* 0x001000001e0a7810 */ /* 0x000fe40007ffe0ff */
[----:B------:R-:W-:-:S04]  /*672f0*/  IADD3 R2, R252, -0x18a, RZ ;  /* 0xfffffe76fc027810 */ /* 0x000fc80007ffe0ff */
[----:B------:R-:W-:Y:S01]  /*67300*/  ISETP.GE.U32.AND P0, PT, R2, 0x7ffffdf7, PT ;  /* 0x7ffffdf70200780c */ /* 0x000fe20003f06070 */
[----:B--2---:R-:W-:-:S04]  /*67310*/  IMAD.WIDE R38, R0, 0x4, R26 ;  /* 0x0000000400267825 */ /* 0x004fc800078e021a */
[----:B------:R-:W-:-:S04]  /*67320*/  IMAD.WIDE R34, R0, 0x4, R24 ;  /* 0x0000000400227825 */ /* 0x000fc800078e0218 */
[C---:B------:R-:W-:Y:S01]  /*67330*/  IMAD.WIDE R28, R0.reuse, 0x4, R14 ;  /* 0x00000004001c7825 */ /* 0x040fe200078e020e */
[----:B------:R4:W-:Y:S03]  /*67340*/  STL.64 [R1+0x33f0], R38 ;  /* 0x0033f02601007387 */ /* 0x0009e60000100a00 */
[----:B------:R5:W-:Y:S02]  /*67350*/  STL.64 [R1+0x33e8], R34 ;  /* 0x0033e82201007387 */ /* 0x000be40000100a00 */
[----:B------:R-:W2:Y:S02]  /*67360*/  LDL.LU.64 R26, [R1+0x1af0] ;  /* 0x001af000011a7983 */ /* 0x000ea40000300a00 */
[----:B------:R1:W-:Y:S01]  /*67370*/  STL.64 [R1+0x33e0], R28 ;  /* 0x0033e01c01007387 */ /* 0x0003e20000100a00 */
[----:B------:R-:W2:Y:S01]  /*67380*/  LDL.LU.64 R24, [R1+0x1ae0] ;  /* 0x001ae00001187983 */ /* 0x000ea20000300a00 */
[----:B------:R-:W2:Y:S03]  /*67390*/  LDL.LU.64 R14, [R1+0x1ac0] ;  /* 0x001ac000010e7983 */ /* 0x000ea60000300a00 */
[----:B------:R1:W-:Y:S01]  /*673a0*/  LDGSTS.E [R11+-0x3d600], [R38.64], !P5 ;  /* 0xc2a00000260b7fae */ /* 0x0003e2000e921844 */
[----:B------:R1:W-:Y:S02]  /*673b0*/  LDGSTS.E [R10+-0x3d400], [R34.64], !P5 ;  /* 0xc2c00000220a7fae */ /* 0x0003e4000e921844 */
[----:B------:R4:W-:Y:S02]  /*673c0*/  LDGSTS.E [R12+-0x3d200], [R28.64], !P5 ;  /* 0xc2e000001c0c7fae */ /* 0x0009e4000e921844 */
[----:B---3--:R-:W-:-:S05]  /*673d0*/  IMAD.WIDE R4, R0, 0x4, R4 ;  /* 0x0000000400047825 */ /* 0x008fca00078e0204 */
[----:B------:R3:W-:Y:S01]  /*673e0*/  STL.64 [R1+0x33b8], R4 ;  /* 0x0033b80401007387 */ /* 0x0007e20000100a00 */
[----:B-1----:R-:W2:Y:S03]  /*673f0*/  LDL.LU.64 R10, [R1+0x1ab0] ;  /* 0x001ab000010a7983 */ /* 0x002ea60000300a00 */
[----:B------:R3:W-:Y:S01]  /*67400*/  LDGSTS.E [R3+-0x3b800], [R4.64], !P0 ;  /* 0xc480000004037fae */ /* 0x0007e2000c121844 */
[----:B----4-:R-:W-:-:S04]  /*67410*/  IMAD.WIDE R38, R0, 0x4, R20 ;  /* 0x0000000400267825 */ /* 0x010fc800078e0214 */
[----:B-----5:R-:W-:-:S04]  /*67420*/  IMAD.WIDE R34, R0, 0x4, R22 ;  /* 0x0000000400227825 */ /* 0x020fc800078e0216 */
[----:B------:R-:W-:Y:S01]  /*67430*/  IMAD.WIDE R28, R0, 0x4, R16 ;  /* 0x00000004001c7825 */ /* 0x000fe200078e0210 */
[----:B------:R-:W-:Y:S03]  /*67440*/  STL.64 [R1+0x33b0], R38 ;  /* 0x0033b02601007387 */ /* 0x000fe60000100a00 */
[----:B------:R-:W-:Y:S02]  /*67450*/  STL.64 [R1+0x33a8], R34 ;  /* 0x0033a82201007387 */ /* 0x000fe40000100a00 */
[----:B------:R-:W4:Y:S01]  /*67460*/  LDL.LU.64 R20, [R1+0x1a90] ;  /* 0x001a900001147983 */ /* 0x000f220000300a00 */
[----:B------:R-:W-:Y:S04]  /*67470*/  STL.64 [R1+0x33a0], R28 ;  /* 0x0033a01c01007387 */ /* 0x000fe80000100a00 */
[----:B------:R-:W5:Y:S01]  /*67480*/  LDL.LU.64 R22, [R1+0x1a80] ;  /* 0x001a800001167983 */ /* 0x000f620000300a00 */
[----:B------:R-:W5:Y:S01]  /*67490*/  LDL.LU.64 R16, [R1+0x1a60] ;  /* 0x001a600001107983 */ /* 0x000f620000300a00 */
[----:B---3--:R-:W-:-:S02]  /*674a0*/  IADD3 R5, R30, 0x100000, RZ ;  /* 0x001000001e057810 */ /* 0x008fc40007ffe0ff */
[----:B------:R-:W-:-:S03]  /*674b0*/  IADD3 R4, R30, 0x100000, RZ ;  /* 0x001000001e047810 */ /* 0x000fc60007ffe0ff */
[----:B------:R1:W-:Y:S02]  /*674c0*/  LDGSTS.E [R5+-0x3b600], [R38.64], !P0 ;  /* 0xc4a0000026057fae */ /* 0x0003e4000c121844 */
[----:B------:R1:W-:Y:S02]  /*674d0*/  LDGSTS.E [R4+-0x3b400], [R34.64], !P0 ;  /* 0xc4c0000022047fae */ /* 0x0003e4000c121844 */
[----:B------:R-:W-:Y:S01]  /*674e0*/  IMAD.WIDE R8, R0, 0x4, R8 ;  /* 0x0000000400087825 */ /* 0x000fe200078e0208 */
[----:B------:R-:W-:Y:S01]  /*674f0*/  IADD3 R2, R252, -0x18e, RZ ;  /* 0xfffffe72fc027810 */ /* 0x000fe20007ffe0ff */
[----:B------:R3:W-:Y:S04]  /*67500*/  LDGSTS.E [R12+-0x3b200], [R28.64], !P0 ;  /* 0xc4e000001c0c7fae */ /* 0x0007e8000c121844 */
[----:B------:R3:W-:Y:S04]  /*67510*/  STL.64 [R1+0x3378], R8 ;  /* 0x0033780801007387 */ /* 0x0007e80000100a00 */
[----:B-1----:R-:W5:Y:S01]  /*67520*/  LDL.LU.64 R4, [R1+0x1a50] ;  /* 0x001a500001047983 */ /* 0x002f620000300a00 */
[----:B------:R-:W-:-:S13]  /*67530*/  ISETP.GE.U32.AND P3, PT, R2, 0x7ffffdf3, PT ;  /* 0x7ffffdf30200780c */ /* 0x000fda0003f66070 */
[----:B------:R3:W-:Y:S02]  /*67540*/  LDGSTS.E [R3+-0x39800], [R8.64], !P3 ;  /* 0xc680000008037fae */ /* 0x0007e4000d921844 */
[C---:B---3--:R-:W-:Y:S02]  /*67550*/  IADD3 R9, R30.reuse, 0x100000, RZ ;  /* 0x001000001e097810 */ /* 0x048fe40007ffe0ff */
        /* <DEDUP_REMOVED lines=10> */
[----:B------:R-:W3:Y:S01]  /*67600*/  LDL.LU.64 R24, [R1+0x1a20] ;  /* 0x001a200001187983 */ /* 0x000ee20000300a00 */
[----:B------:R-:W3:Y:S03]  /*67610*/  LDL.LU.64 R14, [R1+0x1a18] ;  /* 0x001a1800010e7983 */ /* 0x000ee60000300a00 */
[----:B------:R1:W-:Y:S01]  /*67620*/  LDGSTS.E [R9+-0x39600], [R38.64], !P3 ;  /* 0xc6a0000026097fae */ /* 0x0003e2000d921844 */
[----:B------:R1:W-:Y:S02]  /*67630*/  LDGSTS.E [R8+-0x39400], [R34.64], !P3 ;  /* 0xc6c0000022087fae */ /* 0x0003e4000d921844 */
[----:B------:R4:W-:Y:S02]  /*67640*/  LDGSTS.E [R12+-0x39200], [R28.64], !P3 ;  /* 0xc6e000001c0c7fae */ /* 0x0009e4000d921844 */
[----:B------:R-:W-:-:S05]  /*67650*/  IMAD.WIDE R10, R0, 0x4, R10 ;  /* 0x00000004000a7825 */ /* 0x000fca00078e020a */
[----:B------:R5:W-:Y:S01]  /*67660*/  STL.64 [R1+0x3338], R10 ;  /* 0x0033380a01007387 */ /* 0x000be20000100a00 */
[----:B-1----:R-:W3:Y:S03]  /*67670*/  LDL.LU.64 R8, [R1+0x1a10] ;  /* 0x001a100001087983 */ /* 0x002ee60000300a00 */
        /* <DEDUP_REMOVED lines=10> */
[----:B-1----:R-:W-:-:S02]  /*67720*/  IADD3 R11, R30, 0x100000, RZ ;  /* 0x001000001e0b7810 */ /* 0x002fc40007ffe0ff */
        /* <DEDUP_REMOVED lines=10> */
[C---:B-1----:R-:W-:Y:S02]  /*677d0*/  IADD3 R5, R30.reuse, 0x100000, RZ ;  /* 0x001000001e057810 */ /* 0x042fe40007ffe0ff */
[----:B------:R-:W-:Y:S02]  /*677e0*/  IADD3 R4, R30, 0x100000, RZ ;  /* 0x001000001e047810 */ /* 0x000fe40007ffe0ff */
[----:B------:R-:W-:-:S04]  /*677f0*/  IADD3 R2, R252, -0x19a, RZ ;  /* 0xfffffe66fc027810 */ /* 0x000fc80007ffe0ff */
[----:B------:R-:W-:Y:S01]  /*67800*/  ISETP.GE.U32.AND P4, PT, R2, 0x7ffffde7, PT ;  /* 0x7ffffde70200780c */ /* 0x000fe20003f86070 */
[----:B--2---:R-:W-:-:S04]  /*67810*/  IMAD.WIDE R38, R0, 0x4, R26 ;  /* 0x0000000400267825 */ /* 0x004fc800078e021a */
[----:B---3--:R-:W-:-:S04]  /*67820*/  IMAD.WIDE R34, R0, 0x4, R24 ;  /* 0x0000000400227825 */ /* 0x008fc800078e0218 */
        /* <DEDUP_REMOVED lines=11> */
[----:B------:R4:W-:Y:S04]  /*678e0*/  STL.64 [R1+0x32b8], R8 ;  /* 0x0032b80801007387 */ /* 0x0009e80000100a00 */
[----:B------:R5:W-:Y:S04]  /*678f0*/  LDGSTS.E [R3+-0x33800], [R8.64], !P4 ;  /* 0xcc80000008037fae */ /* 0x000be8000e121844 */
[----:B-1----:R-:W3:Y:S01]  /*67900*/  LDL.LU.64 R4, [R1+0x19d0] ;  /* 0x0019d00001047983 */ /* 0x002ee20000300a00 */
        /* <DEDUP_REMOVED lines=9> */
[----:B------:R-:W-:-:S02]  /*679a0*/  IADD3 R9, R30, 0x100000, RZ ;  /* 0x001000001e097810 */ /* 0x000fc40007ffe0ff */
        /* <DEDUP_REMOVED lines=48> */
[----:B------:R-:W-:Y:S01]  /*67cb0*/  ISETP.GE.U32.AND P0, PT, R2, 0x7ffffddb, PT ;  /* 0x7ffffddb0200780c */ /* 0x000fe20003f06070 */
[----:B------:R-:W-:-:S12]  /*67cc0*/  IADD3 R2, R252, -0x1aa, RZ ;  /* 0xfffffe56fc027810 */ /* 0x000fd80007ffe0ff */
[----:B------:R1:W-:Y:S02]  /*67cd0*/  LDGSTS.E [R3+-0x2d800], [R8.64], !P0 ;  /* 0xd280000008037fae */ /* 0x0003e4000c121844 */
[C---:B-1----:R-:W-:Y:S02]  /*67ce0*/  IADD3 R9, R30.reuse, 0x100000, RZ ;  /* 0x001000001e097810 */ /* 0x042fe40007ffe0ff */
[----:B------:R-:W-:Y:S02]  /*67cf0*/  IADD3 R8, R30, 0x100000, RZ ;  /* 0x001000001e087810 */ /* 0x000fe40007ffe0ff */
        /* <DEDUP_REMOVED lines=77> */
[----:B------:R1:W-:Y:S01]  /*681d0*/  LDGSTS.E [R3+-0x25800], [R10.64], !P4 ;  /* 0xda8000000a037fae */ /* 0x0003e2000e121844 */
[----:B------:R-:W-:Y:S02]  /*681e0*/  ISETP.GE.U32.AND P1, PT, R2, 0x7ffffdc7, PT ;  /* 0x7ffffdc70200780c */ /* 0x000fe40003f26070 */
[C---:B-1----:R-:W-:Y:S02]  /*681f0*/  IADD3 R11, R30.reuse, 0x100000, RZ ;  /* 0x001000001e0b7810 */ /* 0x042fe40007ffe0ff */
[----:B------:R-:W-:Y:S01]  /*68200*/  IADD3 R10, R30, 0x100000, RZ ;  /* 0x001000001e0a7810 */ /* 0x000fe20007ffe0ff */
        /* <DEDUP_REMOVED lines=75> */
[----:B------:R-:W-:-:S04]  /*686c0*/  IADD3 R2, R252, -0x1ca, RZ ;  /* 0xfffffe36fc027810 */ /* 0x000fc80007ffe0ff */
[----:B------:R-:W-:-:S08]  /*686d0*/  ISETP.GE.U32.AND P6, PT, R2, 0x7ffffdb7, PT ;  /* 0x7ffffdb70200780c */ /* 0x000fd00003fc6070 */
[----:B------:R1:W-:Y:S02]  /*686e0*/  LDGSTS.E [R3+-0x1d800], [R4.64], !P3 ;  /* 0xe280000004037fae */ /* 0x0003e4000d921844 */
        /* <DEDUP_REMOVED lines=106> */
[C---:B------:R-:W-:Y:S01]  /*68d90*/  IADD3 R11, R30.reuse, 0x100000, RZ ;  /* 0x001000001e0b7810 */ /* 0x040fe20007ffe0ff */
[----:B------:R-:W5:Y:S01]  /*68da0*/  LDL.LU.64 R16, [R1+0x1150] ;  /* 0x0011500001107983 */ /* 0x000f620000300a00 */
        /* <DEDUP_REMOVED lines=36> */
[----:B------:R-:W-:Y:S01]  /*68ff0*/  STL.64 [R1+0x2e60], R28 ;  /* 0x002e601c01007387 */ /* 0x000fe20000100a00 */
[----:B------:R-:W-:-:S03]  /*69000*/  IADD3 R9, R30, 0x100000, RZ ;  /* 0x001000001e097810 */ /* 0x000fc60007ffe0ff */
[----:B------:R-:W5:Y:S01]  /*69010*/  LDL.LU.64 R22, [R1+0x10d8] ;  /* 0x0010d80001167983 */ /* 0x000f620000300a00 */
[----:B------:R-:W-:Y:S01]  /*69020*/  IADD3 R8, R30, 0x100000, RZ ;  /* 0x001000001e087810 */ /* 0x000fe20007ffe0ff */
[----:B------:R-:W5:Y:S02]  /*69030*/  LDL.LU.64 R16, [R1+0x10d0] ;  /* 0x0010d00001107983 */ /* 0x000f640000300a00 */
        /* <DEDUP_REMOVED lines=33> */
[----:B------:R-:W-:Y:S01]  /*69250*/  STL.64 [R1+0x2e28], R34 ;  /* 0x002e282201007387 */ /* 0x000fe20000100a00 */
[C---:B------:R-:W-:Y:S01]  /*69260*/  IADD3 R5, R30.reuse, 0x100000, RZ ;  /* 0x001000001e057810 */ /* 0x040fe20007ffe0ff */
[----:B------:R-:W4:Y:S01]  /*69270*/  LDL.LU.64 R20, [R1+0x1060] ;  /* 0x0010600001147983 */ /* 0x000f220000300a00 */
[----:B------:R-:W-:Y:S01]  /*69280*/  IADD3 R4, R30, 0x100000, RZ ;  /* 0x001000001e047810 */ /* 0x000fe20007ffe0ff */
[----:B------:R-:W-:Y:S01]  /*69290*/  STL.64 [R1+0x2e20], R28 ;  /* 0x002e201c01007387 */ /* 0x000fe20000100a00 */
[----:B------:R-:W5:Y:S02]  /*692a0*/  LDL.LU.64 R22, [R1+0x1058] ;  /* 0x0010580001167983 */ /* 0x000f640000300a00 */
[----:B------:R-:W5:Y:S01]  /*692b0*/  LDL.LU.64 R16, [R1+0x1050] ;  /* 0x0010500001107983 */ /* 0x000f620000300a00 */
[----:B------:R1:W-:Y:S01]  /*692c0*/  LDGSTS.E [R5+-0xb600], [R38.64], !P2 ;  /* 0xf4a0000026057fae */ /* 0x0003e2000d121844 */
        /* <DEDUP_REMOVED lines=31> */
[C---:B------:R-:W-:Y:S02]  /*694c0*/  IADD3 R11, R30.reuse, 0x100000, RZ ;  /* 0x001000001e0b7810 */ /* 0x040fe40007ffe0ff */
[----:B------:R-:W-:Y:S01]  /*694d0*/  IADD3 R10, R30, 0x100000, RZ ;  /* 0x001000001e0a7810 */ /* 0x000fe20007ffe0ff */
[----:B------:R-:W-:Y:S01]  /*694e0*/  STL.64 [R1+0x34a8], R38 ;  /* 0x0034a82601007387 */ /* 0x000fe20000100a00 */
[----:B------:R-:W-:Y:S02]  /*694f0*/  STL.64 [R1+0x34b0], R34 ;  /* 0x0034b02201007387 */ /* 0x000fe40000100a00 */
[----:B------:R-:W4:Y:S02]  /*69500*/  LDL.LU.64 R20, [R1+0xfe0] ;  /* 0x000fe00001147983 */ /* 0x000f240000300a00 */
[----:B------:R-:W-:Y:S01]  /*69510*/  STL.64 [R1+0x34b8], R28 ;  /* 0x0034b81c01007387 */ /* 0x000fe20000100a00 */
[----:B------:R-:W3:Y:S01]  /*69520*/  LDL.LU.64 R16, [R1+0xfd8] ;  /* 0x000fd80001107983 */ /* 0x000ee20000300a00 */
[----:B------:R-:W3:Y:S03]  /*69530*/  LDL.LU.64 R22, [R1+0xfd0] ;  /* 0x000fd00001167983 */ /* 0x000ee60000300a00 */
[----:B------:R1:W-:Y:S01]  /*69540*/  LDGSTS.E [R11+-0x7600], [R38.64], !P1 ;  /* 0xf8a00000260b7fae */ /* 0x0003e2000c921844 */
[----:B------:R1:W-:Y:S02]  /*69550*/  LDGSTS.E [R10+-0x7400], [R34.64], !P1 ;  /* 0xf8c00000220a7fae */ /* 0x0003e4000c921844 */
[----:B------:R-:W-:Y:S01]  /*69560*/  IMAD.WIDE R4, R0, 0x4, R4 ;  /* 0x0000000400047825 */ /* 0x000fe200078e0204 */
[----:B------:R-:W-:Y:S01]  /*69570*/  IADD3 R2, R252, -0x1f6, RZ ;  /* 0xfffffe0afc027810 */ /* 0x000fe20007ffe0ff */
[----:B------:R2:W-:Y:S04]  /*69580*/  LDGSTS.E [R12+-0x7200], [R28.64], !P1 ;  /* 0xf8e000001c0c7fae */ /* 0x0005e8000c921844 */
[----:B------:R1:W-:Y:S04]  /*69590*/  STL.64 [R1+0x34e0], R4 ;  /* 0x0034e00401007387 */ /* 0x0003e80000100a00 */
[----:B-1----:R-:W3:Y:S01]  /*695a0*/  LDL.LU.64 R10, [R1+0xfa8] ;  /* 0x000fa800010a7983 */ /* 0x002ee20000300a00 */
        /* <DEDUP_REMOVED lines=10> */
[----:B------:R2:W-:Y:S01]  /*69650*/  STL.64 [R1+0x34f0], R14 ;  /* 0x0034f00e01007387 */ /* 0x0005e20000100a00 */
[----:B------:R3:W-:Y:S01]  /*69660*/  STL.64 [R1+0x34f8], R28 ;  /* 0x0034f81c01007387 */ /* 0x0007e20000100a00 */
[----:B------:R-:W5:Y:S03]  /*69670*/  LDL.LU.64 R26, [R1+0xfa0] ;  /* 0x000fa000011a7983 */ /* 0x000f660000300a00 */
[----:B------:R1:W-:Y:S01]  /*69680*/  LDGSTS.E [R12+-0x5600], [R24.64], !P5 ;  /* 0xfaa00000180c7fae */ /* 0x0003e2000e921844 */
[----:B------:R2:W-:Y:S02]  /*69690*/  LDGSTS.E [R5+-0x5400], [R14.64], !P5 ;  /* 0xfac000000e057fae */ /* 0x0005e4000e921844 */
[----:B------:R2:W-:Y:S02]  /*696a0*/  LDGSTS.E [R4+-0x5200], [R28.64], !P5 ;  /* 0xfae000001c047fae */ /* 0x0005e4000e921844 */
[----:B------:R-:W-:-:S05]  /*696b0*/  IMAD.WIDE R8, R0, 0x4, R8 ;  /* 0x0000000400087825 */ /* 0x000fca00078e0208 */
[----:B------:R3:W-:Y:S04]  /*696c0*/  STL.64 [R1+0x3520], R8 ;  /* 0x0035200801007387 */ /* 0x0007e80000100a00 */
[----:B-1----:R-:W5:Y:S01]  /*696d0*/  LDL.LU.64 R24, [R1+0xf98] ;  /* 0x000f980001187983 */ /* 0x002f620000300a00 */
[----:B--2---:R-:W2:Y:S02]  /*696e0*/  LDL.LU.64 R14, [R1+0xf90] ;  /* 0x000f9000010e7983 */ /* 0x004ea40000300a00 */
[----:B------:R-:W2:Y:S01]  /*696f0*/  LDL.LU.64 R4, [R1+0x1710] ;  /* 0x0017100001047983 */ /* 0x000ea20000300a00 */
[----:B------:R1:W-:Y:S01]  /*69700*/  LDGSTS.E [R3+-0x3800], [R8.64], !P0 ;  /* 0xfc80000008037fae */ /* 0x0003e2000c121844 */
[----:B----4-:R-:W-:-:S04]  /*69710*/  IMAD.WIDE R20, R0, 0x4, R20 ;  /* 0x0000000400147825 */ /* 0x010fc800078e0214 */
[----:B---3--:R-:W-:-:S04]  /*69720*/  IMAD.WIDE R16, R0, 0x4, R16 ;  /* 0x0000000400107825 */ /* 0x008fc800078e0210 */
[----:B------:R-:W-:Y:S01]  /*69730*/  IMAD.WIDE R28, R0, 0x4, R22 ;  /* 0x00000004001c7825 */ /* 0x000fe200078e0216 */
[----:B-1----:R-:W-:Y:S01]  /*69740*/  IADD3 R9, R30, 0x100000, RZ ;  /* 0x001000001e097810 */ /* 0x002fe20007ffe0ff */
[----:B------:R1:W-:Y:S02]  /*69750*/  STL.64 [R1+0x3528], R20 ;  /* 0x0035281401007387 */ /* 0x0003e40000100a00 */
[----:B------:R3:W-:Y:S02]  /*69760*/  STL.64 [R1+0x3530], R16 ;  /* 0x0035301001007387 */ /* 0x0007e40000100a00 */
[----:B------:R1:W-:Y:S01]  /*69770*/  LDGSTS.E [R12+-0x3600], [R20.64], !P0 ;  /* 0xfca00000140c7fae */ /* 0x0003e2000c121844 */
[----:B------:R-:W-:Y:S02]  /*69780*/  STL.64 [R1+0x3538], R28 ;  /* 0x0035381c01007387 */ /* 0x000fe40000100a00 */
[----:B------:R3:W-:Y:S02]  /*69790*/  LDGSTS.E [R9+-0x3400], [R16.64], !P0 ;  /* 0xfcc0000010097fae */ /* 0x0007e4000c121844 */
[----:B------:R-:W-:Y:S01]  /*697a0*/  IMAD.WIDE R10, R0, 0x4, R10 ;  /* 0x00000004000a7825 */ /* 0x000fe200078e020a */
[----:B-1----:R-:W4:Y:S04]  /*697b0*/  LDL.LU.64 R20, [R1+0x1708] ;  /* 0x0017080001147983 */ /* 0x002f280000300a00 */
[----:B------:R1:W-:Y:S02]  /*697c0*/  STL.64 [R1+0x3560], R10 ;  /* 0x0035600a01007387 */ /* 0x0003e40000100a00 */
[----:B------:R-:W4:Y:S02]  /*697d0*/  LDL.LU.64 R22, [R1+0x1700] ;  /* 0x0017000001167983 */ /* 0x000f240000300a00 */
[----:B---3--:R-:W3:Y:S01]  /*697e0*/  LDL.LU.64 R16, [R1+0x16f8] ;  /* 0x0016f80001107983 */ /* 0x008ee20000300a00 */
[----:B------:R-:W-:-:S05]  /*697f0*/  IADD3 R8, R30, 0x100000, RZ ;  /* 0x001000001e087810 */ /* 0x000fca0007ffe0ff */
[----:B------:R1:W-:Y:S04]  /*69800*/  LDGSTS.E [R8+-0x3200], [R28.64], !P0 ;  /* 0xfce000001c087fae */ /* 0x0003e8000c121844 */
[----:B-1----:R-:W3:Y:S01]  /*69810*/  LDL.LU.64 R8, [R1+0x16d0] ;  /* 0x0016d00001087983 */ /* 0x002ee20000300a00 */
[----:B------:R-:W-:-:S04]  /*69820*/  IADD3 R2, R252, -0x1fe, RZ ;  /* 0xfffffe02fc027810 */ /* 0x000fc80007ffe0ff */
[----:B------:R-:W-:-:S13]  /*69830*/  ISETP.GE.U32.AND P3, PT, R2, 0x7ffffd83, PT ;  /* 0x7ffffd830200780c */ /* 0x000fda0003f66070 */
[----:B------:R1:W-:Y:S02]  /*69840*/  LDGSTS.E [R3+-0x1800], [R10.64], !P3 ;  /* 0xfe8000000a037fae */ /* 0x0003e4000d921844 */
[C---:B-1----:R-:W-:Y:S02]  /*69850*/  IADD3 R11, R30.reuse, 0x100000, RZ ;  /* 0x001000001e0b7810 */ /* 0x042fe40007ffe0ff */
[----:B------:R-:W-:Y:S02]  /*69860*/  IADD3 R10, R30, 0x100000, RZ ;  /* 0x001000001e0a7810 */ /* 0x000fe40007ffe0ff */
[----:B------:R-:W-:Y:S01]  /*69870*/  IADD3 R2, R252, -0x183, RZ ;  /* 0xfffffe7dfc027810 */ /* 0x000fe20007ffe0ff */
[----:B------:R-:W-:-:S03]  /*69880*/  IMAD.SHL.U32 R31, R6, 0x4, RZ ;  /* 0x00000004061f7824 */ /* 0x000fc600078e00ff */
[----:B------:R-:W-:Y:S02]  /*69890*/  ISETP.GE.U32.AND P6, PT, R2, 0x7ffffdfe, PT ;  /* 0x7ffffdfe0200780c */ /* 0x000fe40003fc6070 */
[----:B------:R-:W-:-:S04]  /*698a0*/  LOP3.LUT R18, R31, 0x40, RZ, 0x3c, !PT ;  /* 0x000000401f127812 */ /* 0x000fc800078e3cff */
[----:B------:R-:W-:Y:S01]  /*698b0*/  IADD3 R3, R18, 0x100000, RZ ;  /* 0x0010000012037810 */ /* 0x000fe20007ffe0ff */
[----:B-----5:R-:W-:-:S05]  /*698c0*/  IMAD.WIDE R38, R0, 0x4, R26 ;  /* 0x0000000400267825 */ /* 0x020fca00078e021a */
[----:B------:R4:W-:Y:S04]  /*698d0*/  STL.64 [R1+0x3568], R38 ;  /* 0x0035682601007387 */ /* 0x0009e80000100a00 */
[----:B------:R1:W-:Y:S01]  /*698e0*/  LDGSTS.E [R11+-0x1600], [R38.64], !P3 ;  /* 0xfea00000260b7fae */ /* 0x0003e2000d921844 */
[----:B------:R-:W-:-:S04]  /*698f0*/  IMAD.WIDE R34, R0, 0x4, R24 ;  /* 0x0000000400227825 */ /* 0x000fc800078e0218 */
[C---:B--2---:R-:W-:Y:S01]  /*69900*/  IMAD.WIDE R28, R0.reuse, 0x4, R14 ;  /* 0x00000004001c7825 */ /* 0x044fe200078e020e */
[----:B------:R2:W-:Y:S03]  /*69910*/  STL.64 [R1+0x3570], R34 ;  /* 0x0035702201007387 */ /* 0x0005e60000100a00 */
[----:B------:R-:W5:Y:S02]  /*69920*/  LDL.LU.64 R26, [R1+0x16c8] ;  /* 0x0016c800011a7983 */ /* 0x000f640000300a00 */
[----:B------:R3:W-:Y:S02]  /*69930*/  STL.64 [R1+0x3578], R28 ;  /* 0x0035781c01007387 */ /* 0x0007e40000100a00 */
[----:B------:R-:W5:Y:S01]  /*69940*/  LDL.LU.64 R24, [R1+0x16c0] ;  /* 0x0016c00001187983 */ /* 0x000f620000300a00 */
[----:B------:R-:W5:Y:S01]  /*69950*/  LDL.LU.64 R14, [R1+0x16b8] ;  /* 0x0016b800010e7983 */ /* 0x000f620000300a00 */
[----:B------:R-:W-:-:S03]  /*69960*/  IMAD.WIDE R4, R0, 0x4, R4 ;  /* 0x0000000400047825 */ /* 0x000fc600078e0204 */
[----:B------:R1:W-:Y:S01]  /*69970*/  LDGSTS.E [R10+-0x1400], [R34.64], !P3 ;  /* 0xfec00000220a7fae */ /* 0x0003e2000d921844 */
[----:B------:R3:W-:Y:S03]  /*69980*/  LDGSTS.E [R12+-0x1200], [R28.64], !P3 ;  /* 0xfee000001c0c7fae */ /* 0x0007e6000d921844 */
[----:B------:R2:W-:Y:S04]  /*69990*/  STL.64 [R1+0x2e18], R4 ;  /* 0x002e180401007387 */ /* 0x0005e80000100a00 */
[----:B------:R2:W-:Y:S04]  /*699a0*/  LDGSTS.E [R3+-0x3f000], [R4.64], !P6 ;  /* 0xc100000004037fae */ /* 0x0005e8000f121844 */
[----:B-1----:R-:W5:Y:S01]  /*699b0*/  LDL.LU.64 R10, [R1+0x1690] ;  /* 0x00169000010a7983 */ /* 0x002f620000300a00 */
[----:B----4-:R-:W-:-:S04]  /*699c0*/  IMAD.WIDE R38, R0, 0x4, R20 ;  /* 0x0000000400267825 */ /* 0x010fc800078e0214 */
[----:B--2---:R-:W-:-:S04]  /*699d0*/  IMAD.WIDE R34, R0, 0x4, R22 ;  /* 0x0000000400227825 */ /* 0x004fc800078e0216 */
[----:B---3--:R-:W-:Y:S01]  /*699e0*/  IMAD.WIDE R28, R0, 0x4, R16 ;  /* 0x00000004001c7825 */ /* 0x008fe200078e0210 */
[----:B------:R-:W-:Y:S03]  /*699f0*/  STL.64 [R1+0x2e10], R38 ;  /* 0x002e102601007387 */ /* 0x000fe60000100a00 */
[----:B------:R-:W-:Y:S02]  /*69a00*/  STL.64 [R1+0x2e08], R34 ;  /* 0x002e082201007387 */ /* 0x000fe40000100a00 */
[----:B------:R-:W2:Y:S01]  /*69a10*/  LDL.LU.64 R20, [R1+0x1688] ;  /* 0x0016880001147983 */ /* 0x000ea20000300a00 */
[----:B------:R-:W-:Y:S04]  /*69a20*/  STL.64 [R1+0x2e00], R28 ;  /* 0x002e001c01007387 */ /* 0x000fe80000100a00 */
[----:B------:R-:W3:Y:S01]  /*69a30*/  LDL.LU.64 R22, [R1+0x1680] ;  /* 0x0016800001167983 */ /* 0x000ee20000300a00 */
[----:B------:R-:W4:Y:S01]  /*69a40*/  LDL.LU.64 R16, [R1+0x1678] ;  /* 0x0016780001107983 */ /* 0x000f220000300a00 */
[----:B------:R-:W-:-:S02]  /*69a50*/  IADD3 R5, R18, 0x100000, RZ ;  /* 0x0010000012057810 */ /* 0x000fc40007ffe0ff */
[----:B------:R-:W-:-:S03]  /*69a60*/  IADD3 R4, R18, 0x100000, RZ ;  /* 0x0010000012047810 */ /* 0x000fc60007ffe0ff */
[----:B------:R1:W-:Y:S02]  /*69a70*/  LDGSTS.E [R5+-0x3ee00], [R38.64], !P6 ;  /* 0xc120000026057fae */ /* 0x0003e4000f121844 */
[----:B------:R1:W-:Y:S02]  /*69a80*/  LDGSTS.E [R4+-0x3ec00], [R34.64], !P6 ;  /* 0xc140000022047fae */ /* 0x0003e4000f121844 */
[----:B------:R-:W-:-:S05]  /*69a90*/  IMAD.WIDE R8, R0, 0x4, R8 ;  /* 0x0000000400087825 */ /* 0x000fca00078e0208 */
[----:B------:R1:W-:Y:S04]  /*69aa0*/  STL.64 [R1+0x2df8], R8 ;  /* 0x002df80801007387 */ /* 0x0003e80000100a00 */
[----:B-1----:R-:W4:Y:S01]  /*69ab0*/  LDL.LU.64 R4, [R1+0x1650] ;  /* 0x0016500001047983 */ /* 0x002f220000300a00 */
        /* <DEDUP_REMOVED lines=9> */
[----:B-----5:R-:W-:-:S04]  /*69b50*/  IMAD.WIDE R38, R0, 0x4, R26 ;  /* 0x0000000400267825 */ /* 0x020fc800078e021a */
[----:B------:R-:W-:-:S04]  /*69b60*/  IMAD.WIDE R34, R0, 0x4, R24 ;  /* 0x0000000400227825 */ /* 0x000fc800078e0218 */
[C---:B------:R-:W-:Y:S01]  /*69b70*/  IMAD.WIDE R28, R0.reuse, 0x4, R14 ;  /* 0x00000004001c7825 */ /* 0x040fe200078e020e */
[----:B------:R2:W-:Y:S03]  /*69b80*/  STL.64 [R1+0x2df0], R38 ;  /* 0x002df02601007387 */ /* 0x0005e60000100a00 */
[----:B------:R3:W-:Y:S02]  /*69b90*/  STL.64 [R1+0x2de8], R34 ;  /* 0x002de82201007387 */ /* 0x0007e40000100a00 */
[----:B------:R-:W5:Y:S02]  /*69ba0*/  LDL.LU.64 R26, [R1+0x1648] ;  /* 0x00164800011a7983 */ /* 0x000f640000300a00 */
[----:B------:R4:W-:Y:S01]  /*69bb0*/  STL.64 [R1+0x2de0], R28 ;  /* 0x002de01c01007387 */ /* 0x0009e20000100a00 */
[----:B------:R-:W5:Y:S01]  /*69bc0*/  LDL.LU.64 R24, [R1+0x1640] ;  /* 0x0016400001187983 */ /* 0x000f620000300a00 */
[----:B------:R-:W5:Y:S03]  /*69bd0*/  LDL.LU.64 R14, [R1+0x1638] ;  /* 0x00163800010e7983 */ /* 0x000f660000300a00 */
[----:B------:R1:W-:Y:S01]  /*69be0*/  LDGSTS.E [R9+-0x3ce00], [R38.64], !P2 ;  /* 0xc320000026097fae */ /* 0x0003e2000d121844 */
[----:B------:R1:W-:Y:S02]  /*69bf0*/  LDGSTS.E [R8+-0x3cc00], [R34.64], !P2 ;  /* 0xc340000022087fae */ /* 0x0003e4000d121844 */
[----:B------:R4:W-:Y:S02]  /*69c00*/  LDGSTS.E [R12+-0x3ca00], [R28.64], !P2 ;  /* 0xc36000001c0c7fae */ /* 0x0009e4000d121844 */
[----:B------:R-:W-:-:S05]  /*69c10*/  IMAD.WIDE R10, R0, 0x4, R10 ;  /* 0x00000004000a7825 */ /* 0x000fca00078e020a */
[----:B------:R3:W-:Y:S04]  /*69c20*/  STL.64 [R1+0x2dd8], R10 ;  /* 0x002dd80a01007387 */ /* 0x0007e80000100a00 */
[----:B-1----:R-:W5:Y:S04]  /*69c30*/  LDL.LU.64 R8, [R1+0x1610] ;  /* 0x0016100001087983 */ /* 0x002f680000300a00 */
[----:B------:R1:W-:Y:S01]  /*69c40*/  LDGSTS.E [R3+-0x3b000], [R10.64], !P4 ;  /* 0xc50000000a037fae */ /* 0x0003e2000e121844 */
[----:B--2---:R-:W-:-:S04]  /*69c50*/  IMAD.WIDE R38, R0, 0x4, R20 ;  /* 0x0000000400267825 */ /* 0x004fc800078e0214 */
[----:B---3--:R-:W-:-:S04]  /*69c60*/  IMAD.WIDE R34, R0, 0x4, R22 ;  /* 0x0000000400227825 */ /* 0x008fc800078e0216 */
[----:B----4-:R-:W-:Y:S01]  /*69c70*/  IMAD.WIDE R28, R0, 0x4, R16 ;  /* 0x00000004001c7825 */ /* 0x010fe200078e0210 */
[----:B------:R-:W-:Y:S03]  /*69c80*/  STL.64 [R1+0x2dd0], R38 ;  /* 0x002dd02601007387 */ /* 0x000fe60000100a00 */
[----:B------:R-:W-:Y:S02]  /*69c90*/  STL.64 [R1+0x2dc8], R34 ;  /* 0x002dc82201007387 */ /* 0x000fe40000100a00 */
[----:B------:R-:W2:Y:S01]  /*69ca0*/  LDL.LU.64 R20, [R1+0x1608] ;  /* 0x0016080001147983 */ /* 0x000ea20000300a00 */
[----:B------:R-:W-:Y:S04]  /*69cb0*/  STL.64 [R1+0x2dc0], R28 ;  /* 0x002dc01c01007387 */ /* 0x000fe80000100a00 */
[----:B------:R-:W3:Y:S01]  /*69cc0*/  LDL.LU.64 R22, [R1+0x1600] ;  /* 0x0016000001167983 */ /* 0x000ee20000300a00 */
[----:B------:R-:W4:Y:S01]  /*69cd0*/  LDL.LU.64 R16, [R1+0x15f8] ;  /* 0x0015f80001107983 */ /* 0x000f220000300a00 */
        /* <DEDUP_REMOVED lines=8> */
[----:B-1----:R-:W4:Y:S01]  /*69d60*/  LDL.LU.64 R10, [R1+0x15d0] ;  /* 0x0015d000010a7983 */ /* 0x002f220000300a00 */
[----:B------:R-:W-:-:S13]  /*69d70*/  ISETP.GE.U32.AND P1, PT, R2, 0x7ffffdf2, PT ;  /* 0x7ffffdf20200780c */ /* 0x000fda0003f26070 */
[----:B------:R1:W-:Y:S02]  /*69d80*/  LDGSTS.E [R3+-0x39000], [R4.64], !P1 ;  /* 0xc700000004037fae */ /* 0x0003e4000c921844 */
[C---:B-1----:R-:W-:Y:S02]  /*69d90*/  IADD3 R5, R18.reuse, 0x100000, RZ ;  /* 0x0010000012057810 */ /* 0x042fe40007ffe0ff */
        /* <DEDUP_REMOVED lines=57> */
[----:B------:R2:W-:Y:S04]  /*6a130*/  LDGSTS.E [R3+-0x33000], [R4.64], !P3 ;  /* 0xcd00000004037fae */ /* 0x0005e8000d921844 */
[----:B-1----:R-:W5:Y:S01]  /*6a140*/  LDL.LU.64 R10, [R1+0x1510] ;  /* 0x00151000010a7983 */ /* 0x002f620000300a00 */
        /* <DEDUP_REMOVED lines=498> */
[----:B------:R-:W-:Y:S01]  /*6c070*/  ISETP.GE.U32.AND P1, PT, R2, 0x7ffffd82, PT ;  /* 0x7ffffd820200780c */ /* 0x000fe20003f26070 */
[----:B------:R-:W-:-:S12]  /*6c080*/  IADD3 R2, R252, -0x184, RZ ;  /* 0xfffffe7cfc027810 */ /* 0x000fd80007ffe0ff */
[----:B------:R1:W-:Y:S02]  /*6c090*/  LDGSTS.E [R3+-0x1000], [R8.64], !P1 ;  /* 0xff00000008037fae */ /* 0x0003e4000c921844 */
[C---:B-1----:R-:W-:Y:S02]  /*6c0a0*/  IADD3 R9, R18.reuse, 0x100000, RZ ;  /* 0x0010000012097810 */ /* 0x042fe40007ffe0ff */
[----:B------:R-:W-:Y:S02]  /*6c0b0*/  IADD3 R8, R18, 0x100000, RZ ;  /* 0x0010000012087810 */ /* 0x000fe40007ffe0ff */
[----:B------:R-:W-:Y:S02]  /*6c0c0*/  ISETP.GE.U32.AND P5, PT, R2, 0x7ffffdfd, PT ;  /* 0x7ffffdfd0200780c */ /* 0x000fe40003fa6070 */
[----:B------:R-:W-:Y:S01]  /*6c0d0*/  IADD3 R3, R7, 0x100000, RZ ;  /* 0x0010000007037810 */ /* 0x000fe20007ffe0ff */
        /* <DEDUP_REMOVED lines=35> */
[----:B------:R1:W-:Y:S01]  /*6c310*/  LDGSTS.E [R12+-0x3e200], [R28.64], !P5 ;  /* 0xc1e000001c0c7fae */ /* 0x0003e2000e921844 */
[----:B------:R-:W-:-:S09]  /*6c320*/  IADD3 R2, R252, -0x18c, RZ ;  /* 0xfffffe74fc027810 */ /* 0x000fd20007ffe0ff */
[----:B------:R1:W-:Y:S02]  /*6c330*/  LDGSTS.E [R3+-0x3c800], [R4.64], !P0 ;  /* 0xc380000004037fae */ /* 0x0003e4000c121844 */
[C---:B-1----:R-:W-:Y:S02]  /*6c340*/  IADD3 R5, R7.reuse, 0x100000, RZ ;  /* 0x0010000007057810 */ /* 0x042fe40007ffe0ff */
[----:B------:R-:W-:Y:S02]  /*6c350*/  IADD3 R4, R7, 0x100000, RZ ;  /* 0x0010000007047810 */ /* 0x000fe40007ffe0ff */
        /* <DEDUP_REMOVED lines=37> */
[----:B------:R1:W-:Y:S01]  /*6c5b0*/  LDGSTS.E [R3+-0x38800], [R10.64], !P6 ;  /* 0xc78000000a037fae */ /* 0x0003e2000f121844 */
[----:B------:R-:W-:Y:S02]  /*6c5c0*/  ISETP.GE.U32.AND P2, PT, R2, 0x7ffffded, PT ;  /* 0x7ffffded0200780c */ /* 0x000fe40003f46070 */
[C---:B-1----:R-:W-:Y:S02]  /*6c5d0*/  IADD3 R11, R7.reuse, 0x100000, RZ ;  /* 0x00100000070b7810 */ /* 0x042fe40007ffe0ff */
        /* <DEDUP_REMOVED lines=76> */
[----:B------:R-:W-:-:S04]  /*6caa0*/  IADD3 R2, R252, -0x1a4, RZ ;  /* 0xfffffe5cfc027810 */ /* 0x000fc80007ffe0ff */
[----:B------:R-:W-:-:S08]  /*6cab0*/  ISETP.GE.U32.AND P0, PT, R2, 0x7ffffddd, PT ;  /* 0x7ffffddd0200780c */ /* 0x000fd00003f06070 */
[----:B------:R1:W-:Y:S02]  /*6cac0*/  LDGSTS.E [R3+-0x30800], [R4.64], !P5 ;  /* 0xcf80000004037fae */ /* 0x0003e4000e921844 */
        /* <DEDUP_REMOVED lines=106> */
[C---:B------:R-:W-:Y:S01]  /*6d170*/  IADD3 R11, R7.reuse, 0x100000, RZ ;  /* 0x00100000070b7810 */ /* 0x040fe20007ffe0ff */
[----:B------:R-:W4:Y:S01]  /*6d180*/  LDL.LU.64 R16, [R1+0x1cd0] ;  /* 0x001cd00001107983 */ /* 0x000f220000300a00 */
        /* <DEDUP_REMOVED lines=36> */
[----:B------:R-:W-:Y:S01]  /*6d3d0*/  STL.64 [R1+0x1288], R28 ;  /* 0x0012881c01007387 */ /* 0x000fe20000100a00 */
[----:B------:R-:W-:-:S03]  /*6d3e0*/  IADD3 R9, R7, 0x100000, RZ ;  /* 0x0010000007097810 */ /* 0x000fc60007ffe0ff */
[----:B------:R-:W3:Y:S01]  /*6d3f0*/  LDL.LU.64 R22, [R1+0x1c98] ;  /* 0x001c980001167983 */ /* 0x000ee20000300a00 */
[----:B------:R-:W-:Y:S01]  /*6d400*/  IADD3 R8, R7, 0x100000, RZ ;  /* 0x0010000007087810 */ /* 0x000fe20007ffe0ff */
[----:B------:R-:W4:Y:S02]  /*6d410*/  LDL.LU.64 R16, [R1+0x1c90] ;  /* 0x001c900001107983 */ /* 0x000f240000300a00 */
        /* <DEDUP_REMOVED lines=31> */
[C---:B----4-:R-:W-:Y:S01]  /*6d610*/  IMAD.WIDE R28, R0.reuse, 0x4, R16 ;  /* 0x00000004001c7825 */ /* 0x050fe200078e0210 */
[----:B------:R-:W-:Y:S03]  /*6d620*/  STL.64 [R1+0x1258], R38 ;  /* 0x0012582601007387 */ /* 0x000fe60000100a00 */
[----:B------:R-:W-:Y:S01]  /*6d630*/  STL.64 [R1+0x1250], R34 ;  /* 0x0012502201007387 */ /* 0x000fe20000100a00 */
[C---:B------:R-:W-:Y:S01]  /*6d640*/  IADD3 R5, R7.reuse, 0x100000, RZ ;  /* 0x0010000007057810 */ /* 0x040fe20007ffe0ff */
[----:B------:R-:W2:Y:S01]  /*6d650*/  LDL.LU.64 R20, [R1+0x1c50] ;  /* 0x001c500001147983 */ /* 0x000ea20000300a00 */
[----:B------:R-:W-:Y:S01]  /*6d660*/  IADD3 R4, R7, 0x100000, RZ ;  /* 0x0010000007047810 */ /* 0x000fe20007ffe0ff */
[----:B------:R-:W-:Y:S01]  /*6d670*/  STL.64 [R1+0x1248], R28 ;  /* 0x0012481c01007387 */ /* 0x000fe20000100a00 */
[----:B------:R-:W3:Y:S02]  /*6d680*/  LDL.LU.64 R22, [R1+0x1c48] ;  /* 0x001c480001167983 */ /* 0x000ee40000300a00 */
[----:B------:R-:W4:Y:S01]  /*6d690*/  LDL.LU.64 R16, [R1+0x1c38] ;  /* 0x001c380001107983 */ /* 0x000f220000300a00 */
[----:B------:R1:W-:Y:S01]  /*6d6a0*/  LDGSTS.E [R5+-0x1e600], [R38.64], !P3 ;  /* 0xe1a0000026057fae */ /* 0x0003e2000d921844 */
        /* <DEDUP_REMOVED lines=8> */
[----:B------:R-:W-:Y:S01]  /*6d730*/  ISETP.GE.U32.AND P2, PT, R2, 0x7ffffdb5, PT ;  /* 0x7ffffdb50200780c */ /* 0x000fe20003f46070 */
[----:B------:R-:W-:-:S07]  /*6d740*/  IADD3 R2, R252, -0x1d0, RZ ;  /* 0xfffffe30fc027810 */ /* 0x000fce0007ffe0ff */
[----:B------:R1:W-:Y:S01]  /*6d750*/  LDGSTS.E [R3+-0x1c800], [R8.64], !P6 ;  /* 0xe380000008037fae */ /* 0x0003e2000f121844 */
[----:B------:R-:W-:Y:S02]  /*6d760*/  ISETP.GE.U32.AND P4, PT, R2, 0x7ffffdb1, PT ;  /* 0x7ffffdb10200780c */ /* 0x000fe40003f86070 */
[C---:B-1----:R-:W-:Y:S02]  /*6d770*/  IADD3 R9, R7.reuse, 0x100000, RZ ;  /* 0x0010000007097810 */ /* 0x042fe40007ffe0ff */
[----:B------:R-:W-:Y:S01]  /*6d780*/  IADD3 R8, R7, 0x100000, RZ ;  /* 0x0010000007087810 */ /* 0x000fe20007ffe0ff */
[----:B-----5:R-:W-:-:S04]  /*6d790*/  IMAD.WIDE R38, R0, 0x4, R26 ;  /* 0x0000000400267825 */ /* 0x020fc800078e021a */
[----:B------:R-:W-:-:S04]  /*6d7a0*/  IMAD.WIDE R34, R0, 0x4, R24 ;  /* 0x0000000400227825 */ /* 0x000fc800078e0218 */
[C---:B------:R-:W-:Y:S01]  /*6d7b0*/  IMAD.WIDE R28, R0.reuse, 0x4, R14 ;  /* 0x00000004001c7825 */ /* 0x040fe200078e020e */
[----:B------:R-:W-:Y:S03]  /*6d7c0*/  STL.64 [R1+0x1238], R38 ;  /* 0x0012382601007387 */ /* 0x000fe60000100a00 */
[----:B------:R-:W-:Y:S02]  /*6d7d0*/  STL.64 [R1+0x1230], R34 ;  /* 0x0012302201007387 */ /* 0x000fe40000100a00 */
[----:B------:R-:W5:Y:S02]  /*6d7e0*/  LDL.LU.64 R24, [R1+0x1c20] ;  /* 0x001c200001187983 */ /* 0x000f640000300a00 */
[----:B------:R1:W-:Y:S01]  /*6d7f0*/  STL.64 [R1+0x1228], R28 ;  /* 0x0012281c01007387 */ /* 0x0003e20000100a00 */
[----:B------:R-:W5:Y:S04]  /*6d800*/  LDL.LU.64 R14, [R1+0x1c18] ;  /* 0x001c1800010e7983 */ /* 0x000f680000300a00 */
[----:B------:R1:W-:Y:S01]  /*6d810*/  LDGSTS.E [R9+-0x1c600], [R38.64], !P6 ;  /* 0xe3a0000026097fae */ /* 0x0003e2000f121844 */
[----:B------:R1:W-:Y:S02]  /*6d820*/  LDGSTS.E [R8+-0x1c400], [R34.64], !P6 ;  /* 0xe3c0000022087fae */ /* 0x0003e4000f121844 */
[----:B------:R1:W-:Y:S02]  /*6d830*/  LDGSTS.E [R12+-0x1c200], [R28.64], !P6 ;  /* 0xe3e000001c0c7fae */ /* 0x0003e4000f121844 */
[----:B------:R-:W-:-:S02]  /*6d840*/  IMAD.WIDE R26, R0, 0x4, R10 ;  /* 0x00000004001a7825 */ /* 0x000fc400078e020a */
[----:B------:R-:W5:Y:S03]  /*6d850*/  LDL.LU.64 R10, [R1+0x1c08] ;  /* 0x001c0800010a7983 */ /* 0x000f660000300a00 */
[----:B------:R4:W-:Y:S01]  /*6d860*/  STL.64 [R1+0x1220], R26 ;  /* 0x0012201a01007387 */ /* 0x0009e20000100a00 */
[----:B------:R4:W-:Y:S04]  /*6d870*/  LDGSTS.E [R3+-0x1a800], [R26.64], !P2 ;  /* 0xe58000001a037fae */ /* 0x0009e8000d121844 */
[----:B-1----:R-:W5:Y:S01]  /*6d880*/  LDL.LU.64 R8, [R1+0x1bf8] ;  /* 0x001bf80001087983 */ /* 0x002f620000300a00 */
[C---:B------:R-:W-:Y:S02]  /*6d890*/  IADD3 R29, R7.reuse, 0x100000, RZ ;  /* 0x00100000071d7810 */ /* 0x040fe40007ffe0ff */
[----:B------:R-:W-:Y:S01]  /*6d8a0*/  IADD3 R28, R7, 0x100000, RZ ;  /* 0x00100000071c7810 */ /* 0x000fe20007ffe0ff */
[----:B--2---:R-:W-:-:S04]  /*6d8b0*/  IMAD.WIDE R38, R0, 0x4, R20 ;  /* 0x0000000400267825 */ /* 0x004fc800078e0214 */
[----:B---3--:R-:W-:-:S04]  /*6d8c0*/  IMAD.WIDE R34, R0, 0x4, R22 ;  /* 0x0000000400227825 */ /* 0x008fc800078e0216 */
[C---:B----4-:R-:W-:Y:S01]  /*6d8d0*/  IMAD.WIDE R26, R0.reuse, 0x4, R16 ;  /* 0x00000004001a7825 */ /* 0x050fe200078e0210 */
[----:B------:R-:W-:Y:S03]  /*6d8e0*/  STL.64 [R1+0x1218], R38 ;  /* 0x0012182601007387 */ /* 0x000fe60000100a00 */
[----:B------:R-:W-:Y:S02]  /*6d8f0*/  STL.64 [R1+0x1210], R34 ;  /* 0x0012102201007387 */ /* 0x000fe40000100a00 */
[----:B------:R-:W2:Y:S01]  /*6d900*/  LDL.LU.64 R22, [R1+0x1bf0] ;  /* 0x001bf00001167983 */ /* 0x000ea20000300a00 */
[----:B------:R-:W-:Y:S04]  /*6d910*/  STL.64 [R1+0x1208], R26 ;  /* 0x0012081a01007387 */ /* 0x000fe80000100a00 */
[----:B------:R5:W-:Y:S04]  /*6d920*/  LDGSTS.E [R29+-0x1a600], [R38.64], !P2 ;  /* 0xe5a00000261d7fae */ /* 0x000be8000d121844 */
[----:B------:R-:W3:Y:S01]  /*6d930*/  LDL.LU.64 R16, [R1+0x1be8] ;  /* 0x001be80001107983 */ /* 0x000ee20000300a00 */
[----:B------:R1:W-:Y:S02]  /*6d940*/  LDGSTS.E [R28+-0x1a400], [R34.64], !P2 ;  /* 0xe5c00000221c7fae */ /* 0x0003e4000d121844 */
[----:B------:R4:W-:Y:S02]  /*6d950*/  LDGSTS.E [R12+-0x1a200], [R26.64], !P2 ;  /* 0xe5e000001a0c7fae */ /* 0x0009e4000d121844 */
[----:B------:R-:W-:-:S02]  /*6d960*/  IMAD.WIDE R20, R0, 0x4, R4 ;  /* 0x0000000400147825 */ /* 0x000fc400078e0204 */
[----:B------:R-:W3:Y:S03]  /*6d970*/  LDL.LU.64 R4, [R1+0x1bd8] ;  /* 0x001bd80001047983 */ /* 0x000ee60000300a00 */
[----:B------:R1:W-:Y:S01]  /*6d980*/  STL.64 [R1+0x1200], R20 ;  /* 0x0012001401007387 */ /* 0x0003e20000100a00 */
[----:B------:R1:W-:Y:S04]  /*6d990*/  LDGSTS.E [R3+-0x18800], [R20.64], !P4 ;  /* 0xe780000014037fae */ /* 0x0003e8000e121844 */
[----:B-1----:R-:W3:Y:S01]  /*6d9a0*/  LDL.LU.64 R20, [R1+0x1bc8] ;  /* 0x001bc80001147983 */ /* 0x002ee20000300a00 */
[----:B------:R-:W-:-:S04]  /*6d9b0*/  IADD3 R2, R252, -0x1d4, RZ ;  /* 0xfffffe2cfc027810 */ /* 0x000fc80007ffe0ff */
[----:B------:R-:W-:Y:S01]  /*6d9c0*/  ISETP.GE.U32.AND P1, PT, R2, 0x7ffffdad, PT ;  /* 0x7ffffdad0200780c */ /* 0x000fe20003f26070 */
[----:B-----5:R-:W-:-:S04]  /*6d9d0*/  IMAD.WIDE R38, R0, 0x4, R24 ;  /* 0x0000000400267825 */ /* 0x020fc800078e0218 */
[C---:B------:R-:W-:Y:S01]  /*6d9e0*/  IMAD.WIDE R34, R0.reuse, 0x4, R14 ;  /* 0x0000000400227825 */ /* 0x040fe200078e020e */
[----:B------:R-:W-:Y:S04]  /*6d9f0*/  STL.64 [R1+0x11f8], R38 ;  /* 0x0011f82601007387 */ /* 0x000fe80000100a00 */
[----:B------:R-:W-:Y:S02]  /*6da00*/  STL.64 [R1+0x11f0], R34 ;  /* 0x0011f02201007387 */ /* 0x000fe40000100a00 */
[----:B------:R-:W5:Y:S01]  /*6da10*/  LDL.LU.64 R24, [R1+0x1bc0] ;  /* 0x001bc00001187983 */ /* 0x000f620000300a00 */
[----:B------:R2:W-:Y:S01]  /*6da20*/  LDGSTS.E [R29+-0x18600], [R38.64], !P4 ;  /* 0xe7a00000261d7fae */ /* 0x0005e2000e121844 */
[----:B------:R3:W-:Y:S02]  /*6da30*/  LDGSTS.E [R28+-0x18400], [R34.64], !P4 ;  /* 0xe7c00000221c7fae */ /* 0x0007e4000e121844 */
[----:B----4-:R-:W-:-:S05]  /*6da40*/  IMAD.WIDE R26, R0, 0x4, R10 ;  /* 0x00000004001a7825 */ /* 0x010fca00078e020a */
[----:B------:R-:W-:Y:S01]  /*6da50*/  STL.64 [R1+0x11e8], R26 ;  /* 0x0011e81a01007387 */ /* 0x000fe20000100a00 */
[----:B------:R-:W4:Y:S02]  /*6da60*/  LDL.LU.64 R14, [R1+0x1bb8] ;  /* 0x001bb800010e7983 */ /* 0x000f240000300a00 */
[C---:B------:R-:W-:Y:S01]  /*6da70*/  IMAD.WIDE R10, R0.reuse, 0x4, R8 ;  /* 0x00000004000a7825 */ /* 0x040fe200078e0208 */
[----:B------:R1:W-:Y:S04]  /*6da80*/  LDGSTS.E [R12+-0x18200], [R26.64], !P4 ;  /* 0xe7e000001a0c7fae */ /* 0x0003e8000e121844 */
[----:B------:R-:W4:Y:S01]  /*6da90*/  LDL.LU.64 R8, [R1+0x1ba8] ;  /* 0x001ba80001087983 */ /* 0x000f220000300a00 */
[----:B------:R1:W-:Y:S03]  /*6daa0*/  STL.64 [R1+0x11e0], R10 ;  /* 0x0011e00a01007387 */ /* 0x0003e60000100a00 */
[----:B------:R1:W-:Y:S04]  /*6dab0*/  LDGSTS.E [R3+-0x16800], [R10.64], !P1 ;  /* 0xe98000000a037fae */ /* 0x0003e8000c921844 */
[----:B-1----:R-:W4:Y:S01]  /*6dac0*/  LDL.LU.64 R10, [R1+0x1b98] ;  /* 0x001b9800010a7983 */ /* 0x002f220000300a00 */
[----:B--2---:R-:W-:-:S04]  /*6dad0*/  IMAD.WIDE R38, R0, 0x4, R22 ;  /* 0x0000000400267825 */ /* 0x004fc800078e0216 */
[C---:B---3--:R-:W-:Y:S02]  /*6dae0*/  IMAD.WIDE R34, R0.reuse, 0x4, R16 ;  /* 0x0000000400227825 */ /* 0x048fe400078e0210 */
[----:B------:R-:W2:Y:S02]  /*6daf0*/  LDL.LU.64 R16, [R1+0x1b90] ;  /* 0x001b900001107983 */ /* 0x000ea40000300a00 */
[----:B------:R-:W-:Y:S02]  /*6db00*/  STL.64 [R1+0x11d8], R38 ;  /* 0x0011d82601007387 */ /* 0x000fe40000100a00 */
[----:B------:R-:W3:Y:S02]  /*6db10*/  LDL.LU.64 R26, [R1+0x1b88] ;  /* 0x001b8800011a7983 */ /* 0x000ee40000300a00 */
[----:B------:R-:W-:Y:S01]  /*6db20*/  STL.64 [R1+0x11d0], R34 ;  /* 0x0011d02201007387 */ /* 0x000fe20000100a00 */
[----:B------:R1:W-:Y:S01]  /*6db30*/  LDGSTS.E [R29+-0x16600], [R38.64], !P1 ;  /* 0xe9a00000261d7fae */ /* 0x0003e2000c921844 */
[----:B------:R4:W-:Y:S02]  /*6db40*/  LDGSTS.E [R28+-0x16400], [R34.64], !P1 ;  /* 0xe9c00000221c7fae */ /* 0x0009e4000c921844 */
[----:B------:R-:W-:-:S02]  /*6db50*/  IMAD.WIDE R22, R0, 0x4, R4 ;  /* 0x0000000400167825 */ /* 0x000fc400078e0204 */
[----:B------:R-:W3:Y:S03]  /*6db60*/  LDL.LU.64 R4, [R1+0x1b78] ;  /* 0x001b780001047983 */ /* 0x000ee60000300a00 */
[----:B------:R1:W-:Y:S01]  /*6db70*/  STL.64 [R1+0x11c8], R22 ;  /* 0x0011c81601007387 */ /* 0x0003e20000100a00 */
[----:B------:R1:W-:Y:S01]  /*6db80*/  LDGSTS.E [R12+-0x16200], [R22.64], !P1 ;  /* 0xe9e00000160c7fae */ /* 0x0003e2000c921844 */
[----:B------:R-:W-:-:S05]  /*6db90*/  IMAD.WIDE R20, R0, 0x4, R20 ;  /* 0x0000000400147825 */ /* 0x000fca00078e0214 */
[----:B------:R5:W-:Y:S04]  /*6dba0*/  STL.64 [R1+0x11c0], R20 ;  /* 0x0011c01401007387 */ /* 0x000be80000100a00 */
[----:B-1----:R-:W3:Y:S01]  /*6dbb0*/  LDL.LU.64 R22, [R1+0x1b68] ;  /* 0x001b680001167983 */ /* 0x002ee20000300a00 */
[----:B------:R-:W-:-:S04]  /*6dbc0*/  IADD3 R2, R252, -0x1d8, RZ ;  /* 0xfffffe28fc027810 */ /* 0x000fc80007ffe0ff */
[----:B------:R-:W-:Y:S01]  /*6dbd0*/  ISETP.GE.U32.AND P5, PT, R2, 0x7ffffda9, PT ;  /* 0x7ffffda90200780c */ /* 0x000fe20003fa6070 */
[----:B------:R-:W-:-:S04]  /*6dbe0*/  IADD3 R2, R252, -0x1dc, RZ ;  /* 0xfffffe24fc027810 */ /* 0x000fc80007ffe0ff */
[----:B------:R-:W-:Y:S02]  /*6dbf0*/  ISETP.GE.U32.AND P0, PT, R2, 0x7ffffda5, PT ;  /* 0x7ffffda50200780c */ /* 0x000fe40003f06070 */
[----:B------:R-:W-:-:S06]  /*6dc00*/  IADD3 R38, R7, 0x100000, RZ ;  /* 0x0010000007267810 */ /* 0x000fcc0007ffe0ff */
[----:B------:R1:W-:Y:S01]  /*6dc10*/  LDGSTS.E [R3+-0x14800], [R20.64], !P5 ;  /* 0xeb80000014037fae */ /* 0x0003e2000e921844 */
[----:B------:R-:W-:Y:S01]  /*6dc20*/  IADD3 R32, R7, 0x100000, RZ ;  /* 0x0010000007207810 */ /* 0x000fe20007ffe0ff */
[C---:B-----5:R-:W-:Y:S02]  /*6dc30*/  IMAD.WIDE R40, R0.reuse, 0x4, R24 ;  /* 0x0000000400287825 */ /* 0x060fe400078e0218 */
[----:B------:R-:W5:Y:S03]  /*6dc40*/  LDL.LU.64 R24, [R1+0x1b60] ;  /* 0x001b600001187983 */ /* 0x000f660000300a00 */
[----:B------:R4:W-:Y:S02]  /*6dc50*/  STL.64 [R1+0x11b8], R40 ;  /* 0x0011b82801007387 */ /* 0x0009e40000100a00 */
[----:B-1----:R-:W5:Y:S01]  /*6dc60*/  LDL.LU.64 R20, [R1+0x1b58] ;  /* 0x001b580001147983 */ /* 0x002f620000300a00 */
[----:B------:R1:W-:Y:S01]  /*6dc70*/  LDGSTS.E [R38+-0x14600], [R40.64], !P5 ;  /* 0xeba0000028267fae */ /* 0x0003e2000e921844 */
[----:B----4-:R-:W-:-:S04]  /*6dc80*/  IMAD.WIDE R34, R0, 0x4, R14 ;  /* 0x0000000400227825 */ /* 0x010fc800078e020e */
[C---:B------:R-:W-:Y:S01]  /*6dc90*/  IMAD.WIDE R28, R0.reuse, 0x4, R8 ;  /* 0x00000004001c7825 */ /* 0x040fe200078e0208 */
[----:B------:R-:W-:Y:S03]  /*6dca0*/  STL.64 [R1+0x11b0], R34 ;  /* 0x0011b02201007387 */ /* 0x000fe60000100a00 */
[----:B------:R-:W4:Y:S02]  /*6dcb0*/  LDL.LU.64 R8, [R1+0x1b48] ;  /* 0x001b480001087983 */ /* 0x000f240000300a00 */
[----:B------:R3:W-:Y:S02]  /*6dcc0*/  STL.64 [R1+0x11a8], R28 ;  /* 0x0011a81c01007387 */ /* 0x0007e40000100a00 */
[----:B------:R-:W4:Y:S01]  /*6dcd0*/  LDL.LU.64 R14, [R1+0x1b38] ;  /* 0x001b3800010e7983 */ /* 0x000f220000300a00 */
[----:B------:R2:W-:Y:S04]  /*6dce0*/  LDGSTS.E [R32+-0x14400], [R34.64], !P5 ;  /* 0xebc0000022207fae */ /* 0x0005e8000e921844 */
[----:B-1----:R-:W4:Y:S01]  /*6dcf0*/  LDL.LU.64 R40, [R1+0x6130] ;  /* 0x0061300001287983 */ /* 0x002f220000300a00 */
[----:B------:R3:W-:Y:S02]  /*6dd00*/  LDGSTS.E [R12+-0x14200], [R28.64], !P5 ;  /* 0xebe000001c0c7fae */ /* 0x0007e4000e921844 */
[----:B------:R-:W-:-:S04]  /*6dd10*/  IMAD.WIDE R10, R0, 0x4, R10 ;  /* 0x00000004000a7825 */ /* 0x000fc800078e020a */
[C---:B--2---:R-:W-:Y:S01]  /*6dd20*/  IMAD.WIDE R16, R0.reuse, 0x4, R16 ;  /* 0x0000000400107825 */ /* 0x044fe200078e0210 */
[----:B------:R1:W-:Y:S04]  /*6dd30*/  STL.64 [R1+0x11a0], R10 ;  /* 0x0011a00a01007387 */ /* 0x0003e80000100a00 */
[----:B------:R1:W-:Y:S01]  /*6dd40*/  LDGSTS.E [R3+-0x12800], [R10.64], !P0 ;  /* 0xed8000000a037fae */ /* 0x0003e2000c121844 */
[----:B---3--:R-:W-:-:S04]  /*6dd50*/  IMAD.WIDE R28, R0, 0x4, R26 ;  /* 0x00000004001c7825 */ /* 0x008fc800078e021a */
[C---:B------:R-:W-:Y:S01]  /*6dd60*/  IMAD.WIDE R26, R0.reuse, 0x4, R4 ;  /* 0x00000004001a7825 */ /* 0x040fe200078e0204 */
[C---:B-1----:R-:W-:Y:S02]  /*6dd70*/  IADD3 R11, R7.reuse, 0x100000, RZ ;  /* 0x00100000070b7810 */ /* 0x042fe40007ffe0ff */
[----:B------:R-:W-:Y:S01]  /*6dd80*/  IADD3 R10, R7, 0x100000, RZ ;  /* 0x00100000070a7810 */ /* 0x000fe20007ffe0ff */
[----:B------:R-:W2:Y:S01]  /*6dd90*/  LDL.LU.64 R4, [R1+0x1b30] ;  /* 0x001b300001047983 */ /* 0x000ea20000300a00 */
[----:B------:R1:W-:Y:S02]  /*6dda0*/  STL.64 [R1+0x1198], R16 ;  /* 0x0011981001007387 */ /* 0x0003e40000100a00 */
[----:B------:R-:W-:Y:S02]  /*6ddb0*/  STL.64 [R1+0x1190], R28 ;  /* 0x0011901c01007387 */ /* 0x000fe40000100a00 */
[----:B------:R-:W-:Y:S01]  /*6ddc0*/  STL.64 [R1+0x1188], R26 ;  /* 0x0011881a01007387 */ /* 0x000fe20000100a00 */
[----:B------:R1:W-:Y:S01]  /*6ddd0*/  LDGSTS.E [R11+-0x12600], [R16.64], !P0 ;  /* 0xeda00000100b7fae */ /* 0x0003e2000c121844 */
[----:B------:R3:W-:Y:S02]  /*6dde0*/  LDGSTS.E [R10+-0x12400], [R28.64], !P0 ;  /* 0xedc000001c0a7fae */ /* 0x0007e4000c121844 */
[----:B------:R-:W-:Y:S01]  /*6ddf0*/  IMAD.WIDE R22, R0, 0x4, R22 ;  /* 0x0000000400167825 */ /* 0x000fe200078e0216 */
[----:B-1----:R-:W2:Y:S04]  /*6de00*/  LDL.LU.64 R16, [R1+0x1b28] ;  /* 0x001b280001107983 */ /* 0x002ea80000300a00 */
[----:B------:R1:W-:Y:S02]  /*6de10*/  STL.64 [R1+0x1180], R22 ;  /* 0x0011801601007387 */ /* 0x0003e40000100a00 */
[----:B---3--:R-:W2:Y:S01]  /*6de20*/  LDL.LU.64 R10, [R1+0x1b18] ;  /* 0x001b1800010a7983 */ /* 0x008ea20000300a00 */
        /* <DEDUP_REMOVED lines=12> */
[----:B------:R-:W-:Y:S01]  /*6def0*/  IADD3 R2, R7, 0x100000, RZ ;  /* 0x0010000007027810 */ /* 0x000fe20007ffe0ff */
[----:B------:R-:W-:-:S04]  /*6df00*/  IADD3 R12, R252, -0x180, RZ ;  /* 0xfffffe80fc0c7810 */ /* 0x000fc80007ffe0ff */
[----:B------:R1:W-:Y:S01]  /*6df10*/  LDGSTS.E [R2+-0x12200], [R26.64], !P0 ;  /* 0xede000001a027fae */ /* 0x0003e2000c121844 */
[----:B------:R1:W-:Y:S01]  /*6df20*/  LDGSTS.E [R3+-0x10800], [R22.64], !P3 ;  /* 0xef80000016037fae */ /* 0x0003e2000d921844 */
[----:B------:R-:W-:Y:S01]  /*6df30*/  ISETP.GE.AND P0, PT, R6, R12, PT ;  /* 0x0000000c0600720c */ /* 0x000fe20003f06270 */
[C---:B------:R-:W-:Y:S01]  /*6df40*/  IADD3 R12, R7.reuse, 0x100000, RZ ;  /* 0x00100000070c7810 */ /* 0x040fe20007ffe0ff */
[C---:B------:R-:W-:Y:S02]  /*6df50*/  IADD3 R6, R7.reuse, 0x100000, RZ ;  /* 0x0010000007067810 */ /* 0x040fe40007ffe0ff */
[----:B-1----:R-:W-:Y:S02]  /*6df60*/  IADD3 R22, R7, 0x100000, RZ ;  /* 0x0010000007167810 */ /* 0x002fe40007ffe0ff */
[----:B------:R-:W-:Y:S01]  /*6df70*/  IADD3 R2, R252, -0x1f8, RZ ;  /* 0xfffffe08fc027810 */ /* 0x000fe20007ffe0ff */
[----:B-----5:R-:W-:-:S04]  /*6df80*/  IMAD.WIDE R24, R0, 0x4, R24 ;  /* 0x0000000400187825 */ /* 0x020fc800078e0218 */
[C---:B------:R-:W-:Y:S01]  /*6df90*/  IMAD.WIDE R20, R0.reuse, 0x4, R20 ;  /* 0x0000000400147825 */ /* 0x040fe200078e0214 */
[----:B------:R1:W-:Y:S04]  /*6dfa0*/  STL.64 [R1+0x1178], R24 ;  /* 0x0011781801007387 */ /* 0x0003e80000100a00 */
[----:B------:R-:W-:Y:S01]  /*6dfb0*/  STL.64 [R1+0x1170], R20 ;  /* 0x0011701401007387 */ /* 0x000fe20000100a00 */
[----:B------:R1:W-:Y:S01]  /*6dfc0*/  LDGSTS.E [R22+-0x10600], [R24.64], !P3 ;  /* 0xefa0000018167fae */ /* 0x0003e2000d921844 */
[----:B------:R2:W-:Y:S02]  /*6dfd0*/  LDGSTS.E [R12+-0x10400], [R20.64], !P3 ;  /* 0xefc00000140c7fae */ /* 0x0005e4000d921844 */
[----:B----4-:R-:W-:-:S04]  /*6dfe0*/  IMAD.WIDE R8, R0, 0x4, R8 ;  /* 0x0000000400087825 */ /* 0x010fc800078e0208 */
[----:B------:R-:W-:Y:S01]  /*6dff0*/  IMAD.WIDE R14, R0, 0x4, R14 ;  /* 0x00000004000e7825 */ /* 0x000fe200078e020e */
[----:B------:R4:W-:Y:S04]  /*6e000*/  STL.64 [R1+0x1168], R8 ;  /* 0x0011680801007387 */ /* 0x0009e80000100a00 */
[----:B------:R5:W-:Y:S02]  /*6e010*/  STL.64 [R1+0x1160], R14 ;  /* 0x0011600e01007387 */ /* 0x000be40000100a00 */
[----:B------:R-:W3:Y:S02]  /*6e020*/  LDL.LU.64 R34, [R1+0x1b08] ;  /* 0x001b080001227983 */ /* 0x000ee40000300a00 */
[----:B-1----:R-:W3:Y:S01]  /*6e030*/  LDL.LU.64 R24, [R1+0x1b00] ;  /* 0x001b000001187983 */ /* 0x002ee20000300a00 */
[----:B------:R4:W-:Y:S04]  /*6e040*/  LDGSTS.E [R6+-0x10200], [R8.64], !P3 ;  /* 0xefe0000008067fae */ /* 0x0009e8000d921844 */
[----:B------:R-:W3:Y:S01]  /*6e050*/  LDL.LU.64 R22, [R1+0x1af8] ;  /* 0x001af80001167983 */ /* 0x000ee20000300a00 */
[----:B------:R5:W-:Y:S01]  /*6e060*/  LDGSTS.E [R3+-0xe800], [R14.64], !P6 ;  /* 0xf18000000e037fae */ /* 0x000be2000f121844 */
[----:B------:R-:W-:-:S02]  /*6e070*/  ISETP.GE.U32.AND P3, PT, R2, 0x7ffffd89, PT ;  /* 0x7ffffd890200780c */ /* 0x000fc40003f66070 */
[----:B----4-:R-:W4:Y:S01]  /*6e080*/  LDL.LU.64 R8, [R1+0x1ae8] ;  /* 0x001ae80001087983 */ /* 0x010f220000300a00 */
[----:B-----5:R-:W5:Y:S01]  /*6e090*/  LDL.LU.64 R14, [R1+0x1ad8] ;  /* 0x001ad800010e7983 */ /* 0x020f620000300a00 */
[C---:B------:R-:W-:Y:S01]  /*6e0a0*/  IADD3 R2, R7.reuse, 0x100000, RZ ;  /* 0x0010000007027810 */ /* 0x040fe20007ffe0ff */
[C---:B--2---:R-:W-:Y:S01]  /*6e0b0*/  IMAD.WIDE R20, R0.reuse, 0x4, R4 ;  /* 0x0000000400147825 */ /* 0x044fe200078e0204 */
[C---:B------:R-:W-:Y:S02]  /*6e0c0*/  IADD3 R5, R7.reuse, 0x100000, RZ ;  /* 0x0010000007057810 */ /* 0x040fe40007ffe0ff */
[----:B------:R-:W-:Y:S02]  /*6e0d0*/  IADD3 R4, R7, 0x100000, RZ ;  /* 0x0010000007047810 */ /* 0x000fe40007ffe0ff */
[----:B------:R1:W-:Y:S04]  /*6e0e0*/  STL.64 [R1+0x1158], R20 ;  /* 0x0011581401007387 */ /* 0x0003e80000100a00 */
[----:B------:R1:W-:Y:S01]  /*6e0f0*/  LDGSTS.E [R2+-0xe600], [R20.64], !P6 ;  /* 0xf1a0000014027fae */ /* 0x0003e2000f121844 */
[----:B------:R-:W-:-:S04]  /*6e100*/  IMAD.WIDE R16, R0, 0x4, R16 ;  /* 0x0000000400107825 */ /* 0x000fc800078e0210 */
[----:B------:R-:W-:Y:S01]  /*6e110*/  IMAD.WIDE R10, R0, 0x4, R10 ;  /* 0x00000004000a7825 */ /* 0x000fe200078e020a */
[----:B------:R2:W-:Y:S04]  /*6e120*/  STL.64 [R1+0x1150], R16 ;  /* 0x0011501001007387 */ /* 0x0005e80000100a00 */
[----:B------:R2:W-:Y:S02]  /*6e130*/  STL.64 [R1+0x1148], R10 ;  /* 0x0011480a01007387 */ /* 0x0005e40000100a00 */
[----:B------:R-:W5:Y:S01]  /*6e140*/  LDL.LU.64 R26, [R1+0x1ad0] ;  /* 0x001ad000011a7983 */ /* 0x000f620000300a00 */
[----:B------:R2:W-:Y:S01]  /*6e150*/  LDGSTS.E [R5+-0xe400], [R16.64], !P6 ;  /* 0xf1c0000010057fae */ /* 0x0005e2000f121844 */
[----:B-1----:R-:W5:Y:S02]  /*6e160*/  LDL.LU.64 R20, [R1+0x1ac8] ;  /* 0x001ac80001147983 */ /* 0x002f640000300a00 */
[----:B------:R1:W-:Y:S01]  /*6e170*/  LDGSTS.E [R4+-0xe200], [R10.64], !P6 ;  /* 0xf1e000000a047fae */ /* 0x0003e2000f121844 */
[----:B--2---:R-:W5:Y:S01]  /*6e180*/  LDL.LU.64 R16, [R1+0x1ab8] ;  /* 0x001ab80001107983 */ /* 0x004f620000300a00 */
[----:B-1----:R-:W5:Y:S02]  /*6e190*/  LDL.LU.64 R10, [R1+0x1aa8] ;  /* 0x001aa800010a7983 */ /* 0x002f640000300a00 */
[----:B------:R-:W5:Y:S01]  /*6e1a0*/  LDL.LU.64 R4, [R1+0x1aa0] ;  /* 0x001aa00001047983 */ /* 0x000f620000300a00 */
[----:B------:R-:W-:-:S02]  /*6e1b0*/  IADD3 R6, R252, 0x7f, RZ ;  /* 0x0000007ffc067810 */ /* 0x000fc40007ffe0ff */
[----:B------:R-:W-:Y:S02]  /*6e1c0*/  SEL R3, RZ, 0x4, P0 ;  /* 0x00000004ff037807 */ /* 0x000fe40000000000 */
[----:B------:R-:W-:Y:S02]  /*6e1d0*/  ISETP.GT.AND P0, PT, R6, 0x1ff, PT ;  /* 0x000001ff0600780c */ /* 0x000fe40003f04270 */
[----:B------:R-:W-:Y:S02]  /*6e1e0*/  IADD3 R2, R252, -0x1fc, RZ ;  /* 0xfffffe04fc027810 */ /* 0x000fe40007ffe0ff */
[----:B------:R-:W-:Y:S02]  /*6e1f0*/  IADD3 R28, R7, 0x100000, RZ ;  /* 0x00100000071c7810 */ /* 0x000fe40007ffe0ff */
[----:B------:R-:W-:Y:S02]  /*6e200*/  SEL R3, R3, RZ, P0 ;  /* 0x000000ff03037207 */ /* 0x000fe40000000000 */
[----:B------:R-:W-:Y:S01]  /*6e210*/  ISETP.GE.U32.AND P6, PT, R2, 0x7ffffd85, PT ;  /* 0x7ffffd850200780c */ /* 0x000fe20003fc6070 */
[C---:B------:R-:W-:Y:S01]  /*6e220*/  IADD3 R6, R7.reuse, 0x100000, RZ ;  /* 0x0010000007067810 */ /* 0x040fe20007ffe0ff */
[----:B------:R-:W-:-:S02]  /*6e230*/  IADD3 R2, R7, 0x100000, RZ ;  /* 0x0010000007027810 */ /* 0x000fc40007ffe0ff */
[----:B------:R-:W-:Y:S01]  /*6e240*/  ISETP.NE.U32.AND P0, PT, R3, RZ, PT ;  /* 0x000000ff0300720c */ /* 0x000fe20003f05070 */
[----:B------:R-:W-:Y:S02]  /*6e250*/  IADD3 R3, R7, 0x100000, RZ ;  /* 0x0010000007037810 */ /* 0x000fe40007ffe0ff */
[----:B---3--:R-:W-:-:S04]  /*6e260*/  IMAD.WIDE R34, R0, 0x4, R34 ;  /* 0x0000000400227825 */ /* 0x008fc800078e0222 */
[----:B------:R-:W-:-:S04]  /*6e270*/  IMAD.WIDE R24, R0, 0x4, R24 ;  /* 0x0000000400187825 */ /* 0x000fc800078e0218 */
[C---:B------:R-:W-:Y:S01]  /*6e280*/  IMAD.WIDE R22, R0.reuse, 0x4, R22 ;  /* 0x0000000400167825 */ /* 0x040fe200078e0216 */
[----:B------:R1:W-:Y:S03]  /*6e290*/  STL.64 [R1+0x1140], R34 ;  /* 0x0011402201007387 */ /* 0x0003e60000100a00 */
[----:B------:R3:W-:Y:S02]  /*6e2a0*/  STL.64 [R1+0x1138], R24 ;  /* 0x0011381801007387 */ /* 0x0007e40000100a00 */
[----:B------:R1:W-:Y:S01]  /*6e2b0*/  STL.64 [R1+0x1130], R22 ;  /* 0x0011301601007387 */ /* 0x0003e20000100a00 */
[----:B------:R1:W-:Y:S01]  /*6e2c0*/  LDGSTS.E [R28+-0xc800], [R34.64], !P2 ;  /* 0xf3800000221c7fae */ /* 0x0003e2000d121844 */
[----:B------:R3:W-:Y:S02]  /*6e2d0*/  LDGSTS.E [R12+-0xc600], [R24.64], !P2 ;  /* 0xf3a00000180c7fae */ /* 0x0007e4000d121844 */
[----:B------:R3:W-:Y:S02]  /*6e2e0*/  LDGSTS.E [R6+-0xc400], [R22.64], !P2 ;  /* 0xf3c0000016067fae */ /* 0x0007e4000d121844 */
[----:B----4-:R-:W-:-:S04]  /*6e2f0*/  IMAD.WIDE R8, R0, 0x4, R8 ;  /* 0x0000000400087825 */ /* 0x010fc800078e0208 */
[----:B-----5:R-:W-:Y:S01]  /*6e300*/  IMAD.WIDE R14, R0, 0x4, R14 ;  /* 0x00000004000e7825 */ /* 0x020fe200078e020e */
[----:B------:R4:W-:Y:S04]  /*6e310*/  STL.64 [R1+0x1128], R8 ;  /* 0x0011280801007387 */ /* 0x0009e80000100a00 */
[----:B------:R5:W-:Y:S01]  /*6e320*/  STL.64 [R1+0x1120], R14 ;  /* 0x0011200e01007387 */ /* 0x000be20000100a00 */
[----:B-1----:R-:W2:Y:S02]  /*6e330*/  LDL.LU.64 R34, [R1+0x1a98] ;  /* 0x001a980001227983 */ /* 0x002ea40000300a00 */
[----:B------:R-:W2:Y:S01]  /*6e340*/  LDL.LU.64 R28, [R1+0x1a88] ;  /* 0x001a8800011c7983 */ /* 0x000ea20000300a00 */
[----:B------:R4:W-:Y:S04]  /*6e350*/  LDGSTS.E [R2+-0xc200], [R8.64], !P2 ;  /* 0xf3e0000008027fae */ /* 0x0009e8000d121844 */
[----:B---3--:R-:W3:Y:S01]  /*6e360*/  LDL.LU.64 R24, [R1+0x1a78] ;  /* 0x001a780001187983 */ /* 0x008ee20000300a00 */
[----:B------:R5:W-:Y:S01]  /*6e370*/  LDGSTS.E [R3+-0xa800], [R14.64], !P4 ;  /* 0xf58000000e037fae */ /* 0x000be2000e121844 */
[----:B------:R-:W-:-:S02]  /*6e380*/  IADD3 R22, R7, 0x100000, RZ ;  /* 0x0010000007167810 */ /* 0x000fc40007ffe0ff */
[----:B----4-:R-:W4:Y:S01]  /*6e390*/  LDL.LU.64 R8, [R1+0x1a70] ;  /* 0x001a700001087983 */ /* 0x010f220000300a00 */
[----:B-----5:R-:W5:Y:S02]  /*6e3a0*/  LDL.LU.64 R14, [R1+0x1a58] ;  /* 0x001a5800010e7983 */ /* 0x020f640000300a00 */
[----:B------:R-:W-:-:S04]  /*6e3b0*/  IMAD.WIDE R26, R0, 0x4, R26 ;  /* 0x00000004001a7825 */ /* 0x000fc800078e021a */
[C---:B------:R-:W-:Y:S01]  /*6e3c0*/  IMAD.WIDE R20, R0.reuse, 0x4, R20 ;  /* 0x0000000400147825 */ /* 0x040fe200078e0214 */
[----:B------:R1:W-:Y:S04]  /*6e3d0*/  STL.64 [R1+0x1108], R26 ;  /* 0x0011081a01007387 */ /* 0x0003e80000100a00 */
[----:B------:R1:W-:Y:S01]  /*6e3e0*/  STL.64 [R1+0x1100], R20 ;  /* 0x0011001401007387 */ /* 0x0003e20000100a00 */
[----:B------:R1:W-:Y:S01]  /*6e3f0*/  LDGSTS.E [R22+-0xa600], [R26.64], !P4 ;  /* 0xf5a000001a167fae */ /* 0x0003e2000e121844 */
[----:B------:R1:W-:Y:S02]  /*6e400*/  LDGSTS.E [R12+-0xa400], [R20.64], !P4 ;  /* 0xf5c00000140c7fae */ /* 0x0003e4000e121844 */
[----:B------:R-:W-:-:S04]  /*6e410*/  IMAD.WIDE R16, R0, 0x4, R16 ;  /* 0x0000000400107825 */ /* 0x000fc800078e0210 */
[----:B------:R-:W-:-:S04]  /*6e420*/  IMAD.WIDE R10, R0, 0x4, R10 ;  /* 0x00000004000a7825 */ /* 0x000fc800078e020a */
[----:B------:R-:W-:Y:S01]  /*6e430*/  IMAD.WIDE R4, R0, 0x4, R4 ;  /* 0x0000000400047825 */ /* 0x000fe200078e0204 */
[----:B------:R1:W-:Y:S03]  /*6e440*/  STL.64 [R1+0x10e8], R16 ;  /* 0x0010e81001007387 */ /* 0x0003e60000100a00 */
[----:B------:R1:W-:Y:S02]  /*6e450*/  STL.64 [R1+0x10e0], R10 ;  /* 0x0010e00a01007387 */ /* 0x0003e40000100a00 */
[----:B------:R1:W-:Y:S02]  /*6e460*/  STL.64 [R1+0x10c8], R4 ;  /* 0x0010c80401007387 */ /* 0x0003e40000100a00 */
[----:B-1----:R-:W5:Y:S04]  /*6e470*/  LDL.LU.64 R26, [R1+0x1a48] ;  /* 0x001a4800011a7983 */ /* 0x002f680000300a00 */
[----:B------:R-:W5:Y:S01]  /*6e480*/  LDL.LU.64 R20, [R1+0x18a8] ;  /* 0x0018a80001147983 */ /* 0x000f620000300a00 */
[----:B------:R-:W5:Y:S03]  /*6e490*/  LDL.LU.64 R22, [R1+0x18a0] ;  /* 0x0018a00001167983 */ /* 0x000f660000300a00 */
[----:B------:R1:W-:Y:S01]  /*6e4a0*/  LDGSTS.E [R6+-0xa200], [R16.64], !P4 ;  /* 0xf5e0000010067fae */ /* 0x0003e2000e121844 */
[----:B------:R1:W-:Y:S02]  /*6e4b0*/  LDGSTS.E [R2+-0x8800], [R10.64], !P1 ;  /* 0xf78000000a027fae */ /* 0x0003e4000c921844 */
[----:B------:R1:W-:Y:S02]  /*6e4c0*/  LDGSTS.E [R3+-0x8600], [R4.64], !P1 ;  /* 0xf7a0000004037fae */ /* 0x0003e4000c921844 */
[----:B-1----:R-:W5:Y:S01]  /*6e4d0*/  LDL.LU.64 R16, [R1+0x1888] ;  /* 0x0018880001107983 */ /* 0x002f620000300a00 */
[----:B------:R-:W5:Y:S01]  /*6e4e0*/  LDL.LU.64 R10, [R1+0x1880] ;  /* 0x00188000010a7983 */ /* 0x000f620000300a00 */
[----:B------:R-:W-:-:S02]  /*6e4f0*/  IADD3 R5, R7, 0x100000, RZ ;  /* 0x0010000007057810 */ /* 0x000fc40007ffe0ff */
[----:B------:R-:W-:Y:S01]  /*6e500*/  IADD3 R4, R7, 0x100000, RZ ;  /* 0x0010000007047810 */ /* 0x000fe20007ffe0ff */
[----:B--2---:R-:W-:-:S04]  /*6e510*/  IMAD.WIDE R34, R0, 0x4, R34 ;  /* 0x0000000400227825 */ /* 0x004fc800078e0222 */
[----:B------:R-:W-:-:S04]  /*6e520*/  IMAD.WIDE R28, R0, 0x4, R28 ;  /* 0x00000004001c7825 */ /* 0x000fc800078e021c */
[C---:B---3--:R-:W-:Y:S01]  /*6e530*/  IMAD.WIDE R24, R0.reuse, 0x4, R24 ;  /* 0x0000000400187825 */ /* 0x048fe200078e0218 */
[----:B------:R-:W-:Y:S03]  /*6e540*/  STL.64 [R1+0x10c0], R34 ;  /* 0x0010c02201007387 */ /* 0x000fe60000100a00 */
[----:B------:R-:W-:Y:S01]  /*6e550*/  STL.64 [R1+0x10a8], R28 ;  /* 0x0010a81c01007387 */ /* 0x000fe20000100a00 */
[----:B------:R1:W-:Y:S01]  /*6e560*/  LDGSTS.E [R6+-0x8400], [R34.64], !P1 ;  /* 0xf7c0000022067fae */ /* 0x0003e2000c921844 */
[----:B------:R2:W-:Y:S02]  /*6e570*/  STL.64 [R1+0x10a0], R24 ;  /* 0x0010a01801007387 */ /* 0x0005e40000100a00 */
[----:B------:R3:W-:Y:S02]  /*6e580*/  LDGSTS.E [R5+-0x8200], [R28.64], !P1 ;  /* 0xf7e000001c057fae */ /* 0x0007e4000c921844 */
[----:B------:R2:W-:Y:S02]  /*6e590*/  LDGSTS.E [R4+-0x6800], [R24.64], !P5 ;  /* 0xf980000018047fae */ /* 0x0005e4000e921844 */
[----:B----4-:R-:W-:-:S04]  /*6e5a0*/  IMAD.WIDE R8, R0, 0x4, R8 ;  /* 0x0000000400087825 */ /* 0x010fc800078e0208 */
[C---:B-----5:R-:W-:Y:S01]  /*6e5b0*/  IMAD.WIDE R14, R0.reuse, 0x4, R14 ;  /* 0x00000004000e7825 */ /* 0x060fe200078e020e */
[----:B------:R4:W-:Y:S04]  /*6e5c0*/  STL.64 [R1+0x1088], R8 ;  /* 0x0010880801007387 */ /* 0x0009e80000100a00 */
[----:B------:R5:W-:Y:S01]  /*6e5d0*/  STL.64 [R1+0x1080], R14 ;  /* 0x0010800e01007387 */ /* 0x000be20000100a00 */
[----:B--2---:R-:W2:Y:S02]  /*6e5e0*/  LDL.LU.64 R24, [R1+0x1a40] ;  /* 0x001a400001187983 */ /* 0x004ea40000300a00 */
[----:B---3--:R-:W3:Y:S01]  /*6e5f0*/  LDL.LU.64 R4, [R1+0x1a38] ;  /* 0x001a380001047983 */ /* 0x008ee20000300a00 */
[----:B------:R4:W-:Y:S01]  /*6e600*/  LDGSTS.E [R2+-0x6600], [R8.64], !P5 ;  /* 0xf9a0000008027fae */ /* 0x0009e2000e921844 */
[----:B------:R5:W-:Y:S03]  /*6e610*/  LDGSTS.E [R3+-0x6400], [R14.64], !P5 ;  /* 0xf9c000000e037fae */ /* 0x000be6000e921844 */
[----:B----4-:R-:W4:Y:S01]  /*6e620*/  LDL.LU.64 R8, [R1+0x1a28] ;  /* 0x001a280001087983 */ /* 0x010f220000300a00 */
[----:B-----5:R-:W5:Y:S02]  /*6e630*/  LDL.LU.64 R14, [R1+0x18d8] ;  /* 0x0018d800010e7983 */ /* 0x020f640000300a00 */
[----:B------:R-:W-:-:S04]  /*6e640*/  IMAD.WIDE R38, R0, 0x4, R26 ;  /* 0x0000000400267825 */ /* 0x000fc800078e021a */
[----:B-1----:R-:W-:-:S04]  /*6e650*/  IMAD.WIDE R34, R0, 0x4, R20 ;  /* 0x0000000400227825 */ /* 0x002fc800078e0214 */
[C---:B------:R-:W-:Y:S01]  /*6e660*/  IMAD.WIDE R28, R0.reuse, 0x4, R22 ;  /* 0x00000004001c7825 */ /* 0x040fe200078e0216 */
[----:B------:R1:W-:Y:S03]  /*6e670*/  STL.64 [R1+0x15e8], R38 ;  /* 0x0015e82601007387 */ /* 0x0003e60000100a00 */
[----:B------:R-:W-:Y:S02]  /*6e680*/  STL.64 [R1+0x1068], R34 ;  /* 0x0010682201007387 */ /* 0x000fe40000100a00 */
[----:B------:R-:W5:Y:S02]  /*6e690*/  LDL.LU.64 R26, [R1+0x18d0] ;  /* 0x0018d000011a7983 */ /* 0x000f640000300a00 */
[----:B------:R-:W-:Y:S01]  /*6e6a0*/  STL.64 [R1+0x1060], R28 ;  /* 0x0010601c01007387 */ /* 0x000fe20000100a00 */
[----:B------:R-:W5:Y:S04]  /*6e6b0*/  LDL.LU.64 R20, [R1+0x18c8] ;  /* 0x0018c80001147983 */ /* 0x000f680000300a00 */
[----:B------:R1:W-:Y:S01]  /*6e6c0*/  LDGSTS.E [R2+-0x6200], [R38.64], !P5 ;  /* 0xf9e0000026027fae */ /* 0x0003e2000e921844 */
[----:B------:R1:W-:Y:S02]  /*6e6d0*/  LDGSTS.E [R32+-0x4800], [R34.64], !P3 ;  /* 0xfb80000022207fae */ /* 0x0003e4000d921844 */
[----:B------:R3:W-:Y:S02]  /*6e6e0*/  LDGSTS.E [R12+-0x4600], [R28.64], !P3 ;  /* 0xfba000001c0c7fae */ /* 0x0007e4000d921844 */
[----:B------:R-:W-:-:S04]  /*6e6f0*/  IMAD.WIDE R22, R0, 0x4, R16 ;  /* 0x0000000400167825 */ /* 0x000fc800078e0210 */
[----:B------:R-:W-:Y:S01]  /*6e700*/  IMAD.WIDE R16, R0, 0x4, R10 ;  /* 0x0000000400107825 */ /* 0x000fe200078e020a */
[----:B------:R1:W-:Y:S03]  /*6e710*/  STL.64 [R1+0x1048], R22 ;  /* 0x0010481601007387 */ /* 0x0003e60000100a00 */
[----:B------:R-:W5:Y:S02]  /*6e720*/  LDL.LU.64 R10, [R1+0x18c0] ;  /* 0x0018c000010a7983 */ /* 0x000f640000300a00 */
[----:B------:R1:W-:Y:S02]  /*6e730*/  STL.64 [R1+0x1040], R16 ;  /* 0x0010401001007387 */ /* 0x0003e40000100a00 */
[----:B-1----:R-:W5:Y:S04]  /*6e740*/  LDL.LU.64 R38, [R1+0x6128] ;  /* 0x0061280001267983 */ /* 0x002f680000300a00 */
[----:B------:R1:W-:Y:S01]  /*6e750*/  LDGSTS.E [R6+-0x4400], [R22.64], !P3 ;  /* 0xfbc0000016067fae */ /* 0x0003e2000d921844 */
[----:B------:R1:W-:Y:S03]  /*6e760*/  LDGSTS.E [R3+-0x4200], [R16.64], !P3 ;  /* 0xfbe0000010037fae */ /* 0x0003e6000d921844 */
[----:B-1----:R-:W5:Y:S01]  /*6e770*/  LDL.LU.64 R22, [R1+0x1a68] ;  /* 0x001a680001167983 */ /* 0x002f620000300a00 */
[----:B------:R-:W5:Y:S01]  /*6e780*/  LDL.LU.64 R16, [R1+0x1d20] ;  /* 0x001d200001107983 */ /* 0x000f620000300a00 */
[----:B------:R-:W-:Y:S01]  /*6e790*/  IADD3 R32, R252, -0x200, RZ ;  /* 0xfffffe00fc207810 */ /* 0x000fe20007ffe0ff */
[----:B------:R-:W-:-:S03]  /*6e7a0*/  IADD3 R252, R7, 0x100000, RZ ;  /* 0x0010000007fc7810 */ /* 0x000fc60007ffe0ff */
[----:B------:R-:W-:Y:S01]  /*6e7b0*/  ISETP.GE.U32.AND P1, PT, R32, 0x7ffffd81, PT ;  /* 0x7ffffd812000780c */ /* 0x000fe20003f26070 */
[----:B--2---:R-:W-:-:S04]  /*6e7c0*/  IMAD.WIDE R34, R0, 0x4, R24 ;  /* 0x0000000400227825 */ /* 0x004fc800078e0218 */
[C---:B---3--:R-:W-:Y:S02]  /*6e7d0*/  IMAD.WIDE R28, R0.reuse, 0x4, R4 ;  /* 0x00000004001c7825 */ /* 0x048fe400078e0204 */
[----:B------:R-:W2:Y:S02]  /*6e7e0*/  LDL.LU.64 R4, [R1+0x1d18] ;  /* 0x001d180001047983 */ /* 0x000ea40000300a00 */
[----:B------:R-:W-:Y:S02]  /*6e7f0*/  STL.64 [R1+0x1028], R34 ;  /* 0x0010282201007387 */ /* 0x000fe40000100a00 */
[----:B------:R1:W-:Y:S01]  /*6e800*/  LDGSTS.E [R12+-0x2800], [R34.64], !P6 ;  /* 0xfd800000220c7fae */ /* 0x0003e2000f121844 */
[----:B------:R3:W-:Y:S02]  /*6e810*/  LDGSTS.E [R6+-0x2600], [R28.64], !P6 ;  /* 0xfda000001c067fae */ /* 0x0007e4000f121844 */
[----:B----4-:R-:W-:-:S04]  /*6e820*/  IMAD.WIDE R24, R0, 0x4, R8 ;  /* 0x0000000400187825 */ /* 0x010fc800078e0208 */
[C---:B-----5:R-:W-:Y:S01]  /*6e830*/  IMAD.WIDE R14, R0.reuse, 0x4, R14 ;  /* 0x00000004000e7825 */ /* 0x060fe200078e020e */
[----:B------:R-:W4:Y:S03]  /*6e840*/  LDL.LU.64 R8, [R1+0x1d10] ;  /* 0x001d100001087983 */ /* 0x000f260000300a00 */
[----:B------:R-:W-:Y:S02]  /*6e850*/  STL.64 [R1+0x1020], R28 ;  /* 0x0010201c01007387 */ /* 0x000fe40000100a00 */
[----:B------:R-:W-:Y:S01]  /*6e860*/  STL.64 [R1+0x1008], R24 ;  /* 0x0010081801007387 */ /* 0x000fe20000100a00 */
[----:B------:R5:W-:Y:S04]  /*6e870*/  LDGSTS.E [R252+-0x2400], [R24.64], !P6 ;  /* 0xfdc0000018fc7fae */ /* 0x000be8000f121844 */
[----:B------:R1:W-:Y:S01]  /*6e880*/  STL.64 [R1+0x1000], R14 ;  /* 0x0010000e01007387 */ /* 0x0003e20000100a00 */
[----:B------:R1:W-:Y:S03]  /*6e890*/  LDGSTS.E [R3+-0x2200], [R14.64], !P6 ;  /* 0xfde000000e037fae */ /* 0x0003e6000f121844 */
[----:B-1----:R-:W4:Y:S01]  /*6e8a0*/  LDL.LU.64 R14, [R1+0x1d08] ;  /* 0x001d0800010e7983 */ /* 0x002f220000300a00 */
[----:B------:R-:W-:-:S04]  /*6e8b0*/  IMAD.WIDE R34, R0, 0x4, R26 ;  /* 0x0000000400227825 */ /* 0x000fc800078e021a */
[----:B-----5:R-:W5:Y:S02]  /*6e8c0*/  LDL.LU.64 R24, [R1+0x1d00] ;  /* 0x001d000001187983 */ /* 0x020f640000300a00 */
[C---:B------:R-:W-:Y:S01]  /*6e8d0*/  IMAD.WIDE R26, R0.reuse, 0x4, R20 ;  /* 0x00000004001a7825 */ /* 0x040fe200078e0214 */
[----:B---3--:R-:W-:Y:S01]  /*6e8e0*/  IADD3 R28, R7, 0x100000, RZ ;  /* 0x00100000071c7810 */ /* 0x008fe20007ffe0ff */
[----:B------:R-:W-:Y:S04]  /*6e8f0*/  STL.64 [R1+0xff8], R34 ;  /* 0x000ff82201007387 */ /* 0x000fe80000100a00 */
[----:B------:R1:W-:Y:S01]  /*6e900*/  LDGSTS.E [R28+-0x800], [R34.64], !P1 ;  /* 0xff800000221c7fae */ /* 0x0003e2000c921844 */
[----:B------:R3:W-:Y:S02]  /*6e910*/  LDGSTS.E [R12+-0x600], [R26.64], !P1 ;  /* 0xffa000001a0c7fae */ /* 0x0007e4000c921844 */
[----:B------:R-:W-:-:S02]  /*6e920*/  IMAD.WIDE R20, R0, 0x4, R10 ;  /* 0x0000000400147825 */ /* 0x000fc400078e020a */
[----:B------:R-:W5:Y:S02]  /*6e930*/  LDL.LU.64 R10, [R1+0x1cf8] ;  /* 0x001cf800010a7983 */ /* 0x000f640000300a00 */
[----:B------:R-:W-:Y:S02]  /*6e940*/  STL.64 [R1+0xff0], R26 ;  /* 0x000ff01a01007387 */ /* 0x000fe40000100a00 */
[----:B------:R-:W5:Y:S02]  /*6e950*/  LDL.LU.64 R6, [R1+0x1cf0] ;  /* 0x001cf00001067983 */ /* 0x000f640000300a00 */
[----:B------:R1:W-:Y:S01]  /*6e960*/  STL.64 [R1+0xfd8], R20 ;  /* 0x000fd81401007387 */ /* 0x0003e20000100a00 */
[----:B------:R1:W-:Y:S01]  /*6e970*/  LDGSTS.E [R252+-0x400], [R20.64], !P1 ;  /* 0xffc0000014fc7fae */ /* 0x0003e2000c921844 */
[----:B------:R-:W-:-:S05]  /*6e980*/  IMAD.WIDE R22, R0, 0x4, R22 ;  /* 0x0000000400167825 */ /* 0x000fca00078e0216 */
[----:B------:R3:W-:Y:S04]  /*6e990*/  STL.64 [R1+0xfd0], R22 ;  /* 0x000fd01601007387 */ /* 0x0007e80000100a00 */
[----:B-1----:R-:W5:Y:S04]  /*6e9a0*/  LDL.LU.64 R20, [R1+0x1ce8] ;  /* 0x001ce80001147983 */ /* 0x002f680000300a00 */
[----:B------:R1:W-:Y:S01]  /*6e9b0*/  LDGSTS.E [R3+-0x200], [R22.64], !P1 ;  /* 0xffe0000016037fae */ /* 0x0003e2000c921844 */
[----:B------:R-:W-:Y:S02]  /*6e9c0*/  MOV R2, c[0x0][0x18c] ;  /* 0x0000630000027a02 */ /* 0x000fe40000000f00 */
[----:B------:R-:W-:-:S02]  /*6e9d0*/  IADD3 R28, R19, 0x200000, RZ ;  /* 0x00200000131c7810 */ /* 0x000fc40007ffe0ff */
[C---:B---3--:R-:W-:Y:S02]  /*6e9e0*/  IADD3 R12, R19.reuse, 0x200000, RZ ;  /* 0x00200000130c7810 */ /* 0x048fe40007ffe0ff */
[----:B------:R-:W-:Y:S01]  /*6e9f0*/  IADD3 R252, R19, 0x200000, RZ ;  /* 0x0020000013fc7810 */ /* 0x000fe20007ffe0ff */
[----:B------:R-:W0:Y:S04]  /*6ea00*/  LDGDEPBAR ;  /* 0x00000000000079af */ /* 0x000e280000000000 */
[----:B-1----:R-:W3:Y:S01]  /*6ea10*/  LDL.LU.64 R22, [R1+0x1ce0] ;  /* 0x001ce00001167983 */ /* 0x002ee20000300a00 */
[----:B------:R-:W-:-:S04]  /*6ea20*/  IMAD.SHL.U32 R2, R2, 0x80, RZ ;  /* 0x0000008002027824 */ /* 0x000fc800078e00ff */
[----:B------:R-:W-:-:S05]  /*6ea30*/  IMAD.WIDE R34, R2, 0x4, R16 ;  /* 0x0000000402227825 */ /* 0x000fca00078e0210 */
[----:B------:R-:W-:Y:S04]  /*6ea40*/  STL.64 [R1+0xfb8], R34 ;  /* 0x000fb82201007387 */ /* 0x000fe80000100a00 */
[----:B------:R5:W-:Y:S01]  /*6ea50*/  LDGSTS.E [R28+-0x40000], [R34.64], P0 ;  /* 0xc0000000221c7fae */ /* 0x000be20008121844 */
[----:B------:R-:W-:Y:S01]  /*6ea60*/  IADD3 R3, R19, 0x200000, RZ ;  /* 0x0020000013037810 */ /* 0x000fe20007ffe0ff */
[C---:B--2---:R-:W-:Y:S02]  /*6ea70*/  IMAD.WIDE R26, R2.reuse, 0x4, R4 ;  /* 0x00000004021a7825 */ /* 0x044fe400078e0204 */
[----:B------:R-:W2:Y:S04]  /*6ea80*/  LDL.LU.64 R4, [R1+0x1cd8] ;  /* 0x001cd80001047983 */ /* 0x000ea80000300a00 */
[----:B------:R1:W-:Y:S01]  /*6ea90*/  LDGSTS.E [R12+-0x3f000], [R26.64], P0 ;  /* 0xc10000001a0c7fae */ /* 0x0003e20008121844 */
[----:B----4-:R-:W-:-:S03]  /*6eaa0*/  IMAD.WIDE R16, R2, 0x4, R8 ;  /* 0x0000000402107825 */ /* 0x010fc600078e0208 */
[----:B------:R-:W4:Y:S01]  /*6eab0*/  LDL.LU.64 R8, [R1+0x18b8] ;  /* 0x0018b80001087983 */ /* 0x000f220000300a00 */
[----:B------:R-:W-:Y:S02]  /*6eac0*/  STL.64 [R1+0xfb0], R26 ;  /* 0x000fb01a01007387 */ /* 0x000fe40000100a00 */
[----:B------:R1:W-:Y:S01]  /*6ead0*/  STL.64 [R1+0xf98], R16 ;  /* 0x000f981001007387 */ /* 0x0003e20000100a00 */
[----:B------:R1:W-:Y:S01]  /*6eae0*/  LDGSTS.E [R252+-0x3e000], [R16.64], P0 ;  /* 0xc200000010fc7fae */ /* 0x0003e20008121844 */
[----:B------:R-:W-:-:S03]  /*6eaf0*/  IMAD.WIDE R14, R2, 0x4, R14 ;  /* 0x00000004020e7825 */ /* 0x000fc600078e020e */
[----:B-1----:R-:W4:Y:S01]  /*6eb00*/  LDL.LU.64 R16, [R1+0x1878] ;  /* 0x0018780001107983 */ /* 0x002f220000300a00 */
[----:B-----5:R-:W-:-:S03]  /*6eb10*/  IMAD.WIDE R34, R2, 0x4, R24 ;  /* 0x0000000402227825 */ /* 0x020fc600078e0218 */
[----:B------:R1:W-:Y:S01]  /*6eb20*/  STL.64 [R1+0xf90], R14 ;  /* 0x000f900e01007387 */ /* 0x0003e20000100a00 */
[----:B------:R-:W5:Y:S03]  /*6eb30*/  LDL.LU.64 R24, [R1+0x1868] ;  /* 0x0018680001187983 */ /* 0x000f660000300a00 */
[----:B------:R1:W-:Y:S01]  /*6eb40*/  LDGSTS.E [R3+-0x3d000], [R14.64], P0 ;  /* 0xc30000000e037fae */ /* 0x0003e20008121844 */
[----:B------:R-:W-:Y:S02]  /*6eb50*/  STL.64 [R1+0xf78], R34 ;  /* 0x000f782201007387 */ /* 0x000fe40000100a00 */
[----:B------:R3:W-:Y:S02]  /*6eb60*/  LDGSTS.E [R28+-0x3c000], [R34.64], P0 ;  /* 0xc4000000221c7fae */ /* 0x0007e40008121844 */
[----:B------:R-:W-:-:S04]  /*6eb70*/  IMAD.WIDE R26, R2, 0x4, R10 ;  /* 0x00000004021a7825 */ /* 0x000fc800078e020a */
[C---:B-1----:R-:W-:Y:S01]  /*6eb80*/  IMAD.WIDE R14, R2.reuse, 0x4, R6 ;  /* 0x00000004020e7825 */ /* 0x042fe200078e0206 */
[----:B------:R-:W5:Y:S03]  /*6eb90*/  LDL.LU.64 R10, [R1+0x1858] ;  /* 0x00185800010a7983 */ /* 0x000f660000300a00 */
[----:B------:R-:W5:Y:S02]  /*6eba0*/  LDL.LU.64 R6, [R1+0x1848] ;  /* 0x0018480001067983 */ /* 0x000f640000300a00 */
[----:B------:R-:W-:Y:S01]  /*6ebb0*/  STL.64 [R1+0xf70], R26 ;  /* 0x000f701a01007387 */ /* 0x000fe20000100a00 */
[----:B------:R2:W-:Y:S04]  /*6ebc0*/  LDGSTS.E [R12+-0x3b000], [R26.64], P0 ;  /* 0xc50000001a0c7fae */ /* 0x0005e80008121844 */
[----:B------:R1:W-:Y:S01]  /*6ebd0*/  STL.64 [R1+0xf58], R14 ;  /* 0x000f580e01007387 */ /* 0x0003e20000100a00 */
[----:B------:R1:W-:Y:S02]  /*6ebe0*/  LDGSTS.E [R252+-0x3a000], [R14.64], P0 ;  /* 0xc60000000efc7fae */ /* 0x0003e40008121844 */
[C---:B------:R-:W-:Y:S01]  /*6ebf0*/  IMAD.WIDE R20, R2.reuse, 0x4, R20 ;  /* 0x0000000402147825 */ /* 0x040fe200078e0214 */
[----:B-1----:R-:W5:Y:S04]  /*6ec00*/  LDL.LU.64 R14, [R1+0x1838] ;  /* 0x00183800010e7983 */ /* 0x002f680000300a00 */
[----:B------:R4:W-:Y:S04]  /*6ec10*/  STL.64 [R1+0xf38], R20 ;  /* 0x000f381401007387 */ /* 0x0009e80000100a00 */
[----:B------:R4:W-:Y:S01]  /*6ec20*/  LDGSTS.E [R3+-0x39000], [R20.64], P0 ;  /* 0xc700000014037fae */ /* 0x0009e20008121844 */
[----:B---3--:R-:W-:-:S03]  /*6ec30*/  IMAD.WIDE R34, R2, 0x4, R22 ;  /* 0x0000000402227825 */ /* 0x008fc600078e0216 */
[----:B------:R-:W3:Y:S04]  /*6ec40*/  LDL.LU.64 R22, [R1+0x1830] ;  /* 0x0018300001167983 */ /* 0x000ee80000300a00 */
[----:B------:R-:W-:Y:S04]  /*6ec50*/  STL.64 [R1+0xf18], R34 ;  /* 0x000f182201007387 */ /* 0x000fe80000100a00 */
[----:B------:R5:W-:Y:S01]  /*6ec60*/  LDGSTS.E [R28+-0x38000], [R34.64], P0 ;  /* 0xc8000000221c7fae */ /* 0x000be20008121844 */
[----:B--2---:R-:W-:-:S03]  /*6ec70*/  IMAD.WIDE R26, R2, 0x4, R4 ;  /* 0x00000004021a7825 */ /* 0x004fc600078e0204 */
        /* <DEDUP_REMOVED lines=8> */
[----:B-1----:R-:W4:Y:S04]  /*6ed00*/  LDL.LU.64 R20, [R1+0x1818] ;  /* 0x0018180001147983 */ /* 0x002f280000300a00 */
[----:B------:R1:W-:Y:S01]  /*6ed10*/  STL.64 [R1+0x13d8], R16 ;  /* 0x0013d81001007387 */ /* 0x0003e20000100a00 */
[----:B-----5:R-:W-:-:S03]  /*6ed20*/  IMAD.WIDE R34, R2, 0x4, R24 ;  /* 0x0000000402227825 */ /* 0x020fc600078e0218 */
[----:B------:R-:W5:Y:S04]  /*6ed30*/  LDL.LU.64 R24, [R1+0x1810] ;  /* 0x0018100001187983 */ /* 0x000f680000300a00 */
[----:B------:R1:W-:Y:S04]  /*6ed40*/  LDGSTS.E [R3+-0x35000], [R16.64], P0 ;  /* 0xcb00000010037fae */ /* 0x0003e80008121844 */
[----:B------:R-:W-:Y:S01]  /*6ed50*/  STL.64 [R1+0x13e8], R34 ;  /* 0x0013e82201007387 */ /* 0x000fe20000100a00 */
        /* <DEDUP_REMOVED lines=26> */
[----:B-1----:R-:W4:Y:S02]  /*6ef00*/  LDL.LU.64 R14, [R1+0x17d8] ;  /* 0x0017d800010e7983 */ /* 0x002f240000300a00 */
[----:B------:R1:W-:Y:S02]  /*6ef10*/  STL.64 [R1+0x37c8], R20 ;  /* 0x0037c81401007387 */ /* 0x0003e40000100a00 */
[----:B------:R1:W-:Y:S01]  /*6ef20*/  LDGSTS.E [R3+-0x2d000], [R20.64], P0 ;  /* 0xd300000014037fae */ /* 0x0003e20008121844 */
[----:B-----5:R-:W-:-:S03]  /*6ef30*/  IMAD.WIDE R34, R2, 0x4, R24 ;  /* 0x0000000402227825 */ /* 0x020fc600078e0218 */
[----:B------:R-:W5:Y:S02]  /*6ef40*/  LDL.LU.64 R24, [R1+0x17d0] ;  /* 0x0017d00001187983 */ /* 0x000f640000300a00 */
[----:B------:R-:W-:Y:S02]  /*6ef50*/  STL.64 [R1+0x37e0], R34 ;  /* 0x0037e02201007387 */ /* 0x000fe40000100a00 */
[----:B------:R3:W-:Y:S01]  /*6ef60*/  LDGSTS.E [R28+-0x2c000], [R34.64], P0 ;  /* 0xd4000000221c7fae */ /* 0x0007e20008121844 */
        /* <DEDUP_REMOVED lines=10> */
[----:B------:R4:W-:Y:S01]  /*6f010*/  STL.64 [R1+0x38a8], R16 ;  /* 0x0038a81001007387 */ /* 0x0009e20000100a00 */
        /* <DEDUP_REMOVED lines=44> */
[----:B------:R1:W-:Y:S04]  /*6f2e0*/  LDGSTS.E [R252+-0x1e000], [R20.64], P0 ;  /* 0xe200000014fc7fae */ /* 0x0003e80008121844 */
[----:B-1----:R-:W4:Y:S01]  /*6f2f0*/  LDL.LU.64 R20, [R1+0x1758] ;  /* 0x0017580001147983 */ /* 0x002f220000300a00 */
[----:B------:R-:W-:-:S04]  /*6f300*/  IMAD.WIDE R16, R2, 0x4, R16 ;  /* 0x0000000402107825 */ /* 0x000fc800078e0210 */
[C---:B-----5:R-:W-:Y:S01]  /*6f310*/  IMAD.WIDE R34, R2.reuse, 0x4, R24 ;  /* 0x0000000402227825 */ /* 0x060fe200078e0218 */
[----:B------:R1:W-:Y:S03]  /*6f320*/  STL.64 [R1+0x3d70], R16 ;  /* 0x003d701001007387 */ /* 0x0003e60000100a00 */
[----:B------:R-:W5:Y:S01]  /*6f330*/  LDL.LU.64 R24, [R1+0x1750] ;  /* 0x0017500001187983 */ /* 0x000f620000300a00 */
[----:B------:R1:W-:Y:S01]  /*6f340*/  LDGSTS.E [R3+-0x1d000], [R16.64], P0 ;  /* 0xe300000010037fae */ /* 0x0003e20008121844 */
[----:B------:R-:W-:Y:S02]  /*6f350*/  STL.64 [R1+0x3d30], R34 ;  /* 0x003d302201007387 */ /* 0x000fe40000100a00 */
[----:B------:R3:W-:Y:S02]  /*6f360*/  LDGSTS.E [R28+-0x1c000], [R34.64], P0 ;  /* 0xe4000000221c7fae */ /* 0x0007e40008121844 */
[----:B------:R-:W-:-:S04]  /*6f370*/  IMAD.WIDE R26, R2, 0x4, R10 ;  /* 0x00000004021a7825 */ /* 0x000fc800078e020a */
[C---:B------:R-:W-:Y:S01]  /*6f380*/  IMAD.WIDE R10, R2.reuse, 0x4, R6 ;  /* 0x00000004020a7825 */ /* 0x040fe200078e0206 */
[----:B-1----:R-:W5:Y:S03]  /*6f390*/  LDL.LU.64 R16, [R1+0x1748] ;  /* 0x0017480001107983 */ /* 0x002f660000300a00 */
[----:B------:R-:W5:Y:S02]  /*6f3a0*/  LDL.LU.64 R6, [R1+0x1740] ;  /* 0x0017400001067983 */ /* 0x000f640000300a00 */
[----:B------:R-:W-:Y:S01]  /*6f3b0*/  STL.64 [R1+0x3cf0], R26 ;  /* 0x003cf01a01007387 */ /* 0x000fe20000100a00 */
[----:B------:R2:W-:Y:S01]  /*6f3c0*/  LDGSTS.E [R12+-0x1b000], [R26.64], P0 ;  /* 0xe50000001a0c7fae */ /* 0x0005e20008121844 */
[----:B------:R1:W-:Y:S02]  /*6f3d0*/  STL.64 [R1+0x3cb0], R10 ;  /* 0x003cb00a01007387 */ /* 0x0003e40000100a00 */
        /* <DEDUP_REMOVED lines=8> */
[----:B-1----:R-:W3:Y:S04]  /*6f460*/  LDL.LU.64 R14, [R1+0xf60] ;  /* 0x000f6000010e7983 */ /* 0x002ee80000300a00 */
[----:B------:R5:W-:Y:S01]  /*6f470*/  LDGSTS.E [R28+-0x18000], [R34.64], P0 ;  /* 0xe8000000221c7fae */ /* 0x000be20008121844 */
[----:B--2---:R-:W-:-:S03]  /*6f480*/  IMAD.WIDE R26, R2, 0x4, R4 ;  /* 0x00000004021a7825 */ /* 0x004fc600078e0204 */
[----:B------:R-:W2:Y:S02]  /*6f490*/  LDL.LU.64 R4, [R1+0xf50] ;  /* 0x000f500001047983 */ /* 0x000ea40000300a00 */
[----:B------:R-:W-:Y:S02]  /*6f4a0*/  STL.64 [R1+0x3b58], R26 ;  /* 0x003b581a01007387 */ /* 0x000fe40000100a00 */
[----:B------:R1:W-:Y:S01]  /*6f4b0*/  LDGSTS.E [R12+-0x17000], [R26.64], P0 ;  /* 0xe90000001a0c7fae */ /* 0x0003e20008121844 */
[----:B----4-:R-:W-:-:S05]  /*6f4c0*/  IMAD.WIDE R8, R2, 0x4, R8 ;  /* 0x0000000402087825 */ /* 0x010fca00078e0208 */
[----:B------:R4:W-:Y:S04]  /*6f4d0*/  STL.64 [R1+0x3b50], R8 ;  /* 0x003b500801007387 */ /* 0x0009e80000100a00 */
[----:B------:R4:W-:Y:S01]  /*6f4e0*/  LDGSTS.E [R252+-0x16000], [R8.64], P0 ;  /* 0xea00000008fc7fae */ /* 0x0009e20008121844 */
[----:B------:R-:W-:-:S03]  /*6f4f0*/  IMAD.WIDE R20, R2, 0x4, R20 ;  /* 0x0000000402147825 */ /* 0x000fc600078e0214 */
[----:B----4-:R-:W4:Y:S02]  /*6f500*/  LDL.LU.64 R8, [R1+0xf40] ;  /* 0x000f400001087983 */ /* 0x010f240000300a00 */
[----:B------:R1:W-:Y:S02]  /*6f510*/  STL.64 [R1+0x3b48], R20 ;  /* 0x003b481401007387 */ /* 0x0003e40000100a00 */
[----:B------:R1:W-:Y:S01]  /*6f520*/  LDGSTS.E [R3+-0x15000], [R20.64], P0 ;  /* 0xeb00000014037fae */ /* 0x0003e20008121844 */
[----:B-----5:R-:W-:-:S05]  /*6f530*/  IMAD.WIDE R34, R2, 0x4, R24 ;  /* 0x0000000402227825 */ /* 0x020fca00078e0218 */
[----:B------:R3:W-:Y:S04]  /*6f540*/  LDGSTS.E [R28+-0x14000], [R34.64], P0 ;  /* 0xec000000221c7fae */ /* 0x0007e80008121844 */
[----:B-1----:R-:W5:Y:S01]  /*6f550*/  LDL.LU.64 R20, [R1+0xf30] ;  /* 0x000f300001147983 */ /* 0x002f620000300a00 */
[----:B------:R-:W-:Y:S02]  /*6f560*/  STL.64 [R1+0x3b40], R34 ;  /* 0x003b402201007387 */ /* 0x000fe40000100a00 */
[----:B------:R-:W-:-:S04]  /*6f570*/  IMAD.WIDE R26, R2, 0x4, R16 ;  /* 0x00000004021a7825 */ /* 0x000fc800078e0210 */
[C---:B------:R-:W-:Y:S01]  /*6f580*/  IMAD.WIDE R24, R2.reuse, 0x4, R6 ;  /* 0x0000000402187825 */ /* 0x040fe200078e0206 */
        /* <DEDUP_REMOVED lines=10> */
[----:B---3--:R-:W-:-:S04]  /*6f630*/  IMAD.WIDE R34, R2, 0x4, R22 ;  /* 0x0000000402227825 */ /* 0x008fc800078e0216 */
[C---:B------:R-:W-:Y:S01]  /*6f640*/  IMAD.WIDE R26, R2.reuse, 0x4, R14 ;  /* 0x00000004021a7825 */ /* 0x040fe200078e020e */
[----:B-1----:R-:W3:Y:S03]  /*6f650*/  LDL.LU.64 R10, [R1+0xef0] ;  /* 0x000ef000010a7983 */ /* 0x002ee60000300a00 */
[----:B------:R-:W-:Y:S02]  /*6f660*/  STL.64 [R1+0x3ad8], R34 ;  /* 0x003ad82201007387 */ /* 0x000fe40000100a00 */
[----:B------:R-:W3:Y:S01]  /*6f670*/  LDL.LU.64 R14, [R1+0xee0] ;  /* 0x000ee000010e7983 */ /* 0x000ee20000300a00 */
[----:B------:R5:W-:Y:S01]  /*6f680*/  LDGSTS.E [R28+-0x10000], [R34.64], P0 ;  /* 0xf0000000221c7fae */ /* 0x000be20008121844 */
[----:B------:R1:W-:Y:S02]  /*6f690*/  LDGSTS.E [R12+-0xf000], [R26.64], P0 ;  /* 0xf10000001a0c7fae */ /* 0x0003e40008121844 */
[----:B--2---:R-:W-:-:S02]  /*6f6a0*/  IMAD.WIDE R22, R2, 0x4, R4 ;  /* 0x0000000402167825 */ /* 0x004fc400078e0204 */
[----:B------:R-:W2:Y:S02]  /*6f6b0*/  LDL.LU.64 R4, [R1+0xed0] ;  /* 0x000ed00001047983 */ /* 0x000ea40000300a00 */
[----:B------:R-:W-:Y:S02]  /*6f6c0*/  STL.64 [R1+0x3a88], R26 ;  /* 0x003a881a01007387 */ /* 0x000fe40000100a00 */
[----:B------:R1:W-:Y:S01]  /*6f6d0*/  STL.64 [R1+0x3a80], R22 ;  /* 0x003a801601007387 */ /* 0x0003e20000100a00 */
[----:B------:R1:W-:Y:S04]  /*6f6e0*/  LDGSTS.E [R252+-0xe000], [R22.64], P0 ;  /* 0xf200000016fc7fae */ /* 0x0003e80008121844 */
[----:B-1----:R-:W2:Y:S01]  /*6f6f0*/  LDL.LU.64 R22, [R1+0xec0] ;  /* 0x000ec00001167983 */ /* 0x002ea20000300a00 */
[----:B----4-:R-:W-:-:S05]  /*6f700*/  IMAD.WIDE R8, R2, 0x4, R8 ;  /* 0x0000000402087825 */ /* 0x010fca00078e0208 */
[----:B------:R1:W-:Y:S04]  /*6f710*/  STL.64 [R1+0x3a78], R8 ;  /* 0x003a780801007387 */ /* 0x0003e80000100a00 */
[----:B------:R1:W-:Y:S01]  /*6f720*/  LDGSTS.E [R3+-0xd000], [R8.64], P0 ;  /* 0xf300000008037fae */ /* 0x0003e20008121844 */
[----:B-----5:R-:W-:-:S03]  /*6f730*/  IMAD.WIDE R34, R2, 0x4, R20 ;  /* 0x0000000402227825 */ /* 0x020fc600078e0214 */
[----:B-1----:R-:W4:Y:S04]  /*6f740*/  LDL.LU.64 R8, [R1+0xeb0] ;  /* 0x000eb00001087983 */ /* 0x002f280000300a00 */
[----:B------:R-:W-:Y:S01]  /*6f750*/  STL.64 [R1+0x3a70], R34 ;  /* 0x003a702201007387 */ /* 0x000fe20000100a00 */
[----:B------:R-:W5:Y:S02]  /*6f760*/  LDL.LU.64 R26, [R1+0xea0] ;  /* 0x000ea000011a7983 */ /* 0x000f640000300a00 */
[----:B------:R-:W-:-:S04]  /*6f770*/  IMAD.WIDE R16, R2, 0x4, R16 ;  /* 0x0000000402107825 */ /* 0x000fc800078e0210 */
[C---:B------:R-:W-:Y:S01]  /*6f780*/  IMAD.WIDE R6, R2.reuse, 0x4, R6 ;  /* 0x0000000402067825 */ /* 0x040fe200078e0206 */
[----:B------:R-:W5:Y:S03]  /*6f790*/  LDL.LU.64 R20, [R1+0xe90] ;  /* 0x000e900001147983 */ /* 0x000f660000300a00 */
[----:B------:R1:W-:Y:S01]  /*6f7a0*/  STL.64 [R1+0x3a18], R16 ;  /* 0x003a181001007387 */ /* 0x0003e20000100a00 */
[----:B------:R1:W-:Y:S04]  /*6f7b0*/  LDGSTS.E [R28+-0xc000], [R34.64], P0 ;  /* 0xf4000000221c7fae */ /* 0x0003e80008121844 */
[----:B------:R1:W-:Y:S01]  /*6f7c0*/  STL.64 [R1+0x3a10], R6 ;  /* 0x003a100601007387 */ /* 0x0003e20000100a00 */
[----:B------:R1:W-:Y:S02]  /*6f7d0*/  LDGSTS.E [R12+-0xb000], [R16.64], P0 ;  /* 0xf5000000100c7fae */ /* 0x0003e40008121844 */
[----:B------:R1:W-:Y:S02]  /*6f7e0*/  LDGSTS.E [R252+-0xa000], [R6.64], P0 ;  /* 0xf600000006fc7fae */ /* 0x0003e40008121844 */
[----:B------:R-:W-:Y:S01]  /*6f7f0*/  IMAD.WIDE R24, R2, 0x4, R24 ;  /* 0x0000000402187825 */ /* 0x000fe200078e0218 */
[----:B-1----:R-:W5:Y:S01]  /*6f800*/  LDL.LU.64 R16, [R1+0xe80] ;  /* 0x000e800001107983 */ /* 0x002f620000300a00 */
[----:B------:R-:W-:-:S03]  /*6f810*/  IADD3 R6, R19, 0x200000, RZ ;  /* 0x0020000013067810 */ /* 0x000fc60007ffe0ff */
[----:B------:R1:W-:Y:S01]  /*6f820*/  STL.64 [R1+0x3a08], R24 ;  /* 0x003a081801007387 */ /* 0x0003e20000100a00 */
[----:B------:R1:W-:Y:S01]  /*6f830*/  LDGSTS.E [R3+-0x9000], [R24.64], P0 ;  /* 0xf700000018037fae */ /* 0x0003e20008121844 */
[----:B---3--:R-:W-:-:S04]  /*6f840*/  IMAD.WIDE R10, R2, 0x4, R10 ;  /* 0x00000004020a7825 */ /* 0x008fc800078e020a */
[C---:B------:R-:W-:Y:S01]  /*6f850*/  IMAD.WIDE R14, R2.reuse, 0x4, R14 ;  /* 0x00000004020e7825 */ /* 0x040fe200078e020e */
[----:B-1----:R-:W5:Y:S03]  /*6f860*/  LDL.LU.64 R24, [R1+0xe70] ;  /* 0x000e700001187983 */ /* 0x002f660000300a00 */
[----:B------:R1:W-:Y:S01]  /*6f870*/  STL.64 [R1+0x3a00], R10 ;  /* 0x003a000a01007387 */ /* 0x0003e20000100a00 */
[----:B------:R1:W-:Y:S01]  /*6f880*/  LDGSTS.E [R6+-0x8000], [R10.64], P0 ;  /* 0xf80000000a067fae */ /* 0x0003e20008121844 */
[----:B------:R2:W-:Y:S03]  /*6f890*/  LDGSTS.E [R12+-0x7000], [R14.64], P0 ;  /* 0xf90000000e0c7fae */ /* 0x0005e60008121844 */
[----:B-1----:R-:W5:Y:S01]  /*6f8a0*/  LDL.LU.64 R10, [R1+0xe60] ;  /* 0x000e6000010a7983 */ /* 0x002f620000300a00 */
[----:B------:R1:W-:Y:S02]  /*6f8b0*/  STL.64 [R1+0x39a8], R14 ;  /* 0x0039a80e01007387 */ /* 0x0003e40000100a00 */
[----:B------:R-:W5:Y:S02]  /*6f8c0*/  LDL.LU.64 R6, [R1+0xe50] ;  /* 0x000e500001067983 */ /* 0x000f640000300a00 */
[----:B--2---:R-:W-:-:S05]  /*6f8d0*/  IMAD.WIDE R4, R2, 0x4, R4 ;  /* 0x0000000402047825 */ /* 0x004fca00078e0204 */
[----:B------:R2:W-:Y:S04]  /*6f8e0*/  STL.64 [R1+0x39a0], R4 ;  /* 0x0039a00401007387 */ /* 0x0005e80000100a00 */
[----:B-1----:R-:W3:Y:S04]  /*6f8f0*/  LDL.LU.64 R14, [R1+0xe40] ;  /* 0x000e4000010e7983 */ /* 0x002ee80000300a00 */
[----:B------:R2:W-:Y:S01]  /*6f900*/  LDGSTS.E [R252+-0x6000], [R4.64], P0 ;  /* 0xfa00000004fc7fae */ /* 0x0005e20008121844 */
[----:B------:R-:W-:Y:S01]  /*6f910*/  IMAD.WIDE R22, R2, 0x4, R22 ;  /* 0x0000000402167825 */ /* 0x000fe200078e0216 */
[----:B--2---:R-:W-:-:S04]  /*6f920*/  IADD3 R4, R19, 0x200000, RZ ;  /* 0x0020000013047810 */ /* 0x004fc80007ffe0ff */
[----:B------:R1:W-:Y:S04]  /*6f930*/  STL.64 [R1+0x3998], R22 ;  /* 0x0039981601007387 */ /* 0x0003e80000100a00 */
[----:B------:R1:W-:Y:S04]  /*6f940*/  LDGSTS.E [R3+-0x5000], [R22.64], P0 ;  /* 0xfb00000016037fae */ /* 0x0003e80008121844 */
[----:B-1----:R-:W2:Y:S01]  /*6f950*/  LDL.LU.64 R22, [R1+0xe30] ;  /* 0x000e300001167983 */ /* 0x002ea20000300a00 */
[----:B----4-:R-:W-:-:S04]  /*6f960*/  IMAD.WIDE R8, R2, 0x4, R8 ;  /* 0x0000000402087825 */ /* 0x010fc800078e0208 */
[C---:B-----5:R-:W-:Y:S01]  /*6f970*/  IMAD.WIDE R26, R2.reuse, 0x4, R26 ;  /* 0x00000004021a7825 */ /* 0x060fe200078e021a */
[----:B------:R1:W-:Y:S04]  /*6f980*/  STL.64 [R1+0x3990], R8 ;  /* 0x0039900801007387 */ /* 0x0003e80000100a00 */
[----:B------:R4:W-:Y:S01]  /*6f990*/  LDGSTS.E [R4+-0x4000], [R8.64], P0 ;  /* 0xfc00000008047fae */ /* 0x0009e20008121844 */
[----:B------:R-:W-:-:S04]  /*6f9a0*/  IMAD.WIDE R20, R2, 0x4, R20 ;  /* 0x0000000402147825 */ /* 0x000fc800078e0214 */
[----:B------:R5:W-:Y:S01]  /*6f9b0*/  LDGSTS.E [R12+-0x3000], [R26.64], P0 ;  /* 0xfd0000001a0c7fae */ /* 0x000be20008121844 */
[----:B------:R1:W-:Y:S04]  /*6f9c0*/  LDGSTS.E [R252+-0x2000], [R20.64], P0 ;  /* 0xfe00000014fc7fae */ /* 0x0003e80008121844 */
[----:B----4-:R-:W4:Y:S01]  /*6f9d0*/  LDL.LU.64 R4, [R1+0xe20] ;  /* 0x000e200001047983 */ /* 0x010f220000300a00 */
[----:B------:R-:W-:Y:S02]  /*6f9e0*/  STL.64 [R1+0x3930], R26 ;  /* 0x0039301a01007387 */ /* 0x000fe40000100a00 */
[----:B-1----:R-:W4:Y:S01]  /*6f9f0*/  LDL.LU.64 R8, [R1+0xe10] ;  /* 0x000e100001087983 */ /* 0x002f220000300a00 */
[----:B------:R1:W-:Y:S01]  /*6fa00*/  STL.64 [R1+0x3928], R20 ;  /* 0x0039281401007387 */ /* 0x0003e20000100a00 */
[----:B------:R-:W-:-:S05]  /*6fa10*/  IMAD.WIDE R16, R2, 0x4, R16 ;  /* 0x0000000402107825 */ /* 0x000fca00078e0210 */
[----:B------:R5:W-:Y:S04]  /*6fa20*/  LDGSTS.E [R3+-0x1000], [R16.64], P0 ;  /* 0xff00000010037fae */ /* 0x000be80008121844 */
[----:B-1----:R-:W4:Y:S01]  /*6fa30*/  LDL.LU.64 R20, [R1+0xe00] ;  /* 0x000e000001147983 */ /* 0x002f220000300a00 */
[----:B------:R1:W-:Y:S02]  /*6fa40*/  STL.64 [R1+0x3920], R16 ;  /* 0x0039201001007387 */ /* 0x0003e40000100a00 */
[C---:B------:R-:W-:Y:S02]  /*6fa50*/  IMAD.WIDE R34, R2.reuse, 0x4, R24 ;  /* 0x0000000402227825 */ /* 0x040fe400078e0218 */
[----:B------:R-:W4:Y:S03]  /*6fa60*/  LDL.LU.64 R24, [R1+0xdf0] ;  /* 0x000df00001187983 */ /* 0x000f260000300a00 */
[----:B------:R-:W-:Y:S02]  /*6fa70*/  STL.64 [R1+0xef8], R34 ;  /* 0x000ef82201007387 */ /* 0x000fe40000100a00 */
[----:B-----5:R-:W-:-:S04]  /*6fa80*/  IMAD.WIDE R26, R2, 0x4, R10 ;  /* 0x00000004021a7825 */ /* 0x020fc800078e020a */
[----:B-1----:R-:W-:Y:S01]  /*6fa90*/  IMAD.WIDE R16, R2, 0x4, R6 ;  /* 0x0000000402107825 */ /* 0x002fe200078e0206 */
[----:B------:R-:W5:Y:S03]  /*6faa0*/  LDL.LU.64 R10, [R1+0xde0] ;  /* 0x000de000010a7983 */ /* 0x000f660000300a00 */
[----:B------:R-:W5:Y:S01]  /*6fab0*/  LDL.LU.64 R6, [R1+0xdd0] ;  /* 0x000dd00001067983 */ /* 0x000f620000300a00 */
[----:B------:R-:W-:-:S04]  /*6fac0*/  LOP3.LUT R33, R33, 0x10, RZ, 0x3c, !PT ;  /* 0x0000001021217812 */ /* 0x000fc800078e3cff */
[C---:B------:R-:W-:Y:S02]  /*6fad0*/  IADD3 R28, R33.reuse, 0x200000, RZ ;  /* 0x00200000211c7810 */ /* 0x040fe40007ffe0ff */
[C---:B------:R-:W-:Y:S02]  /*6fae0*/  IADD3 R12, R33.reuse, 0x200000, RZ ;  /* 0x00200000210c7810 */ /* 0x040fe40007ffe0ff */
[C---:B------:R-:W-:Y:S01]  /*6faf0*/  IADD3 R252, R33.reuse, 0x200000, RZ ;  /* 0x0020000021fc7810 */ /* 0x040fe20007ffe0ff */
[----:B------:R-:W-:Y:S04]  /*6fb00*/  STL.64 [R1+0xef0], R26 ;  /* 0x000ef01a01007387 */ /* 0x000fe80000100a00 */
[----:B------:R2:W-:Y:S01]  /*6fb10*/  LDGSTS.E [R28+-0x3fe00], [R34.64], P0 ;  /* 0xc0200000221c7fae */ /* 0x0005e20008121844 */
[----:B------:R4:W-:Y:S02]  /*6fb20*/  LDGSTS.E [R12+-0x3ee00], [R26.64], P0 ;  /* 0xc12000001a0c7fae */ /* 0x0009e40008121844 */
[----:B------:R1:W-:Y:S02]  /*6fb30*/  STL.64 [R1+0xed8], R16 ;  /* 0x000ed81001007387 */ /* 0x0003e40000100a00 */
[----:B------:R1:W-:Y:S01]  /*6fb40*/  LDGSTS.E [R252+-0x3de00], [R16.64], P0 ;  /* 0xc220000010fc7fae */ /* 0x0003e20008121844 */
[----:B------:R-:W-:Y:S01]  /*6fb50*/  IADD3 R3, R33, 0x200000, RZ ;  /* 0x0020000021037810 */ /* 0x000fe20007ffe0ff */
[----:B-1----:R-:W5:Y:S01]  /*6fb60*/  LDL.LU.64 R16, [R1+0xdc0] ;  /* 0x000dc00001107983 */ /* 0x002f620000300a00 */
[----:B---3--:R-:W-:-:S05]  /*6fb70*/  IMAD.WIDE R14, R2, 0x4, R14 ;  /* 0x00000004020e7825 */ /* 0x008fca00078e020e */
[----:B------:R1:W-:Y:S04]  /*6fb80*/  STL.64 [R1+0xed0], R14 ;  /* 0x000ed00e01007387 */ /* 0x0003e80000100a00 */
[----:B------:R1:W-:Y:S01]  /*6fb90*/  LDGSTS.E [R3+-0x3ce00], [R14.64], P0 ;  /* 0xc32000000e037fae */ /* 0x0003e20008121844 */
[----:B--2---:R-:W-:-:S03]  /*6fba0*/  IMAD.WIDE R34, R2, 0x4, R22 ;  /* 0x0000000402227825 */ /* 0x004fc600078e0216 */
[----:B------:R-:W2:Y:S04]  /*6fbb0*/  LDL.LU.64 R22, [R1+0xdb0] ;  /* 0x000db00001167983 */ /* 0x000ea80000300a00 */
[----:B------:R-:W-:Y:S04]  /*6fbc0*/  STL.64 [R1+0xea8], R34 ;  /* 0x000ea82201007387 */ /* 0x000fe80000100a00 */
[----:B------:R3:W-:Y:S01]  /*6fbd0*/  LDGSTS.E [R28+-0x3be00], [R34.64], P0 ;  /* 0xc4200000221c7fae */ /* 0x0007e20008121844 */
[----:B----4-:R-:W-:-:S04]  /*6fbe0*/  IMAD.WIDE R26, R2, 0x4, R4 ;  /* 0x00000004021a7825 */ /* 0x010fc800078e0204 */
[C---:B-1----:R-:W-:Y:S01]  /*6fbf0*/  IMAD.WIDE R14, R2.reuse, 0x4, R8 ;  /* 0x00000004020e7825 */ /* 0x042fe200078e0208 */
[----:B------:R-:W4:Y:S03]  /*6fc00*/  LDL.LU.64 R4, [R1+0xda0] ;  /* 0x000da00001047983 */ /* 0x000f260000300a00 */
[----:B------:R-:W4:Y:S02]  /*6fc10*/  LDL.LU.64 R8, [R1+0xd90] ;  /* 0x000d900001087983 */ /* 0x000f240000300a00 */
[----:B------:R-:W-:Y:S01]  /*6fc20*/  STL.64 [R1+0xea0], R26 ;  /* 0x000ea01a01007387 */ /* 0x000fe20000100a00 */
[----:B------:R5:W-:Y:S04]  /*6fc30*/  LDGSTS.E [R12+-0x3ae00], [R26.64], P0 ;  /* 0xc52000001a0c7fae */ /* 0x000be80008121844 */
[----:B------:R1:W-:Y:S01]  /*6fc40*/  STL.64 [R1+0xe88], R14 ;  /* 0x000e880e01007387 */ /* 0x0003e20000100a00 */
[----:B------:R1:W-:Y:S02]  /*6fc50*/  LDGSTS.E [R252+-0x39e00], [R14.64], P0 ;  /* 0xc62000000efc7fae */ /* 0x0003e40008121844 */
[C---:B------:R-:W-:Y:S01]  /*6fc60*/  IMAD.WIDE R20, R2.reuse, 0x4, R20 ;  /* 0x0000000402147825 */ /* 0x040fe200078e0214 */
[----:B-1----:R-:W4:Y:S04]  /*6fc70*/  LDL.LU.64 R14, [R1+0xd80] ;  /* 0x000d8000010e7983 */ /* 0x002f280000300a00 */
[----:B------:R1:W-:Y:S02]  /*6fc80*/  STL.64 [R1+0xe80], R20 ;  /* 0x000e801401007387 */ /* 0x0003e40000100a00 */
[C---:B---3--:R-:W-:Y:S01]  /*6fc90*/  IMAD.WIDE R34, R2.reuse, 0x4, R24 ;  /* 0x0000000402227825 */ /* 0x048fe200078e0218 */
[----:B------:R1:W-:Y:S04]  /*6fca0*/  LDGSTS.E [R3+-0x38e00], [R20.64], P0 ;  /* 0xc720000014037fae */ /* 0x0003e80008121844 */
[----:B------:R-:W3:Y:S01]  /*6fcb0*/  LDL.LU.64 R24, [R1+0xd70] ;  /* 0x000d700001187983 */ /* 0x000ee20000300a00 */
[----:B------:R-:W-:Y:S03]  /*6fcc0*/  STL.64 [R1+0xe68], R34 ;  /* 0x000e682201007387 */ /* 0x000fe60000100a00 */
[----:B------:R2:W-:Y:S01]  /*6fcd0*/  LDGSTS.E [R28+-0x37e00], [R34.64], P0 ;  /* 0xc8200000221c7fae */ /* 0x0005e20008121844 */
[----:B-----5:R-:W-:-:S04]  /*6fce0*/  IMAD.WIDE R26, R2, 0x4, R10 ;  /* 0x00000004021a7825 */ /* 0x020fc800078e020a */
[C---:B-1----:R-:W-:Y:S01]  /*6fcf0*/  IMAD.WIDE R20, R2.reuse, 0x4, R6 ;  /* 0x0000000402147825 */ /* 0x042fe200078e0206 */
[----:B------:R-:W5:Y:S03]  /*6fd00*/  LDL.LU.64 R10, [R1+0xd60] ;  /* 0x000d6000010a7983 */ /* 0x000f660000300a00 */
[----:B------:R-:W5:Y:S02]  /*6fd10*/  LDL.LU.64 R6, [R1+0xd50] ;  /* 0x000d500001067983 */ /* 0x000f640000300a00 */
[----:B------:R-:W-:Y:S01]  /*6fd20*/  STL.64 [R1+0xe60], R26 ;  /* 0x000e601a01007387 */ /* 0x000fe20000100a00 */
[----:B------:R4:W-:Y:S04]  /*6fd30*/  LDGSTS.E [R12+-0x36e00], [R26.64], P0 ;  /* 0xc92000001a0c7fae */ /* 0x0009e80008121844 */
[----:B------:R1:W-:Y:S01]  /*6fd40*/  STL.64 [R1+0xe48], R20 ;  /* 0x000e481401007387 */ /* 0x0003e20000100a00 */
[----:B------:R1:W-:Y:S03]  /*6fd50*/  LDGSTS.E [R252+-0x35e00], [R20.64], P0 ;  /* 0xca20000014fc7fae */ /* 0x0003e60008121844 */
[----:B-1----:R-:W5:Y:S01]  /*6fd60*/  LDL.LU.64 R20, [R1+0xd40] ;  /* 0x000d400001147983 */ /* 0x002f620000300a00 */
[----:B------:R-:W-:-:S05]  /*6fd70*/  IMAD.WIDE R16, R2, 0x4, R16 ;  /* 0x0000000402107825 */ /* 0x000fca00078e0210 */
        /* <DEDUP_REMOVED lines=196> */
[----:B------:R1:W-:Y:S04]  /*709c0*/  STL.64 [R1+0x3a20], R34 ;  /* 0x003a202201007387 */ /* 0x0003e80000100a00 */
[----:B------:R1:W-:Y:S01]  /*709d0*/  LDGSTS.E [R28+-0x3e00], [R34.64], P0 ;  /* 0xfc200000221c7fae */ /* 0x0003e20008121844 */
[----:B----4-:R-:W-:-:S04]  /*709e0*/  IMAD.WIDE R26, R2, 0x4, R4 ;  /* 0x00000004021a7825 */ /* 0x010fc800078e0204 */
[C---:B-1----:R-:W-:Y:S01]  /*709f0*/  IMAD.WIDE R16, R2.reuse, 0x4, R8 ;  /* 0x0000000402107825 */ /* 0x042fe200078e0208 */
[----:B------:R-:W4:Y:S03]  /*70a00*/  LDL.LU.64 R4, [R1+0xa20] ;  /* 0x000a200001047983 */ /* 0x000f260000300a00 */
[----:B------:R-:W4:Y:S02]  /*70a10*/  LDL.LU.64 R8, [R1+0xa10] ;  /* 0x000a100001087983 */ /* 0x000f240000300a00 */
[----:B------:R-:W-:Y:S02]  /*70a20*/  STL.64 [R1+0x39b0], R26 ;  /* 0x0039b01a01007387 */ /* 0x000fe40000100a00 */
[----:B------:R-:W4:Y:S01]  /*70a30*/  LDL.LU.64 R34, [R1+0x6120] ;  /* 0x0061200001227983 */ /* 0x000f220000300a00 */
        /* <DEDUP_REMOVED lines=9> */
[----:B------:R-:W-:Y:S02]  /*70ad0*/  STL.64 [R1+0xe20], R32 ;  /* 0x000e202001007387 */ /* 0x000fe40000100a00 */
[----:B-----5:R-:W-:-:S04]  /*70ae0*/  IMAD.WIDE R26, R2, 0x4, R10 ;  /* 0x00000004021a7825 */ /* 0x020fc800078e020a */
[----:B-1----:R-:W-:Y:S01]  /*70af0*/  IMAD.WIDE R14, R2, 0x4, R6 ;  /* 0x00000004020e7825 */ /* 0x002fe200078e0206 */
[----:B------:R-:W5:Y:S03]  /*70b00*/  LDL.LU.64 R10, [R1+0x9e0] ;  /* 0x0009e000010a7983 */ /* 0x000f660000300a00 */
[----:B------:R-:W5:Y:S01]  /*70b10*/  LDL.LU.64 R6, [R1+0x9d0] ;  /* 0x0009d00001067983 */ /* 0x000f620000300a00 */
        /* <DEDUP_REMOVED lines=9> */
[----:B------:R-:W-:-:S05]  /*70bb0*/  IMAD.WIDE R20, R2, 0x4, R20 ;  /* 0x0000000402147825 */ /* 0x000fca00078e0214 */
[----:B------:R2:W-:Y:S04]  /*70bc0*/  LDGSTS.E [R3+-0x3cc00], [R20.64], P0 ;  /* 0xc340000014037fae */ /* 0x0005e80008121844 */
[----:B-1----:R-:W5:Y:S01]  /*70bd0*/  LDL.LU.64 R14, [R1+0x9c0] ;  /* 0x0009c000010e7983 */ /* 0x002f620000300a00 */
[----:B------:R1:W-:Y:S02]  /*70be0*/  STL.64 [R1+0xde8], R20 ;  /* 0x000de81401007387 */ /* 0x0003e40000100a00 */
[C---:B--2---:R-:W-:Y:S02]  /*70bf0*/  IMAD.WIDE R32, R2.reuse, 0x4, R22 ;  /* 0x0000000402207825 */ /* 0x044fe400078e0216 */
[----:B------:R-:W2:Y:S03]  /*70c00*/  LDL.LU.64 R22, [R1+0x9b0] ;  /* 0x0009b00001167983 */ /* 0x000ea60000300a00 */
[----:B------:R-:W-:Y:S01]  /*70c10*/  STL.64 [R1+0xde0], R32 ;  /* 0x000de02001007387 */ /* 0x000fe20000100a00 */
        /* <DEDUP_REMOVED lines=10> */
[----:B-1----:R-:W4:Y:S03]  /*70cc0*/  LDL.LU.64 R20, [R1+0x980] ;  /* 0x0009800001147983 */ /* 0x002f260000300a00 */
[C---:B---3--:R-:W-:Y:S01]  /*70cd0*/  IMAD.WIDE R32, R2.reuse, 0x4, R24 ;  /* 0x0000000402207825 */ /* 0x048fe200078e0218 */
[----:B------:R1:W-:Y:S03]  /*70ce0*/  STL.64 [R1+0xd98], R16 ;  /* 0x000d981001007387 */ /* 0x0003e60000100a00 */
[----:B------:R-:W3:Y:S01]  /*70cf0*/  LDL.LU.64 R24, [R1+0x970] ;  /* 0x0009700001187983 */ /* 0x000ee20000300a00 */
[----:B------:R1:W-:Y:S04]  /*70d00*/  LDGSTS.E [R3+-0x38c00], [R16.64], P0 ;  /* 0xc740000010037fae */ /* 0x0003e80008121844 */
[----:B------:R-:W-:Y:S01]  /*70d10*/  STL.64 [R1+0xd90], R32 ;  /* 0x000d902001007387 */ /* 0x000fe20000100a00 */
[----:B------:R2:W-:Y:S02]  /*70d20*/  LDGSTS.E [R28+-0x37c00], [R32.64], P0 ;  /* 0xc8400000201c7fae */ /* 0x0005e40008121844 */
        /* <DEDUP_REMOVED lines=26> */
[----:B------:R1:W-:Y:S01]  /*70ed0*/  STL.64 [R1+0xd18], R20 ;  /* 0x000d181401007387 */ /* 0x0003e20000100a00 */
[----:B------:R1:W-:Y:S01]  /*70ee0*/  LDGSTS.E [R3+-0x30c00], [R20.64], P0 ;  /* 0xcf40000014037fae */ /* 0x0003e20008121844 */
[----:B---3--:R-:W-:-:S04]  /*70ef0*/  IMAD.WIDE R32, R2, 0x4, R24 ;  /* 0x0000000402207825 */ /* 0x008fc800078e0218 */
[----:B------:R-:W3:Y:S01]  /*70f00*/  LDL.LU.64 R24, [R1+0x8f0] ;  /* 0x0008f00001187983 */ /* 0x000ee20000300a00 */
[----:B------:R-:W-:Y:S04]  /*70f10*/  STL.64 [R1+0xd10], R32 ;  /* 0x000d102001007387 */ /* 0x000fe80000100a00 */
        /* <DEDUP_REMOVED lines=27> */
[----:B---3--:R-:W-:-:S04]  /*710d0*/  IMAD.WIDE R32, R2, 0x4, R24 ;  /* 0x0000000402207825 */ /* 0x008fc800078e0218 */
[----:B------:R1:W-:Y:S01]  /*710e0*/  STL.64 [R1+0x1b18], R14 ;  /* 0x001b180e01007387 */ /* 0x0003e20000100a00 */
[----:B------:R-:W3:Y:S04]  /*710f0*/  LDL.LU.64 R24, [R1+0x870] ;  /* 0x0008700001187983 */ /* 0x000ee80000300a00 */
[----:B------:R1:W-:Y:S01]  /*71100*/  LDGSTS.E [R3+-0x28c00], [R14.64], P0 ;  /* 0xd74000000e037fae */ /* 0x0003e20008121844 */
[----:B------:R-:W-:Y:S02]  /*71110*/  STL.64 [R1+0x1b38], R32 ;  /* 0x001b382001007387 */ /* 0x000fe40000100a00 */
        /* <DEDUP_REMOVED lines=24> */
[----:B------:R1:W-:Y:S03]  /*712a0*/  LDGSTS.E [R252+-0x21c00], [R20.64], P0 ;  /* 0xde40000014fc7fae */ /* 0x0003e60008121844 */
[----:B-1----:R-:W4:Y:S01]  /*712b0*/  LDL.LU.64 R20, [R1+0x800] ;  /* 0x0008000001147983 */ /* 0x002f220000300a00 */
[----:B------:R-:W-:-:S04]  /*712c0*/  IMAD.WIDE R16, R2, 0x4, R16 ;  /* 0x0000000402107825 */ /* 0x000fc800078e0210 */
[C---:B---3--:R-:W-:Y:S01]  /*712d0*/  IMAD.WIDE R32, R2.reuse, 0x4, R24 ;  /* 0x0000000402207825 */ /* 0x048fe200078e0218 */
[----:B------:R1:W-:Y:S04]  /*712e0*/  STL.64 [R1+0x3c60], R16 ;  /* 0x003c601001007387 */ /* 0x0003e80000100a00 */
[----:B------:R1:W-:Y:S01]  /*712f0*/  LDGSTS.E [R3+-0x20c00], [R16.64], P0 ;  /* 0xdf40000010037fae */ /* 0x0003e20008121844 */
[----:B------:R-:W3:Y:S02]  /*71300*/  LDL.LU.64 R24, [R1+0x7f0] ;  /* 0x0007f00001187983 */ /* 0x000ee40000300a00 */
[----:B------:R-:W-:Y:S02]  /*71310*/  STL.64 [R1+0x3c78], R32 ;  /* 0x003c782001007387 */ /* 0x000fe40000100a00 */
[----:B------:R2:W-:Y:S02]  /*71320*/  LDGSTS.E [R28+-0x1fc00], [R32.64], P0 ;  /* 0xe0400000201c7fae */ /* 0x0005e40008121844 */
[----:B-----5:R-:W-:-:S02]  /*71330*/  IMAD.WIDE R26, R2, 0x4, R10 ;  /* 0x00000004021a7825 */ /* 0x020fc400078e020a */
[----:B------:R-:W5:Y:S04]  /*71340*/  LDL.LU.64 R10, [R1+0x7e0] ;  /* 0x0007e000010a7983 */ /* 0x000f680000300a00 */
[----:B------:R4:W-:Y:S01]  /*71350*/  LDGSTS.E [R12+-0x1ec00], [R26.64], P0 ;  /* 0xe14000001a0c7fae */ /* 0x0009e20008121844 */
[----:B-1----:R-:W-:-:S04]  /*71360*/  IMAD.WIDE R16, R2, 0x4, R6 ;  /* 0x0000000402107825 */ /* 0x002fc800078e0206 */
[----:B------:R-:W5:Y:S02]  /*71370*/  LDL.LU.64 R6, [R1+0x7d0] ;  /* 0x0007d00001067983 */ /* 0x000f640000300a00 */
[----:B------:R-:W-:Y:S01]  /*71380*/  STL.64 [R1+0x3dc0], R26 ;  /* 0x003dc01a01007387 */ /* 0x000fe20000100a00 */
[----:B------:R1:W-:Y:S04]  /*71390*/  STL.64 [R1+0x3db8], R16 ;  /* 0x003db81001007387 */ /* 0x0003e80000100a00 */
[----:B------:R1:W-:Y:S04]  /*713a0*/  LDGSTS.E [R252+-0x1dc00], [R16.64], P0 ;  /* 0xe240000010fc7fae */ /* 0x0003e80008121844 */
[----:B-1----:R-:W5:Y:S01]  /*713b0*/  LDL.LU.64 R16, [R1+0x7c0] ;  /* 0x0007c00001107983 */ /* 0x002f620000300a00 */
[----:B------:R-:W-:-:S05]  /*713c0*/  IMAD.WIDE R14, R2, 0x4, R14 ;  /* 0x00000004020e7825 */ /* 0x000fca00078e020e */
[----:B------:R1:W-:Y:S04]  /*713d0*/  STL.64 [R1+0x3da0], R14 ;  /* 0x003da00e01007387 */ /* 0x0003e80000100a00 */
[----:B------:R1:W-:Y:S01]  /*713e0*/  LDGSTS.E [R3+-0x1cc00], [R14.64], P0 ;  /* 0xe34000000e037fae */ /* 0x0003e20008121844 */
[----:B--2---:R-:W-:-:S03]  /*713f0*/  IMAD.WIDE R32, R2, 0x4, R22 ;  /* 0x0000000402207825 */ /* 0x004fc600078e0216 */
[----:B------:R-:W2:Y:S04]  /*71400*/  LDL.LU.64 R22, [R1+0x7b0] ;  /* 0x0007b00001167983 */ /* 0x000ea80000300a00 */
[----:B------:R-:W-:Y:S04]  /*71410*/  STL.64 [R1+0x3d98], R32 ;  /* 0x003d982001007387 */ /* 0x000fe80000100a00 */
[----:B-1----:R-:W2:Y:S04]  /*71420*/  LDL.LU.64 R14, [R1+0x7a0] ;  /* 0x0007a000010e7983 */ /* 0x002ea80000300a00 */
[----:B------:R3:W-:Y:S01]  /*71430*/  LDGSTS.E [R28+-0x1bc00], [R32.64], P0 ;  /* 0xe4400000201c7fae */ /* 0x0007e20008121844 */
[----:B----4-:R-:W-:-:S04]  /*71440*/  IMAD.WIDE R26, R2, 0x4, R4 ;  /* 0x00000004021a7825 */ /* 0x010fc800078e0204 */
[C---:B------:R-:W-:Y:S01]  /*71450*/  IMAD.WIDE R8, R2.reuse, 0x4, R8 ;  /* 0x0000000402087825 */ /* 0x040fe200078e0208 */
[----:B------:R-:W4:Y:S03]  /*71460*/  LDL.LU.64 R4, [R1+0x790] ;  /* 0x0007900001047983 */ /* 0x000f260000300a00 */
[----:B------:R-:W-:Y:S01]  /*71470*/  STL.64 [R1+0x3d90], R26 ;  /* 0x003d901a01007387 */ /* 0x000fe20000100a00 */
[----:B------:R5:W-:Y:S04]  /*71480*/  LDGSTS.E [R12+-0x1ac00], [R26.64], P0 ;  /* 0xe54000001a0c7fae */ /* 0x000be80008121844 */
[----:B------:R1:W-:Y:S01]  /*71490*/  STL.64 [R1+0x3d88], R8 ;  /* 0x003d880801007387 */ /* 0x0003e20000100a00 */
[----:B------:R1:W-:Y:S02]  /*714a0*/  LDGSTS.E [R252+-0x19c00], [R8.64], P0 ;  /* 0xe640000008fc7fae */ /* 0x0003e40008121844 */
[C---:B------:R-:W-:Y:S01]  /*714b0*/  IMAD.WIDE R20, R2.reuse, 0x4, R20 ;  /* 0x0000000402147825 */ /* 0x040fe200078e0214 */
[----:B-1----:R-:W4:Y:S04]  /*714c0*/  LDL.LU.64 R8, [R1+0x780] ;  /* 0x0007800001087983 */ /* 0x002f280000300a00 */
[----:B------:R1:W-:Y:S04]  /*714d0*/  STL.64 [R1+0x3d80], R20 ;  /* 0x003d801401007387 */ /* 0x0003e80000100a00 */
[----:B------:R1:W-:Y:S01]  /*714e0*/  LDGSTS.E [R3+-0x18c00], [R20.64], P0 ;  /* 0xe740000014037fae */ /* 0x0003e20008121844 */
[----:B---3--:R-:W-:-:S05]  /*714f0*/  IMAD.WIDE R32, R2, 0x4, R24 ;  /* 0x0000000402207825 */ /* 0x008fca00078e0218 */
[----:B------:R2:W-:Y:S04]  /*71500*/  LDGSTS.E [R28+-0x17c00], [R32.64], P0 ;  /* 0xe8400000201c7fae */ /* 0x0005e80008121844 */
[----:B-1----:R-:W3:Y:S01]  /*71510*/  LDL.LU.64 R20, [R1+0x770] ;  /* 0x0007700001147983 */ /* 0x002ee20000300a00 */
[----:B-----5:R-:W-:-:S03]  /*71520*/  IMAD.WIDE R26, R2, 0x4, R10 ;  /* 0x00000004021a7825 */ /* 0x020fc600078e020a */
[----:B------:R-:W-:Y:S01]  /*71530*/  STL.64 [R1+0x3d78], R32 ;  /* 0x003d782001007387 */ /* 0x000fe20000100a00 */
[----:B------:R-:W-:-:S03]  /*71540*/  IMAD.WIDE R10, R2, 0x4, R6 ;  /* 0x00000004020a7825 */ /* 0x000fc600078e0206 */
[----:B------:R-:W5:Y:S01]  /*71550*/  LDL.LU.64 R24, [R1+0x760] ;  /* 0x0007600001187983 */ /* 0x000f620000300a00 */
        /* <DEDUP_REMOVED lines=8> */
[----:B------:R1:W-:Y:S04]  /*715e0*/  LDGSTS.E [R3+-0x14c00], [R16.64], P0 ;  /* 0xeb40000010037fae */ /* 0x0003e80008121844 */
[----:B-1----:R-:W5:Y:S01]  /*715f0*/  LDL.LU.64 R16, [R1+0x730] ;  /* 0x0007300001107983 */ /* 0x002f620000300a00 */
[----:B--2---:R-:W-:-:S04]  /*71600*/  IMAD.WIDE R32, R2, 0x4, R22 ;  /* 0x0000000402207825 */ /* 0x004fc800078e0216 */
[C---:B------:R-:W-:Y:S01]  /*71610*/  IMAD.WIDE R26, R2.reuse, 0x4, R14 ;  /* 0x00000004021a7825 */ /* 0x040fe200078e020e */
[----:B------:R-:W-:Y:S03]  /*71620*/  STL.64 [R1+0x3d48], R32 ;  /* 0x003d482001007387 */ /* 0x000fe60000100a00 */
[----:B------:R-:W2:Y:S01]  /*71630*/  LDL.LU.64 R14, [R1+0x720] ;  /* 0x00072000010e7983 */ /* 0x000ea20000300a00 */
[----:B------:R3:W-:Y:S01]  /*71640*/  LDGSTS.E [R28+-0x13c00], [R32.64], P0 ;  /* 0xec400000201c7fae */ /* 0x0007e20008121844 */
[----:B------:R5:W-:Y:S02]  /*71650*/  LDGSTS.E [R12+-0x12c00], [R26.64], P0 ;  /* 0xed4000001a0c7fae */ /* 0x000be40008121844 */
[C---:B----4-:R-:W-:Y:S02]  /*71660*/  IMAD.WIDE R22, R2.reuse, 0x4, R4 ;  /* 0x0000000402167825 */ /* 0x050fe400078e0204 */
[----:B------:R-:W4:Y:S02]  /*71670*/  LDL.LU.64 R4, [R1+0x710] ;  /* 0x0007100001047983 */ /* 0x000f240000300a00 */
[----:B------:R-:W-:Y:S02]  /*71680*/  STL.64 [R1+0x3d40], R26 ;  /* 0x003d401a01007387 */ /* 0x000fe40000100a00 */
[----:B------:R1:W-:Y:S01]  /*71690*/  STL.64 [R1+0x3d38], R22 ;  /* 0x003d381601007387 */ /* 0x0003e20000100a00 */
[----:B------:R1:W-:Y:S01]  /*716a0*/  LDGSTS.E [R252+-0x11c00], [R22.64], P0 ;  /* 0xee40000016fc7fae */ /* 0x0003e20008121844 */
[----:B------:R-:W-:-:S03]  /*716b0*/  IMAD.WIDE R8, R2, 0x4, R8 ;  /* 0x0000000402087825 */ /* 0x000fc600078e0208 */
[----:B-1----:R-:W4:Y:S04]  /*716c0*/  LDL.LU.64 R22, [R1+0x700] ;  /* 0x0007000001167983 */ /* 0x002f280000300a00 */
[----:B------:R1:W-:Y:S04]  /*716d0*/  STL.64 [R1+0x3d20], R8 ;  /* 0x003d200801007387 */ /* 0x0003e80000100a00 */
[----:B------:R1:W-:Y:S01]  /*716e0*/  LDGSTS.E [R3+-0x10c00], [R8.64], P0 ;  /* 0xef40000008037fae */ /* 0x0003e20008121844 */
[----:B---3--:R-:W-:-:S03]  /*716f0*/  IMAD.WIDE R32, R2, 0x4, R20 ;  /* 0x0000000402207825 */ /* 0x008fc600078e0214 */
[----:B-1----:R-:W3:Y:S04]  /*71700*/  LDL.LU.64 R8, [R1+0x6f0] ;  /* 0x0006f00001087983 */ /* 0x002ee80000300a00 */
[----:B------:R-:W-:Y:S01]  /*71710*/  STL.64 [R1+0x3d18], R32 ;  /* 0x003d182001007387 */ /* 0x000fe20000100a00 */
[----:B------:R-:W3:Y:S02]  /*71720*/  LDL.LU.64 R20, [R1+0x6e0] ;  /* 0x0006e00001147983 */ /* 0x000ee40000300a00 */
[----:B-----5:R-:W-:-:S04]  /*71730*/  IMAD.WIDE R26, R2, 0x4, R24 ;  /* 0x00000004021a7825 */ /* 0x020fc800078e0218 */
[C---:B------:R-:W-:Y:S01]  /*71740*/  IMAD.WIDE R24, R2.reuse, 0x4, R6 ;  /* 0x0000000402187825 */ /* 0x040fe200078e0206 */
[----:B------:R1:W-:Y:S04]  /*71750*/  LDGSTS.E [R28+-0xfc00], [R32.64], P0 ;  /* 0xf0400000201c7fae */ /* 0x0003e80008121844 */
[----:B------:R-:W5:Y:S01]  /*71760*/  LDL.LU.64 R6, [R1+0x6d0] ;  /* 0x0006d00001067983 */ /* 0x000f620000300a00 */
[----:B------:R-:W-:Y:S02]  /*71770*/  STL.64 [R1+0x3d10], R26 ;  /* 0x003d101a01007387 */ /* 0x000fe40000100a00 */
[----:B------:R1:W-:Y:S02]  /*71780*/  LDGSTS.E [R12+-0xec00], [R26.64], P0 ;  /* 0xf14000001a0c7fae */ /* 0x0003e40008121844 */
[----:B------:R1:W-:Y:S01]  /*71790*/  STL.64 [R1+0x3d08], R24 ;  /* 0x003d081801007387 */ /* 0x0003e20000100a00 */
[----:B------:R1:W-:Y:S01]  /*717a0*/  LDGSTS.E [R252+-0xdc00], [R24.64], P0 ;  /* 0xf240000018fc7fae */ /* 0x0003e20008121844 */
[----:B------:R-:W-:-:S03]  /*717b0*/  IMAD.WIDE R10, R2, 0x4, R10 ;  /* 0x00000004020a7825 */ /* 0x000fc600078e020a */
[----:B-1----:R-:W5:Y:S02]  /*717c0*/  LDL.LU.64 R24, [R1+0x6c0] ;  /* 0x0006c00001187983 */ /* 0x002f640000300a00 */
[----:B------:R1:W-:Y:S02]  /*717d0*/  STL.64 [R1+0x3d00], R10 ;  /* 0x003d000a01007387 */ /* 0x0003e40000100a00 */
[----:B------:R1:W-:Y:S01]  /*717e0*/  LDGSTS.E [R3+-0xcc00], [R10.64], P0 ;  /* 0xf34000000a037fae */ /* 0x0003e20008121844 */
[----:B------:R-:W-:-:S03]  /*717f0*/  IMAD.WIDE R32, R2, 0x4, R16 ;  /* 0x0000000402207825 */ /* 0x000fc600078e0210 */
[----:B-1----:R-:W5:Y:S02]  /*71800*/  LDL.LU.64 R10, [R1+0x6b0] ;  /* 0x0006b000010a7983 */ /* 0x002f640000300a00 */
[----:B------:R-:W-:Y:S02]  /*71810*/  STL.64 [R1+0x3cf8], R32 ;  /* 0x003cf82001007387 */ /* 0x000fe40000100a00 */
[----:B------:R-:W5:Y:S01]  /*71820*/  LDL.LU.64 R26, [R1+0x640] ;  /* 0x00064000011a7983 */ /* 0x000f620000300a00 */
[----:B------:R1:W-:Y:S01]  /*71830*/  LDGSTS.E [R28+-0xbc00], [R32.64], P0 ;  /* 0xf4400000201c7fae */ /* 0x0003e20008121844 */
[----:B--2---:R-:W-:-:S03]  /*71840*/  IMAD.WIDE R16, R2, 0x4, R14 ;  /* 0x0000000402107825 */ /* 0x004fc600078e020e */
[----:B------:R-:W2:Y:S04]  /*71850*/  LDL.LU.64 R14, [R1+0x638] ;  /* 0x00063800010e7983 */ /* 0x000ea80000300a00 */
[----:B------:R1:W-:Y:S04]  /*71860*/  STL.64 [R1+0x3ce0], R16 ;  /* 0x003ce01001007387 */ /* 0x0003e80000100a00 */
[----:B------:R1:W-:Y:S01]  /*71870*/  LDGSTS.E [R12+-0xac00], [R16.64], P0 ;  /* 0xf5400000100c7fae */ /* 0x0003e20008121844 */
[----:B----4-:R-:W-:-:S05]  /*71880*/  IMAD.WIDE R4, R2, 0x4, R4 ;  /* 0x0000000402047825 */ /* 0x010fca00078e0204 */
[----:B------:R4:W-:Y:S01]  /*71890*/  STL.64 [R1+0x3cd8], R4 ;  /* 0x003cd80401007387 */ /* 0x0009e20000100a00 */
[----:B-1----:R-:W2:Y:S03]  /*718a0*/  LDL.LU.64 R16, [R1+0x630] ;  /* 0x0006300001107983 */ /* 0x002ea60000300a00 */
[----:B------:R4:W-:Y:S01]  /*718b0*/  LDGSTS.E [R252+-0x9c00], [R4.64], P0 ;  /* 0xf640000004fc7fae */ /* 0x0009e20008121844 */
[----:B------:R-:W-:Y:S01]  /*718c0*/  IMAD.WIDE R22, R2, 0x4, R22 ;  /* 0x0000000402167825 */ /* 0x000fe200078e0216 */
[----:B----4-:R-:W-:-:S04]  /*718d0*/  IADD3 R4, R30, 0x200000, RZ ;  /* 0x002000001e047810 */ /* 0x010fc80007ffe0ff */
[----:B------:R1:W-:Y:S04]  /*718e0*/  STL.64 [R1+0x3cd0], R22 ;  /* 0x003cd01601007387 */ /* 0x0003e80000100a00 */
[----:B------:R1:W-:Y:S01]  /*718f0*/  LDGSTS.E [R3+-0x8c00], [R22.64], P0 ;  /* 0xf740000016037fae */ /* 0x0003e20008121844 */
[----:B---3--:R-:W-:-:S03]  /*71900*/  IMAD.WIDE R8, R2, 0x4, R8 ;  /* 0x0000000402087825 */ /* 0x008fc600078e0208 */
[----:B-1----:R-:W3:Y:S01]  /*71910*/  LDL.LU.64 R22, [R1+0x628] ;  /* 0x0006280001167983 */ /* 0x002ee20000300a00 */
[----:B------:R-:W-:-:S03]  /*71920*/  IMAD.WIDE R20, R2, 0x4, R20 ;  /* 0x0000000402147825 */ /* 0x000fc600078e0214 */
[----:B------:R1:W-:Y:S04]  /*71930*/  STL.64 [R1+0x3cc8], R8 ;  /* 0x003cc80801007387 */ /* 0x0003e80000100a00 */
[----:B------:R4:W-:Y:S01]  /*71940*/  LDGSTS.E [R4+-0x7c00], [R8.64], P0 ;  /* 0xf840000008047fae */ /* 0x0009e20008121844 */
[----:B------:R1:W-:Y:S02]  /*71950*/  LDGSTS.E [R12+-0x6c00], [R20.64], P0 ;  /* 0xf9400000140c7fae */ /* 0x0003e40008121844 */
[----:B-----5:R-:W-:-:S05]  /*71960*/  IMAD.WIDE R6, R2, 0x4, R6 ;  /* 0x0000000402067825 */ /* 0x020fca00078e0206 */
[----:B------:R5:W-:Y:S04]  /*71970*/  LDGSTS.E [R252+-0x5c00], [R6.64], P0 ;  /* 0xfa40000006fc7fae */ /* 0x000be80008121844 */
[----:B----4-:R-:W4:Y:S01]  /*71980*/  LDL.LU.64 R4, [R1+0x620] ;  /* 0x0006200001047983 */ /* 0x010f220000300a00 */
[----:B------:R5:W-:Y:S02]  /*71990*/  STL.64 [R1+0x3cc0], R20 ;  /* 0x003cc01401007387 */ /* 0x000be40000100a00 */
[----:B-1----:R-:W4:Y:S02]  /*719a0*/  LDL.LU.64 R8, [R1+0x618] ;  /* 0x0006180001087983 */ /* 0x002f240000300a00 */
[----:B------:R1:W-:Y:S02]  /*719b0*/  STL.64 [R1+0x3cb8], R6 ;  /* 0x003cb80601007387 */ /* 0x0003e40000100a00 */
[----:B------:R-:W-:-:S05]  /*719c0*/  IMAD.WIDE R24, R2, 0x4, R24 ;  /* 0x0000000402187825 */ /* 0x000fca00078e0218 */
[----:B------:R5:W-:Y:S04]  /*719d0*/  LDGSTS.E [R3+-0x4c00], [R24.64], P0 ;  /* 0xfb40000018037fae */ /* 0x000be80008121844 */
[----:B-----5:R-:W5:Y:S01]  /*719e0*/  LDL.LU.64 R20, [R1+0x610] ;  /* 0x0006100001147983 */ /* 0x020f620000300a00 */
[----:B------:R1:W-:Y:S02]  /*719f0*/  STL.64 [R1+0x3ca0], R24 ;  /* 0x003ca01801007387 */ /* 0x0003e40000100a00 */
[----:B-1----:R-:W-:Y:S01]  /*71a00*/  IADD3 R6, R30, 0x200000, RZ ;  /* 0x002000001e067810 */ /* 0x002fe20007ffe0ff */
[----:B------:R-:W-:-:S04]  /*71a10*/  IMAD.WIDE R10, R2, 0x4, R10 ;  /* 0x00000004020a7825 */ /* 0x000fc800078e020a */
[----:B------:R-:W-:Y:S01]  /*71a20*/  IMAD.WIDE R26, R2, 0x4, R26 ;  /* 0x00000004021a7825 */ /* 0x000fe200078e021a */
[----:B------:R-:W5:Y:S03]  /*71a30*/  LDL.LU.64 R24, [R1+0x608] ;  /* 0x0006080001187983 */ /* 0x000f660000300a00 */
[----:B------:R1:W-:Y:S01]  /*71a40*/  STL.64 [R1+0x3c98], R10 ;  /* 0x003c980a01007387 */ /* 0x0003e20000100a00 */
[----:B------:R1:W-:Y:S01]  /*71a50*/  LDGSTS.E [R6+-0x3c00], [R10.64], P0 ;  /* 0xfc4000000a067fae */ /* 0x0003e20008121844 */
[----:B------:R1:W-:Y:S03]  /*71a60*/  LDGSTS.E [R12+-0x2c00], [R26.64], P0 ;  /* 0xfd4000001a0c7fae */ /* 0x0003e60008121844 */
[----:B-1----:R-:W5:Y:S01]  /*71a70*/  LDL.LU.64 R10, [R1+0x600] ;  /* 0x00060000010a7983 */ /* 0x002f620000300a00 */
[----:B------:R-:W-:Y:S02]  /*71a80*/  STL.64 [R1+0x3c90], R26 ;  /* 0x003c901a01007387 */ /* 0x000fe40000100a00 */
[----:B------:R-:W5:Y:S01]  /*71a90*/  LDL.LU.64 R6, [R1+0x5f8] ;  /* 0x0005f80001067983 */ /* 0x000f620000300a00 */
[----:B------:R-:W-:-:S04]  /*71aa0*/  LOP3.LUT R31, R31, 0x30, RZ, 0x3c, !PT ;  /* 0x000000301f1f7812 */ /* 0x000fc800078e3cff */
[C---:B------:R-:W-:Y:S02]  /*71ab0*/  IADD3 R28, R31.reuse, 0x200000, RZ ;  /* 0x002000001f1c7810 */ /* 0x040fe40007ffe0ff */
[----:B------:R-:W-:Y:S01]  /*71ac0*/  IADD3 R12, R31, 0x200000, RZ ;  /* 0x002000001f0c7810 */ /* 0x000fe20007ffe0ff */
[----:B--2---:R-:W-:-:S05]  /*71ad0*/  IMAD.WIDE R14, R2, 0x4, R14 ;  /* 0x00000004020e7825 */ /* 0x004fca00078e020e */
[----:B------:R1:W-:Y:S04]  /*71ae0*/  STL.64 [R1+0x3c88], R14 ;  /* 0x003c880e01007387 */ /* 0x0003e80000100a00 */
[----:B------:R1:W-:Y:S04]  /*71af0*/  LDGSTS.E [R252+-0x1c00], [R14.64], P0 ;  /* 0xfe4000000efc7fae */ /* 0x0003e80008121844 */
[----:B-1----:R-:W2:Y:S01]  /*71b00*/  LDL.LU.64 R14, [R1+0x5f0] ;  /* 0x0005f000010e7983 */ /* 0x002ea20000300a00 */
[----:B------:R-:W-:-:S05]  /*71b10*/  IMAD.WIDE R16, R2, 0x4, R16 ;  /* 0x0000000402107825 */ /* 0x000fca00078e0210 */
[----:B------:R1:W-:Y:S04]  /*71b20*/  STL.64 [R1+0x3c80], R16 ;  /* 0x003c801001007387 */ /* 0x0003e80000100a00 */
[----:B------:R1:W-:Y:S01]  /*71b30*/  LDGSTS.E [R3+-0xc00], [R16.64], P0 ;  /* 0xff40000010037fae */ /* 0x0003e20008121844 */
[C---:B------:R-:W-:Y:S01]  /*71b40*/  IADD3 R252, R31.reuse, 0x200000, RZ ;  /* 0x002000001ffc7810 */ /* 0x040fe20007ffe0ff */
[C---:B---3--:R-:W-:Y:S02]  /*71b50*/  IMAD.WIDE R32, R2.reuse, 0x4, R22 ;  /* 0x0000000402207825 */ /* 0x048fe400078e0216 */
[----:B------:R-:W3:Y:S03]  /*71b60*/  LDL.LU.64 R22, [R1+0x5e8] ;  /* 0x0005e80001167983 */ /* 0x000ee60000300a00 */
[----:B------:R-:W-:Y:S01]  /*71b70*/  STL.64 [R1+0xcf8], R32 ;  /* 0x000cf82001007387 */ /* 0x000fe20000100a00 */
[----:B------:R4:W-:Y:S01]  /*71b80*/  LDGSTS.E [R28+-0x3fa00], [R32.64], P0 ;  /* 0xc0600000201c7fae */ /* 0x0009e20008121844 */
[----:B-1----:R-:W-:Y:S01]  /*71b90*/  IADD3 R3, R31, 0x200000, RZ ;  /* 0x002000001f037810 */ /* 0x002fe20007ffe0ff */
[----:B----4-:R-:W-:-:S04]  /*71ba0*/  IMAD.WIDE R26, R2, 0x4, R4 ;  /* 0x00000004021a7825 */ /* 0x010fc800078e0204 */
[C---:B------:R-:W-:Y:S01]  /*71bb0*/  IMAD.WIDE R16, R2.reuse, 0x4, R8 ;  /* 0x0000000402107825 */ /* 0x040fe200078e0208 */
[----:B------:R-:W4:Y:S03]  /*71bc0*/  LDL.LU.64 R4, [R1+0x5e0] ;  /* 0x0005e00001047983 */ /* 0x000f260000300a00 */
[----:B------:R-:W4:Y:S02]  /*71bd0*/  LDL.LU.64 R8, [R1+0x5d8] ;  /* 0x0005d80001087983 */ /* 0x000f240000300a00 */
[----:B------:R-:W-:Y:S01]  /*71be0*/  STL.64 [R1+0xcf0], R26 ;  /* 0x000cf01a01007387 */ /* 0x000fe20000100a00 */
[----:B------:R1:W-:Y:S04]  /*71bf0*/  LDGSTS.E [R12+-0x3ea00], [R26.64], P0 ;  /* 0xc16000001a0c7fae */ /* 0x0003e80008121844 */
[----:B------:R1:W-:Y:S01]  /*71c00*/  STL.64 [R1+0xcd8], R16 ;  /* 0x000cd81001007387 */ /* 0x0003e20000100a00 */
[----:B------:R1:W-:Y:S02]  /*71c10*/  LDGSTS.E [R252+-0x3da00], [R16.64], P0 ;  /* 0xc260000010fc7fae */ /* 0x0003e40008121844 */
[----:B-----5:R-:W-:-:S05]  /*71c20*/  IMAD.WIDE R20, R2, 0x4, R20 ;  /* 0x0000000402147825 */ /* 0x020fca00078e0214 */
[----:B------:R5:W-:Y:S04]  /*71c30*/  LDGSTS.E [R3+-0x3ca00], [R20.64], P0 ;  /* 0xc360000014037fae */ /* 0x000be80008121844 */
[----:B-1----:R-:W4:Y:S01]  /*71c40*/  LDL.LU.64 R16, [R1+0x5d0] ;  /* 0x0005d00001107983 */ /* 0x002f220000300a00 */
[----:B------:R5:W-:Y:S02]  /*71c50*/  STL.64 [R1+0xcd0], R20 ;  /* 0x000cd01401007387 */ /* 0x000be40000100a00 */
[C---:B------:R-:W-:Y:S02]  /*71c60*/  IMAD.WIDE R32, R2.reuse, 0x4, R24 ;  /* 0x0000000402207825 */ /* 0x040fe400078e0218 */
[----:B------:R-:W4:Y:S03]  /*71c70*/  LDL.LU.64 R24, [R1+0x5c8] ;  /* 0x0005c80001187983 */ /* 0x000f260000300a00 */
[----:B------:R-:W-:Y:S01]  /*71c80*/  STL.64 [R1+0xcb8], R32 ;  /* 0x000cb82001007387 */ /* 0x000fe20000100a00 */
[----:B------:R3:W-:Y:S01]  /*71c90*/  LDGSTS.E [R28+-0x3ba00], [R32.64], P0 ;  /* 0xc4600000201c7fae */ /* 0x0007e20008121844 */
[----:B------:R-:W-:-:S04]  /*71ca0*/  IMAD.WIDE R26, R2, 0x4, R10 ;  /* 0x00000004021a7825 */ /* 0x000fc800078e020a */
[C---:B-----5:R-:W-:Y:S01]  /*71cb0*/  IMAD.WIDE R20, R2.reuse, 0x4, R6 ;  /* 0x0000000402147825 */ /* 0x060fe200078e0206 */
[----:B------:R-:W5:Y:S03]  /*71cc0*/  LDL.LU.64 R10, [R1+0x5c0] ;  /* 0x0005c000010a7983 */ /* 0x000f660000300a00 */
[----:B------:R-:W5:Y:S02]  /*71cd0*/  LDL.LU.64 R6, [R1+0x5b8] ;  /* 0x0005b80001067983 */ /* 0x000f640000300a00 */
[----:B------:R-:W-:Y:S01]  /*71ce0*/  STL.64 [R1+0xcb0], R26 ;  /* 0x000cb01a01007387 */ /* 0x000fe20000100a00 */
[----:B------:R4:W-:Y:S04]  /*71cf0*/  LDGSTS.E [R12+-0x3aa00], [R26.64], P0 ;  /* 0xc56000001a0c7fae */ /* 0x0009e80008121844 */
[----:B------:R1:W-:Y:S01]  /*71d00*/  STL.64 [R1+0xc98], R20 ;  /* 0x000c981401007387 */ /* 0x0003e20000100a00 */
[----:B------:R1:W-:Y:S03]  /*71d10*/  LDGSTS.E [R252+-0x39a00], [R20.64], P0 ;  /* 0xc660000014fc7fae */ /* 0x0003e60008121844 */
[----:B-1----:R-:W5:Y:S01]  /*71d20*/  LDL.LU.64 R20, [R1+0x5b0] ;  /* 0x0005b00001147983 */ /* 0x002f620000300a00 */
[----:B--2---:R-:W-:-:S05]  /*71d30*/  IMAD.WIDE R14, R2, 0x4, R14 ;  /* 0x00000004020e7825 */ /* 0x004fca00078e020e */
[----:B------:R1:W-:Y:S04]  /*71d40*/  STL.64 [R1+0xc90], R14 ;  /* 0x000c900e01007387 */ /* 0x0003e80000100a00 */
[----:B------:R1:W-:Y:S01]  /*71d50*/  LDGSTS.E [R3+-0x38a00], [R14.64], P0 ;  /* 0xc76000000e037fae */ /* 0x0003e20008121844 */
[----:B---3--:R-:W-:-:S03]  /*71d60*/  IMAD.WIDE R32, R2, 0x4, R22 ;  /* 0x0000000402207825 */ /* 0x008fc600078e0216 */
[----:B------:R-:W2:Y:S02]  /*71d70*/  LDL.LU.64 R22, [R1+0x5a8] ;  /* 0x0005a80001167983 */ /* 0x000ea40000300a00 */
[----:B------:R-:W-:Y:S02]  /*71d80*/  STL.64 [R1+0xc78], R32 ;  /* 0x000c782001007387 */ /* 0x000fe40000100a00 */
        /* <DEDUP_REMOVED lines=13> */
[----:B---3--:R-:W-:-:S03]  /*71e60*/  IMAD.WIDE R32, R2, 0x4, R24 ;  /* 0x0000000402207825 */ /* 0x008fc600078e0218 */
[----:B------:R-:W3:Y:S04]  /*71e70*/  LDL.LU.64 R24, [R1+0x588] ;  /* 0x0005880001187983 */ /* 0x000ee80000300a00 */
        /* <DEDUP_REMOVED lines=202> */
[----:B------:R-:W-:Y:S01]  /*72b20*/  IMAD.WIDE R20, R2, 0x4, R20 ;  /* 0x0000000402147825 */ /* 0x000fe200078e0214 */
[----:B-1----:R-:W5:Y:S04]  /*72b30*/  LDL.LU.64 R16, [R1+0x3f0] ;  /* 0x0003f00001107983 */ /* 0x002f680000300a00 */
[----:B------:R1:W-:Y:S01]  /*72b40*/  STL.64 [R1+0x3808], R20 ;  /* 0x0038081401007387 */ /* 0x0003e20000100a00 */
[C---:B------:R-:W-:Y:S01]  /*72b50*/  IADD3 R28, R18.reuse, 0x200000, RZ ;  /* 0x00200000121c7810 */ /* 0x040fe20007ffe0ff */
[----:B------:R1:W-:Y:S01]  /*72b60*/  LDGSTS.E [R3+-0xa00], [R20.64], P0 ;  /* 0xff60000014037fae */ /* 0x0003e20008121844 */
[----:B------:R-:W-:-:S02]  /*72b70*/  IADD3 R12, R18, 0x200000, RZ ;  /* 0x00200000120c7810 */ /* 0x000fc40007ffe0ff */
[C---:B------:R-:W-:Y:S02]  /*72b80*/  IADD3 R252, R18.reuse, 0x200000, RZ ;  /* 0x0020000012fc7810 */ /* 0x040fe40007ffe0ff */
[----:B-1----:R-:W-:Y:S01]  /*72b90*/  IADD3 R3, R18, 0x200000, RZ ;  /* 0x0020000012037810 */ /* 0x002fe20007ffe0ff */
[C---:B--2---:R-:W-:Y:S02]  /*72ba0*/  IMAD.WIDE R30, R2.reuse, 0x4, R22 ;  /* 0x00000004021e7825 */ /* 0x044fe400078e0216 */
[----:B------:R-:W2:Y:S03]  /*72bb0*/  LDL.LU.64 R22, [R1+0x3e8] ;  /* 0x0003e80001167983 */ /* 0x000ea60000300a00 */
[----:B------:R-:W-:Y:S01]  /*72bc0*/  STL.64 [R1+0xc08], R30 ;  /* 0x000c081e01007387 */ /* 0x000fe20000100a00 */
[----:B------:R3:W-:Y:S01]  /*72bd0*/  LDGSTS.E [R28+-0x3f800], [R30.64], P0 ;  /* 0xc08000001e1c7fae */ /* 0x0007e20008121844 */
        /* <DEDUP_REMOVED lines=235> */
[----:B------:R-:W4:Y:S01]  /*73a90*/  LDL.LU.64 R26, [R1+0x208] ;  /* 0x00020800011a7983 */ /* 0x000f220000300a00 */
[----:B------:R1:W-:Y:S01]  /*73aa0*/  LDGSTS.E [R3+-0x4800], [R20.64], P0 ;  /* 0xfb80000014037fae */ /* 0x0003e20008121844 */
[----:B---3--:R-:W-:-:S05]  /*73ab0*/  IMAD.WIDE R30, R2, 0x4, R24 ;  /* 0x00000004021e7825 */ /* 0x008fca00078e0218 */
[----:B------:R-:W-:Y:S04]  /*73ac0*/  STL.64 [R1+0x3730], R30 ;  /* 0x0037301e01007387 */ /* 0x000fe80000100a00 */
[----:B------:R2:W-:Y:S01]  /*73ad0*/  LDGSTS.E [R28+-0x3800], [R30.64], P0 ;  /* 0xfc8000001e1c7fae */ /* 0x0005e20008121844 */
[----:B-----5:R-:W-:-:S04]  /*73ae0*/  IMAD.WIDE R24, R2, 0x4, R10 ;  /* 0x0000000402187825 */ /* 0x020fc800078e020a */
[C---:B-1----:R-:W-:Y:S01]  /*73af0*/  IMAD.WIDE R20, R2.reuse, 0x4, R6 ;  /* 0x0000000402147825 */ /* 0x042fe200078e0206 */
[----:B------:R-:W3:Y:S03]  /*73b00*/  LDL.LU.64 R10, [R1+0x200] ;  /* 0x00020000010a7983 */ /* 0x000ee60000300a00 */
[----:B------:R-:W5:Y:S02]  /*73b10*/  LDL.LU.64 R6, [R1+0x1f8] ;  /* 0x0001f80001067983 */ /* 0x000f640000300a00 */
[----:B------:R-:W-:Y:S01]  /*73b20*/  STL.64 [R1+0x3728], R24 ;  /* 0x0037281801007387 */ /* 0x000fe20000100a00 */
[----:B------:R1:W-:Y:S04]  /*73b30*/  LDGSTS.E [R12+-0x2800], [R24.64], P0 ;  /* 0xfd800000180c7fae */ /* 0x0003e80008121844 */
[----:B------:R1:W-:Y:S01]  /*73b40*/  STL.64 [R1+0x3720], R20 ;  /* 0x0037201401007387 */ /* 0x0003e20000100a00 */
[----:B------:R1:W-:Y:S01]  /*73b50*/  LDGSTS.E [R252+-0x1800], [R20.64], P0 ;  /* 0xfe80000014fc7fae */ /* 0x0003e20008121844 */
[C---:B------:R-:W-:Y:S01]  /*73b60*/  IADD3 R18, R13.reuse, 0x200000, RZ ;  /* 0x002000000d127810 */ /* 0x040fe20007ffe0ff */
[----:B------:R-:W-:Y:S01]  /*73b70*/  IMAD.WIDE R14, R2, 0x4, R14 ;  /* 0x00000004020e7825 */ /* 0x000fe200078e020e */
[----:B-1----:R-:W5:Y:S04]  /*73b80*/  LDL.LU.64 R20, [R1+0x1f0] ;  /* 0x0001f00001147983 */ /* 0x002f680000300a00 */
[----:B------:R1:W-:Y:S02]  /*73b90*/  STL.64 [R1+0x3708], R14 ;  /* 0x0037080e01007387 */ /* 0x0003e40000100a00 */
[----:B------:R-:W5:Y:S01]  /*73ba0*/  LDL.LU.64 R24, [R1+0x1e8] ;  /* 0x0001e80001187983 */ /* 0x000f620000300a00 */
[----:B------:R1:W-:Y:S01]  /*73bb0*/  LDGSTS.E [R3+-0x800], [R14.64], P0 ;  /* 0xff8000000e037fae */ /* 0x0003e20008121844 */
[----:B------:R-:W-:-:S02]  /*73bc0*/  IADD3 R12, R13, 0x200000, RZ ;  /* 0x002000000d0c7810 */ /* 0x000fc40007ffe0ff */
[C---:B------:R-:W-:Y:S02]  /*73bd0*/  IADD3 R252, R13.reuse, 0x200000, RZ ;  /* 0x002000000dfc7810 */ /* 0x040fe40007ffe0ff */
[----:B-1----:R-:W-:Y:S01]  /*73be0*/  IADD3 R3, R13, 0x200000, RZ ;  /* 0x002000000d037810 */ /* 0x002fe20007ffe0ff */
[----:B--2---:R-:W-:-:S05]  /*73bf0*/  IMAD.WIDE R28, R2, 0x4, R22 ;  /* 0x00000004021c7825 */ /* 0x004fca00078e0216 */
[----:B------:R-:W-:Y:S01]  /*73c00*/  STL.64 [R1+0x268], R28 ;  /* 0x0002681c01007387 */ /* 0x000fe20000100a00 */
[----:B------:R-:W2:Y:S03]  /*73c10*/  LDL.LU.64 R14, [R1+0x1e0] ;  /* 0x0001e000010e7983 */ /* 0x000ea60000300a00 */
[----:B------:R3:W-:Y:S01]  /*73c20*/  LDGSTS.E [R18+-0x3f600], [R28.64], P0 ;  /* 0xc0a000001c127fae */ /* 0x0007e20008121844 */
[----:B----4-:R-:W-:-:S04]  /*73c30*/  IMAD.WIDE R22, R2, 0x4, R4 ;  /* 0x0000000402167825 */ /* 0x010fc800078e0204 */
[C---:B------:R-:W-:Y:S01]  /*73c40*/  IMAD.WIDE R8, R2.reuse, 0x4, R8 ;  /* 0x0000000402087825 */ /* 0x040fe200078e0208 */
[----:B------:R-:W4:Y:S03]  /*73c50*/  LDL.LU.64 R4, [R1+0x1d8] ;  /* 0x0001d80001047983 */ /* 0x000f260000300a00 */
[----:B------:R1:W-:Y:S01]  /*73c60*/  STL.64 [R1+0x260], R22 ;  /* 0x0002601601007387 */ /* 0x0003e20000100a00 */
[----:B------:R1:W-:Y:S04]  /*73c70*/  LDGSTS.E [R12+-0x3e600], [R22.64], P0 ;  /* 0xc1a00000160c7fae */ /* 0x0003e80008121844 */
[----:B------:R1:W-:Y:S01]  /*73c80*/  STL.64 [R1+0x258], R8 ;  /* 0x0002580801007387 */ /* 0x0003e20000100a00 */
[----:B------:R1:W-:Y:S03]  /*73c90*/  LDGSTS.E [R252+-0x3d600], [R8.64], P0 ;  /* 0xc2a0000008fc7fae */ /* 0x0003e60008121844 */
[----:B-1----:R-:W4:Y:S01]  /*73ca0*/  LDL.LU.64 R22, [R1+0x1d0] ;  /* 0x0001d00001167983 */ /* 0x002f220000300a00 */
[----:B------:R-:W-:-:S04]  /*73cb0*/  IMAD.WIDE R16, R2, 0x4, R16 ;  /* 0x0000000402107825 */ /* 0x000fc800078e0210 */
[C---:B------:R-:W-:Y:S01]  /*73cc0*/  IMAD.WIDE R30, R2.reuse, 0x4, R26 ;  /* 0x00000004021e7825 */ /* 0x040fe200078e021a */
[C---:B------:R-:W-:Y:S01]  /*73cd0*/  IADD3 R9, R13.reuse, 0x200000, RZ ;  /* 0x002000000d097810 */ /* 0x040fe20007ffe0ff */
[----:B------:R1:W-:Y:S02]  /*73ce0*/  STL.64 [R1+0x250], R16 ;  /* 0x0002501001007387 */ /* 0x0003e40000100a00 */
[----:B------:R-:W4:Y:S02]  /*73cf0*/  LDL.LU.64 R26, [R1+0x1c8] ;  /* 0x0001c800011a7983 */ /* 0x000f240000300a00 */
[----:B------:R1:W-:Y:S01]  /*73d00*/  LDGSTS.E [R3+-0x3c600], [R16.64], P0 ;  /* 0xc3a0000010037fae */ /* 0x0003e20008121844 */
[----:B------:R-:W-:Y:S01]  /*73d10*/  STL.64 [R1+0x248], R30 ;  /* 0x0002481e01007387 */ /* 0x000fe20000100a00 */
[----:B------:R-:W-:Y:S01]  /*73d20*/  IADD3 R8, R13, 0x200000, RZ ;  /* 0x002000000d087810 */ /* 0x000fe20007ffe0ff */
[----:B------:R3:W-:Y:S01]  /*73d30*/  LDGSTS.E [R9+-0x3b600], [R30.64], P0 ;  /* 0xc4a000001e097fae */ /* 0x0007e20008121844 */
[----:B-1----:R-:W4:Y:S01]  /*73d40*/  LDL.LU.64 R16, [R1+0x1c0] ;  /* 0x0001c00001107983 */ /* 0x002f220000300a00 */
[----:B---3--:R-:W-:-:S04]  /*73d50*/  IMAD.WIDE R28, R2, 0x4, R10 ;  /* 0x00000004021c7825 */ /* 0x008fc800078e020a */
[C---:B-----5:R-:W-:Y:S01]  /*73d60*/  IMAD.WIDE R6, R2.reuse, 0x4, R6 ;  /* 0x0000000402067825 */ /* 0x060fe200078e0206 */
[----:B------:R-:W3:Y:S03]  /*73d70*/  LDL.LU.64 R10, [R1+0x1b8] ;  /* 0x0001b800010a7983 */ /* 0x000ee60000300a00 */
[----:B------:R-:W-:Y:S01]  /*73d80*/  STL.64 [R1+0x240], R28 ;  /* 0x0002401c01007387 */ /* 0x000fe20000100a00 */
[----:B------:R2:W-:Y:S04]  /*73d90*/  LDGSTS.E [R8+-0x3a600], [R28.64], P0 ;  /* 0xc5a000001c087fae */ /* 0x0005e80008121844 */
[----:B------:R1:W-:Y:S01]  /*73da0*/  STL.64 [R1+0x238], R6 ;  /* 0x0002380601007387 */ /* 0x0003e20000100a00 */
[----:B------:R1:W-:Y:S03]  /*73db0*/  LDGSTS.E [R252+-0x39600], [R6.64], P0 ;  /* 0xc6a0000006fc7fae */ /* 0x0003e60008121844 */
[----:B-1----:R-:W5:Y:S01]  /*73dc0*/  LDL.LU.64 R6, [R1+0x1b0] ;  /* 0x0001b00001067983 */ /* 0x002f620000300a00 */
[----:B------:R-:W-:-:S04]  /*73dd0*/  IMAD.WIDE R20, R2, 0x4, R20 ;  /* 0x0000000402147825 */ /* 0x000fc800078e0214 */
[C---:B------:R-:W-:Y:S01]  /*73de0*/  IMAD.WIDE R30, R2.reuse, 0x4, R24 ;  /* 0x00000004021e7825 */ /* 0x040fe200078e0218 */
[----:B------:R1:W-:Y:S03]  /*73df0*/  STL.64 [R1+0x230], R20 ;  /* 0x0002301401007387 */ /* 0x0003e60000100a00 */
[----:B------:R-:W5:Y:S01]  /*73e00*/  LDL.LU.64 R24, [R1+0x1a8] ;  /* 0x0001a80001187983 */ /* 0x000f620000300a00 */
[----:B------:R1:W-:Y:S01]  /*73e10*/  LDGSTS.E [R3+-0x38600], [R20.64], P0 ;  /* 0xc7a0000014037fae */ /* 0x0003e20008121844 */
[----:B------:R-:W-:Y:S02]  /*73e20*/  STL.64 [R1+0x228], R30 ;  /* 0x0002281e01007387 */ /* 0x000fe40000100a00 */
[----:B------:R2:W-:Y:S01]  /*73e30*/  LDGSTS.E [R8+-0x37600], [R30.64], P0 ;  /* 0xc8a000001e087fae */ /* 0x0005e20008121844 */
[----:B-1----:R-:W5:Y:S01]  /*73e40*/  LDL.LU.64 R20, [R1+0x1a0] ;  /* 0x0001a00001147983 */ /* 0x002f620000300a00 */
[----:B--2---:R-:W-:-:S05]  /*73e50*/  IMAD.WIDE R28, R2, 0x4, R14 ;  /* 0x00000004021c7825 */ /* 0x004fca00078e020e */
[----:B------:R1:W-:Y:S01]  /*73e60*/  LDGSTS.E [R12+-0x36600], [R28.64], P0 ;  /* 0xc9a000001c0c7fae */ /* 0x0003e20008121844 */
[----:B----4-:R-:W-:-:S03]  /*73e70*/  IMAD.WIDE R14, R2, 0x4, R4 ;  /* 0x00000004020e7825 */ /* 0x010fc600078e0204 */
[----:B------:R-:W2:Y:S01]  /*73e80*/  LDL.LU.64 R4, [R1+0x198] ;  /* 0x0001980001047983 */ /* 0x000ea20000300a00 */
[----:B------:R-:W-:Y:S02]  /*73e90*/  STL.64 [R1+0x220], R28 ;  /* 0x0002201c01007387 */ /* 0x000fe40000100a00 */
[----:B------:R4:W-:Y:S02]  /*73ea0*/  STL.64 [R1+0x218], R14 ;  /* 0x0002180e01007387 */ /* 0x0009e40000100a00 */
[----:B------:R-:W2:Y:S01]  /*73eb0*/  LDL.LU.64 R8, [R1+0x190] ;  /* 0x0001900001087983 */ /* 0x000ea20000300a00 */
[----:B------:R4:W-:Y:S01]  /*73ec0*/  LDGSTS.E [R252+-0x35600], [R14.64], P0 ;  /* 0xcaa000000efc7fae */ /* 0x0009e20008121844 */
[----:B------:R-:W-:Y:S01]  /*73ed0*/  IMAD.WIDE R22, R2, 0x4, R22 ;  /* 0x0000000402167825 */ /* 0x000fe200078e0216 */
[----:B----4-:R-:W-:-:S04]  /*73ee0*/  IADD3 R14, R13, 0x200000, RZ ;  /* 0x002000000d0e7810 */ /* 0x010fc80007ffe0ff */
[----:B------:R4:W-:Y:S04]  /*73ef0*/  STL.64 [R1+0x210], R22 ;  /* 0x0002101601007387 */ /* 0x0009e80000100a00 */
[----:B------:R4:W-:Y:S01]  /*73f00*/  LDGSTS.E [R3+-0x34600], [R22.64], P0 ;  /* 0xcba0000016037fae */ /* 0x0009e20008121844 */
[----:B-1----:R-:W-:-:S05]  /*73f10*/  IMAD.WIDE R28, R2, 0x4, R26 ;  /* 0x00000004021c7825 */ /* 0x002fca00078e021a */
[----:B------:R1:W-:Y:S04]  /*73f20*/  LDGSTS.E [R14+-0x33600], [R28.64], P0 ;  /* 0xcca000001c0e7fae */ /* 0x0003e80008121844 */
[----:B----4-:R-:W4:Y:S01]  /*73f30*/  LDL.LU.64 R22, [R1+0x188] ;  /* 0x0001880001167983 */ /* 0x010f220000300a00 */
[----:B------:R-:W-:-:S04]  /*73f40*/  IMAD.WIDE R26, R2, 0x4, R16 ;  /* 0x00000004021a7825 */ /* 0x000fc800078e0210 */
[----:B------:R-:W-:Y:S01]  /*73f50*/  STL.64 [R1+0x208], R28 ;  /* 0x0002081c01007387 */ /* 0x000fe20000100a00 */
[----:B------:R-:W4:Y:S01]  /*73f60*/  LDL.LU.64 R16, [R1+0x180] ;  /* 0x0001800001107983 */ /* 0x000f220000300a00 */
[----:B---3--:R-:W-:-:S03]  /*73f70*/  IMAD.WIDE R10, R2, 0x4, R10 ;  /* 0x00000004020a7825 */ /* 0x008fc600078e020a */
[----:B------:R-:W-:Y:S01]  /*73f80*/  STL.64 [R1+0x200], R26 ;  /* 0x0002001a01007387 */ /* 0x000fe20000100a00 */
[----:B-1----:R-:W3:Y:S03]  /*73f90*/  LDL.LU.64 R14, [R1+0x178] ;  /* 0x00017800010e7983 */ /* 0x002ee60000300a00 */
[----:B------:R1:W-:Y:S04]  /*73fa0*/  LDGSTS.E [R12+-0x32600], [R26.64], P0 ;  /* 0xcda000001a0c7fae */ /* 0x0003e80008121844 */
[----:B------:R1:W-:Y:S01]  /*73fb0*/  STL.64 [R1+0x1f8], R10 ;  /* 0x0001f80a01007387 */ /* 0x0003e20000100a00 */
[----:B------:R1:W-:Y:S02]  /*73fc0*/  LDGSTS.E [R252+-0x31600], [R10.64], P0 ;  /* 0xcea000000afc7fae */ /* 0x0003e40008121844 */
[C---:B-----5:R-:W-:Y:S01]  /*73fd0*/  IMAD.WIDE R6, R2.reuse, 0x4, R6 ;  /* 0x0000000402067825 */ /* 0x060fe200078e0206 */
[----:B-1----:R-:W3:Y:S04]  /*73fe0*/  LDL.LU.64 R10, [R1+0x170] ;  /* 0x00017000010a7983 */ /* 0x002ee80000300a00 */
[----:B------:R1:W-:Y:S04]  /*73ff0*/  STL.64 [R1+0x1f0], R6 ;  /* 0x0001f00601007387 */ /* 0x0003e80000100a00 */
[----:B------:R1:W-:Y:S04]  /*74000*/  LDGSTS.E [R3+-0x30600], [R6.64], P0 ;  /* 0xcfa0000006037fae */ /* 0x0003e80008121844 */
[----:B-1----:R-:W3:Y:S01]  /*74010*/  LDL.LU.64 R6, [R1+0x168] ;  /* 0x0001680001067983 */ /* 0x002ee20000300a00 */
[----:B------:R-:W-:-:S04]  /*74020*/  IMAD.WIDE R24, R2, 0x4, R24 ;  /* 0x0000000402187825 */ /* 0x000fc800078e0218 */
[C---:B------:R-:W-:Y:S01]  /*74030*/  IMAD.WIDE R20, R2.reuse, 0x4, R20 ;  /* 0x0000000402147825 */ /* 0x040fe200078e0214 */
[----:B------:R-:W-:Y:S04]  /*74040*/  STL.64 [R1+0x2b8], R24 ;  /* 0x0002b81801007387 */ /* 0x000fe80000100a00 */
[----:B------:R1:W-:Y:S01]  /*74050*/  STL.64 [R1+0x2c0], R20 ;  /* 0x0002c01401007387 */ /* 0x0003e20000100a00 */
[----:B------:R1:W-:Y:S01]  /*74060*/  LDGSTS.E [R18+-0x2f600], [R24.64], P0 ;  /* 0xd0a0000018127fae */ /* 0x0003e20008121844 */
[----:B------:R1:W-:Y:S02]  /*74070*/  LDGSTS.E [R12+-0x2e600], [R20.64], P0 ;  /* 0xd1a00000140c7fae */ /* 0x0003e40008121844 */
[----:B--2---:R-:W-:-:S04]  /*74080*/  IMAD.WIDE R4, R2, 0x4, R4 ;  /* 0x0000000402047825 */ /* 0x004fc800078e0204 */
[----:B------:R-:W-:Y:S01]  /*74090*/  IMAD.WIDE R8, R2, 0x4, R8 ;  /* 0x0000000402087825 */ /* 0x000fe200078e0208 */
[----:B------:R2:W-:Y:S03]  /*740a0*/  STL.64 [R1+0x2c8], R4 ;  /* 0x0002c80401007387 */ /* 0x0005e60000100a00 */
[----:B------:R-:W5:Y:S02]  /*740b0*/  LDL.LU.64 R30, [R1+0x160] ;  /* 0x00016000011e7983 */ /* 0x000f640000300a00 */
[----:B------:R-:W5:Y:S02]  /*740c0*/  LDL.LU.64 R26, [R1+0x158] ;  /* 0x00015800011a7983 */ /* 0x000f640000300a00 */
[----:B------:R2:W-:Y:S01]  /*740d0*/  STL.64 [R1+0x2d0], R8 ;  /* 0x0002d00801007387 */ /* 0x0005e20000100a00 */
[----:B------:R2:W-:Y:S04]  /*740e0*/  LDGSTS.E [R252+-0x2d600], [R4.64], P0 ;  /* 0xd2a0000004fc7fae */ /* 0x0005e80008121844 */
[----:B-1----:R-:W5:Y:S01]  /*740f0*/  LDL.LU.64 R20, [R1+0x150] ;  /* 0x0001500001147983 */ /* 0x002f620000300a00 */
[----:B------:R-:W5:Y:S02]  /*74100*/  LDL.LU.64 R24, [R1+0x148] ;  /* 0x0001480001187983 */ /* 0x000f640000300a00 */
[----:B------:R1:W-:Y:S01]  /*74110*/  LDGSTS.E [R3+-0x2c600], [R8.64], P0 ;  /* 0xd3a0000008037fae */ /* 0x0003e20008121844 */
[----:B--2---:R-:W-:-:S02]  /*74120*/  IADD3 R4, R13, 0x200000, RZ ;  /* 0x002000000d047810 */ /* 0x004fc40007ffe0ff */
[----:B-1----:R-:W-:Y:S01]  /*74130*/  IADD3 R8, R13, 0x200000, RZ ;  /* 0x002000000d087810 */ /* 0x002fe20007ffe0ff */
[----:B----4-:R-:W-:-:S04]  /*74140*/  IMAD.WIDE R28, R2, 0x4, R22 ;  /* 0x00000004021c7825 */ /* 0x010fc800078e0216 */
[C---:B------:R-:W-:Y:S01]  /*74150*/  IMAD.WIDE R32, R2.reuse, 0x4, R16 ;  /* 0x0000000402207825 */ /* 0x040fe200078e0210 */
[----:B------:R1:W-:Y:S03]  /*74160*/  STL.64 [R1+0x2d8], R28 ;  /* 0x0002d81c01007387 */ /* 0x0003e60000100a00 */
[----:B------:R-:W2:Y:S02]  /*74170*/  LDL.LU.64 R22, [R1+0x140] ;  /* 0x0001400001167983 */ /* 0x000ea40000300a00 */
[----:B------:R-:W4:Y:S01]  /*74180*/  LDL.LU.64 R16, [R1+0x138] ;  /* 0x0001380001107983 */ /* 0x000f220000300a00 */
[----:B------:R1:W-:Y:S01]  /*74190*/  LDGSTS.E [R4+-0x2b600], [R28.64], P0 ;  /* 0xd4a000001c047fae */ /* 0x0003e20008121844 */
[----:B---3--:R-:W-:-:S03]  /*741a0*/  IMAD.WIDE R14, R2, 0x4, R14 ;  /* 0x00000004020e7825 */ /* 0x008fc600078e020e */
[----:B------:R3:W-:Y:S01]  /*741b0*/  STL.64 [R1+0x2e0], R32 ;  /* 0x0002e02001007387 */ /* 0x0007e20000100a00 */
[----:B------:R1:W-:Y:S03]  /*741c0*/  LDGSTS.E [R8+-0x2a600], [R32.64], P0 ;  /* 0xd5a0000020087fae */ /* 0x0003e60008121844 */
[----:B------:R3:W-:Y:S04]  /*741d0*/  LDGSTS.E [R252+-0x29600], [R14.64], P0 ;  /* 0xd6a000000efc7fae */ /* 0x0007e80008121844 */
[----:B-1----:R-:W4:Y:S01]  /*741e0*/  LDL.LU.64 R28, [R1+0x6118] ;  /* 0x00611800011c7983 */ /* 0x002f220000300a00 */
[----:B------:R-:W4:Y:S02]  /*741f0*/  LDL.LU.64 R4, [R1+0x130] ;  /* 0x0001300001047983 */ /* 0x000f240000300a00 */
[C---:B------:R-:W-:Y:S01]  /*74200*/  IMAD.WIDE R10, R2.reuse, 0x4, R10 ;  /* 0x00000004020a7825 */ /* 0x040fe200078e020a */
[----:B------:R1:W-:Y:S04]  /*74210*/  STL.64 [R1+0x2f0], R14 ;  /* 0x0002f00e01007387 */ /* 0x0003e80000100a00 */
[----:B------:R-:W4:Y:S04]  /*74220*/  LDL.LU.64 R8, [R1+0x128] ;  /* 0x0001280001087983 */ /* 0x000f280000300a00 */
[----:B------:R1:W-:Y:S04]  /*74230*/  STL.64 [R1+0x300], R10 ;  /* 0x0003000a01007387 */ /* 0x0003e80000100a00 */
[----:B------:R1:W-:Y:S01]  /*74240*/  LDGSTS.E [R3+-0x28600], [R10.64], P0 ;  /* 0xd7a000000a037fae */ /* 0x0003e20008121844 */
[----:B---3--:R-:W-:-:S03]  /*74250*/  IMAD.WIDE R32, R2, 0x4, R6 ;  /* 0x0000000402207825 */ /* 0x008fc600078e0206 */
[----:B------:R-:W4:Y:S01]  /*74260*/  LDL.LU.64 R6, [R1+0x120] ;  /* 0x0001200001067983 */ /* 0x000f220000300a00 */
[----:B-1----:R-:W4:Y:S03]  /*74270*/  LDL.LU.64 R14, [R1+0x110] ;  /* 0x00011000010e7983 */ /* 0x002f260000300a00 */
[----:B------:R1:W-:Y:S04]  /*74280*/  STL.64 [R1+0x310], R32 ;  /* 0x0003102001007387 */ /* 0x0003e80000100a00 */
[----:B------:R-:W4:Y:S04]  /*74290*/  LDL.LU.64 R10, [R1+0x100] ;  /* 0x00010000010a7983 */ /* 0x000f280000300a00 */
[----:B------:R1:W-:Y:S04]  /*742a0*/  LDGSTS.E [R18+-0x27600], [R32.64], P0 ;  /* 0xd8a0000020127fae */ /* 0x0003e80008121844 */
[----:B-1----:R-:W4:Y:S01]  /*742b0*/  LDL.LU.64 R32, [R1+0x6110] ;  /* 0x0061100001207983 */ /* 0x002f220000300a00 */
[----:B-----5:R-:W-:-:S04]  /*742c0*/  IMAD.WIDE R30, R2, 0x4, R30 ;  /* 0x00000004021e7825 */ /* 0x020fc800078e021e */
[----:B------:R-:W-:-:S04]  /*742d0*/  IMAD.WIDE R26, R2, 0x4, R26 ;  /* 0x00000004021a7825 */ /* 0x000fc800078e021a */
[----:B------:R-:W-:-:S04]  /*742e0*/  IMAD.WIDE R20, R2, 0x4, R20 ;  /* 0x0000000402147825 */ /* 0x000fc800078e0214 */
[C---:B------:R-:W-:Y:S01]  /*742f0*/  IMAD.WIDE R24, R2.reuse, 0x4, R24 ;  /* 0x0000000402187825 */ /* 0x040fe200078e0218 */
[----:B------:R1:W-:Y:S03]  /*74300*/  STL.64 [R1+0x320], R30 ;  /* 0x0003201e01007387 */ /* 0x0003e60000100a00 */
[----:B------:R5:W-:Y:S01]  /*74310*/  STL.64 [R1+0x328], R26 ;  /* 0x0003281a01007387 */ /* 0x000be20000100a00 */
[----:B------:R1:W-:Y:S01]  /*74320*/  LDGSTS.E [R12+-0x26600], [R30.64], P0 ;  /* 0xd9a000001e0c7fae */ /* 0x0003e20008121844 */
[----:B------:R5:W-:Y:S02]  /*74330*/  LDGSTS.E [R252+-0x25600], [R26.64], P0 ;  /* 0xdaa000001afc7fae */ /* 0x000be40008121844 */
[----:B------:R2:W-:Y:S02]  /*74340*/  LDGSTS.E [R3+-0x24600], [R20.64], P0 ;  /* 0xdba0000014037fae */ /* 0x0005e40008121844 */
[----:B------:R2:W-:Y:S01]  /*74350*/  LDGSTS.E [R18+-0x23600], [R24.64], P0 ;  /* 0xdca0000018127fae */ /* 0x0005e20008121844 */
[----:B-1----:R-:W3:Y:S01]  /*74360*/  LDL.LU.64 R30, [R1+0x6108] ;  /* 0x00610800011e7983 */ /* 0x002ee20000300a00 */
[----:B-----5:R-:W5:Y:S02]  /*74370*/  LDL.LU.64 R26, [R1+0x6100] ;  /* 0x00610000011a7983 */ /* 0x020f640000300a00 */
[----:B------:R1:W-:Y:S02]  /*74380*/  STL.64 [R1+0x330], R20 ;  /* 0x0003301401007387 */ /* 0x0003e40000100a00 */
[----:B--2---:R-:W-:-:S04]  /*74390*/  IMAD.WIDE R22, R2, 0x4, R22 ;  /* 0x0000000402167825 */ /* 0x004fc800078e0216 */
[C---:B----4-:R-:W-:Y:S01]  /*743a0*/  IMAD.WIDE R16, R2.reuse, 0x4, R16 ;  /* 0x0000000402107825 */ /* 0x050fe200078e0210 */
[----:B-1----:R-:W2:Y:S03]  /*743b0*/  LDL.LU.64 R20, [R1+0x60f8] ;  /* 0x0060f80001147983 */ /* 0x002ea60000300a00 */
[----:B------:R1:W-:Y:S01]  /*743c0*/  STL.64 [R1+0x338], R24 ;  /* 0x0003381801007387 */ /* 0x0003e20000100a00 */
[----:B------:R4:W-:Y:S01]  /*743d0*/  LDGSTS.E [R12+-0x22600], [R22.64], P0 ;  /* 0xdda00000160c7fae */ /* 0x0009e20008121844 */
[----:B------:R4:W-:Y:S02]  /*743e0*/  LDGSTS.E [R252+-0x21600], [R16.64], P0 ;  /* 0xdea0000010fc7fae */ /* 0x0009e40008121844 */
[C---:B------:R-:W-:Y:S01]  /*743f0*/  IMAD.WIDE R4, R2.reuse, 0x4, R4 ;  /* 0x0000000402047825 */ /* 0x040fe200078e0204 */
[----:B-1----:R-:W2:Y:S03]  /*74400*/  LDL.LU.64 R24, [R1+0x60f0] ;  /* 0x0060f00001187983 */ /* 0x002ea60000300a00 */
[----:B------:R4:W-:Y:S02]  /*74410*/  STL.64 [R1+0x340], R22 ;  /* 0x0003401601007387 */ /* 0x0009e40000100a00 */
[----:B------:R1:W-:Y:S02]  /*74420*/  STL.64 [R1+0x348], R16 ;  /* 0x0003481001007387 */ /* 0x0003e40000100a00 */
[C---:B------:R-:W-:Y:S01]  /*74430*/  IMAD.WIDE R8, R2.reuse, 0x4, R8 ;  /* 0x0000000402087825 */ /* 0x040fe200078e0208 */
[----:B------:R4:W-:Y:S04]  /*74440*/  LDGSTS.E [R3+-0x20600], [R4.64], P0 ;  /* 0xdfa0000004037fae */ /* 0x0009e80008121844 */
[----:B------:R4:W-:Y:S04]  /*74450*/  LDGSTS.E [R18+-0x1f600], [R8.64], P0 ;  /* 0xe0a0000008127fae */ /* 0x0009e80008121844 */
[----:B----4-:R-:W4:Y:S01]  /*74460*/  LDL.LU.64 R22, [R1+0x60e8] ;  /* 0x0060e80001167983 */ /* 0x010f220000300a00 */
[----:B-1----:R-:W2:Y:S02]  /*74470*/  LDL.LU.64 R16, [R1+0x60e0] ;  /* 0x0060e00001107983 */ /* 0x002ea40000300a00 */
[----:B------:R1:W-:Y:S02]  /*74480*/  STL.64 [R1+0x350], R4 ;  /* 0x0003500401007387 */ /* 0x0003e40000100a00 */
[----:B------:R-:W-:-:S04]  /*74490*/  IMAD.WIDE R6, R2, 0x4, R6 ;  /* 0x0000000402067825 */ /* 0x000fc800078e0206 */
[C---:B------:R-:W-:Y:S01]  /*744a0*/  IMAD.WIDE R14, R2.reuse, 0x4, R14 ;  /* 0x00000004020e7825 */ /* 0x040fe200078e020e */
[----:B------:R1:W-:Y:S04]  /*744b0*/  LDGSTS.E [R12+-0x1e600], [R6.64], P0 ;  /* 0xe1a00000060c7fae */ /* 0x0003e80008121844 */
[----:B-1----:R-:W2:Y:S01]  /*744c0*/  LDL.LU.64 R4, [R1+0x60d8] ;  /* 0x0060d80001047983 */ /* 0x002ea20000300a00 */
[----:B------:R1:W-:Y:S02]  /*744d0*/  STL.64 [R1+0x1668], R8 ;  /* 0x0016680801007387 */ /* 0x0003e40000100a00 */
[----:B------:R-:W-:-:S04]  /*744e0*/  IMAD.WIDE R10, R2, 0x4, R10 ;  /* 0x00000004020a7825 */ /* 0x000fc800078e020a */
[----:B------:R2:W-:Y:S01]  /*744f0*/  LDGSTS.E [R252+-0x1d600], [R14.64], P0 ;  /* 0xe2a000000efc7fae */ /* 0x0005e20008121844 */
[----:B------:R1:W-:Y:S04]  /*74500*/  LDGSTS.E [R3+-0x1c600], [R10.64], P0 ;  /* 0xe3a000000a037fae */ /* 0x0003e80008121844 */
[----:B-1----:R-:W2:Y:S01]  /*74510*/  LDL.LU.64 R8, [R1+0x60d0] ;  /* 0x0060d00001087983 */ /* 0x002ea20000300a00 */
[----:B------:R1:W-:Y:S02]  /*74520*/  STL.64 [R1+0x1a38], R6 ;  /* 0x001a380601007387 */ /* 0x0003e40000100a00 */
[----:B------:R-:W-:Y:S01]  /*74530*/  STL.64 [R1+0x1a48], R14 ;  /* 0x001a480e01007387 */ /* 0x000fe20000100a00 */
[----:B-1----:R-:W2:Y:S01]  /*74540*/  LDL.LU.64 R6, [R1+0x60c8] ;  /* 0x0060c80001067983 */ /* 0x002ea20000300a00 */
[----:B------:R1:W-:Y:S03]  /*74550*/  STL.64 [R1+0x1a58], R10 ;  /* 0x001a580a01007387 */ /* 0x0003e60000100a00 */
[----:B-1----:R-:W3:Y:S01]  /*74560*/  LDL.LU.64 R10, [R1+0x60c0] ;  /* 0x0060c000010a7983 */ /* 0x002ee20000300a00 */
[----:B--2---:R-:W-:Y:S01]  /*74570*/  IMAD.WIDE R14, R2, 0x4, R6 ;  /* 0x00000004020e7825 */ /* 0x004fe200078e0206 */
[----:B------:R-:W-:-:S02]  /*74580*/  IADD3 R7, R13, 0x200000, RZ ;  /* 0x002000000d077810 */ /* 0x000fc40007ffe0ff */
[----:B------:R-:W-:Y:S01]  /*74590*/  IADD3 R6, R13, 0x200000, RZ ;  /* 0x002000000d067810 */ /* 0x000fe20007ffe0ff */
[C---:B------:R-:W-:Y:S01]  /*745a0*/  IMAD.WIDE R12, R2.reuse, 0x4, R8 ;  /* 0x00000004020c7825 */ /* 0x040fe200078e0208 */
[----:B------:R-:W-:Y:S01]  /*745b0*/  LOP3.LUT R8, R19, 0x50, RZ, 0x3c, !PT ;  /* 0x0000005013087812 */ /* 0x000fe200078e3cff */
[----:B------:R1:W-:Y:S04]  /*745c0*/  STL.64 [R1+0x1a70], R14 ;  /* 0x001a700e01007387 */ /* 0x0003e80000100a00 */
[----:B------:R1:W-:Y:S01]  /*745d0*/  LDGSTS.E [R252+-0x1b600], [R14.64], P0 ;  /* 0xe4a000000efc7fae */ /* 0x0003e20008121844 */
[----:B------:R-:W-:-:S04]  /*745e0*/  IMAD.WIDE R18, R2, 0x4, R4 ;  /* 0x0000000402127825 */ /* 0x000fc800078e0204 */
[----:B------:R2:W-:Y:S01]  /*745f0*/  LDGSTS.E [R7+-0x1a600], [R12.64], P0 ;  /* 0xe5a000000c077fae */ /* 0x0005e20008121844 */
[----:B------:R2:W-:Y:S04]  /*74600*/  LDGSTS.E [R6+-0x19600], [R18.64], P0 ;  /* 0xe6a0000012067fae */ /* 0x0005e80008121844 */
[----:B-1----:R-:W4:Y:S01]  /*74610*/  LDL.LU.64 R14, [R1+0x60b8] ;  /* 0x0060b800010e7983 */ /* 0x002f220000300a00 */
[----:B------:R2:W-:Y:S02]  /*74620*/  STL.64 [R1+0x1b48], R12 ;  /* 0x001b480c01007387 */ /* 0x0005e40000100a00 */
[----:B------:R1:W-:Y:S01]  /*74630*/  STL.64 [R1+0x1b58], R18 ;  /* 0x001b581201007387 */ /* 0x0003e20000100a00 */
[----:B--2---:R-:W2:Y:S01]  /*74640*/  LDL.LU.64 R12, [R1+0x60b0] ;  /* 0x0060b000010c7983 */ /* 0x004ea20000300a00 */
[----:B-1----:R-:W2:Y:S02]  /*74650*/  LDL.LU.64 R18, [R1+0x60a8] ;  /* 0x0060a80001127983 */ /* 0x002ea40000300a00 */
[----:B---3--:R-:W-:Y:S01]  /*74660*/  IMAD.WIDE R4, R2, 0x4, R10 ;  /* 0x0000000402047825 */ /* 0x008fe200078e020a */
[----:B------:R-:W-:-:S02]  /*74670*/  IADD3 R3, R8, 0x200000, RZ ;  /* 0x0020000008037810 */ /* 0x000fc40007ffe0ff */
[C---:B------:R-:W-:Y:S02]  /*74680*/  IADD3 R6, R8.reuse, 0x200000, RZ ;  /* 0x0020000008067810 */ /* 0x040fe40007ffe0ff */
[----:B------:R1:W-:Y:S04]  /*74690*/  STL.64 [R1+0x1b60], R4 ;  /* 0x001b600401007387 */ /* 0x0003e80000100a00 */
[----:B------:R1:W-:Y:S02]  /*746a0*/  LDGSTS.E [R3+-0x18600], [R4.64], P0 ;  /* 0xe7a0000004037fae */ /* 0x0003e40008121844 */
[C---:B-1----:R-:W-:Y:S02]  /*746b0*/  IADD3 R5, R8.reuse, 0x200000, RZ ;  /* 0x0020000008057810 */ /* 0x042fe40007ffe0ff */
[----:B------:R-:W-:Y:S01]  /*746c0*/  IADD3 R4, R8, 0x200000, RZ ;  /* 0x0020000008047810 */ /* 0x000fe20007ffe0ff */
[----:B----4-:R-:W-:-:S04]  /*746d0*/  IMAD.WIDE R10, R2, 0x4, R14 ;  /* 0x00000004020a7825 */ /* 0x010fc800078e020e */
[----:B------:R-:W-:-:S04]  /*746e0*/  IMAD.WIDE R14, R2, 0x4, R16 ;  /* 0x00000004020e7825 */ /* 0x000fc800078e0210 */
[----:B------:R-:W-:Y:S01]  /*746f0*/  IMAD.MOV.U32 R16, RZ, RZ, R10 ;  /* 0x000000ffff107224 */ /* 0x000fe200078e000a */
[----:B------:R-:W-:Y:S01]  /*74700*/  MOV R17, R11 ;  /* 0x0000000b00117202 */ /* 0x000fe20000000f00 */
[----:B------:R2:W-:Y:S01]  /*74710*/  STL.64 [R1+0x1b78], R10 ;  /* 0x001b780a01007387 */ /* 0x0005e20000100a00 */
[----:B------:R1:W-:Y:S03]  /*74720*/  STL.64 [R1+0x1b88], R14 ;  /* 0x001b880e01007387 */ /* 0x0003e60000100a00 */
[----:B------:R3:W-:Y:S01]  /*74730*/  LDGSTS.E [R6+-0x17600], [R16.64], P0 ;  /* 0xe8a0000010067fae */ /* 0x0007e20008121844 */
[----:B------:R1:W-:Y:S02]  /*74740*/  LDGSTS.E [R5+-0x16600], [R14.64], P0 ;  /* 0xe9a000000e057fae */ /* 0x0003e40008121844 */
[----:B--2---:R-:W-:-:S04]  /*74750*/  IMAD.WIDE R10, R2, 0x4, R12 ;  /* 0x00000004020a7825 */ /* 0x004fc800078e020c */
[C---:B------:R-:W-:Y:S01]  /*74760*/  IMAD.WIDE R12, R2.reuse, 0x4, R18 ;  /* 0x00000004020c7825 */ /* 0x040fe200078e0212 */
[----:B------:R2:W-:Y:S04]  /*74770*/  STL.64 [R1+0x1b90], R10 ;  /* 0x001b900a01007387 */ /* 0x0005e80000100a00 */
[----:B------:R2:W-:Y:S01]  /*74780*/  LDGSTS.E [R4+-0x15600], [R10.64], P0 ;  /* 0xeaa000000a047fae */ /* 0x0005e20008121844 */
[----:B------:R4:W-:Y:S02]  /*74790*/  STL.64 [R1+0x1c18], R12 ;  /* 0x001c180c01007387 */ /* 0x0009e40000100a00 */
[----:B------:R4:W-:Y:S02]  /*747a0*/  LDGSTS.E [R3+-0x14600], [R12.64], P0 ;  /* 0xeba000000c037fae */ /* 0x0009e40008121844 */
[----:B-1----:R-:W-:-:S04]  /*747b0*/  IMAD.WIDE R14, R2, 0x4, R24 ;  /* 0x00000004020e7825 */ /* 0x002fc800078e0218 */
[----:B--2---:R-:W-:-:S04]  /*747c0*/  IMAD.WIDE R10, R2, 0x4, R22 ;  /* 0x00000004020a7825 */ /* 0x004fc800078e0216 */
[C---:B----4-:R-:W-:Y:S01]  /*747d0*/  IMAD.WIDE R12, R2.reuse, 0x4, R20 ;  /* 0x00000004020c7825 */ /* 0x050fe200078e0214 */
[----:B------:R5:W-:Y:S04]  /*747e0*/  STL.64 [R1+0x1c50], R10 ;  /* 0x001c500a01007387 */ /* 0x000be80000100a00 */
[----:B------:R5:W-:Y:S01]  /*747f0*/  LDGSTS.E [R6+-0x13600], [R10.64], P0 ;  /* 0xeca000000a067fae */ /* 0x000be20008121844 */
[----:B------:R1:W-:Y:S02]  /*74800*/  STL.64 [R1+0x1c58], R14 ;  /* 0x001c580e01007387 */ /* 0x0003e40000100a00 */
[----:B------:R1:W-:Y:S02]  /*74810*/  LDGSTS.E [R5+-0x12600], [R14.64], P0 ;  /* 0xeda000000e057fae */ /* 0x0003e40008121844 */
[----:B------:R2:W-:Y:S01]  /*74820*/  STL.64 [R1+0x1c78], R12 ;  /* 0x001c780c01007387 */ /* 0x0005e20000100a00 */
[----:B------:R2:W-:Y:S01]  /*74830*/  LDGSTS.E [R4+-0x11600], [R12.64], P0 ;  /* 0xeea000000c047fae */ /* 0x0005e20008121844 */
[----:B-----5:R-:W-:-:S04]  /*74840*/  IMAD.WIDE R10, R2, 0x4, R26 ;  /* 0x00000004020a7825 */ /* 0x020fc800078e021a */
[----:B-1----:R-:W-:-:S04]  /*74850*/  IMAD.WIDE R14, R2, 0x4, R32 ;  /* 0x00000004020e7825 */ /* 0x002fc800078e0220 */
[C---:B--2---:R-:W-:Y:S01]  /*74860*/  IMAD.WIDE R12, R2.reuse, 0x4, R30 ;  /* 0x00000004020c7825 */ /* 0x044fe200078e021e */
        /* <DEDUP_REMOVED lines=8> */
[C---:B----4-:R-:W-:Y:S01]  /*748f0*/  IMAD.WIDE R14, R2.reuse, 0x4, R40 ;  /* 0x00000004020e7825 */ /* 0x050fe200078e0228 */
[----:B------:R1:W-:Y:S04]  /*74900*/  STL.64 [R1+0x36a0], R10 ;  /* 0x0036a00a01007387 */ /* 0x0003e80000100a00 */
[----:B------:R1:W-:Y:S01]  /*74910*/  LDGSTS.E [R4+-0xd600], [R10.64], P0 ;  /* 0xf2a000000a047fae */ /* 0x0003e20008121844 */
[----:B------:R2:W-:Y:S02]  /*74920*/  STL.64 [R1+0x3698], R12 ;  /* 0x0036980c01007387 */ /* 0x0005e40000100a00 */
[----:B------:R2:W-:Y:S02]  /*74930*/  LDGSTS.E [R3+-0xc600], [R12.64], P0 ;  /* 0xf3a000000c037fae */ /* 0x0005e40008121844 */
[----:B-1----:R-:W-:-:S04]  /*74940*/  IMAD.WIDE R10, R2, 0x4, R38 ;  /* 0x00000004020a7825 */ /* 0x002fc800078e0226 */
[C---:B--2---:R-:W-:Y:S01]  /*74950*/  IMAD.WIDE R12, R2.reuse, 0x4, R36 ;  /* 0x00000004020c7825 */ /* 0x044fe200078e0224 */
[----:B------:R1:W-:Y:S04]  /*74960*/  STL.64 [R1+0x3690], R10 ;  /* 0x0036900a01007387 */ /* 0x0003e80000100a00 */
[----:B------:R1:W-:Y:S01]  /*74970*/  LDGSTS.E [R6+-0xb600], [R10.64], P0 ;  /* 0xf4a000000a067fae */ /* 0x0003e20008121844 */
[----:B------:R-:W-:Y:S02]  /*74980*/  STL.64 [R1+0x3688], R14 ;  /* 0x0036880e01007387 */ /* 0x000fe40000100a00 */
[----:B------:R2:W-:Y:S02]  /*74990*/  LDGSTS.E [R5+-0xa600], [R14.64], P0 ;  /* 0xf5a000000e057fae */ /* 0x0005e40008121844 */
[----:B------:R4:W-:Y:S01]  /*749a0*/  STL.64 [R1+0x3680], R12 ;  /* 0x0036800c01007387 */ /* 0x0009e20000100a00 */
[----:B------:R4:W-:Y:S01]  /*749b0*/  LDGSTS.E [R4+-0x9600], [R12.64], P0 ;  /* 0xf6a000000c047fae */ /* 0x0009e20008121844 */
[----:B------:R-:W-:-:S04]  /*749c0*/  IMAD.WIDE R20, R2, 0x4, R48 ;  /* 0x0000000402147825 */ /* 0x000fc800078e0230 */
[----:B-1----:R-:W-:-:S04]  /*749d0*/  IMAD.WIDE R10, R2, 0x4, R42 ;  /* 0x00000004020a7825 */ /* 0x002fc800078e022a */
[C---:B----4-:R-:W-:Y:S01]  /*749e0*/  IMAD.WIDE R12, R2.reuse, 0x4, R46 ;  /* 0x00000004020c7825 */ /* 0x050fe200078e022e */
[----:B------:R1:W-:Y:S04]  /*749f0*/  STL.64 [R1+0x3678], R10 ;  /* 0x0036780a01007387 */ /* 0x0003e80000100a00 */
[----:B------:R1:W-:Y:S01]  /*74a00*/  LDGSTS.E [R3+-0x8600], [R10.64], P0 ;  /* 0xf7a000000a037fae */ /* 0x0003e20008121844 */
[----:B------:R-:W4:Y:S02]  /*74a10*/  LDL.LU.64 R18, [R1+0xf8] ;  /* 0x0000f80001127983 */ /* 0x000f240000300a00 */
[----:B------:R5:W-:Y:S02]  /*74a20*/  STL.64 [R1+0x3670], R12 ;  /* 0x0036700c01007387 */ /* 0x000be40000100a00 */
[----:B---3--:R-:W3:Y:S01]  /*74a30*/  LDL.LU.64 R16, [R1+0xe8] ;  /* 0x0000e80001107983 */ /* 0x008ee20000300a00 */
[----:B------:R5:W-:Y:S04]  /*74a40*/  LDGSTS.E [R6+-0x7600], [R12.64], P0 ;  /* 0xf8a000000c067fae */ /* 0x000be80008121844 */
[----:B------:R-:W-:Y:S01]  /*74a50*/  STL.64 [R1+0x3668], R20 ;  /* 0x0036681401007387 */ /* 0x000fe20000100a00 */
[----:B--2---:R-:W-:-:S04]  /*74a60*/  IMAD.WIDE R14, R2, 0x4, R50 ;  /* 0x00000004020e7825 */ /* 0x004fc800078e0232 */
[----:B------:R2:W-:Y:S02]  /*74a70*/  LDGSTS.E [R5+-0x6600], [R20.64], P0 ;  /* 0xf9a0000014057fae */ /* 0x0005e40008121844 */
[C---:B-1----:R-:W-:Y:S01]  /*74a80*/  IMAD.WIDE R10, R2.reuse, 0x4, R44 ;  /* 0x00000004020a7825 */ /* 0x042fe200078e022c */
[----:B-----5:R-:W5:Y:S04]  /*74a90*/  LDL.LU.64 R12, [R1+0xd8] ;  /* 0x0000d800010c7983 */ /* 0x020f680000300a00 */
[----:B------:R1:W-:Y:S01]  /*74aa0*/  STL.64 [R1+0x3660], R10 ;  /* 0x0036600a01007387 */ /* 0x0003e20000100a00 */
[----:B------:R1:W-:Y:S01]  /*74ab0*/  LDGSTS.E [R4+-0x5600], [R10.64], P0 ;  /* 0xfaa000000a047fae */ /* 0x0003e20008121844 */
[----:B------:R2:W-:Y:S03]  /*74ac0*/  LDGSTS.E [R3+-0x4600], [R14.64], P0 ;  /* 0xfba000000e037fae */ /* 0x0005e60008121844 */
[----:B-1----:R-:W5:Y:S01]  /*74ad0*/  LDL.LU.64 R10, [R1+0xc8] ;  /* 0x0000c800010a7983 */ /* 0x002f620000300a00 */
[----:B------:R2:W-:Y:S03]  /*74ae0*/  STL.64 [R1+0x3658], R14 ;  /* 0x0036580e01007387 */ /* 0x0005e60000100a00 */
[----:B--2---:R-:W2:Y:S04]  /*74af0*/  LDL.LU.64 R14, [R1+0xb8] ;  /* 0x0000b800010e7983 */ /* 0x004ea80000300a00 */
[----:B------:R-:W1:Y:S01]  /*74b00*/  S2R R9, SR_TID.X ;  /* 0x0000000000097919 */ /* 0x000e620000002100 */
[----:B------:R-:W-:-:S04]  /*74b10*/  IMAD.WIDE R20, R2, 0x4, R54 ;  /* 0x0000000402147825 */ /* 0x000fc800078e0236 */
[----:B------:R-:W-:-:S04]  /*74b20*/  IMAD.WIDE R24, R2, 0x4, R56 ;  /* 0x0000000402187825 */ /* 0x000fc800078e0238 */
[C---:B------:R-:W-:Y:S01]  /*74b30*/  IMAD.WIDE R22, R2.reuse, 0x4, R52 ;  /* 0x0000000402167825 */ /* 0x040fe200078e0234 */
[----:B------:R1:W-:Y:S04]  /*74b40*/  STL.64 [R1+0x3650], R20 ;  /* 0x0036501401007387 */ /* 0x0003e80000100a00 */
[----:B------:R1:W-:Y:S01]  /*74b50*/  LDGSTS.E [R6+-0x3600], [R20.64], P0 ;  /* 0xfca0000014067fae */ /* 0x0003e20008121844 */
[----:B------:R1:W-:Y:S02]  /*74b60*/  STL.64 [R1+0x3648], R24 ;  /* 0x0036481801007387 */ /* 0x0003e40000100a00 */
[----:B------:R1:W-:Y:S02]  /*74b70*/  STL.64 [R1+0x3640], R22 ;  /* 0x0036401601007387 */ /* 0x0003e40000100a00 */
[----:B------:R-:W2:Y:S01]  /*74b80*/  LDL.LU.64 R30, [R1+0xa8] ;  /* 0x0000a800011e7983 */ /* 0x000ea20000300a00 */
[----:B------:R-:W2:Y:S01]  /*74b90*/  LDL.LU.64 R28, [R1+0x98] ;  /* 0x00009800011c7983 */ /* 0x000ea20000300a00 */
[----:B------:R-:W2:Y:S03]  /*74ba0*/  LDL.LU.64 R26, [R1+0x88] ;  /* 0x00008800011a7983 */ /* 0x000ea60000300a00 */
[----:B------:R1:W-:Y:S01]  /*74bb0*/  LDGSTS.E [R5+-0x2600], [R24.64], P0 ;  /* 0xfda0000018057fae */ /* 0x0003e20008121844 */
[----:B------:R1:W-:Y:S02]  /*74bc0*/  LDGSTS.E [R4+-0x1600], [R22.64], P0 ;  /* 0xfea0000016047fae */ /* 0x0003e40008121844 */
[----:B-1----:R-:W-:Y:S01]  /*74bd0*/  LOP3.LUT R9, R9, 0x7f, RZ, 0xc0, !PT ;  /* 0x0000007f09097812 */ /* 0x002fe200078ec0ff */
[----:B------:R-:W-:-:S04]  /*74be0*/  IMAD.WIDE R20, R2, 0x4, R58 ;  /* 0x0000000402147825 */ /* 0x000fc800078e023a */
[----:B------:R-:W-:Y:S01]  /*74bf0*/  IMAD.SHL.U32 R9, R9, 0x4, RZ ;  /* 0x0000000409097824 */ /* 0x000fe200078e00ff */
[----:B------:R1:W-:Y:S01]  /*74c00*/  STL.64 [R1+0x3638], R20 ;  /* 0x0036381401007387 */ /* 0x0003e20000100a00 */
[----:B------:R-:W2:Y:S03]  /*74c10*/  LDL.LU.64 R24, [R1+0x78] ;  /* 0x0000780001187983 */ /* 0x000ea60000300a00 */
[----:B------:R1:W-:Y:S01]  /*74c20*/  LDGSTS.E [R3+-0x600], [R20.64], P0 ;  /* 0xffa0000014037fae */ /* 0x0003e20008121844 */
[----:B------:R-:W-:-:S04]  /*74c30*/  LOP3.LUT R8, R9, 0x60, RZ, 0x3c, !PT ;  /* 0x0000006009087812 */ /* 0x000fc800078e3cff */
[C---:B------:R-:W-:Y:S02]  /*74c40*/  IADD3 R6, R8.reuse, 0x200000, RZ ;  /* 0x0020000008067810 */ /* 0x040fe40007ffe0ff */
[C---:B------:R-:W-:Y:S02]  /*74c50*/  IADD3 R5, R8.reuse, 0x200000, RZ ;  /* 0x0020000008057810 */ /* 0x040fe40007ffe0ff */
[C---:B------:R-:W-:Y:S02]  /*74c60*/  IADD3 R4, R8.reuse, 0x200000, RZ ;  /* 0x0020000008047810 */ /* 0x040fe40007ffe0ff */
[----:B-1----:R-:W-:Y:S01]  /*74c70*/  IADD3 R3, R8, 0x200000, RZ ;  /* 0x0020000008037810 */ /* 0x002fe20007ffe0ff */
[----:B----4-:R-:W-:-:S04]  /*74c80*/  IMAD.WIDE R18, R2, 0x4, R18 ;  /* 0x0000000402127825 */ /* 0x010fc800078e0212 */
[C---:B---3--:R-:W-:Y:S01]  /*74c90*/  IMAD.WIDE R16, R2.reuse, 0x4, R16 ;  /* 0x0000000402107825 */ /* 0x048fe200078e0210 */
[----:B------:R1:W-:Y:S03]  /*74ca0*/  STL.64 [R1+0x1e8], R18 ;  /* 0x0001e81201007387 */ /* 0x0003e60000100a00 */
[----:B------:R-:W3:Y:S02]  /*74cb0*/  LDL.LU.64 R22, [R1+0x68] ;  /* 0x0000680001167983 */ /* 0x000ee40000300a00 */
[----:B------:R-:W4:Y:S02]  /*74cc0*/  LDL.LU.64 R20, [R1+0x58] ;  /* 0x0000580001147983 */ /* 0x000f240000300a00 */
[----:B------:R1:W-:Y:S01]  /*74cd0*/  STL.64 [R1+0x1e0], R16 ;  /* 0x0001e01001007387 */ /* 0x0003e20000100a00 */
[----:B------:R1:W-:Y:S01]  /*74ce0*/  LDGSTS.E [R6+-0x3f400], [R18.64], P0 ;  /* 0xc0c0000012067fae */ /* 0x0003e20008121844 */
[----:B------:R5:W-:Y:S02]  /*74cf0*/  LDGSTS.E [R5+-0x3e400], [R16.64], P0 ;  /* 0xc1c0000010057fae */ /* 0x000be40008121844 */
[----:B-----5:R-:W-:-:S05]  /*74d00*/  IMAD.WIDE R12, R2, 0x4, R12 ;  /* 0x00000004020c7825 */ /* 0x020fca00078e020c */
[----:B------:R5:W-:Y:S04]  /*74d10*/  LDGSTS.E [R4+-0x3d400], [R12.64], P0 ;  /* 0xc2c000000c047fae */ /* 0x000be80008121844 */
[----:B-1----:R-:W4:Y:S01]  /*74d20*/  LDL.LU.64 R18, [R1+0x48] ;  /* 0x0000480001127983 */ /* 0x002f220000300a00 */
[----:B------:R5:W-:Y:S02]  /*74d30*/  STL.64 [R1+0x128], R12 ;  /* 0x0001280c01007387 */ /* 0x000be40000100a00 */
[----:B------:R-:W4:Y:S02]  /*74d40*/  LDL.LU.64 R16, [R1+0x38] ;  /* 0x0000380001107983 */ /* 0x000f240000300a00 */
[----:B------:R-:W-:-:S05]  /*74d50*/  IMAD.WIDE R10, R2, 0x4, R10 ;  /* 0x00000004020a7825 */ /* 0x000fca00078e020a */
[----:B------:R1:W-:Y:S04]  /*74d60*/  STL.64 [R1+0x120], R10 ;  /* 0x0001200a01007387 */ /* 0x0003e80000100a00 */
[----:B------:R1:W-:Y:S01]  /*74d70*/  LDGSTS.E [R3+-0x3c400], [R10.64], P0 ;  /* 0xc3c000000a037fae */ /* 0x0003e20008121844 */
[----:B--2---:R-:W-:-:S03]  /*74d80*/  IMAD.WIDE R32, R2, 0x4, R14 ;  /* 0x0000000402207825 */ /* 0x004fc600078e020e */
[----:B------:R-:W2:Y:S01]  /*74d90*/  LDL.LU.64 R14, [R1+0x28] ;  /* 0x00002800010e7983 */ /* 0x000ea20000300a00 */
[----:B-----5:R-:W5:Y:S02]  /*74da0*/  LDL.LU.64 R12, [R1+0x18] ;  /* 0x00001800010c7983 */ /* 0x020f640000300a00 */
[----:B------:R-:W-:Y:S02]  /*74db0*/  STL.64 [R1+0x118], R32 ;  /* 0x0001182001007387 */ /* 0x000fe40000100a00 */
[----:B-1----:R-:W5:Y:S01]  /*74dc0*/  LDL.LU.64 R10, [R1+0x8] ;  /* 0x00000800010a7983 */ /* 0x002f620000300a00 */
[----:B------:R1:W-:Y:S01]  /*74dd0*/  LDGSTS.E [R6+-0x3b400], [R32.64], P0 ;  /* 0xc4c0000020067fae */ /* 0x0003e20008121844 */
[----:B------:R-:W-:-:S04]  /*74de0*/  IMAD.WIDE R30, R2, 0x4, R30 ;  /* 0x00000004021e7825 */ /* 0x000fc800078e021e */
[----:B------:R-:W-:-:S04]  /*74df0*/  IMAD.WIDE R28, R2, 0x4, R28 ;  /* 0x00000004021c7825 */ /* 0x000fc800078e021c */
[C---:B------:R-:W-:Y:S01]  /*74e00*/  IMAD.WIDE R26, R2.reuse, 0x4, R26 ;  /* 0x00000004021a7825 */ /* 0x040fe200078e021a */
[----:B------:R-:W-:Y:S04]  /*74e10*/  STL.64 [R1+0x110], R30 ;  /* 0x0001101e01007387 */ /* 0x000fe80000100a00 */
[----:B------:R1:W-:Y:S01]  /*74e20*/  LDGSTS.E [R5+-0x3a400], [R30.64], P0 ;  /* 0xc5c000001e057fae */ /* 0x0003e20008121844 */
[----:B------:R-:W-:Y:S02]  /*74e30*/  STL.64 [R1+0x108], R28 ;  /* 0x0001081c01007387 */ /* 0x000fe40000100a00 */
[----:B------:R1:W-:Y:S02]  /*74e40*/  LDGSTS.E [R4+-0x39400], [R28.64], P0 ;  /* 0xc6c000001c047fae */ /* 0x0003e40008121844 */
[----:B------:R-:W-:Y:S01]  /*74e50*/  STL.64 [R1+0x100], R26 ;  /* 0x0001001a01007387 */ /* 0x000fe20000100a00 */
[----:B------:R1:W-:Y:S01]  /*74e60*/  LDGSTS.E [R3+-0x38400], [R26.64], P0 ;  /* 0xc7c000001a037fae */ /* 0x0003e20008121844 */
[----:B------:R-:W-:-:S05]  /*74e70*/  IMAD.WIDE R24, R2, 0x4, R24 ;  /* 0x0000000402187825 */ /* 0x000fca00078e0218 */
[----:B------:R-:W-:Y:S04]  /*74e80*/  STL.64 [R1+0xf8], R24 ;  /* 0x0000f81801007387 */ /* 0x000fe80000100a00 */
[----:B------:R1:W-:Y:S01]  /*74e90*/  LDGSTS.E [R6+-0x37400], [R24.64], P0 ;  /* 0xc8c0000018067fae */ /* 0x0003e20008121844 */
        /* <DEDUP_REMOVED lines=11> */
[C---:B----4-:R-:W-:Y:S01]  /*74f50*/  IMAD.WIDE R20, R2.reuse, 0x4, R20 ;  /* 0x0000000402147825 */ /* 0x050fe200078e0214 */
[----:B------:R-:W-:Y:S04]  /*74f60*/  STL.64 [R1+0xe8], R22 ;  /* 0x0000e81601007387 */ /* 0x000fe80000100a00 */
[----:B------:R2:W-:Y:S01]  /*74f70*/  LDGSTS.E [R5+-0x36400], [R22.64], P0 ;  /* 0xc9c0000016057fae */ /* 0x0005e20008121844 */
[----:B------:R-:W-:Y:S02]  /*74f80*/  STL.64 [R1+0xd8], R20 ;  /* 0x0000d81401007387 */ /* 0x000fe40000100a00 */
[----:B------:R4:W-:Y:S02]  /*74f90*/  LDGSTS.E [R4+-0x35400], [R20.64], P0 ;  /* 0xcac0000014047fae */ /* 0x0009e40008121844 */
[----:B------:R-:W-:-:S04]  /*74fa0*/  IMAD.WIDE R18, R2, 0x4, R18 ;  /* 0x0000000402127825 */ /* 0x000fc800078e0212 */
[C---:B------:R-:W-:Y:S01]  /*74fb0*/  IMAD.WIDE R16, R2.reuse, 0x4, R16 ;  /* 0x0000000402107825 */ /* 0x040fe200078e0210 */
[----:B------:R-:W-:Y:S04]  /*74fc0*/  STL.64 [R1+0xc8], R18 ;  /* 0x0000c81201007387 */ /* 0x000fe80000100a00 */
[----:B------:R1:W-:Y:S01]  /*74fd0*/  LDGSTS.E [R3+-0x34400], [R18.64], P0 ;  /* 0xcbc0000012037fae */ /* 0x0003e20008121844 */
[----:B------:R-:W-:Y:S02]  /*74fe0*/  STL.64 [R1+0xb8], R16 ;  /* 0x0000b81001007387 */ /* 0x000fe40000100a00 */
[----:B------:R1:W-:Y:S02]  /*74ff0*/  LDGSTS.E [R6+-0x33400], [R16.64], P0 ;  /* 0xccc0000010067fae */ /* 0x0003e40008121844 */
[----:B--2---:R-:W-:-:S04]  /*75000*/  IMAD.WIDE R14, R2, 0x4, R14 ;  /* 0x00000004020e7825 */ /* 0x004fc800078e020e */
[----:B-----5:R-:W-:-:S04]  /*75010*/  IMAD.WIDE R12, R2, 0x4, R12 ;  /* 0x00000004020c7825 */ /* 0x020fc800078e020c */
[C---:B------:R-:W-:Y:S01]  /*75020*/  IMAD.WIDE R10, R2.reuse, 0x4, R10 ;  /* 0x00000004020a7825 */ /* 0x040fe200078e020a */
[----:B------:R2:W-:Y:S04]  /*75030*/  STL.64 [R1+0xa8], R14 ;  /* 0x0000a80e01007387 */ /* 0x0005e80000100a00 */
[----:B------:R2:W-:Y:S01]  /*75040*/  LDGSTS.E [R5+-0x32400], [R14.64], P0 ;  /* 0xcdc000000e057fae */ /* 0x0005e20008121844 */
[----:B------:R5:W-:Y:S02]  /*75050*/  STL.64 [R1+0x98], R12 ;  /* 0x0000980c01007387 */ /* 0x000be40000100a00 */
[----:B------:R5:W-:Y:S02]  /*75060*/  LDGSTS.E [R4+-0x31400], [R12.64], P0 ;  /* 0xcec000000c047fae */ /* 0x000be40008121844 */
[----:B------:R1:W-:Y:S01]  /*75070*/  STL.64 [R1+0x88], R10 ;  /* 0x0000880a01007387 */ /* 0x0003e20000100a00 */
[----:B------:R1:W-:Y:S01]  /*75080*/  LDGSTS.E [R3+-0x30400], [R10.64], P0 ;  /* 0xcfc000000a037fae */ /* 0x0003e20008121844 */
[----:B--2---:R-:W-:-:S04]  /*75090*/  IMAD.WIDE R14, R2, 0x4, R60 ;  /* 0x00000004020e7825 */ /* 0x004fc800078e023c */
[----:B-----5:R-:W-:-:S04]  /*750a0*/  IMAD.WIDE R12, R2, 0x4, R250 ;  /* 0x00000004020c7825 */ /* 0x020fc800078e02fa */
[C---:B-1----:R-:W-:Y:S01]  /*750b0*/  IMAD.WIDE R10, R2.reuse, 0x4, R62 ;  /* 0x00000004020a7825 */ /* 0x042fe200078e023e */
        /* <DEDUP_REMOVED lines=8> */
[C---:B-----5:R-:W-:Y:S01]  /*75140*/  IMAD.WIDE R10, R2.reuse, 0x4, R66 ;  /* 0x00000004020a7825 */ /* 0x060fe200078e0242 */
        /* <DEDUP_REMOVED lines=21> */
[----:B-1----:R-:W-:-:S04]  /*752a0*/  IMAD.WIDE R12, R2, 0x4, R80 ;  /* 0x00000004020c7825 */ /* 0x002fc800078e0250 */
[C---:B-----5:R-:W-:Y:S01]  /*752b0*/  IMAD.WIDE R10, R2.reuse, 0x4, R82 ;  /* 0x00000004020a7825 */ /* 0x060fe200078e0252 */
[----:B------:R1:W-:Y:S04]  /*752c0*/  LDGSTS.E [R3+-0x24400], [R12.64], P0 ;  /* 0xdbc000000c037fae */ /* 0x0003e80008121844 */
[----:B------:R5:W-:Y:S01]  /*752d0*/  LDGSTS.E [R6+-0x23400], [R10.64], P0 ;  /* 0xdcc000000a067fae */ /* 0x000be20008121844 */
[----:B------:R1:W-:Y:S02]  /*752e0*/  LDGSTS.E [R5+-0x22400], [R84.64], P0 ;  /* 0xddc0000054057fae */ /* 0x0003e40008121844 */
[----:B------:R1:W-:Y:S02]  /*752f0*/  LDGSTS.E [R4+-0x21400], [R86.64], P0 ;  /* 0xdec0000056047fae */ /* 0x0003e40008121844 */
[----:B------:R2:W-:Y:S01]  /*75300*/  LDGSTS.E [R3+-0x20400], [R88.64], P0 ;  /* 0xdfc0000058037fae */ /* 0x0005e20008121844 */
[----:B------:R1:W-:Y:S04]  /*75310*/  STL.64 [R1+0x308], R12 ;  /* 0x0003080c01007387 */ /* 0x0003e80000100a00 */
[----:B------:R2:W-:Y:S01]  /*75320*/  LDGSTS.E [R6+-0x1f400], [R90.64], P0 ;  /* 0xe0c000005a067fae */ /* 0x0005e20008121844 */
[----:B------:R5:W-:Y:S02]  /*75330*/  STL.64 [R1+0x318], R10 ;  /* 0x0003180a01007387 */ /* 0x000be40000100a00 */
[----:B------:R2:W-:Y:S02]  /*75340*/  LDGSTS.E [R5+-0x1e400], [R92.64], P0 ;  /* 0xe1c000005c057fae */ /* 0x0005e40008121844 */
[----:B------:R2:W-:Y:S01]  /*75350*/  LDGSTS.E [R4+-0x1d400], [R94.64], P0 ;  /* 0xe2c000005e047fae */ /* 0x0005e20008121844 */
[----:B------:R2:W-:Y:S01]  /*75360*/  LDGSTS.E [R3+-0x1c400], [R96.64], P0 ;  /* 0xe3c0000060037fae */ /* 0x0005e20008121844 */
[----:B------:R2:W-:Y:S02]  /*75370*/  LDGSTS.E [R6+-0x1b400], [R98.64], P0 ;  /* 0xe4c0000062067fae */ /* 0x0005e40008121844 */
[----:B------:R2:W-:Y:S02]  /*75380*/  LDGSTS.E [R5+-0x1a400], [R100.64], P0 ;  /* 0xe5c0000064057fae */ /* 0x0005e40008121844 */
[----:B------:R2:W-:Y:S02]  /*75390*/  LDGSTS.E [R4+-0x19400], [R102.64], P0 ;  /* 0xe6c0000066047fae */ /* 0x0005e40008121844 */
[----:B--2---:R-:W-:-:S04]  /*753a0*/  IMAD.WIDE R14, R2, 0x4, R108 ;  /* 0x00000004020e7825 */ /* 0x004fc800078e026c */
[----:B-1----:R-:W-:-:S04]  /*753b0*/  IMAD.WIDE R12, R2, 0x4, R106 ;  /* 0x00000004020c7825 */ /* 0x002fc800078e026a */
[----:B-----5:R-:W-:-:S05]  /*753c0*/  IMAD.WIDE R10, R2, 0x4, R104 ;  /* 0x00000004020a7825 */ /* 0x020fca00078e0268 */
[----:B------:R1:W-:Y:S04]  /*753d0*/  STL.64 [R1+0x16b0], R10 ;  /* 0x0016b00a01007387 */ /* 0x0003e80000100a00 */
[----:B------:R1:W-:Y:S01]  /*753e0*/  LDGSTS.E [R3+-0x18400], [R10.64], P0 ;  /* 0xe7c000000a037fae */ /* 0x0003e20008121844 */
[----:B------:R2:W-:Y:S02]  /*753f0*/  STL.64 [R1+0x16e0], R12 ;  /* 0x0016e00c01007387 */ /* 0x0005e40000100a00 */
[----:B------:R2:W-:Y:S02]  /*75400*/  LDGSTS.E [R6+-0x17400], [R12.64], P0 ;  /* 0xe8c000000c067fae */ /* 0x0005e40008121844 */
[----:B------:R5:W-:Y:S01]  /*75410*/  STL.64 [R1+0x16e8], R14 ;  /* 0x0016e80e01007387 */ /* 0x000be20000100a00 */
[----:B------:R5:W-:Y:S01]  /*75420*/  LDGSTS.E [R5+-0x16400], [R14.64], P0 ;  /* 0xe9c000000e057fae */ /* 0x000be20008121844 */
[----:B-1----:R-:W-:-:S04]  /*75430*/  IMAD.WIDE R10, R2, 0x4, R110 ;  /* 0x00000004020a7825 */ /* 0x002fc800078e026e */
[C---:B--2---:R-:W-:Y:S01]  /*75440*/  IMAD.WIDE R12, R2.reuse, 0x4, R112 ;  /* 0x00000004020c7825 */ /* 0x044fe200078e0270 */
[----:B------:R1:W-:Y:S04]  /*75450*/  STL.64 [R1+0x16f0], R10 ;  /* 0x0016f00a01007387 */ /* 0x0003e80000100a00 */
[----:B------:R1:W-:Y:S01]  /*75460*/  LDGSTS.E [R4+-0x15400], [R10.64], P0 ;  /* 0xeac000000a047fae */ /* 0x0003e20008121844 */
[----:B------:R2:W-:Y:S02]  /*75470*/  STL.64 [R1+0x1a98], R12 ;  /* 0x001a980c01007387 */ /* 0x0005e40000100a00 */
[----:B------:R2:W-:Y:S02]  /*75480*/  LDGSTS.E [R3+-0x14400], [R12.64], P0 ;  /* 0xebc000000c037fae */ /* 0x0005e40008121844 */
[----:B-----5:R-:W-:-:S04]  /*75490*/  IMAD.WIDE R14, R2, 0x4, R116 ;  /* 0x00000004020e7825 */ /* 0x020fc800078e0274 */
[----:B-1----:R-:W-:-:S04]  /*754a0*/  IMAD.WIDE R10, R2, 0x4, R114 ;  /* 0x00000004020a7825 */ /* 0x002fc800078e0272 */
[C---:B--2---:R-:W-:Y:S01]  /*754b0*/  IMAD.WIDE R12, R2.reuse, 0x4, R118 ;  /* 0x00000004020c7825 */ /* 0x044fe200078e0276 */
[----:B------:R1:W-:Y:S04]  /*754c0*/  STL.64 [R1+0x1ab8], R10 ;  /* 0x001ab80a01007387 */ /* 0x0003e80000100a00 */
[----:B------:R1:W-:Y:S01]  /*754d0*/  LDGSTS.E [R6+-0x13400], [R10.64], P0 ;  /* 0xecc000000a067fae */ /* 0x0003e20008121844 */
[----:B------:R-:W-:Y:S02]  /*754e0*/  STL.64 [R1+0x1ac8], R14 ;  /* 0x001ac80e01007387 */ /* 0x000fe40000100a00 */
[----:B------:R2:W-:Y:S02]  /*754f0*/  STL.64 [R1+0x1ad8], R12 ;  /* 0x001ad80c01007387 */ /* 0x0005e40000100a00 */
[----:B------:R5:W-:Y:S01]  /*75500*/  LDGSTS.E [R5+-0x12400], [R14.64], P0 ;  /* 0xedc000000e057fae */ /* 0x000be20008121844 */
[----:B------:R2:W-:Y:S01]  /*75510*/  LDGSTS.E [R4+-0x11400], [R12.64], P0 ;  /* 0xeec000000c047fae */ /* 0x0005e20008121844 */
[----:B-1----:R-:W-:-:S05]  /*75520*/  IMAD.WIDE R10, R2, 0x4, R120 ;  /* 0x00000004020a7825 */ /* 0x002fca00078e0278 */
[----:B------:R1:W-:Y:S01]  /*75530*/  STL.64 [R1+0x1b00], R10 ;  /* 0x001b000a01007387 */ /* 0x0003e20000100a00 */
[----:B------:R-:W3:Y:S02]  /*75540*/  LDL.LU.64 R18, [R1+0xf0] ;  /* 0x0000f00001127983 */ /* 0x000ee40000300a00 */
[----:B--2---:R-:W2:Y:S02]  /*75550*/  LDL.LU.64 R12, [R1+0xe0] ;  /* 0x0000e000010c7983 */ /* 0x004ea40000300a00 */
[----:B------:R-:W2:Y:S01]  /*75560*/  LDL.LU.64 R16, [R1+0xd0] ;  /* 0x0000d00001107983 */ /* 0x000ea20000300a00 */
[----:B------:R1:W-:Y:S04]  /*75570*/  LDGSTS.E [R3+-0x10400], [R10.64], P0 ;  /* 0xefc000000a037fae */ /* 0x0003e80008121844 */
[----:B-----5:R-:W5:Y:S04]  /*75580*/  LDL.LU.64 R14, [R1+0xc0] ;  /* 0x0000c000010e7983 */ /* 0x020f680000300a00 */
[----:B-1----:R-:W5:Y:S01]  /*75590*/  LDL.LU.64 R10, [R1+0xb0] ;  /* 0x0000b000010a7983 */ /* 0x002f620000300a00 */
[----:B------:R-:W5:Y:S02]  /*755a0*/  LDL.LU.64 R32, [R1+0xa0] ;  /* 0x0000a00001207983 */ /* 0x000f640000300a00 */
[----:B------:R-:W5:Y:S02]  /*755b0*/  LDL.LU.64 R30, [R1+0x90] ;  /* 0x00009000011e7983 */ /* 0x000f640000300a00 */
[----:B------:R-:W5:Y:S01]  /*755c0*/  LDL.LU.64 R26, [R1+0x80] ;  /* 0x00008000011a7983 */ /* 0x000f620000300a00 */
[----:B----4-:R-:W4:Y:S01]  /*755d0*/  LDL.LU.64 R20, [R1+0x70] ;  /* 0x0000700001147983 */ /* 0x010f220000300a00 */
[----:B------:R-:W4:Y:S02]  /*755e0*/  LDL.LU.64 R24, [R1+0x60] ;  /* 0x0000600001187983 */ /* 0x000f240000300a00 */
[----:B------:R-:W4:Y:S02]  /*755f0*/  LDL.LU.64 R22, [R1+0x50] ;  /* 0x0000500001167983 */ /* 0x000f240000300a00 */
[----:B---3--:R-:W-:-:S04]  /*75600*/  IMAD.WIDE R82, R2, 0x4, R18 ;  /* 0x0000000402527825 */ /* 0x008fc800078e0212 */
[C---:B--2---:R-:W-:Y:S01]  /*75610*/  IMAD.WIDE R80, R2.reuse, 0x4, R12 ;  /* 0x0000000402507825 */ /* 0x044fe200078e020c */
[----:B------:R-:W2:Y:S03]  /*75620*/  LDL.LU.64 R18, [R1+0x40] ;  /* 0x0000400001127983 */ /* 0x000ea60000300a00 */
[----:B------:R-:W-:-:S04]  /*75630*/  IMAD.WIDE R78, R2, 0x4, R16 ;  /* 0x00000004024e7825 */ /* 0x000fc800078e0210 */
[----:B------:R-:W3:Y:S02]  /*75640*/  LDL.LU.64 R12, [R1+0x30] ;  /* 0x00003000010c7983 */ /* 0x000ee40000300a00 */
[C---:B-----5:R-:W-:Y:S01]  /*75650*/  IMAD.WIDE R76, R2.reuse, 0x4, R14 ;  /* 0x00000004024c7825 */ /* 0x060fe200078e020e */
[----:B------:R-:W5:Y:S03]  /*75660*/  LDL.LU.64 R16, [R1+0x20] ;  /* 0x0000200001107983 */ /* 0x000f660000300a00 */
[----:B------:R-:W2:Y:S02]  /*75670*/  LDL.LU.64 R14, [R1+0x10] ;  /* 0x00001000010e7983 */ /* 0x000ea40000300a00 */
[C---:B------:R-:W-:Y:S02]  /*75680*/  IMAD.WIDE R74, R2.reuse, 0x4, R10 ;  /* 0x00000004024a7825 */ /* 0x040fe400078e020a */
[----:B------:R-:W2:Y:S02]  /*75690*/  LDL.LU.64 R10, [R1] ;  /* 0x00000000010a7983 */ /* 0x000ea40000300a00 */
[----:B------:R1:W-:Y:S02]  /*756a0*/  STL [R1+0x2c70], RZ ;  /* 0x002c70ff01007387 */ /* 0x0003e40000100800 */
[----:B------:R1:W-:Y:S02]  /*756b0*/  STL [R1+0x2c74], RZ ;  /* 0x002c74ff01007387 */ /* 0x0003e40000100800 */
[----:B------:R1:W-:Y:S01]  /*756c0*/  STL [R1+0x2c78], RZ ;  /* 0x002c78ff01007387 */ /* 0x0003e20000100800 */
[----:B------:R1:W-:Y:S01]  /*756d0*/  STL [R1+0x2c7c], RZ ;  /* 0x002c7cff01007387 */ /* 0x0003e20000100800 */
        /* <DEDUP_REMOVED lines=1676> */
[----:B------:R1:W-:Y:S02]  /*7bfa0*/  STL [R1], RZ ;  /* 0x000000ff01007387 */ /* 0x0003e40000100800 */
        /* <DEDUP_REMOVED lines=195> */
[----:B------:R1:W-:Y:S03]  /*7cbe0*/  STL [R1+0x1df0], RZ ;  /* 0x001df0ff01007387 */ /* 0x0003e60000100800 */
[----:B------:R-:W1:Y:S01]  /*7cbf0*/  S2R R9, SR_TID.X ;  /* 0x0000000000097919 */ /* 0x000e620000002100 */
        /* <DEDUP_REMOVED lines=20> */
[----:B------:R-:W-:-:S04]  /*7cd40*/  IMAD.WIDE R122, R2, 0x4, R122 ;  /* 0x00000004027a7825 */ /* 0x000fc800078e027a */
[----:B------:R1:W-:Y:S02]  /*7cd50*/  STL [R1+0x1e34], RZ ;  /* 0x001e34ff01007387 */ /* 0x0003e40000100800 */
[C---:B------:R-:W-:Y:S01]  /*7cd60*/  IMAD.WIDE R124, R2.reuse, 0x4, R124 ;  /* 0x00000004027c7825 */ /* 0x040fe200078e027c */
[----:B------:R2:W-:Y:S03]  /*7cd70*/  STL [R1+0x1e38], RZ ;  /* 0x001e38ff01007387 */ /* 0x0005e60000100800 */
[----:B------:R-:W-:-:S04]  /*7cd80*/  IMAD.WIDE R126, R2, 0x4, R126 ;  /* 0x00000004027e7825 */ /* 0x000fc800078e027e */
[----:B------:R2:W-:Y:S02]  /*7cd90*/  STL [R1+0x1e3c], RZ ;  /* 0x001e3cff01007387 */ /* 0x0005e40000100800 */
[C---:B------:R-:W-:Y:S01]  /*7cda0*/  IMAD.WIDE R128, R2.reuse, 0x4, R128 ;  /* 0x0000000402807825 */ /* 0x040fe200078e0280 */
[----:B------:R2:W-:Y:S03]  /*7cdb0*/  STL [R1+0x1db0], RZ ;  /* 0x001db0ff01007387 */ /* 0x0005e60000100800 */
[----:B------:R-:W-:Y:S01]  /*7cdc0*/  IMAD.WIDE R130, R2, 0x4, R130 ;  /* 0x0000000402827825 */ /* 0x000fe200078e0282 */
[----:B-1----:R-:W-:-:S03]  /*7cdd0*/  LOP3.LUT R9, R9, 0x7f, RZ, 0xc0, !PT ;  /* 0x0000007f09097812 */ /* 0x002fc600078ec0ff */
[----:B------:R1:W-:Y:S01]  /*7cde0*/  STL [R1+0x1db4], RZ ;  /* 0x001db4ff01007387 */ /* 0x0003e20000100800 */
[----:B------:R1:W-:Y:S01]  /*7cdf0*/  LDGSTS.E [R6+-0xf400], [R122.64], P0 ;  /* 0xf0c000007a067fae */ /* 0x0003e20008121844 */
[----:B------:R-:W-:-:S03]  /*7ce00*/  IMAD.WIDE R132, R2, 0x4, R132 ;  /* 0x0000000402847825 */ /* 0x000fc600078e0284 */
[----:B------:R1:W-:Y:S01]  /*7ce10*/  STL [R1+0x1db8], RZ ;  /* 0x001db8ff01007387 */ /* 0x0003e20000100800 */
[----:B------:R1:W-:Y:S02]  /*7ce20*/  LDGSTS.E [R5+-0xe400], [R124.64], P0 ;  /* 0xf1c000007c057fae */ /* 0x0003e40008121844 */
[----:B------:R-:W-:-:S04]  /*7ce30*/  IMAD.WIDE R134, R2, 0x4, R134 ;  /* 0x0000000402867825 */ /* 0x000fc800078e0286 */
        /* <DEDUP_REMOVED lines=8> */
[----:B------:R-:W-:-:S04]  /*7cec0*/  IMAD.WIDE R140, R2, 0x4, R140 ;  /* 0x00000004028c7825 */ /* 0x000fc800078e028c */
[----:B------:R-:W-:Y:S01]  /*7ced0*/  IMAD.SHL.U32 R9, R9, 0x4, RZ ;  /* 0x0000000409097824 */ /* 0x000fe200078e00ff */
        /* <DEDUP_REMOVED lines=14> */
[C---:B------:R-:W-:Y:S01]  /*7cfc0*/  IMAD.WIDE R150, R2.reuse, 0x4, R150 ;  /* 0x0000000402967825 */ /* 0x040fe200078e0296 */
[----:B------:R-:W-:Y:S01]  /*7cfd0*/  LOP3.LUT R9, R9, 0x70, RZ, 0x3c, !PT ;  /* 0x0000007009097812 */ /* 0x000fe200078e3cff */
[----:B------:R1:W-:Y:S04]  /*7cfe0*/  STL [R1+0x1d8c], RZ ;  /* 0x001d8cff01007387 */ /* 0x0003e80000100800 */
[----:B------:R1:W-:Y:S01]  /*7cff0*/  LDGSTS.E [R4+-0x5400], [R142.64], P0 ;  /* 0xfac000008e047fae */ /* 0x0003e20008121844 */
[----:B------:R-:W-:-:S04]  /*7d000*/  IMAD.WIDE R152, R2, 0x4, R152 ;  /* 0x0000000402987825 */ /* 0x000fc800078e0298 */
[----:B------:R1:W-:Y:S02]  /*7d010*/  STL [R1+0x1d50], RZ ;  /* 0x001d50ff01007387 */ /* 0x0003e40000100800 */
[----:B------:R1:W-:Y:S01]  /*7d020*/  LDGSTS.E [R3+-0x4400], [R144.64], P0 ;  /* 0xfbc0000090037fae */ /* 0x0003e20008121844 */
[----:B------:R1:W-:Y:S04]  /*7d030*/  STL [R1+0x1d54], RZ ;  /* 0x001d54ff01007387 */ /* 0x0003e80000100800 */
[----:B------:R1:W-:Y:S01]  /*7d040*/  LDGSTS.E [R6+-0x3400], [R146.64], P0 ;  /* 0xfcc0000092067fae */ /* 0x0003e20008121844 */
[----:B------:R1:W-:Y:S02]  /*7d050*/  STL [R1+0x1d58], RZ ;  /* 0x001d58ff01007387 */ /* 0x0003e40000100800 */
[----:B------:R2:W-:Y:S02]  /*7d060*/  LDGSTS.E [R5+-0x2400], [R148.64], P0 ;  /* 0xfdc0000094057fae */ /* 0x0005e40008121844 */
[----:B------:R1:W-:Y:S01]  /*7d070*/  STL [R1+0x1d5c], RZ ;  /* 0x001d5cff01007387 */ /* 0x0003e20000100800 */
[----:B------:R3:W-:Y:S04]  /*7d080*/  LDGSTS.E [R4+-0x1400], [R150.64], P0 ;  /* 0xfec0000096047fae */ /* 0x0007e80008121844 */
[----:B------:R2:W-:Y:S01]  /*7d090*/  STL [R1+0x1cf0], RZ ;  /* 0x001cf0ff01007387 */ /* 0x0005e20000100800 */
[----:B------:R4:W-:Y:S02]  /*7d0a0*/  LDGSTS.E [R3+-0x400], [R152.64], P0 ;  /* 0xffc0000098037fae */ /* 0x0009e40008121844 */
[----:B------:R3:W-:Y:S02]  /*7d0b0*/  STL [R1+0x1cf4], RZ ;  /* 0x001cf4ff01007387 */ /* 0x0007e40000100800 */
[----:B------:R3:W-:Y:S01]  /*7d0c0*/  STL [R1+0x1cf8], RZ ;  /* 0x001cf8ff01007387 */ /* 0x0007e20000100800 */
[----:B-1----:R-:W-:-:S02]  /*7d0d0*/  IADD3 R6, R9, 0x200000, RZ ;  /* 0x0020000009067810 */ /* 0x002fc40007ffe0ff */
[C---:B--2---:R-:W-:Y:S02]  /*7d0e0*/  IADD3 R5, R9.reuse, 0x200000, RZ ;  /* 0x0020000009057810 */ /* 0x044fe40007ffe0ff */
[C---:B---3--:R-:W-:Y:S01]  /*7d0f0*/  IADD3 R4, R9.reuse, 0x200000, RZ ;  /* 0x0020000009047810 */ /* 0x048fe20007ffe0ff */
[----:B------:R1:W-:Y:S01]  /*7d100*/  STL [R1+0x1cfc], RZ ;  /* 0x001cfcff01007387 */ /* 0x0003e20000100800 */
[----:B----4-:R-:W-:-:S03]  /*7d110*/  IADD3 R3, R9, 0x200000, RZ ;  /* 0x0020000009037810 */ /* 0x010fc60007ffe0ff */
[----:B------:R2:W-:Y:S01]  /*7d120*/  LDGSTS.E [R6+-0x3f200], [R82.64], P0 ;  /* 0xc0e0000052067fae */ /* 0x0005e20008121844 */
[----:B------:R-:W-:-:S04]  /*7d130*/  IMAD.WIDE R72, R2, 0x4, R32 ;  /* 0x0000000402487825 */ /* 0x000fc800078e0220 */
[----:B------:R1:W-:Y:S02]  /*7d140*/  STL [R1+0x1cb0], RZ ;  /* 0x001cb0ff01007387 */ /* 0x0003e40000100800 */
[----:B------:R3:W-:Y:S02]  /*7d150*/  LDGSTS.E [R5+-0x3e200], [R80.64], P0 ;  /* 0xc1e0000050057fae */ /* 0x0007e40008121844 */
[C---:B------:R-:W-:Y:S01]  /*7d160*/  IMAD.WIDE R70, R2.reuse, 0x4, R30 ;  /* 0x0000000402467825 */ /* 0x040fe200078e021e */
[----:B------:R1:W-:Y:S04]  /*7d170*/  STL [R1+0x1cb4], RZ ;  /* 0x001cb4ff01007387 */ /* 0x0003e80000100800 */
        /* <DEDUP_REMOVED lines=19> */
[----:B-----5:R-:W-:-:S04]  /*7d2b0*/  IMAD.WIDE R56, R2, 0x4, R16 ;  /* 0x0000000402387825 */ /* 0x020fc800078e0210 */
        /* <DEDUP_REMOVED lines=143> */
[----:B------:R-:W-:Y:S01]  /*7dbb0*/  IMAD.WIDE R244, R2, 0x4, R244 ;  /* 0x0000000402f47825 */ /* 0x000fe200078e02f4 */
[----:B------:R-:W-:-:S03]  /*7dbc0*/  MOV R252, c[0x0][0x180] ;  /* 0x0000600000fc7a02 */ /* 0x000fc60000000f00 */
[----:B------:R1:W-:Y:S01]  /*7dbd0*/  STL [R1+0x810], RZ ;  /* 0x000810ff01007387 */ /* 0x0003e20000100800 */
[----:B------:R3:W-:Y:S01]  /*7dbe0*/  LDGSTS.E [R5+-0x6200], [R118.64], P0 ;  /* 0xf9e0000076057fae */ /* 0x0007e20008121844 */
[----:B------:R-:W-:-:S03]  /*7dbf0*/  IMAD.WIDE R246, R2, 0x4, R246 ;  /* 0x0000000402f67825 */ /* 0x000fc600078e02f6 */
[----:B------:R1:W-:Y:S01]  /*7dc00*/  STL [R1+0x814], RZ ;  /* 0x000814ff01007387 */ /* 0x0003e20000100800 */
[----:B------:R3:W-:Y:S02]  /*7dc10*/  LDGSTS.E [R4+-0x5200], [R116.64], P0 ;  /* 0xfae0000074047fae */ /* 0x0007e40008121844 */
[----:B------:R-:W-:-:S04]  /*7dc20*/  IMAD.WIDE R110, R2, 0x4, R248 ;  /* 0x00000004026e7825 */ /* 0x000fc800078e02f8 */
[----:B------:R1:W-:Y:S01]  /*7dc30*/  STL [R1+0x818], RZ ;  /* 0x000818ff01007387 */ /* 0x0003e20000100800 */
[----:B------:R1:W-:Y:S04]  /*7dc40*/  LDGSTS.E [R3+-0x4200], [R114.64], P0 ;  /* 0xfbe0000072037fae */ /* 0x0003e80008121844 */
[----:B------:R1:W-:Y:S01]  /*7dc50*/  STL [R1+0x81c], RZ ;  /* 0x00081cff01007387 */ /* 0x0003e20000100800 */
[----:B------:R2:W-:Y:S01]  /*7dc60*/  LDGSTS.E [R6+-0x3200], [R112.64], P0 ;  /* 0xfce0000070067fae */ /* 0x0005e20008121844 */
[----:B------:R-:W-:Y:S01]  /*7dc70*/  IADD3 R252, R252, 0x7f, RZ ;  /* 0x0000007ffcfc7810 */ /* 0x000fe20007ffe0ff */
[----:B------:R3:W-:Y:S01]  /*7dc80*/  LDGSTS.E [R5+-0x2200], [R244.64], P0 ;  /* 0xfde00000f4057fae */ /* 0x0007e20008121844 */
[----:B------:R3:W-:Y:S01]  /*7dc90*/  LDGSTS.E [R4+-0x1200], [R246.64], P0 ;  /* 0xfee00000f6047fae */ /* 0x0007e20008121844 */
[----:B------:R1:W-:Y:S01]  /*7dca0*/  LDGSTS.E [R3+-0x200], [R110.64], P0 ;  /* 0xffe000006e037fae */ /* 0x0003e20008121844 */
[----:B------:R-:W-:Y:S01]  /*7dcb0*/  ISETP.GE.AND P0, PT, R252, 0x80, PT ;  /* 0x00000080fc00780c */ /* 0x000fe20003f06270 */
[----:B------:R-:W0:Y:S01]  /*7dcc0*/  LDGDEPBAR ;  /* 0x00000000000079af */ /* 0x000e220000000000 */
[----:B------:R-:W-:Y:S01]  /*7dcd0*/  CS2R R248, SRZ ;  /* 0x0000000000f87805 */ /* 0x000fe2000001ff00 */
        /* <DEDUP_REMOVED lines=31> */
[----:B---3--:R-:W-:Y:S01]  /*7ded0*/  CS2R R4, SRZ ;  /* 0x0000000000047805 */ /* 0x008fe2000001ff00 */
[----:B--2---:R-:W-:Y:S01]  /*7dee0*/  CS2R R6, SRZ ;  /* 0x0000000000067805 */ /* 0x004fe2000001ff00 */
[----:B------:R-:W-:Y:S05]  /*7def0*/  @!P0 BRA `(.L_x_0) ;  /* 0x000fbf6000008947 */ /* 0x000fea0003800000 */
[----:B-1----:R-:W2:Y:S04]  /*7df00*/  LDL.LU.64 R8, [R1+0x3458] ;  /* 0x0034580001087983 */ /* 0x002ea80000300a00 */
[----:B------:R-:W3:Y:S04]  /*7df10*/  LDL.LU.64 R26, [R1+0x3450] ;  /* 0x00345000011a7983 */ /* 0x000ee80000300a00 */
[----:B------:R-:W4:Y:S04]  /*7df20*/  LDL.LU.64 R20, [R1+0x3448] ;  /* 0x0034480001147983 */ /* 0x000f280000300a00 */
[----:B------:R-:W5:Y:S04]  /*7df30*/  LDL.LU.64 R10, [R1+0x3440] ;  /* 0x00344000010a7983 */ /* 0x000f680000300a00 */
[----:B------:R-:W3:Y:S04]  /*7df40*/  LDL.LU.64 R16, [R1+0x3438] ;  /* 0x0034380001107983 */ /* 0x000ee80000300a00 */
[----:B------:R-:W3:Y:S04]  /*7df50*/  LDL.LU.64 R18, [R1+0x3430] ;  /* 0x0034300001127983 */ /* 0x000ee80000300a00 */
[----:B------:R-:W4:Y:S04]  /*7df60*/  LDL.LU.64 R22, [R1+0x3428] ;  /* 0x0034280001167983 */ /* 0x000f280000300a00 */
[----:B------:R-:W4:Y:S04]  /*7df70*/  LDL.LU.64 R6, [R1+0x3420] ;  /* 0x0034200001067983 */ /* 0x000f280000300a00 */
[----:B------:R-:W4:Y:S04]  /*7df80*/  LDL.LU.64 R12, [R1+0x2e18] ;  /* 0x002e1800010c7983 */ /* 0x000f280000300a00 */
[----:B------:R-:W4:Y:S04]  /*7df90*/  LDL.LU.64 R4, [R1+0x2e10] ;  /* 0x002e100001047983 */ /* 0x000f280000300a00 */
[----:B------:R-:W4:Y:S04]  /*7dfa0*/  LDL.LU.64 R14, [R1+0x2e08] ;  /* 0x002e0800010e7983 */ /* 0x000f280000300a00 */
[----:B--2---:R1:W-:Y:S01]  /*7dfb0*/  STL [R1+0x5878], R8 ;  /* 0x0058780801007387 */ /* 0x0043e20000100800 */
[----:B------:R-:W-:-:S03]  /*7dfc0*/  IMAD.MOV.U32 R3, RZ, RZ, R9 ;  /* 0x000000ffff037224 */ /* 0x000fc600078e0009 */
[----:B-1----:R-:W2:Y:S04]  /*7dfd0*/  LDL.LU.64 R8, [R1+0x2e00] ;  /* 0x002e000001087983 */ /* 0x002ea80000300a00 */
[----:B------:R1:W-:Y:S04]  /*7dfe0*/  STL [R1+0x5870], R3 ;  /* 0x0058700301007387 */ /* 0x0003e80000100800 */
[----:B---3--:R3:W-:Y:S01]  /*7dff0*/  STL [R1+0x5874], R26 ;  /* 0x0058741a01007387 */ /* 0x0087e20000100800 */
[----:B-1----:R-:W-:-:S03]  /*7e000*/  IMAD.MOV.U32 R3, RZ, RZ, R27 ;  /* 0x000000ffff037224 */ /* 0x002fc600078e001b */
[----:B---3--:R-:W3:Y:S04]  /*7e010*/  LDL.LU.64 R26, [R1+0x16c8] ;  /* 0x0016c800011a7983 */ /* 0x008ee80000300a00 */
[----:B------:R1:W-:Y:S04]  /*7e020*/  STL [R1+0x5868], R3 ;  /* 0x0058680301007387 */ /* 0x0003e80000100800 */
[----:B----4-:R4:W-:Y:S01]  /*7e030*/  STL [R1+0x586c], R20 ;  /* 0x00586c1401007387 */ /* 0x0109e20000100800 */
[----:B-1----:R-:W-:-:S03]  /*7e040*/  MOV R3, R21 ;  /* 0x0000001500037202 */ /* 0x002fc60000000f00 */
[----:B----4-:R-:W4:Y:S04]  /*7e050*/  LDL.LU.64 R20, [R1+0x16c0] ;  /* 0x0016c00001147983 */ /* 0x010f280000300a00 */
[----:B------:R1:W-:Y:S04]  /*7e060*/  STL [R1+0x5860], R3 ;  /* 0x0058600301007387 */ /* 0x0003e80000100800 */
[----:B-----5:R5:W-:Y:S01]  /*7e070*/  STL [R1+0x5864], R10 ;  /* 0x0058640a01007387 */ /* 0x020be20000100800 */
[----:B-1----:R-:W-:-:S03]  /*7e080*/  IMAD.MOV.U32 R3, RZ, RZ, R11 ;  /* 0x000000ffff037224 */ /* 0x002fc600078e000b */
[----:B-----5:R-:W5:Y:S04]  /*7e090*/  LDL.LU.64 R10, [R1+0x16b8] ;  /* 0x0016b800010a7983 */ /* 0x020f680000300a00 */
[----:B------:R1:W-:Y:S04]  /*7e0a0*/  STL [R1+0x5858], R3 ;  /* 0x0058580301007387 */ /* 0x0003e80000100800 */
[----:B------:R1:W-:Y:S02]  /*7e0b0*/  STL [R1+0x585c], R16 ;  /* 0x00585c1001007387 */ /* 0x0003e40000100800 */
[----:B-1----:R-:W-:-:S02]  /*7e0c0*/  IMAD.MOV.U32 R3, RZ, RZ, R17 ;  /* 0x000000ffff037224 */ /* 0x002fc400078e0011 */
[----:B------:R-:W5:Y:S04]  /*7e0d0*/  LDL.LU.64 R16, [R1+0x1690] ;  /* 0x0016900001107983 */ /* 0x000f680000300a00 */
[----:B------:R1:W-:Y:S04]  /*7e0e0*/  STL [R1+0x5850], R3 ;  /* 0x0058500301007387 */ /* 0x0003e80000100800 */
[----:B------:R1:W-:Y:S02]  /*7e0f0*/  STL [R1+0x5854], R18 ;  /* 0x0058541201007387 */ /* 0x0003e40000100800 */
[----:B-1----:R-:W-:-:S02]  /*7e100*/  MOV R3, R19 ;  /* 0x0000001300037202 */ /* 0x002fc40000000f00 */
[----:B------:R-:W5:Y:S04]  /*7e110*/  LDL.LU.64 R18, [R1+0x3418] ;  /* 0x0034180001127983 */ /* 0x000f680000300a00 */
[----:B------:R1:W-:Y:S04]  /*7e120*/  STL [R1+0x5848], R3 ;  /* 0x0058480301007387 */ /* 0x0003e80000100800 */
[----:B------:R1:W-:Y:S02]  /*7e130*/  STL [R1+0x584c], R22 ;  /* 0x00584c1601007387 */ /* 0x0003e40000100800 */
[----:B-1----:R-:W-:-:S02]  /*7e140*/  IMAD.MOV.U32 R3, RZ, RZ, R23 ;  /* 0x000000ffff037224 */ /* 0x002fc400078e0017 */
[----:B------:R-:W5:Y:S04]  /*7e150*/  LDL.LU.64 R22, [R1+0x3410] ;  /* 0x0034100001167983 */ /* 0x000f680000300a00 */
        /* <DEDUP_REMOVED lines=17> */
[----:B--2---:R2:W-:Y:S01]  /*7e270*/  STL [R1+0x5824], R8 ;  /* 0x0058240801007387 */ /* 0x0045e20000100800 */
[----:B-1----:R-:W-:-:S03]  /*7e280*/  MOV R3, R9 ;  /* 0x0000000900037202 */ /* 0x002fc60000000f00 */
[----:B--2---:R-:W2:Y:S04]  /*7e290*/  LDL.LU.64 R8, [R1+0x33e8] ;  /* 0x0033e80001087983 */ /* 0x004ea80000300a00 */
[----:B------:R1:W-:Y:S04]  /*7e2a0*/  STL [R1+0x5818], R3 ;  /* 0x0058180301007387 */ /* 0x0003e80000100800 */
[----:B---3--:R3:W-:Y:S01]  /*7e2b0*/  STL [R1+0x581c], R26 ;  /* 0x00581c1a01007387 */ /* 0x0087e20000100800 */
[----:B-1----:R-:W-:-:S03]  /*7e2c0*/  IMAD.MOV.U32 R3, RZ, RZ, R27 ;  /* 0x000000ffff037224 */ /* 0x002fc600078e001b */
[----:B---3--:R-:W3:Y:S04]  /*7e2d0*/  LDL.LU.64 R26, [R1+0x33e0] ;  /* 0x0033e000011a7983 */ /* 0x008ee80000300a00 */
[----:B------:R1:W-:Y:S04]  /*7e2e0*/  STL [R1+0x5810], R3 ;  /* 0x0058100301007387 */ /* 0x0003e80000100800 */
[----:B----4-:R4:W-:Y:S01]  /*7e2f0*/  STL [R1+0x5814], R20 ;  /* 0x0058141401007387 */ /* 0x0109e20000100800 */
[----:B-1----:R-:W-:-:S03]  /*7e300*/  IMAD.MOV.U32 R3, RZ, RZ, R21 ;  /* 0x000000ffff037224 */ /* 0x002fc600078e0015 */
[----:B----4-:R-:W4:Y:S04]  /*7e310*/  LDL.LU.64 R20, [R1+0x2df8] ;  /* 0x002df80001147983 */ /* 0x010f280000300a00 */
[----:B------:R1:W-:Y:S04]  /*7e320*/  STL [R1+0x5808], R3 ;  /* 0x0058080301007387 */ /* 0x0003e80000100800 */
[----:B-----5:R5:W-:Y:S01]  /*7e330*/  STL [R1+0x580c], R10 ;  /* 0x00580c0a01007387 */ /* 0x020be20000100800 */
[----:B-1----:R-:W-:-:S03]  /*7e340*/  MOV R3, R11 ;  /* 0x0000000b00037202 */ /* 0x002fc60000000f00 */
[----:B-----5:R-:W5:Y:S04]  /*7e350*/  LDL.LU.64 R10, [R1+0x2df0] ;  /* 0x002df000010a7983 */ /* 0x020f680000300a00 */
        /* <DEDUP_REMOVED lines=29> */
[----:B--2---:R2:W-:Y:S01]  /*7e530*/  STL [R1+0x57cc], R8 ;  /* 0x0057cc0801007387 */ /* 0x0045e20000100800 */
[----:B-1----:R-:W-:-:S03]  /*7e540*/  IMAD.MOV.U32 R3, RZ, RZ, R9 ;  /* 0x000000ffff037224 */ /* 0x002fc600078e0009 */
[----:B--2---:R-:W2:Y:S04]  /*7e550*/  LDL.LU.64 R8, [R1+0x33d0] ;  /* 0x0033d00001087983 */ /* 0x004ea80000300a00 */
[----:B------:R1:W-:Y:S04]  /*7e560*/  STL [R1+0x57c0], R3 ;  /* 0x0057c00301007387 */ /* 0x0003e80000100800 */
[----:B---3--:R3:W-:Y:S01]  /*7e570*/  STL [R1+0x57c4], R26 ;  /* 0x0057c41a01007387 */ /* 0x0087e20000100800 */
[----:B-1----:R-:W-:-:S03]  /*7e580*/  MOV R3, R27 ;  /* 0x0000001b00037202 */ /* 0x002fc60000000f00 */
[----:B---3--:R-:W3:Y:S04]  /*7e590*/  LDL.LU.64 R26, [R1+0x33c8] ;  /* 0x0033c800011a7983 */ /* 0x008ee80000300a00 */
[----:B------:R1:W-:Y:S04]  /*7e5a0*/  STL [R1+0x57b8], R3 ;  /* 0x0057b80301007387 */ /* 0x0003e80000100800 */
[----:B----4-:R4:W-:Y:S01]  /*7e5b0*/  STL [R1+0x57bc], R20 ;  /* 0x0057bc1401007387 */ /* 0x0109e20000100800 */
[----:B-1----:R-:W-:-:S03]  /*7e5c0*/  IMAD.MOV.U32 R3, RZ, RZ, R21 ;  /* 0x000000ffff037224 */ /* 0x002fc600078e0015 */
[----:B----4-:R-:W4:Y:S04]  /*7e5d0*/  LDL.LU.64 R20, [R1+0x33c0] ;  /* 0x0033c00001147983 */ /* 0x010f280000300a00 */
[----:B------:R1:W-:Y:S04]  /*7e5e0*/  STL [R1+0x57b0], R3 ;  /* 0x0057b00301007387 */ /* 0x0003e80000100800 */
[----:B-----5:R5:W-:Y:S01]  /*7e5f0*/  STL [R1+0x57b4], R10 ;  /* 0x0057b40a01007387 */ /* 0x020be20000100800 */
[----:B-1----:R-:W-:-:S03]  /*7e600*/  IMAD.MOV.U32 R3, RZ, RZ, R11 ;  /* 0x000000ffff037224 */ /* 0x002fc600078e000b */
[----:B-----5:R-:W5:Y:S04]  /*7e610*/  LDL.LU.64 R10, [R1+0x33b8] ;  /* 0x0033b800010a7983 */ /* 0x020f680000300a00 */
        /* <DEDUP_REMOVED lines=29> */
[----:B--2---:R2:W-:Y:S01]  /*7e7f0*/  STL [R1+0x5774], R8 ;  /* 0x0057740801007387 */ /* 0x0045e20000100800 */
[----:B-1----:R-:W-:-:S03]  /*7e800*/  IMAD.MOV.U32 R3, RZ, RZ, R9 ;  /* 0x000000ffff037224 */ /* 0x002fc600078e0009 */
[----:B--2---:R-:W2:Y:S04]  /*7e810*/  LDL.LU.64 R8, [R1+0x1648] ;  /* 0x0016480001087983 */ /* 0x004ea80000300a00 */
        /* <DEDUP_REMOVED lines=1756> */
[----:B------:R2:W-:Y:S02]  /*855e0*/  STL [R1+0x49b0], R3 ;  /* 0x0049b00301007387 */ /* 0x0005e40000100800 */
[----:B--2---:R-:W-:Y:S02]  /*855f0*/  MOV R3, R9 ;  /* 0x0000000900037202 */ /* 0x004fe40000000f00 */
[----:B------:R1:W-:Y:S04]  /*85600*/  STL [R1+0x49b4], R8 ;  /* 0x0049b40801007387 */ /* 0x0003e80000100800 */
[----:B-1----:R-:W2:Y:S04]  /*85610*/  LDL.LU.64 R8, [R1+0x3530] ;  /* 0x0035300001087983 */ /* 0x002ea80000300a00 */
[----:B------:R1:W-:Y:S04]  /*85620*/  STL [R1+0x49a8], R3 ;  /* 0x0049a80301007387 */ /* 0x0003e80000100800 */
[----:B---3--:R-:W-:Y:S04]  /*85630*/  STL [R1+0x49ac], R26 ;  /* 0x0049ac1a01007387 */ /* 0x008fe80000100800 */
[----:B------:R-:W3:Y:S01]  /*85640*/  LDL.LU.64 R24, [R1+0x3538] ;  /* 0x0035380001187983 */ /* 0x000ee20000300a00 */
[----:B-1----:R-:W-:-:S05]  /*85650*/  IMAD.MOV.U32 R3, RZ, RZ, R27 ;  /* 0x000000ffff037224 */ /* 0x002fca00078e001b */
[----:B------:R1:W-:Y:S04]  /*85660*/  STL [R1+0x49a0], R3 ;  /* 0x0049a00301007387 */ /* 0x0003e80000100800 */
[----:B----4-:R-:W-:Y:S01]  /*85670*/  STL [R1+0x49a4], R20 ;  /* 0x0049a41401007387 */ /* 0x010fe20000100800 */
[----:B-1----:R-:W-:-:S03]  /*85680*/  IMAD.MOV.U32 R3, RZ, RZ, R21 ;  /* 0x000000ffff037224 */ /* 0x002fc600078e0015 */
[----:B------:R-:W4:Y:S04]  /*85690*/  LDL.LU.64 R26, [R1+0x1898] ;  /* 0x00189800011a7983 */ /* 0x000f280000300a00 */
        /* <DEDUP_REMOVED lines=13> */
[----:B------:R-:W-:Y:S04]  /*85770*/  STL [R1+0x4958], R22 ;  /* 0x0049581601007387 */ /* 0x000fe80000100800 */
[----:B------:R-:W5:Y:S01]  /*85780*/  LDL.LU.64 R20, [R1+0x1028] ;  /* 0x0010280001147983 */ /* 0x000f620000300a00 */
[----:B-1----:R-:W-:-:S05]  /*85790*/  MOV R3, R23 ;  /* 0x0000001700037202 */ /* 0x002fca0000000f00 */
[----:B------:R1:W-:Y:S04]  /*857a0*/  STL [R1+0x4954], R3 ;  /* 0x0049540301007387 */ /* 0x0003e80000100800 */
[----:B------:R1:W-:Y:S02]  /*857b0*/  STL [R1+0x4960], R6 ;  /* 0x0049600601007387 */ /* 0x0003e40000100800 */
[----:B-1----:R-:W-:Y:S02]  /*857c0*/  IMAD.MOV.U32 R3, RZ, RZ, R7 ;  /* 0x000000ffff037224 */ /* 0x002fe400078e0007 */
        /* <DEDUP_REMOVED lines=10> */
[----:B------:R-:W-:Y:S04]  /*85870*/  STL [R1+0x4978], R14 ;  /* 0x0049780e01007387 */ /* 0x000fe80000100800 */
[----:B------:R-:W5:Y:S01]  /*85880*/  LDL.LU.64 R22, [R1+0x1000] ;  /* 0x0010000001167983 */ /* 0x000f620000300a00 */
[----:B-1----:R-:W-:-:S05]  /*85890*/  IMAD.MOV.U32 R3, RZ, RZ, R15 ;  /* 0x000000ffff037224 */ /* 0x002fca00078e000f */
[----:B------:R1:W-:Y:S04]  /*858a0*/  STL [R1+0x4974], R3 ;  /* 0x0049740301007387 */ /* 0x0003e80000100800 */
[----:B--2---:R2:W-:Y:S01]  /*858b0*/  STL [R1+0x4980], R8 ;  /* 0x0049800801007387 */ /* 0x0045e20000100800 */
[----:B-1----:R-:W-:-:S03]  /*858c0*/  IMAD.MOV.U32 R3, RZ, RZ, R9 ;  /* 0x000000ffff037224 */ /* 0x002fc600078e0009 */
[----:B------:R-:W5:Y:S04]  /*858d0*/  LDL.LU.64 R14, [R1+0x3600] ;  /* 0x00360000010e7983 */ /* 0x000f680000300a00 */
[----:B---3--:R-:W-:Y:S04]  /*858e0*/  STL [R1+0x4988], R24 ;  /* 0x0049881801007387 */ /* 0x008fe80000100800 */
[----:B------:R1:W-:Y:S04]  /*858f0*/  STL [R1+0x497c], R3 ;  /* 0x00497c0301007387 */ /* 0x0003e80000100800 */
[----:B--2---:R-:W2:Y:S01]  /*85900*/  LDL.LU.64 R8, [R1+0x35f8] ;  /* 0x0035f80001087983 */ /* 0x004ea20000300a00 */
[----:B-1----:R-:W-:-:S03]  /*85910*/  MOV R3, R25 ;  /* 0x0000001900037202 */ /* 0x002fc60000000f00 */
[----:B----4-:R-:W-:Y:S04]  /*85920*/  STL [R1+0x498c], R26 ;  /* 0x00498c1a01007387 */ /* 0x010fe80000100800 */
[----:B------:R1:W-:Y:S02]  /*85930*/  STL [R1+0x4984], R3 ;  /* 0x0049840301007387 */ /* 0x0003e40000100800 */
[----:B-1----:R-:W-:Y:S02]  /*85940*/  IMAD.MOV.U32 R3, RZ, RZ, R27 ;  /* 0x000000ffff037224 */ /* 0x002fe400078e001b */
[----:B------:R-:W3:Y:S04]  /*85950*/  LDL.LU.64 R26, [R1+0x3610] ;  /* 0x00361000011a7983 */ /* 0x000ee80000300a00 */
[----:B------:R1:W-:Y:S04]  /*85960*/  STL [R1+0x4940], R3 ;  /* 0x0049400301007387 */ /* 0x0003e80000100800 */
[----:B-----5:R4:W-:Y:S01]  /*85970*/  STL [R1+0x4944], R10 ;  /* 0x0049440a01007387 */ /* 0x0209e20000100800 */
[----:B-1----:R-:W-:-:S03]  /*85980*/  IMAD.MOV.U32 R3, RZ, RZ, R11 ;  /* 0x000000ffff037224 */ /* 0x002fc600078e000b */
[----:B----4-:R-:W4:Y:S04]  /*85990*/  LDL.LU.64 R10, [R1+0x3618] ;  /* 0x00361800010a7983 */ /* 0x010f280000300a00 */
[----:B------:R1:W-:Y:S04]  /*859a0*/  STL [R1+0x4938], R3 ;  /* 0x0049380301007387 */ /* 0x0003e80000100800 */
[----:B------:R5:W-:Y:S01]  /*859b0*/  STL [R1+0x493c], R16 ;  /* 0x00493c1001007387 */ /* 0x000be20000100800 */
[----:B-1----:R-:W-:-:S03]  /*859c0*/  MOV R3, R17 ;  /* 0x0000001100037202 */ /* 0x002fc60000000f00 */
[----:B-----5:R-:W4:Y:S04]  /*859d0*/  LDL.LU.64 R16, [R1+0x3560] ;  /* 0x0035600001107983 */ /* 0x020f280000300a00 */
[----:B------:R1:W-:Y:S04]  /*859e0*/  STL [R1+0x4930], R3 ;  /* 0x0049300301007387 */ /* 0x0003e80000100800 */
[----:B------:R1:W-:Y:S02]  /*859f0*/  STL [R1+0x4934], R18 ;  /* 0x0049341201007387 */ /* 0x0003e40000100800 */
[----:B-1----:R-:W-:-:S02]  /*85a00*/  IMAD.MOV.U32 R3, RZ, RZ, R19 ;  /* 0x000000ffff037224 */ /* 0x002fc400078e0013 */
[----:B------:R-:W4:Y:S04]  /*85a10*/  LDL.LU.64 R18, [R1+0x3568] ;  /* 0x0035680001127983 */ /* 0x000f280000300a00 */
[----:B------:R1:W-:Y:S04]  /*85a20*/  STL [R1+0x4928], R3 ;  /* 0x0049280301007387 */ /* 0x0003e80000100800 */
[----:B------:R1:W-:Y:S02]  /*85a30*/  STL [R1+0x492c], R20 ;  /* 0x00492c1401007387 */ /* 0x0003e40000100800 */
[----:B-1----:R-:W-:-:S02]  /*85a40*/  IMAD.MOV.U32 R3, RZ, RZ, R21 ;  /* 0x000000ffff037224 */ /* 0x002fc400078e0015 */
[----:B------:R-:W4:Y:S04]  /*85a50*/  LDL.LU.64 R20, [R1+0x3570] ;  /* 0x0035700001147983 */ /* 0x000f280000300a00 */
[----:B------:R1:W-:Y:S04]  /*85a60*/  STL [R1+0x4920], R3 ;  /* 0x0049200301007387 */ /* 0x0003e80000100800 */
[----:B------:R1:W-:Y:S02]  /*85a70*/  STL [R1+0x4924], R6 ;  /* 0x0049240601007387 */ /* 0x0003e40000100800 */
[----:B-1----:R-:W-:-:S02]  /*85a80*/  MOV R3, R7 ;  /* 0x0000000700037202 */ /* 0x002fc40000000f00 */
[----:B------:R-:W4:Y:S04]  /*85a90*/  LDL.LU.64 R6, [R1+0x3578] ;  /* 0x0035780001067983 */ /* 0x000f280000300a00 */
        /* <DEDUP_REMOVED lines=11> */
[----:B------:R-:W-:Y:S04]  /*85b50*/  STL [R1+0x48c8], R14 ;  /* 0x0048c80e01007387 */ /* 0x000fe80000100800 */
[----:B------:R1:W-:Y:S04]  /*85b60*/  STL [R1+0x48c0], R3 ;  /* 0x0048c00301007387 */ /* 0x0003e80000100800 */
[----:B------:R-:W5:Y:S01]  /*85b70*/  LDL.LU.64 R22, [R1+0x16f8] ;  /* 0x0016f80001167983 */ /* 0x000f620000300a00 */
[----:B-1----:R-:W-:-:S03]  /*85b80*/  IMAD.MOV.U32 R3, RZ, RZ, R15 ;  /* 0x000000ffff037224 */ /* 0x002fc600078e000f */
[----:B--2---:R-:W-:Y:S04]  /*85b90*/  STL [R1+0x48d0], R8 ;  /* 0x0048d00801007387 */ /* 0x004fe80000100800 */
[----:B------:R1:W-:Y:S04]  /*85ba0*/  STL [R1+0x48c4], R3 ;  /* 0x0048c40301007387 */ /* 0x0003e80000100800 */
[----:B------:R-:W2:Y:S04]  /*85bb0*/  LDL.LU.64 R24, [R1+0x16d0] ;  /* 0x0016d00001187983 */ /* 0x000ea80000300a00 */
[----:B------:R-:W2:Y:S01]  /*85bc0*/  LDL.LU.64 R14, [R1+0xff8] ;  /* 0x000ff800010e7983 */ /* 0x000ea20000300a00 */
[----:B-1----:R-:W-:-:S05]  /*85bd0*/  IMAD.MOV.U32 R3, RZ, RZ, R9 ;  /* 0x000000ffff037224 */ /* 0x002fca00078e0009 */
[----:B------:R1:W-:Y:S04]  /*85be0*/  STL [R1+0x48cc], R3 ;  /* 0x0048cc0301007387 */ /* 0x0003e80000100800 */
[----:B---3--:R3:W-:Y:S01]  /*85bf0*/  STL [R1+0x48d8], R26 ;  /* 0x0048d81a01007387 */ /* 0x0087e20000100800 */
[----:B-1----:R-:W-:-:S03]  /*85c00*/  MOV R3, R27 ;  /* 0x0000001b00037202 */ /* 0x002fc60000000f00 */
[----:B------:R-:W2:Y:S04]  /*85c10*/  LDL.LU.64 R8, [R1+0xff0] ;  /* 0x000ff00001087983 */ /* 0x000ea80000300a00 */
[----:B----4-:R-:W-:Y:S04]  /*85c20*/  STL [R1+0x48e0], R10 ;  /* 0x0048e00a01007387 */ /* 0x010fe80000100800 */
[----:B------:R1:W-:Y:S04]  /*85c30*/  STL [R1+0x48d4], R3 ;  /* 0x0048d40301007387 */ /* 0x0003e80000100800 */
[----:B---3--:R-:W3:Y:S01]  /*85c40*/  LDL.LU.64 R26, [R1+0xfd8] ;  /* 0x000fd800011a7983 */ /* 0x008ee20000300a00 */
[----:B-1----:R-:W-:-:S03]  /*85c50*/  IMAD.MOV.U32 R3, RZ, RZ, R11 ;  /* 0x000000ffff037224 */ /* 0x002fc600078e000b */
[----:B------:R-:W-:Y:S04]  /*85c60*/  STL [R1+0x48e8], R16 ;  /* 0x0048e81001007387 */ /* 0x000fe80000100800 */
[----:B------:R1:W-:Y:S04]  /*85c70*/  STL [R1+0x48dc], R3 ;  /* 0x0048dc0301007387 */ /* 0x0003e80000100800 */
[----:B------:R-:W4:Y:S01]  /*85c80*/  LDL.LU.64 R10, [R1+0xfd0] ;  /* 0x000fd000010a7983 */ /* 0x000f220000300a00 */
[----:B-1----:R-:W-:-:S03]  /*85c90*/  IMAD.MOV.U32 R3, RZ, RZ, R17 ;  /* 0x000000ffff037224 */ /* 0x002fc600078e0011 */
[----:B------:R-:W-:Y:S04]  /*85ca0*/  STL [R1+0x48f0], R18 ;  /* 0x0048f01201007387 */ /* 0x000fe80000100800 */
[----:B------:R1:W-:Y:S04]  /*85cb0*/  STL [R1+0x48e4], R3 ;  /* 0x0048e40301007387 */ /* 0x0003e80000100800 */
[----:B------:R-:W4:Y:S01]  /*85cc0*/  LDL.LU.64 R16, [R1+0xfb8] ;  /* 0x000fb80001107983 */ /* 0x000f220000300a00 */
[----:B-1----:R-:W-:-:S03]  /*85cd0*/  MOV R3, R19 ;  /* 0x0000001300037202 */ /* 0x002fc60000000f00 */
[----:B------:R-:W-:Y:S04]  /*85ce0*/  STL [R1+0x48f8], R20 ;  /* 0x0048f81401007387 */ /* 0x000fe80000100800 */
[----:B------:R1:W-:Y:S04]  /*85cf0*/  STL [R1+0x48ec], R3 ;  /* 0x0048ec0301007387 */ /* 0x0003e80000100800 */
[----:B------:R-:W4:Y:S01]  /*85d00*/  LDL.LU.64 R18, [R1+0xef8] ;  /* 0x000ef80001127983 */ /* 0x000f220000300a00 */
[----:B-1----:R-:W-:-:S03]  /*85d10*/  IMAD.MOV.U32 R3, RZ, RZ, R21 ;  /* 0x000000ffff037224 */ /* 0x002fc600078e0015 */
[----:B------:R-:W-:Y:S04]  /*85d20*/  STL [R1+0x4900], R6 ;  /* 0x0049000601007387 */ /* 0x000fe80000100800 */
[----:B------:R1:W-:Y:S02]  /*85d30*/  STL [R1+0x48f4], R3 ;  /* 0x0048f40301007387 */ /* 0x0003e40000100800 */
[----:B-1----:R-:W-:Y:S02]  /*85d40*/  IMAD.MOV.U32 R3, RZ, RZ, R7 ;  /* 0x000000ffff037224 */ /* 0x002fe400078e0007 */
[----:B------:R-:W4:Y:S04]  /*85d50*/  LDL.LU.64 R6, [R1+0xe20] ;  /* 0x000e200001067983 */ /* 0x000f280000300a00 */
[----:B------:R1:W-:Y:S04]  /*85d60*/  STL [R1+0x48fc], R3 ;  /* 0x0048fc0301007387 */ /* 0x0003e80000100800 */
[----:B------:R1:W-:Y:S04]  /*85d70*/  STL [R1+0x4904], R12 ;  /* 0x0049040c01007387 */ /* 0x0003e80000100800 */
[----:B------:R-:W4:Y:S01]  /*85d80*/  LDL.LU.64 R20, [R1+0xcf8] ;  /* 0x000cf80001147983 */ /* 0x000f220000300a00 */
[----:B-1----:R-:W-:-:S05]  /*85d90*/  MOV R3, R13 ;  /* 0x0000000d00037202 */ /* 0x002fca0000000f00 */
[----:B------:R1:W-:Y:S04]  /*85da0*/  STL [R1+0x48b8], R3 ;  /* 0x0048b80301007387 */ /* 0x0003e80000100800 */
[----:B------:R1:W-:Y:S04]  /*85db0*/  STL [R1+0x48bc], R4 ;  /* 0x0048bc0401007387 */ /* 0x0003e80000100800 */
[----:B------:R-:W4:Y:S01]  /*85dc0*/  LDL.LU.64 R12, [R1+0xc08] ;  /* 0x000c0800010c7983 */ /* 0x000f220000300a00 */
[----:B-1----:R-:W-:-:S03]  /*85dd0*/  IMAD.MOV.U32 R3, RZ, RZ, R5 ;  /* 0x000000ffff037224 */ /* 0x002fc600078e0005 */
[----:B------:R-:W4:Y:S04]  /*85de0*/  LDL.LU.64 R4, [R1+0x268] ;  /* 0x0002680001047983 */ /* 0x000f280000300a00 */
[----:B------:R5:W-:Y:S02]  /*85df0*/  STL [R1+0x48b0], R3 ;  /* 0x0048b00301007387 */ /* 0x000be40000100800 */
[----:B-----5:R-:W-:Y:S02]  /*85e00*/  IMAD.MOV.U32 R3, RZ, RZ, R23 ;  /* 0x000000ffff037224 */ /* 0x020fe400078e0017 */
[----:B------:R1:W-:Y:S04]  /*85e10*/  STL [R1+0x48b4], R22 ;  /* 0x0048b41601007387 */ /* 0x0003e80000100800 */
[----:B-1----:R-:W5:Y:S04]  /*85e20*/  LDL.LU.64 R22, [R1+0x1e8] ;  /* 0x0001e80001167983 */ /* 0x002f680000300a00 */
[----:B------:R1:W-:Y:S04]  /*85e30*/  STL [R1+0x48a8], R3 ;  /* 0x0048a80301007387 */ /* 0x0003e80000100800 */
[----:B--2---:R-:W-:Y:S01]  /*85e40*/  STL [R1+0x48ac], R24 ;  /* 0x0048ac1801007387 */ /* 0x004fe20000100800 */
[----:B-1----:R-:W-:-:S03]  /*85e50*/  MOV R3, R25 ;  /* 0x0000001900037202 */ /* 0x002fc60000000f00 */
[----:B------:R-:W-:Y:S04]  /*85e60*/  STL [R1+0x48a4], R14 ;  /* 0x0048a40e01007387 */ /* 0x000fe80000100800 */
[----:B------:R1:W-:Y:S02]  /*85e70*/  STL [R1+0x48a0], R3 ;  /* 0x0048a00301007387 */ /* 0x0003e40000100800 */
[----:B-1----:R-:W-:Y:S02]  /*85e80*/  IMAD.MOV.U32 R3, RZ, RZ, R15 ;  /* 0x000000ffff037224 */ /* 0x002fe400078e000f */
[----:B------:R-:W-:Y:S04]  /*85e90*/  STL [R1+0x489c], R8 ;  /* 0x00489c0801007387 */ /* 0x000fe80000100800 */
[----:B------:R1:W-:Y:S04]  /*85ea0*/  STL [R1+0x4898], R3 ;  /* 0x0048980301007387 */ /* 0x0003e80000100800 */
[----:B------:R-:W2:Y:S01]  /*85eb0*/  LDL.LU.64 R14, [R1+0xfb0] ;  /* 0x000fb000010e7983 */ /* 0x000ea20000300a00 */
[----:B-1----:R-:W-:-:S03]  /*85ec0*/  IMAD.MOV.U32 R3, RZ, RZ, R9 ;  /* 0x000000ffff037224 */ /* 0x002fc600078e0009 */
[----:B---3--:R-:W-:Y:S04]  /*85ed0*/  STL [R1+0x4894], R26 ;  /* 0x0048941a01007387 */ /* 0x008fe80000100800 */
[----:B------:R1:W-:Y:S04]  /*85ee0*/  STL [R1+0x4890], R3 ;  /* 0x0048900301007387 */ /* 0x0003e80000100800 */
[----:B------:R-:W3:Y:S01]  /*85ef0*/  LDL.LU.64 R8, [R1+0xef0] ;  /* 0x000ef00001087983 */ /* 0x000ee20000300a00 */
[----:B-1----:R-:W-:-:S03]  /*85f00*/  MOV R3, R27 ;  /* 0x0000001b00037202 */ /* 0x002fc60000000f00 */
[----:B----4-:R-:W-:Y:S04]  /*85f10*/  STL [R1+0x488c], R10 ;  /* 0x00488c0a01007387 */ /* 0x010fe80000100800 */
[----:B------:R1:W-:Y:S02]  /*85f20*/  STL [R1+0x4888], R3 ;  /* 0x0048880301007387 */ /* 0x0003e40000100800 */
[----:B-1----:R-:W-:Y:S02]  /*85f30*/  IMAD.MOV.U32 R3, RZ, RZ, R11 ;  /* 0x000000ffff037224 */ /* 0x002fe400078e000b */
[----:B------:R-:W4:Y:S04]  /*85f40*/  LDL.LU.64 R10, [R1+0xe08] ;  /* 0x000e0800010a7983 */ /* 0x000f280000300a00 */
[----:B------:R1:W-:Y:S04]  /*85f50*/  STL [R1+0x4880], R3 ;  /* 0x0048800301007387 */ /* 0x0003e80000100800 */
[----:B------:R1:W-:Y:S04]  /*85f60*/  STL [R1+0x4884], R16 ;  /* 0x0048841001007387 */ /* 0x0003e80000100800 */
[----:B------:R-:W4:Y:S01]  /*85f70*/  LDL.LU.64 R26, [R1+0xcf0] ;  /* 0x000cf000011a7983 */ /* 0x000f220000300a00 */
[----:B-1----:R-:W-:-:S05]  /*85f80*/  IMAD.MOV.U32 R3, RZ, RZ, R17 ;  /* 0x000000ffff037224 */ /* 0x002fca00078e0011 */
[----:B------:R1:W-:Y:S04]  /*85f90*/  STL [R1+0x4878], R3 ;  /* 0x0048780301007387 */ /* 0x0003e80000100800 */
[----:B------:R1:W-:Y:S04]  /*85fa0*/  STL [R1+0x487c], R18 ;  /* 0x00487c1201007387 */ /* 0x0003e80000100800 */
[----:B------:R-:W4:Y:S01]  /*85fb0*/  LDL.LU.64 R16, [R1+0xc00] ;  /* 0x000c000001107983 */ /* 0x000f220000300a00 */
[----:B-1----:R-:W-:-:S03]  /*85fc0*/  MOV R3, R19 ;  /* 0x0000001300037202 */ /* 0x002fc60000000f00 */
[----:B------:R-:W4:Y:S04]  /*85fd0*/  LDL.LU.64 R18, [R1+0x260] ;  /* 0x0002600001127983 */ /* 0x000f280000300a00 */
[----:B------:R1:W-:Y:S04]  /*85fe0*/  STL [R1+0x4870], R3 ;  /* 0x0048700301007387 */ /* 0x0003e80000100800 */
[----:B------:R1:W-:Y:S02]  /*85ff0*/  STL [R1+0x4874], R6 ;  /* 0x0048740601007387 */ /* 0x0003e40000100800 */
[----:B-1----:R-:W-:-:S02]  /*86000*/  IMAD.MOV.U32 R3, RZ, RZ, R7 ;  /* 0x000000ffff037224 */ /* 0x002fc400078e0007 */
[----:B------:R-:W4:Y:S04]  /*86010*/  LDL.LU.64 R6, [R1+0x1e0] ;  /* 0x0001e00001067983 */ /* 0x000f280000300a00 */
[----:B------:R1:W-:Y:S04]  /*86020*/  STL [R1+0x4868], R3 ;  /* 0x0048680301007387 */ /* 0x0003e80000100800 */
[----:B------:R-:W-:Y:S01]  /*86030*/  STL [R1+0x486c], R20 ;  /* 0x00486c1401007387 */ /* 0x000fe20000100800 */
[----:B-1----:R-:W-:-:S03]  /*86040*/  IMAD.MOV.U32 R3, RZ, RZ, R21 ;  /* 0x000000ffff037224 */ /* 0x002fc600078e0015 */
[----:B------:R-:W-:Y:S04]  /*86050*/  STL [R1+0x4864], R12 ;  /* 0x0048640c01007387 */ /* 0x000fe80000100800 */
[----:B------:R1:W-:Y:S04]  /*86060*/  STL [R1+0x4860], R3 ;  /* 0x0048600301007387 */ /* 0x0003e80000100800 */
[----:B------:R-:W-:Y:S01]  /*86070*/  STL [R1+0x485c], R4 ;  /* 0x00485c0401007387 */ /* 0x000fe20000100800 */
[----:B-1----:R-:W-:-:S05]  /*86080*/  MOV R3, R13 ;  /* 0x0000000d00037202 */ /* 0x002fca0000000f00 */
[----:B------:R1:W-:Y:S04]  /*86090*/  STL [R1+0x4858], R3 ;  /* 0x0048580301007387 */ /* 0x0003e80000100800 */
[----:B------:R-:W4:Y:S01]  /*860a0*/  LDL.LU.64 R12, [R1+0xf98] ;  /* 0x000f9800010c7983 */ /* 0x000f220000300a00 */
[----:B-1----:R-:W-:-:S03]  /*860b0*/  IMAD.MOV.U32 R3, RZ, RZ, R5 ;  /* 0x000000ffff037224 */ /* 0x002fc600078e0005 */
[----:B-----5:R-:W-:Y:S04]  /*860c0*/  STL [R1+0x4854], R22 ;  /* 0x0048541601007387 */ /* 0x020fe80000100800 */
[----:B------:R1:W-:Y:S04]  /*860d0*/  STL [R1+0x4850], R3 ;  /* 0x0048500301007387 */ /* 0x0003e80000100800 */
[----:B------:R-:W5:Y:S01]  /*860e0*/  LDL.LU.64 R4, [R1+0xed8] ;  /* 0x000ed80001047983 */ /* 0x000f620000300a00 */
[----:B-1----:R-:W-:-:S03]  /*860f0*/  IMAD.MOV.U32 R3, RZ, RZ, R23 ;  /* 0x000000ffff037224 */ /* 0x002fc600078e0017 */
[----:B------:R-:W-:Y:S04]  /*86100*/  STL [R1+0x484c], R82 ;  /* 0x00484c5201007387 */ /* 0x000fe80000100800 */
[----:B------:R2:W-:Y:S04]  /*86110*/  STL [R1+0x4848], R3 ;  /* 0x0048480301007387 */ /* 0x0005e80000100800 */
[----:B------:R-:W-:Y:S04]  /*86120*/  STL [R1+0x4840], R83 ;  /* 0x0048405301007387 */ /* 0x000fe80000100800 */
[----:B------:R-:W5:Y:S01]  /*86130*/  LDL.LU.64 R22, [R1+0xe00] ;  /* 0x000e000001167983 */ /* 0x000f620000300a00 */
[----:B--2---:R-:W-:-:S03]  /*86140*/  MOV R3, R15 ;  /* 0x0000000f00037202 */ /* 0x004fc60000000f00 */
[----:B------:R1:W-:Y:S04]  /*86150*/  STL [R1+0x4844], R14 ;  /* 0x0048440e01007387 */ /* 0x0003e80000100800 */
[----:B------:R-:W2:Y:S04]  /*86160*/  LDL.LU.64 R20, [R1+0xcd8] ;  /* 0x000cd80001147983 */ /* 0x000ea80000300a00 */
[----:B------:R1:W-:Y:S04]  /*86170*/  STL [R1+0x4838], R3 ;  /* 0x0048380301007387 */ /* 0x0003e80000100800 */
[----:B---3--:R3:W-:Y:S04]  /*86180*/  STL [R1+0x483c], R8 ;  /* 0x00483c0801007387 */ /* 0x0087e80000100800 */
[----:B-1----:R-:W2:Y:S01]  /*86190*/  LDL.LU.64 R14, [R1+0xbe8] ;  /* 0x000be800010e7983 */ /* 0x002ea20000300a00 */
[----:B------:R-:W-:-:S03]  /*861a0*/  IMAD.MOV.U32 R3, RZ, RZ, R9 ;  /* 0x000000ffff037224 */ /* 0x000fc600078e0009 */
[----:B---3--:R-:W3:Y:S04]  /*861b0*/  LDL.LU.64 R8, [R1+0x258] ;  /* 0x0002580001087983 */ /* 0x008ee80000300a00 */
[----:B------:R4:W-:Y:S02]  /*861c0*/  STL [R1+0x4830], R3 ;  /* 0x0048300301007387 */ /* 0x0009e40000100800 */
[----:B----4-:R-:W-:Y:S02]  /*861d0*/  IMAD.MOV.U32 R3, RZ, RZ, R11 ;  /* 0x000000ffff037224 */ /* 0x010fe400078e000b */
[----:B------:R1:W-:Y:S04]  /*861e0*/  STL [R1+0x4834], R10 ;  /* 0x0048340a01007387 */ /* 0x0003e80000100800 */
[----:B-1----:R-:W4:Y:S04]  /*861f0*/  LDL.LU.64 R10, [R1+0x128] ;  /* 0x00012800010a7983 */ /* 0x002f280000300a00 */
[----:B------:R1:W-:Y:S04]  /*86200*/  STL [R1+0x4828], R3 ;  /* 0x0048280301007387 */ /* 0x0003e80000100800 */
[----:B------:R-:W-:Y:S01]  /*86210*/  STL [R1+0x482c], R26 ;  /* 0x00482c1a01007387 */ /* 0x000fe20000100800 */
[----:B-1----:R-:W-:-:S03]  /*86220*/  MOV R3, R27 ;  /* 0x0000001b00037202 */ /* 0x002fc60000000f00 */
[----:B------:R-:W-:Y:S04]  /*86230*/  STL [R1+0x4824], R16 ;  /* 0x0048241001007387 */ /* 0x000fe80000100800 */
[----:B------:R1:W-:Y:S04]  /*86240*/  STL [R1+0x4820], R3 ;  /* 0x0048200301007387 */ /* 0x0003e80000100800 */
[----:B------:R-:W-:Y:S01]  /*86250*/  STL [R1+0x481c], R18 ;  /* 0x00481c1201007387 */ /* 0x000fe20000100800 */
[----:B-1----:R-:W-:-:S05]  /*86260*/  IMAD.MOV.U32 R3, RZ, RZ, R17 ;  /* 0x000000ffff037224 */ /* 0x002fca00078e0011 */
        /* <DEDUP_REMOVED lines=9> */
[----:B------:R-:W-:Y:S04]  /*86300*/  STL [R1+0x4800], R81 ;  /* 0x0048005101007387 */ /* 0x000fe80000100800 */
[----:B------:R-:W4:Y:S01]  /*86310*/  LDL.LU.64 R6, [R1+0xde8] ;  /* 0x000de80001067983 */ /* 0x000f220000300a00 */
[----:B-1----:R-:W-:-:S03]  /*86320*/  IMAD.MOV.U32 R3, RZ, RZ, R13 ;  /* 0x000000ffff037224 */ /* 0x002fc600078e000d */
[----:B------:R1:W-:Y:S04]  /*86330*/  STL [R1+0x4804], R12 ;  /* 0x0048040c01007387 */ /* 0x0003e80000100800 */
[----:B------:R-:W4:Y:S04]  /*86340*/  LDL.LU.64 R26, [R1+0xcd0] ;  /* 0x000cd000011a7983 */ /* 0x000f280000300a00 */
[----:B------:R1:W-:Y:S04]  /*86350*/  STL [R1+0x47f8], R3 ;  /* 0x0047f80301007387 */ /* 0x0003e80000100800 */
[----:B-----5:R5:W-:Y:S04]  /*86360*/  STL [R1+0x47fc], R4 ;  /* 0x0047fc0401007387 */ /* 0x020be80000100800 */
[----:B-1----:R-:W4:Y:S01]  /*86370*/  LDL.LU.64 R12, [R1+0xbe0] ;  /* 0x000be000010c7983 */ /* 0x002f220000300a00 */
[----:B------:R-:W-:-:S03]  /*86380*/  IMAD.MOV.U32 R3, RZ, RZ, R5 ;  /* 0x000000ffff037224 */ /* 0x000fc600078e0005 */
[----:B-----5:R-:W5:Y:S04]  /*86390*/  LDL.LU.64 R4, [R1+0x250] ;  /* 0x0002500001047983 */ /* 0x020f680000300a00 */
[----:B------:R1:W-:Y:S04]  /*863a0*/  STL [R1+0x47f0], R3 ;  /* 0x0047f00301007387 */ /* 0x0003e80000100800 */
[----:B------:R1:W-:Y:S02]  /*863b0*/  STL [R1+0x47f4], R22 ;  /* 0x0047f41601007387 */ /* 0x0003e40000100800 */
[----:B-1----:R-:W-:-:S02]  /*863c0*/  MOV R3, R23 ;  /* 0x0000001700037202 */ /* 0x002fc40000000f00 */
[----:B------:R-:W5:Y:S04]  /*863d0*/  LDL.LU.64 R22, [R1+0x120] ;  /* 0x0001200001167983 */ /* 0x000f680000300a00 */
[----:B------:R1:W-:Y:S04]  /*863e0*/  STL [R1+0x47e8], R3 ;  /* 0x0047e80301007387 */ /* 0x0003e80000100800 */
[----:B--2---:R-:W-:Y:S01]  /*863f0*/  STL [R1+0x47ec], R20 ;  /* 0x0047ec1401007387 */ /* 0x004fe20000100800 */
[----:B-1----:R-:W-:-:S03]  /*86400*/  IMAD.MOV.U32 R3, RZ, RZ, R21 ;  /* 0x000000ffff037224 */ /* 0x002fc600078e0015 */
[----:B------:R-:W-:Y:S04]  /*86410*/  STL [R1+0x47e4], R14 ;  /* 0x0047e40e01007387 */ /* 0x000fe80000100800 */
[----:B------:R1:W-:Y:S04]  /*86420*/  STL [R1+0x47e0], R3 ;  /* 0x0047e00301007387 */ /* 0x0003e80000100800 */
[----:B---3--:R-:W-:Y:S01]  /*86430*/  STL [R1+0x47dc], R8 ;  /* 0x0047dc0801007387 */ /* 0x008fe20000100800 */
[----:B-1----:R-:W-:-:S05]  /*86440*/  IMAD.MOV.U32 R3, RZ, RZ, R15 ;  /* 0x000000ffff037224 */ /* 0x002fca00078e000f */
[----:B------:R1:W-:Y:S04]  /*86450*/  STL [R1+0x47d8], R3 ;  /* 0x0047d80301007387 */ /* 0x0003e80000100800 */
[----:B------:R-:W2:Y:S01]  /*86460*/  LDL.LU.64 R14, [R1+0xf78] ;  /* 0x000f7800010e7983 */ /* 0x000ea20000300a00 */
[----:B-1----:R-:W-:-:S03]  /*86470*/  MOV R3, R9 ;  /* 0x0000000900037202 */ /* 0x002fc60000000f00 */
[----:B----4-:R-:W-:Y:S04]  /*86480*/  STL [R1+0x47d4], R10 ;  /* 0x0047d40a01007387 */ /* 0x010fe80000100800 */
[----:B------:R1:W-:Y:S04]  /*86490*/  STL [R1+0x47d0], R3 ;  /* 0x0047d00301007387 */ /* 0x0003e80000100800 */
[----:B------:R-:W3:Y:S01]  /*864a0*/  LDL.LU.64 R8, [R1+0xea8] ;  /* 0x000ea80001087983 */ /* 0x000ee20000300a00 */
[----:B-1----:R-:W-:-:S03]  /*864b0*/  IMAD.MOV.U32 R3, RZ, RZ, R11 ;  /* 0x000000ffff037224 */ /* 0x002fc600078e000b */
        /* <DEDUP_REMOVED lines=8> */
[----:B------:R1:W-:Y:S04]  /*86540*/  STL [R1+0x47bc], R18 ;  /* 0x0047bc1201007387 */ /* 0x0003e80000100800 */
[----:B-1----:R-:W4:Y:S01]  /*86550*/  LDL.LU.64 R16, [R1+0xbc8] ;  /* 0x000bc80001107983 */ /* 0x002f220000300a00 */
[----:B------:R-:W-:-:S03]  /*86560*/  MOV R3, R19 ;  /* 0x0000001300037202 */ /* 0x000fc60000000f00 */
        /* <DEDUP_REMOVED lines=10> */
[----:B-----5:R-:W-:Y:S01]  /*86610*/  STL [R1+0x479c], R4 ;  /* 0x00479c0401007387 */ /* 0x020fe20000100800 */
[----:B-1----:R-:W-:-:S05]  /*86620*/  MOV R3, R13 ;  /* 0x0000000d00037202 */ /* 0x002fca0000000f00 */
[----:B------:R1:W-:Y:S04]  /*86630*/  STL [R1+0x4798], R3 ;  /* 0x0047980301007387 */ /* 0x0003e80000100800 */
[----:B------:R-:W5:Y:S01]  /*86640*/  LDL.LU.64 R12, [R1+0xf70] ;  /* 0x000f7000010c7983 */ /* 0x000f620000300a00 */
[----:B-1----:R-:W-:-:S03]  /*86650*/  IMAD.MOV.U32 R3, RZ, RZ, R5 ;  /* 0x000000ffff037224 */ /* 0x002fc600078e0005 */
[----:B------:R-:W-:Y:S04]  /*86660*/  STL [R1+0x4794], R22 ;  /* 0x0047941601007387 */ /* 0x000fe80000100800 */
        /* <DEDUP_REMOVED lines=15> */
[----:B------:R1:W-:Y:S04]  /*86760*/  STL [R1+0x4770], R3 ;  /* 0x0047700301007387 */ /* 0x0003e80000100800 */
[----:B----4-:R4:W-:Y:S01]  /*86770*/  STL [R1+0x4774], R10 ;  /* 0x0047740a01007387 */ /* 0x0109e20000100800 */
[----:B-1----:R-:W-:-:S03]  /*86780*/  IMAD.MOV.U32 R3, RZ, RZ, R11 ;  /* 0x000000ffff037224 */ /* 0x002fc600078e000b */
[----:B----4-:R-:W4:Y:S04]  /*86790*/  LDL.LU.64 R10, [R1+0x110] ;  /* 0x00011000010a7983 */ /* 0x010f280000300a00 */
        /* <DEDUP_REMOVED lines=18> */
[----:B-----5:R-:W-:-:S03]  /*868c0*/  IMAD.MOV.U32 R3, RZ, RZ, R13 ;  /* 0x000000ffff037224 */ /* 0x020fc600078e000d */
[----:B------:R1:W-:Y:S04]  /*868d0*/  STL [R1+0x4744], R12 ;  /* 0x0047440c01007387 */ /* 0x0003e80000100800 */
[----:B------:R-:W5:Y:S04]  /*868e0*/  LDL.LU.64 R20, [R1+0xc98] ;  /* 0x000c980001147983 */ /* 0x000f680000300a00 */
[----:B------:R1:W-:Y:S04]  /*868f0*/  STL [R1+0x4738], R3 ;  /* 0x0047380301007387 */ /* 0x0003e80000100800 */
[----:B------:R1:W-:Y:S04]  /*86900*/  STL [R1+0x473c], R4 ;  /* 0x00473c0401007387 */ /* 0x0003e80000100800 */
[----:B-1----:R-:W5:Y:S01]  /*86910*/  LDL.LU.64 R12, [R1+0xba8] ;  /* 0x000ba800010c7983 */ /* 0x002f620000300a00 */
[----:B------:R-:W-:-:S03]  /*86920*/  IMAD.MOV.U32 R3, RZ, RZ, R5 ;  /* 0x000000ffff037224 */ /* 0x000fc600078e0005 */
[----:B------:R-:W5:Y:S04]  /*86930*/  LDL.LU.64 R4, [R1+0x238] ;  /* 0x0002380001047983 */ /* 0x000f680000300a00 */
[----:B------:R1:W-:Y:S04]  /*86940*/  STL [R1+0x4730], R3 ;  /* 0x0047300301007387 */ /* 0x0003e80000100800 */
[----:B------:R1:W-:Y:S02]  /*86950*/  STL [R1+0x4734], R22 ;  /* 0x0047341601007387 */ /* 0x0003e40000100800 */
[----:B-1----:R-:W-:-:S02]  /*86960*/  MOV R3, R23 ;  /* 0x0000001700037202 */ /* 0x002fc40000000f00 */
[----:B------:R-:W5:Y:S04]  /*86970*/  LDL.LU.64 R22, [R1+0x108] ;  /* 0x0001080001167983 */ /* 0x000f680000300a00 */
[----:B------:R2:W-:Y:S02]  /*86980*/  STL [R1+0x4728], R3 ;  /* 0x0047280301007387 */ /* 0x0005e40000100800 */
[----:B--2---:R-:W-:Y:S02]  /*86990*/  IMAD.MOV.U32 R3, RZ, RZ, R27 ;  /* 0x000000ffff037224 */ /* 0x004fe400078e001b */
[----:B------:R-:W-:Y:S04]  /*869a0*/  STL [R1+0x472c], R26 ;  /* 0x00472c1a01007387 */ /* 0x000fe80000100800 */
        /* <DEDUP_REMOVED lines=27> */
[----:B------:R5:W-:Y:S02]  /*86b60*/  STL [R1+0x46e8], R3 ;  /* 0x0046e80301007387 */ /* 0x000be40000100800 */
[----:B-----5:R-:W-:Y:S02]  /*86b70*/  IMAD.MOV.U32 R3, RZ, RZ, R21 ;  /* 0x000000ffff037224 */ /* 0x020fe400078e0015 */
[----:B------:R-:W-:Y:S04]  /*86b80*/  STL [R1+0x46ec], R20 ;  /* 0x0046ec1401007387 */ /* 0x000fe80000100800 */
[----:B------:R-:W-:Y:S04]  /*86b90*/  STL [R1+0x46e4], R12 ;  /* 0x0046e40c01007387 */ /* 0x000fe80000100800 */
[----:B------:R1:W-:Y:S04]  /*86ba0*/  STL [R1+0x46e0], R3 ;  /* 0x0046e00301007387 */ /* 0x0003e80000100800 */
[----:B------:R-:W-:Y:S01]  /*86bb0*/  STL [R1+0x46dc], R4 ;  /* 0x0046dc0401007387 */ /* 0x000fe20000100800 */
        /* <DEDUP_REMOVED lines=70> */
[----:B------:R-:W4:Y:S04]  /*87020*/  LDL.LU.64 R10, [R1+0xd70] ;  /* 0x000d7000010a7983 */ /* 0x000f280000300a00 */
[----:B------:R-:W-:Y:S01]  /*87030*/  STL [R1+0x4638], R67 ;  /* 0x0046384301007387 */ /* 0x000fe20000100800 */
        /* <DEDUP_REMOVED lines=29> */
[----:B------:R-:W5:Y:S04]  /*87210*/  LDL.LU.64 R24, [R1+0xd58] ;  /* 0x000d580001187983 */ /* 0x000f680000300a00 */
[----:B--2---:R2:W-:Y:S01]  /*87220*/  STL [R1+0x4600], R14 ;  /* 0x0046000e01007387 */ /* 0x0045e20000100800 */
[----:B-1----:R-:W-:-:S03]  /*87230*/  MOV R3, R15 ;  /* 0x0000000f00037202 */ /* 0x002fc60000000f00 */
[----:B------:R-:W5:Y:S04]  /*87240*/  LDL.LU.64 R22, [R1+0xc60] ;  /* 0x000c600001167983 */ /* 0x000f680000300a00 */
[----:B------:R1:W-:Y:S04]  /*87250*/  STL [R1+0x45fc], R3 ;  /* 0x0045fc0301007387 */ /* 0x0003e80000100800 */
[----:B---3--:R3:W-:Y:S04]  /*87260*/  STL [R1+0x4604], R8 ;  /* 0x0046040801007387 */ /* 0x0087e80000100800 */
[----:B--2---:R-:W2:Y:S01]  /*87270*/  LDL.LU.64 R14, [R1+0x3d0] ;  /* 0x0003d000010e7983 */ /* 0x004ea20000300a00 */
[----:B-1----:R-:W-:-:S03]  /*87280*/  IMAD.MOV.U32 R3, RZ, RZ, R9 ;  /* 0x000000ffff037224 */ /* 0x002fc600078e0009 */
[----:B----4-:R-:W-:Y:S04]  /*87290*/  STL [R1+0x45f4], R10 ;  /* 0x0045f40a01007387 */ /* 0x010fe80000100800 */
[----:B------:R1:W-:Y:S04]  /*872a0*/  STL [R1+0x45f0], R3 ;  /* 0x0045f00301007387 */ /* 0x0003e80000100800 */
[----:B---3--:R-:W3:Y:S01]  /*872b0*/  LDL.LU.64 R8, [R1+0x210] ;  /* 0x0002100001087983 */ /* 0x008ee20000300a00 */
[----:B-1----:R-:W-:-:S03]  /*872c0*/  IMAD.MOV.U32 R3, RZ, RZ, R11 ;  /* 0x000000ffff037224 */ /* 0x002fc600078e000b */
[----:B------:R-:W4:Y:S04]  /*872d0*/  LDL.LU.64 R10, [R1+0xc8] ;  /* 0x0000c800010a7983 */ /* 0x000f280000300a00 */
        /* <DEDUP_REMOVED lines=19> */
[----:B------:R-:W-:Y:S04]  /*87410*/  STL [R1+0x45c0], R12 ;  /* 0x0045c00c01007387 */ /* 0x000fe80000100800 */
[----:B------:R-:W5:Y:S04]  /*87420*/  LDL.LU.64 R26, [R1+0xc48] ;  /* 0x000c4800011a7983 */ /* 0x000f680000300a00 */
[----:B------:R1:W-:Y:S04]  /*87430*/  STL [R1+0x45bc], R3 ;  /* 0x0045bc0301007387 */ /* 0x0003e80000100800 */
[----:B------:R-:W-:Y:S04]  /*87440*/  STL [R1+0x45c4], R4 ;  /* 0x0045c40401007387 */ /* 0x000fe80000100800 */
[----:B------:R-:W5:Y:S01]  /*87450*/  LDL.LU.64 R20, [R1+0x3c8] ;  /* 0x0003c80001147983 */ /* 0x000f620000300a00 */
[----:B-1----:R-:W-:-:S03]  /*87460*/  IMAD.MOV.U32 R3, RZ, RZ, R5 ;  /* 0x000000ffff037224 */ /* 0x002fc600078e0005 */
[----:B------:R-:W5:Y:S04]  /*87470*/  LDL.LU.64 R12, [R1+0x208] ;  /* 0x00020800010c7983 */ /* 0x000f680000300a00 */
[----:B------:R1:W-:Y:S04]  /*87480*/  STL [R1+0x45b0], R3 ;  /* 0x0045b00301007387 */ /* 0x0003e80000100800 */
[----:B------:R-:W-:Y:S01]  /*87490*/  STL [R1+0x45b4], R24 ;  /* 0x0045b41801007387 */ /* 0x000fe20000100800 */
[----:B-1----:R-:W-:-:S03]  /*874a0*/  MOV R3, R25 ;  /* 0x0000001900037202 */ /* 0x002fc60000000f00 */
[----:B------:R-:W5:Y:S04]  /*874b0*/  LDL.LU.64 R4, [R1+0xb8] ;  /* 0x0000b80001047983 */ /* 0x000f680000300a00 */
[----:B------:R-:W-:Y:S04]  /*874c0*/  STL [R1+0x45ac], R22 ;  /* 0x0045ac1601007387 */ /* 0x000fe80000100800 */
[----:B------:R1:W-:Y:S02]  /*874d0*/  STL [R1+0x45a8], R3 ;  /* 0x0045a80301007387 */ /* 0x0003e40000100800 */
[----:B-1----:R-:W-:-:S02]  /*874e0*/  IMAD.MOV.U32 R3, RZ, RZ, R23 ;  /* 0x000000ffff037224 */ /* 0x002fc400078e0017 */
[----:B--2---:R-:W-:Y:S04]  /*874f0*/  STL [R1+0x45a4], R14 ;  /* 0x0045a40e01007387 */ /* 0x004fe80000100800 */
[----:B------:R1:W-:Y:S02]  /*87500*/  STL [R1+0x45a0], R3 ;  /* 0x0045a00301007387 */ /* 0x0003e40000100800 */
[----:B-1----:R-:W-:Y:S02]  /*87510*/  IMAD.MOV.U32 R3, RZ, RZ, R15 ;  /* 0x000000ffff037224 */ /* 0x002fe400078e000f */
[----:B------:R-:W2:Y:S04]  /*87520*/  LDL.LU.64 R14, [R1+0x1420] ;  /* 0x00142000010e7983 */ /* 0x000ea80000300a00 */
[----:B------:R1:W-:Y:S04]  /*87530*/  STL [R1+0x4598], R3 ;  /* 0x0045980301007387 */ /* 0x0003e80000100800 */
[----:B---3--:R3:W-:Y:S01]  /*87540*/  STL [R1+0x459c], R8 ;  /* 0x00459c0801007387 */ /* 0x0087e20000100800 */
[----:B-1----:R-:W-:-:S03]  /*87550*/  MOV R3, R9 ;  /* 0x0000000900037202 */ /* 0x002fc60000000f00 */
[----:B----4-:R-:W-:Y:S04]  /*87560*/  STL [R1+0x4594], R10 ;  /* 0x0045940a01007387 */ /* 0x010fe80000100800 */
[----:B------:R1:W-:Y:S04]  /*87570*/  STL [R1+0x4590], R3 ;  /* 0x0045900301007387 */ /* 0x0003e80000100800 */
[----:B---3--:R-:W3:Y:S04]  /*87580*/  LDL.LU.64 R8, [R1+0xf10] ;  /* 0x000f100001087983 */ /* 0x008ee80000300a00 */
[----:B------:R-:W4:Y:S01]  /*87590*/  LDL.LU.64 R22, [R1+0xd38] ;  /* 0x000d380001167983 */ /* 0x000f220000300a00 */
[----:B-1----:R-:W-:-:S05]  /*875a0*/  IMAD.MOV.U32 R3, RZ, RZ, R11 ;  /* 0x000000ffff037224 */ /* 0x002fca00078e000b */
[----:B------:R1:W-:Y:S04]  /*875b0*/  STL [R1+0x4588], R3 ;  /* 0x0045880301007387 */ /* 0x0003e80000100800 */
[----:B------:R-:W-:Y:S04]  /*875c0*/  STL [R1+0x458c], R60 ;  /* 0x00458c3c01007387 */ /* 0x000fe80000100800 */
        /* <DEDUP_REMOVED lines=21> */
[----:B------:R-:W-:Y:S01]  /*87720*/  STL [R1+0x4554], R4 ;  /* 0x0045540401007387 */ /* 0x000fe20000100800 */
[----:B-1----:R-:W-:-:S05]  /*87730*/  IMAD.MOV.U32 R3, RZ, RZ, R13 ;  /* 0x000000ffff037224 */ /* 0x002fca00078e000d */
[----:B------:R1:W-:Y:S04]  /*87740*/  STL [R1+0x4550], R3 ;  /* 0x0045500301007387 */ /* 0x0003e80000100800 */
[----:B------:R-:W5:Y:S01]  /*87750*/  LDL.LU.64 R12, [R1+0x1428] ;  /* 0x00142800010c7983 */ /* 0x000f620000300a00 */
[----:B-1----:R-:W-:-:S03]  /*87760*/  IMAD.MOV.U32 R3, RZ, RZ, R5 ;  /* 0x000000ffff037224 */ /* 0x002fc600078e0005 */
[----:B------:R-:W-:Y:S04]  /*87770*/  STL [R1+0x454c], R58 ;  /* 0x00454c3a01007387 */ /* 0x000fe80000100800 */
[----:B------:R1:W-:Y:S04]  /*87780*/  STL [R1+0x4548], R3 ;  /* 0x0045480301007387 */ /* 0x0003e80000100800 */
[----:B------:R-:W5:Y:S04]  /*87790*/  LDL.LU.64 R30, [R1+0xf30] ;  /* 0x000f3000011e7983 */ /* 0x000f680000300a00 */
[----:B------:R-:W-:Y:S04]  /*877a0*/  STL [R1+0x4530], R59 ;  /* 0x0045303b01007387 */ /* 0x000fe80000100800 */
[----:B--2---:R2:W-:Y:S01]  /*877b0*/  STL [R1+0x4538], R14 ;  /* 0x0045380e01007387 */ /* 0x0045e20000100800 */
[----:B-1----:R-:W-:-:S03]  /*877c0*/  MOV R3, R15 ;  /* 0x0000000f00037202 */ /* 0x002fc60000000f00 */
[----:B------:R-:W5:Y:S04]  /*877d0*/  LDL.LU.64 R4, [R1+0xd30] ;  /* 0x000d300001047983 */ /* 0x000f680000300a00 */
[----:B--2---:R-:W2:Y:S04]  /*877e0*/  LDL.LU.64 R14, [R1+0xc28] ;  /* 0x000c2800010e7983 */ /* 0x004ea80000300a00 */
[----:B------:R1:W-:Y:S04]  /*877f0*/  STL [R1+0x4534], R3 ;  /* 0x0045340301007387 */ /* 0x0003e80000100800 */
[----:B---3--:R3:W-:Y:S01]  /*87800*/  STL [R1+0x4540], R8 ;  /* 0x0045400801007387 */ /* 0x0087e20000100800 */
[----:B-1----:R-:W-:-:S03]  /*87810*/  IMAD.MOV.U32 R3, RZ, RZ, R9 ;  /* 0x000000ffff037224 */ /* 0x002fc600078e0009 */
[----:B----4-:R-:W-:Y:S04]  /*87820*/  STL [R1+0x4544], R22 ;  /* 0x0045441601007387 */ /* 0x010fe80000100800 */
[----:B------:R1:W-:Y:S04]  /*87830*/  STL [R1+0x453c], R3 ;  /* 0x00453c0301007387 */ /* 0x0003e80000100800 */
[----:B---3--:R-:W3:Y:S04]  /*87840*/  LDL.LU.64 R8, [R1+0x3b8] ;  /* 0x0003b80001087983 */ /* 0x008ee80000300a00 */
[----:B------:R-:W4:Y:S01]  /*87850*/  LDL.LU.64 R24, [R1+0x1f8] ;  /* 0x0001f80001187983 */ /* 0x000f220000300a00 */
[----:B-1----:R-:W-:-:S05]  /*87860*/  IMAD.MOV.U32 R3, RZ, RZ, R23 ;  /* 0x000000ffff037224 */ /* 0x002fca00078e0017 */
[----:B------:R1:W-:Y:S04]  /*87870*/  STL [R1+0x4528], R3 ;  /* 0x0045280301007387 */ /* 0x0003e80000100800 */
[----:B------:R1:W-:Y:S02]  /*87880*/  STL [R1+0x452c], R10 ;  /* 0x00452c0a01007387 */ /* 0x0003e40000100800 */
[----:B-1----:R-:W-:Y:S02]  /*87890*/  MOV R3, R11 ;  /* 0x0000000b00037202 */ /* 0x002fe40000000f00 */
[----:B------:R-:W4:Y:S04]  /*878a0*/  LDL.LU.64 R10, [R1+0x98] ;  /* 0x00009800010a7983 */ /* 0x000f280000300a00 */
[----:B------:R1:W-:Y:S04]  /*878b0*/  STL [R1+0x4520], R3 ;  /* 0x0045200301007387 */ /* 0x0003e80000100800 */
[----:B------:R-:W-:Y:S01]  /*878c0*/  STL [R1+0x4524], R16 ;  /* 0x0045241001007387 */ /* 0x000fe20000100800 */
[----:B-1----:R-:W-:-:S03]  /*878d0*/  IMAD.MOV.U32 R3, RZ, RZ, R17 ;  /* 0x000000ffff037224 */ /* 0x002fc600078e0011 */
[----:B------:R-:W-:Y:S04]  /*878e0*/  STL [R1+0x451c], R18 ;  /* 0x00451c1201007387 */ /* 0x000fe80000100800 */
[----:B------:R1:W-:Y:S04]  /*878f0*/  STL [R1+0x4518], R3 ;  /* 0x0045180301007387 */ /* 0x0003e80000100800 */
[----:B------:R-:W4:Y:S01]  /*87900*/  LDL.LU.64 R26, [R1+0x1458] ;  /* 0x00145800011a7983 */ /* 0x000f220000300a00 */
[----:B-1----:R-:W-:-:S05]  /*87910*/  IMAD.MOV.U32 R3, RZ, RZ, R19 ;  /* 0x000000ffff037224 */ /* 0x002fca00078e0013 */
[----:B------:R1:W-:Y:S04]  /*87920*/  STL [R1+0x4510], R3 ;  /* 0x0045100301007387 */ /* 0x0003e80000100800 */
[----:B------:R-:W-:Y:S04]  /*87930*/  STL [R1+0x4514], R6 ;  /* 0x0045140601007387 */ /* 0x000fe80000100800 */
[----:B------:R-:W4:Y:S01]  /*87940*/  LDL.LU.64 R20, [R1+0xf50] ;  /* 0x000f500001147983 */ /* 0x000f220000300a00 */
[----:B-1----:R-:W-:-:S03]  /*87950*/  MOV R3, R7 ;  /* 0x0000000700037202 */ /* 0x002fc60000000f00 */
[----:B------:R-:W4:Y:S04]  /*87960*/  LDL.LU.64 R22, [R1+0xd18] ;  /* 0x000d180001167983 */ /* 0x000f280000300a00 */
[----:B------:R5:W-:Y:S04]  /*87970*/  STL [R1+0x4508], R3 ;  /* 0x0045080301007387 */ /* 0x000be80000100800 */
[----:B------:R-:W-:Y:S04]  /*87980*/  STL [R1+0x450c], R56 ;  /* 0x00450c3801007387 */ /* 0x000fe80000100800 */
[----:B------:R-:W4:Y:S04]  /*87990*/  LDL.LU.64 R16, [R1+0xc20] ;  /* 0x000c200001107983 */ /* 0x000f280000300a00 */
[----:B------:R-:W-:Y:S04]  /*879a0*/  STL [R1+0x44f0], R57 ;  /* 0x0044f03901007387 */ /* 0x000fe80000100800 */
[----:B------:R-:W4:Y:S01]  /*879b0*/  LDL.LU.64 R18, [R1+0x3b0] ;  /* 0x0003b00001127983 */ /* 0x000f220000300a00 */
[----:B-----5:R-:W-:-:S03]  /*879c0*/  IMAD.MOV.U32 R3, RZ, RZ, R13 ;  /* 0x000000ffff037224 */ /* 0x020fc600078e000d */
[----:B------:R1:W-:Y:S04]  /*879d0*/  STL [R1+0x44f8], R12 ;  /* 0x0044f80c01007387 */ /* 0x0003e80000100800 */
[----:B------:R-:W5:Y:S04]  /*879e0*/  LDL.LU.64 R6, [R1+0x1f0] ;  /* 0x0001f00001067983 */ /* 0x000f680000300a00 */
[----:B------:R-:W-:Y:S04]  /*879f0*/  STL [R1+0x4500], R30 ;  /* 0x0045001e01007387 */ /* 0x000fe80000100800 */
[----:B------:R1:W-:Y:S04]  /*87a00*/  STL [R1+0x44f4], R3 ;  /* 0x0044f40301007387 */ /* 0x0003e80000100800 */
[----:B-1----:R-:W5:Y:S01]  /*87a10*/  LDL.LU.64 R12, [R1+0x88] ;  /* 0x00008800010c7983 */ /* 0x002f620000300a00 */
[----:B------:R-:W-:-:S03]  /*87a20*/  IMAD.MOV.U32 R3, RZ, RZ, R31 ;  /* 0x000000ffff037224 */ /* 0x000fc600078e001f */
[----:B------:R-:W-:Y:S04]  /*87a30*/  STL [R1+0x4504], R4 ;  /* 0x0045040401007387 */ /* 0x000fe80000100800 */
[----:B------:R1:W-:Y:S04]  /*87a40*/  STL [R1+0x44fc], R3 ;  /* 0x0044fc0301007387 */ /* 0x0003e80000100800 */
[----:B--2---:R-:W-:Y:S01]  /*87a50*/  STL [R1+0x44ec], R14 ;  /* 0x0044ec0e01007387 */ /* 0x004fe20000100800 */
[----:B-1----:R-:W-:-:S05]  /*87a60*/  MOV R3, R5 ;  /* 0x0000000500037202 */ /* 0x002fca0000000f00 */
[----:B------:R1:W-:Y:S04]  /*87a70*/  STL [R1+0x44e8], R3 ;  /* 0x0044e80301007387 */ /* 0x0003e80000100800 */
[----:B------:R-:W2:Y:S01]  /*87a80*/  LDL.LU.64 R4, [R1+0x15e0] ;  /* 0x0015e00001047983 */ /* 0x000ea20000300a00 */
[----:B-1----:R-:W-:-:S03]  /*87a90*/  IMAD.MOV.U32 R3, RZ, RZ, R15 ;  /* 0x000000ffff037224 */ /* 0x002fc600078e000f */
[----:B------:R-:W2:Y:S04]  /*87aa0*/  LDL.LU.64 R14, [R1+0x13e0] ;  /* 0x0013e000010e7983 */ /* 0x000ea80000300a00 */
[----:B------:R1:W-:Y:S04]  /*87ab0*/  STL [R1+0x44e0], R3 ;  /* 0x0044e00301007387 */ /* 0x0003e80000100800 */
[----:B---3--:R3:W-:Y:S01]  /*87ac0*/  STL [R1+0x44e4], R8 ;  /* 0x0044e40801007387 */ /* 0x0087e20000100800 */
[----:B-1----:R-:W-:-:S03]  /*87ad0*/  IMAD.MOV.U32 R3, RZ, RZ, R9 ;  /* 0x000000ffff037224 */ /* 0x002fc600078e0009 */
[----:B----4-:R-:W-:Y:S04]  /*87ae0*/  STL [R1+0x44dc], R24 ;  /* 0x0044dc1801007387 */ /* 0x010fe80000100800 */
[----:B------:R1:W-:Y:S04]  /*87af0*/  STL [R1+0x44d8], R3 ;  /* 0x0044d80301007387 */ /* 0x0003e80000100800 */
[----:B---3--:R-:W3:Y:S01]  /*87b00*/  LDL.LU.64 R8, [R1+0xd10] ;  /* 0x000d100001087983 */ /* 0x008ee20000300a00 */
[----:B-1----:R-:W-:-:S03]  /*87b10*/  MOV R3, R25 ;  /* 0x0000001900037202 */ /* 0x002fc60000000f00 */
[----:B------:R-:W-:Y:S04]  /*87b20*/  STL [R1+0x44d4], R10 ;  /* 0x0044d40a01007387 */ /* 0x000fe80000100800 */
[----:B------:R1:W-:Y:S04]  /*87b30*/  STL [R1+0x44d0], R3 ;  /* 0x0044d00301007387 */ /* 0x0003e80000100800 */
[----:B------:R-:W-:Y:S01]  /*87b40*/  STL [R1+0x44cc], R54 ;  /* 0x0044cc3601007387 */ /* 0x000fe20000100800 */
[----:B-1----:R-:W-:-:S05]  /*87b50*/  IMAD.MOV.U32 R3, RZ, RZ, R11 ;  /* 0x000000ffff037224 */ /* 0x002fca00078e000b */
[----:B------:R1:W-:Y:S04]  /*87b60*/  STL [R1+0x44c8], R3 ;  /* 0x0044c80301007387 */ /* 0x0003e80000100800 */
[----:B------:R-:W4:Y:S04]  /*87b70*/  LDL.LU.64 R10, [R1+0x15e8] ;  /* 0x0015e800010a7983 */ /* 0x000f280000300a00 */
[----:B------:R-:W-:Y:S01]  /*87b80*/  STL [R1+0x44b0], R55 ;  /* 0x0044b03701007387 */ /* 0x000fe20000100800 */
[----:B-1----:R-:W-:-:S03]  /*87b90*/  IMAD.MOV.U32 R3, RZ, RZ, R27 ;  /* 0x000000ffff037224 */ /* 0x002fc600078e001b */
        /* <DEDUP_REMOVED lines=9> */
[----:B------:R-:W-:Y:S01]  /*87c30*/  STL [R1+0x44a4], R18 ;  /* 0x0044a41201007387 */ /* 0x000fe20000100800 */
[----:B-1----:R-:W-:-:S05]  /*87c40*/  IMAD.MOV.U32 R3, RZ, RZ, R17 ;  /* 0x000000ffff037224 */ /* 0x002fca00078e0011 */
[----:B------:R1:W-:Y:S02]  /*87c50*/  STL [R1+0x44a0], R3 ;  /* 0x0044a00301007387 */ /* 0x0003e40000100800 */
[----:B-1----:R-:W-:Y:S02]  /*87c60*/  MOV R3, R19 ;  /* 0x0000001300037202 */ /* 0x002fe40000000f00 */
[----:B-----5:R-:W-:Y:S04]  /*87c70*/  STL [R1+0x449c], R6 ;  /* 0x00449c0601007387 */ /* 0x020fe80000100800 */
[----:B------:R1:W-:Y:S02]  /*87c80*/  STL [R1+0x4498], R3 ;  /* 0x0044980301007387 */ /* 0x0003e40000100800 */
[----:B-1----:R-:W-:-:S05]  /*87c90*/  IMAD.MOV.U32 R3, RZ, RZ, R7 ;  /* 0x000000ffff037224 */ /* 0x002fca00078e0007 */
[----:B------:R1:W-:Y:S04]  /*87ca0*/  STL [R1+0x4490], R3 ;  /* 0x0044900301007387 */ /* 0x0003e80000100800 */
[----:B------:R-:W-:Y:S01]  /*87cb0*/  STL [R1+0x4494], R12 ;  /* 0x0044940c01007387 */ /* 0x000fe20000100800 */
[----:B-1----:R-:W-:-:S03]  /*87cc0*/  IMAD.MOV.U32 R3, RZ, RZ, R13 ;  /* 0x000000ffff037224 */ /* 0x002fc600078e000d */
[----:B------:R-:W-:Y:S04]  /*87cd0*/  STL [R1+0x448c], R52 ;  /* 0x00448c3401007387 */ /* 0x000fe80000100800 */
[----:B------:R-:W-:Y:S04]  /*87ce0*/  STL [R1+0x4488], R3 ;  /* 0x0044880301007387 */ /* 0x000fe80000100800 */
[----:B------:R-:W-:Y:S04]  /*87cf0*/  STL [R1+0x4470], R53 ;  /* 0x0044703501007387 */ /* 0x000fe80000100800 */
[----:B--2---:R1:W-:Y:S04]  /*87d00*/  STL [R1+0x4478], R4 ;  /* 0x0044780401007387 */ /* 0x0043e80000100800 */
[----:B------:R-:W-:Y:S01]  /*87d10*/  STL [R1+0x4480], R14 ;  /* 0x0044800e01007387 */ /* 0x000fe20000100800 */
[----:B-1----:R-:W-:Y:S01]  /*87d20*/  MOV R4, R5 ;  /* 0x0000000500047202 */ /* 0x002fe20000000f00 */
[----:B------:R-:W-:-:S04]  /*87d30*/  IMAD.MOV.U32 R5, RZ, RZ, R15 ;  /* 0x000000ffff057224 */ /* 0x000fc800078e000f */
[----:B------:R-:W-:Y:S04]  /*87d40*/  STL [R1+0x4474], R4 ;  /* 0x0044740401007387 */ /* 0x000fe80000100800 */
[----:B---3--:R-:W-:Y:S04]  /*87d50*/  STL [R1+0x4484], R8 ;  /* 0x0044840801007387 */ /* 0x008fe80000100800 */
[----:B------:R1:W-:Y:S02]  /*87d60*/  STL [R1+0x447c], R5 ;  /* 0x00447c0501007387 */ /* 0x0003e40000100800 */
[----:B-1----:R-:W-:-:S05]  /*87d70*/  MOV R5, R9 ;  /* 0x0000000900057202 */ /* 0x002fca0000000f00 */
[----:B------:R-:W-:Y:S01]  /*87d80*/  STL [R1+0x4464], R5 ;  /* 0x0044640501007387 */ /* 0x000fe20000100800 */
[----:B----4-:R-:W-:-:S03]  /*87d90*/  IMAD.MOV.U32 R6, RZ, RZ, R11 ;  /* 0x000000ffff067224 */ /* 0x010fc600078e000b */
[----:B------:R1:W-:Y:S04]  /*87da0*/  STL [R1+0x446c], R10 ;  /* 0x00446c0a01007387 */ /* 0x0003e80000100800 */
[----:B------:R-:W-:Y:S04]  /*87db0*/  STL [R1+0x4468], R6 ;  /* 0x0044680601007387 */ /* 0x000fe80000100800 */
[----:B-1----:R-:W2:Y:S04]  /*87dc0*/  LDL.LU.64 R10, [R1+0x15f0] ;  /* 0x0015f000010a7983 */ /* 0x002ea80000300a00 */
[----:B------:R-:W3:Y:S04]  /*87dd0*/  LDL.LU.64 R8, [R1+0x3a8] ;  /* 0x0003a80001087983 */ /* 0x000ee80000300a00 */
[----:B------:R-:W1:Y:S02]  /*87de0*/  S2R R7, SR_TID.X ;  /* 0x0000000000077919 */ /* 0x000e640000002100 */
[C---:B-1----:R-:W-:Y:S01]  /*87df0*/  LOP3.LUT R3, R7.reuse, 0x7, RZ, 0xc0, !PT ;  /* 0x0000000707037812 */ /* 0x042fe200078ec0ff */
[----:B------:R-:W-:-:S04]  /*87e00*/  IMAD.SHL.U32 R4, R7, 0x2, RZ ;  /* 0x0000000207047824 */ /* 0x000fc800078e00ff */
[----:B------:R-:W-:Y:S02]  /*87e10*/  IMAD R3, R3, 0x210, RZ ;  /* 0x0000021003037824 */ /* 0x000fe400078e02ff */
[----:B------:R-:W-:-:S03]  /*87e20*/  IMAD.SHL.U32 R5, R7, 0x80, RZ ;  /* 0x0000008007057824 */ /* 0x000fc600078e00ff */
[----:B------:R-:W-:-:S04]  /*87e30*/  LOP3.LUT R3, R3, 0x30, R4, 0x78, !PT ;  /* 0x0000003003037812 */ /* 0x000fc800078e7804 */
[----:B------:R-:W-:Y:S01]  /*87e40*/  LOP3.LUT R52, R3, 0x1000, R5, 0xf8, !PT ;  /* 0x0000100003347812 */ /* 0x000fe200078ef805 */
[----:B--2---:R1:W-:Y:S04]  /*87e50*/  STL.64 [R1+0x3a28], R10 ;  /* 0x003a280a01007387 */ /* 0x0043e80000100a00 */
[----:B-1----:R-:W2:Y:S04]  /*87e60*/  LDL.LU.64 R10, [R1+0x2b8] ;  /* 0x0002b800010a7983 */ /* 0x002ea80000300a00 */
[----:B---3--:R1:W-:Y:S04]  /*87e70*/  STL.64 [R1+0x39b8], R8 ;  /* 0x0039b80801007387 */ /* 0x0083e80000100a00 */
[----:B------:R-:W-:Y:S04]  /*87e80*/  STL [R1+0x588c], R52 ;  /* 0x00588c3401007387 */ /* 0x000fe80000100800 */
[----:B-1----:R-:W3:Y:S04]  /*87e90*/  LDL.LU.64 R8, [R1+0x270] ;  /* 0x0002700001087983 */ /* 0x002ee80000300a00 */
[----:B--2---:R-:W-:Y:S04]  /*87ea0*/  STL.64 [R1+0x3948], R10 ;  /* 0x0039480a01007387 */ /* 0x004fe80000100a00 */
[----:B------:R-:W-:Y:S04]  /*87eb0*/  STL.64 [R1+0x3870], R154 ;  /* 0x0038709a01007387 */ /* 0x000fe80000100a00 */
[----:B---3--:R1:W-:Y:S04]  /*87ec0*/  STL.64 [R1+0x38d8], R8 ;  /* 0x0038d80801007387 */ /* 0x0083e80000100a00 */
[----:B-1----:R-:W2:Y:S04]  /*87ed0*/  LDL.LU.64 R8, [R1+0x36e0] ;  /* 0x0036e00001087983 */ /* 0x002ea80000300a00 */
[----:B------:R-:W3:Y:S04]  /*87ee0*/  LDL.LU.64 R10, [R1+0x1b68] ;  /* 0x001b6800010a7983 */ /* 0x000ee80000300a00 */
[----:B--2---:R1:W-:Y:S04]  /*87ef0*/  STL.64 [R1+0x3bc8], R8 ;  /* 0x003bc80801007387 */ /* 0x0043e80000100a00 */
[----:B-1----:R-:W2:Y:S04]  /*87f00*/  LDL.LU.64 R8, [R1+0x16d8] ;  /* 0x0016d80001087983 */ /* 0x002ea80000300a00 */
[----:B---3--:R1:W-:Y:S04]  /*87f10*/  STL.64 [R1+0x3b00], R10 ;  /* 0x003b000a01007387 */ /* 0x0083e80000100a00 */
[----:B-1----:R-:W3:Y:S04]  /*87f20*/  LDL.LU.64 R10, [R1+0x1618] ;  /* 0x00161800010a7983 */ /* 0x002ee80000300a00 */
[----:B--2---:R1:W-:Y:S04]  /*87f30*/  STL.64 [R1+0x3a98], R8 ;  /* 0x003a980801007387 */ /* 0x0043e80000100a00 */
[----:B-1----:R-:W2:Y:S04]  /*87f40*/  LDL.LU.64 R8, [R1+0x3a0] ;  /* 0x0003a00001087983 */ /* 0x002ea80000300a00 */
[----:B---3--:R1:W-:Y:S04]  /*87f50*/  STL.64 [R1+0x3a30], R10 ;  /* 0x003a300a01007387 */ /* 0x0083e80000100a00 */
[----:B-1----:R-:W3:Y:S04]  /*87f60*/  LDL.LU.64 R10, [R1+0x2c0] ;  /* 0x0002c000010a7983 */ /* 0x002ee80000300a00 */
[----:B--2---:R1:W-:Y:S04]  /*87f70*/  STL.64 [R1+0x39c0], R8 ;  /* 0x0039c00801007387 */ /* 0x0043e80000100a00 */
[----:B-1----:R-:W2:Y:S04]  /*87f80*/  LDL.LU.64 R8, [R1+0x278] ;  /* 0x0002780001087983 */ /* 0x002ea80000300a00 */
[----:B---3--:R-:W-:Y:S04]  /*87f90*/  STL.64 [R1+0x3950], R10 ;  /* 0x0039500a01007387 */ /* 0x008fe80000100a00 */
[----:B------:R-:W-:Y:S04]  /*87fa0*/  STL.64 [R1+0x3878], R156 ;  /* 0x0038789c01007387 */ /* 0x000fe80000100a00 */
[----:B--2---:R1:W-:Y:S04]  /*87fb0*/  STL.64 [R1+0x38e0], R8 ;  /* 0x0038e00801007387 */ /* 0x0043e80000100a00 */
        /* <DEDUP_REMOVED lines=194> */
[----:B------:R-:W-:Y:S04]  /*88be0*/  STL.64 [R1+0x38b8], R172 ;  /* 0x0038b8ac01007387 */ /* 0x000fe80000100a00 */
[----:B--2---:R2:W-:Y:S04]  /*88bf0*/  STL.64 [R1+0x3920], R8 ;  /* 0x0039200801007387 */ /* 0x0045e80000100a00 */
[----:B-1----:R-:W3:Y:S04]  /*88c00*/  LDL.LU.64 R10, [R1+0x38c0] ;  /* 0x0038c000010a7983 */ /* 0x002ee80000300a00 */
[----:B--2---:R-:W2:Y:S04]  /*88c10*/  LDL.LU.64 R8, [R1+0x1c88] ;  /* 0x001c880001087983 */ /* 0x004ea80000300a00 */
        /* <DEDUP_REMOVED lines=114> */
[----:B------:R-:W-:Y:S04]  /*89340*/  STL.64 [R1+0x3940], R84 ;  /* 0x0039405401007387 */ /* 0x000fe80000100a00 */
[----:B--2---:R2:W-:Y:S04]  /*89350*/  STL.64 [R1+0x39b0], R8 ;  /* 0x0039b00801007387 */ /* 0x0045e80000100a00 */
[----:B------:R-:W-:Y:S04]  /*89360*/  STL.64 [R1+0x4440], R180 ;  /* 0x004440b401007387 */ /* 0x000fe80000100a00 */
        /* <DEDUP_REMOVED lines=96> */
[----:B---3--:R-:W-:Y:S04]  /*89970*/  STL.64 [R1+0x4350], R10 ;  /* 0x0043500a01007387 */ /* 0x008fe80000100a00 */
[----:B------:R-:W-:Y:S04]  /*89980*/  STL.64 [R1+0x4340], R92 ;  /* 0x0043405c01007387 */ /* 0x000fe80000100a00 */
[----:B--2---:R1:W-:Y:S04]  /*89990*/  STL.64 [R1+0x4348], R8 ;  /* 0x0043480801007387 */ /* 0x0043e80000100a00 */
[----:B------:R-:W-:Y:S04]  /*899a0*/  STL.64 [R1+0x4338], R188 ;  /* 0x004338bc01007387 */ /* 0x000fe80000100a00 */
        /* <DEDUP_REMOVED lines=182> */
[----:B---3--:R-:W-:Y:S04]  /*8a510*/  STL.64 [R1+0x3fc8], R10 ;  /* 0x003fc80a01007387 */ /* 0x008fe80000100a00 */
[----:B------:R-:W-:Y:S04]  /*8a520*/  STL.64 [R1+0x3fb8], R216 ;  /* 0x003fb8d801007387 */ /* 0x000fe80000100a00 */
[----:B--2---:R1:W-:Y:S04]  /*8a530*/  STL.64 [R1+0x3fc0], R8 ;  /* 0x003fc00801007387 */ /* 0x0043e80000100a00 */
[----:B-1----:R-:W2:Y:S04]  /*8a540*/  LDL.LU.64 R8, [R1+0x3628] ;  /* 0x0036280001087983 */ /* 0x002ea80000300a00 */
        /* <DEDUP_REMOVED lines=32> */
[----:B------:R-:W-:Y:S01]  /*8a750*/  STL.64 [R1+0x3f40], R124 ;  /* 0x003f407c01007387 */ /* 0x000fe20000100a00 */
[----:B------:R-:W-:-:S04]  /*8a760*/  SHF.R.S32.HI R3, RZ, 0x1f, R2 ;  /* 0x0000001fff037819 */ /* 0x000fc80000011402 */
[C---:B------:R-:W-:Y:S01]  /*8a770*/  SHF.L.U64.HI R3, R2.reuse, 0x2, R3 ;  /* 0x0000000202037819 */ /* 0x040fe20000010203 */
[----:B--2---:R-:W-:Y:S04]  /*8a780*/  STL.64 [R1+0x3be8], R8 ;  /* 0x003be80801007387 */ /* 0x004fe80000100a00 */
[----:B------:R-:W-:Y:S04]  /*8a790*/  STL.64 [R1+0x3f38], R220 ;  /* 0x003f38dc01007387 */ /* 0x000fe80000100a00 */
        /* <DEDUP_REMOVED lines=26> */
[----:B------:R1:W-:Y:S04]  /*8a940*/  STL.64 [R1+0x3bf8], R246 ;  /* 0x003bf8f601007387 */ /* 0x0003e80000100a00 */
[----:B------:R-:W-:Y:S01]  /*8a950*/  STL.64 [R1+0x3bd8], R110 ;  /* 0x003bd86e01007387 */ /* 0x000fe20000100a00 */
[----:B-1----:R-:W-:-:S02]  /*8a960*/  IMAD.SHL.U32 R246, R2, 0x4, RZ ;  /* 0x0000000402f67824 */ /* 0x002fc400078e00ff */
[----:B------:R-:W-:Y:S01]  /*8a970*/  IMAD.MOV.U32 R2, RZ, RZ, 0x3 ;  /* 0x00000003ff027424 */ /* 0x000fe200078e00ff */
[----:B------:R-:W-:Y:S04]  /*8a980*/  STL [R1+0x4460], RZ ;  /* 0x004460ff01007387 */ /* 0x000fe80000100800 */
[----:B------:R1:W-:Y:S04]  /*8a990*/  STL [R1+0x3710], R2 ;  /* 0x0037100201007387 */ /* 0x0003e80000100800 */
[----:B------:R2:W-:Y:S04]  /*8a9a0*/  STL [R1+0x2c70], RZ ;  /* 0x002c70ff01007387 */ /* 0x0005e80000100800 */
        /* <DEDUP_REMOVED lines=1679> */
[----:B------:R2:W-:Y:S04]  /*912a0*/  STL [R1], RZ ;  /* 0x000000ff01007387 */ /* 0x0005e80000100800 */
        /* <DEDUP_REMOVED lines=274> */
[----:B------:R2:W-:Y:S01]  /*923d0*/  STL [R1+0xa6c], RZ ;  /* 0x000a6cff01007387 */ /* 0x0005e20000100800 */
[----:B------:R-:W-:-:S03]  /*923e0*/  SHF.R.S32.HI R244, RZ, 0x1f, R0 ;  /* 0x0000001ffff47819 */ /* 0x000fc60000011400 */
[----:B------:R2:W-:Y:S04]  /*923f0*/  STL [R1+0x980], RZ ;  /* 0x000980ff01007387 */ /* 0x0005e80000100800 */
[----:B------:R2:W-:Y:S04]  /*92400*/  STL [R1+0x984], RZ ;  /* 0x000984ff01007387 */ /* 0x0005e80000100800 */
[----:B------:R2:W-:Y:S04]  /*92410*/  STL [R1+0x988], RZ ;  /* 0x000988ff01007387 */ /* 0x0005e80000100800 */
[----:B------:R2:W-:Y:S01]  /*92420*/  STL [R1+0x98c], RZ ;  /* 0x00098cff01007387 */ /* 0x0005e20000100800 */
[----:B------:R-:W-:-:S03]  /*92430*/  SHF.L.U64.HI R244, R0, 0x2, R244 ;  /* 0x0000000200f47819 */ /* 0x000fc600000102f4 */
[----:B------:R2:W-:Y:S01]  /*92440*/  STL [R1+0x970], RZ ;  /* 0x000970ff01007387 */ /* 0x0005e20000100800 */
[----:B------:R-:W-:-:S03]  /*92450*/  SHF.L.U32 R247, R0, 0x2, RZ ;  /* 0x0000000200f77819 */ /* 0x000fc600000006ff */
[----:B------:R2:W-:Y:S01]  /*92460*/  STL [R1+0x974], RZ ;  /* 0x000974ff01007387 */ /* 0x0005e20000100800 */
[----:B------:R-:W-:-:S03]  /*92470*/  LOP3.LUT R0, R7, 0x3, RZ, 0xc0, !PT ;  /* 0x0000000307007812 */ /* 0x000fc600078ec0ff */
[----:B------:R2:W-:Y:S04]  /*92480*/  STL [R1+0x978], RZ ;  /* 0x000978ff01007387 */ /* 0x0005e80000100800 */
[----:B------:R2:W-:Y:S04]  /*92490*/  STL [R1+0x97c], RZ ;  /* 0x00097cff01007387 */ /* 0x0005e80000100800 */
[----:B------:R2:W-:Y:S04]  /*924a0*/  STL [R1+0x940], RZ ;  /* 0x000940ff01007387 */ /* 0x0005e80000100800 */
[----:B------:R2:W-:Y:S01]  /*924b0*/  STL [R1+0x944], RZ ;  /* 0x000944ff01007387 */ /* 0x0005e20000100800 */
[----:B------:R-:W-:-:S03]  /*924c0*/  IMAD R0, R0, 0x820, RZ ;  /* 0x0000082000007824 */ /* 0x000fc600078e02ff */
[----:B------:R2:W-:Y:S04]  /*924d0*/  STL [R1+0x948], RZ ;  /* 0x000948ff01007387 */ /* 0x0005e80000100800 */
[----:B------:R2:W-:Y:S04]  /*924e0*/  STL [R1+0x94c], RZ ;  /* 0x00094cff01007387 */ /* 0x0005e80000100800 */
[----:B------:R2:W-:Y:S04]  /*924f0*/  STL [R1+0x920], RZ ;  /* 0x000920ff01007387 */ /* 0x0005e80000100800 */
[----:B------:R2:W-:Y:S04]  /*92500*/  STL [R1+0x924], RZ ;  /* 0x000924ff01007387 */ /* 0x0005e80000100800 */
[----:B------:R2:W-:Y:S01]  /*92510*/  STL [R1+0x928], RZ ;  /* 0x000928ff01007387 */ /* 0x0005e20000100800 */
[----:B-1----:R-:W-:-:S03]  /*92520*/  LOP3.LUT R2, R0, 0x5c, R7, 0x78, !PT ;  /* 0x0000005c00027812 */ /* 0x002fc600078e7807 */
[----:B------:R2:W-:Y:S01]  /*92530*/  STL [R1+0x92c], RZ ;  /* 0x00092cff01007387 */ /* 0x0005e20000100800 */
[----:B------:R-:W-:-:S03]  /*92540*/  LOP3.LUT R0, R52, 0x40, RZ, 0x3c, !PT ;  /* 0x0000004034007812 */ /* 0x000fc600078e3cff */
        /* <DEDUP_REMOVED lines=8> */
[----:B------:R2:W-:Y:S01]  /*925d0*/  STL [R1+0x6098], R0 ;  /* 0x0060980001007387 */ /* 0x0005e20000100800 */
[----:B------:R-:W-:-:S04]  /*925e0*/  SHF.R.S32.HI R4, RZ, 0x1f, R252 ;  /* 0x0000001fff047819 */ /* 0x000fc800000114fc */
[----:B------:R-:W-:-:S04]  /*925f0*/  LEA.HI R4, R4, R252, RZ, 0x7 ;  /* 0x000000fc04047211 */ /* 0x000fc800078f38ff */
[----:B------:R-:W-:Y:S01]  /*92600*/  SHF.R.S32.HI R53, RZ, 0x7, R4 ;  /* 0x00000007ff357819 */ /* 0x000fe20000011404 */
[----:B------:R-:W-:Y:S01]  /*92610*/  CS2R R248, SRZ ;  /* 0x0000000000f87805 */ /* 0x000fe2000001ff00 */
[----:B------:R-:W-:Y:S01]  /*92620*/  MOV R252, 0xffffffff ;  /* 0xffffffff00fc7802 */ /* 0x000fe20000000f00 */
        /* <DEDUP_REMOVED lines=33> */
[----:B------:R-:W-:-:S02]  /*92840*/  IADD3 R53, R53, -0x4, RZ ;  /* 0xfffffffc35357810 */ /* 0x000fc40007ffe0ff */
[----:B--2---:R-:W-:Y:S02]  /*92850*/  LOP3.LUT R2, R2, 0x20, RZ, 0x3c, !PT ;  /* 0x0000002002027812 */ /* 0x004fe400078e3cff */
.L_x_1:
[----:B------:R-:W2:Y:S01]  /*92860*/  LDL R52, [R1+0x588c] ;  /* 0x00588c0001347983 */ /* 0x000ea20000100800 */
[----:B------:R-:W-:-:S04]  /*92870*/  DEPBAR.LE SB0, 0x6 ;  /* 0x000081800000791a */ /* 0x000fc80000000000 */
[----:B------:R-:W-:Y:S01]  /*92880*/  STL.64 [R1+0x7568], R50 ;  /* 0x0075683201007387 */ /* 0x000fe20000100a00 */
[----:B-----5:R-:W-:-:S03]  /*92890*/  IADD3 R0, R252, 0x1, RZ ;  /* 0x00000001fc007810 */ /* 0x020fc60007ffe0ff */
[----:B------:R-:W-:Y:S04]  /*928a0*/  STL.64 [R1+0x7560], R48 ;  /* 0x0075603001007387 */ /* 0x000fe80000100a00 */
[----:B------:R-:W-:Y:S01]  /*928b0*/  BAR.SYNC.DEFER_BLOCKING 0x0 ;  /* 0x0000000000007b1d */ /* 0x000fe20000010000 */
[----:B------:R-:W-:-:S04]  /*928c0*/  ISETP.GT.AND P0, PT, R0, 0x3, PT ;  /* 0x000000030000780c */ /* 0x000fc80003f04270 */
[----:B------:R-:W-:Y:S01]  /*928d0*/  SEL R252, R0, RZ, !P0 ;  /* 0x000000ff00fc7207 */ /* 0x000fe20004000000 */
        /* <DEDUP_REMOVED lines=29> */
[----:B------:R1:W-:Y:S04]  /*92ab0*/  STL [R1+0x74b8], R5 ;  /* 0x0074b80501007387 */ /* 0x0003e80000100800 */
[----:B------:R-:W-:Y:S04]  /*92ac0*/  STL [R1+0x74b4], R6 ;  /* 0x0074b40601007387 */ /* 0x000fe80000100800 */
[----:B------:R3:W-:Y:S04]  /*92ad0*/  STL [R1+0x74b0], R7 ;  /* 0x0074b00701007387 */ /* 0x0007e80000100800 */
[----:B------:R-:W-:Y:S04]  /*92ae0*/  STL [R1+0x60bc], R244 ;  /* 0x0060bcf401007387 */ /* 0x000fe80000100800 */
[----:B------:R-:W-:Y:S04]  /*92af0*/  STL [R1+0x60b8], R3 ;  /* 0x0060b80301007387 */ /* 0x000fe80000100800 */
[----:B-1----:R-:W4:Y:S04]  /*92b00*/  LDL.LU.64 R4, [R1+0x2c70] ;  /* 0x002c700001047983 */ /* 0x002f280000300a00 */
[----:B---3--:R-:W4:Y:S04]  /*92b10*/  LDL.LU.64 R6, [R1+0x2c78] ;  /* 0x002c780001067983 */ /* 0x008f280000300a00 */
[----:B------:R-:W3:Y:S04]  /*92b20*/  LDL.LU.64 R8, [R1+0x2c60] ;  /* 0x002c600001087983 */ /* 0x000ee80000300a00 */
[----:B------:R-:W3:Y:S04]  /*92b30*/  LDL.LU.64 R10, [R1+0x2c68] ;  /* 0x002c6800010a7983 */ /* 0x000ee80000300a00 */
[----:B------:R-:W3:Y:S04]  /*92b40*/  LDL.LU.64 R12, [R1+0x2c50] ;  /* 0x002c5000010c7983 */ /* 0x000ee80000300a00 */
[----:B------:R-:W3:Y:S04]  /*92b50*/  LDL.LU.64 R14, [R1+0x2c58] ;  /* 0x002c5800010e7983 */ /* 0x000ee80000300a00 */
[----:B------:R-:W3:Y:S04]  /*92b60*/  LDL.LU.64 R16, [R1+0x2c40] ;  /* 0x002c400001107983 */ /* 0x000ee80000300a00 */
[----:B------:R-:W3:Y:S04]  /*92b70*/  LDL.LU.64 R18, [R1+0x2c48] ;  /* 0x002c480001127983 */ /* 0x000ee80000300a00 */
[----:B------:R-:W1:Y:S04]  /*92b80*/  S2R R54, SR_TID.X ;  /* 0x0000000000367919 */ /* 0x000e680000002100 */
[----:B------:R-:W3:Y:S04]  /*92b90*/  LDL.LU.64 R20, [R1+0x2c30] ;  /* 0x002c300001147983 */ /* 0x000ee80000300a00 */
[----:B------:R-:W3:Y:S04]  /*92ba0*/  LDL.LU.64 R22, [R1+0x2c38] ;  /* 0x002c380001167983 */ /* 0x000ee80000300a00 */
[----:B------:R-:W3:Y:S04]  /*92bb0*/  LDL.LU.64 R32, [R1+0x2c20] ;  /* 0x002c200001207983 */ /* 0x000ee80000300a00 */
[----:B------:R-:W3:Y:S01]  /*92bc0*/  LDL.LU.64 R34, [R1+0x2c28] ;  /* 0x002c280001227983 */ /* 0x000ee20000300a00 */
[----:B-1----:R-:W-:-:S02]  /*92bd0*/  LOP3.LUT R53, R54, 0x3, RZ, 0xc0, !PT ;  /* 0x0000000336357812 */ /* 0x002fc400078ec0ff */
[----:B------:R-:W-:-:S03]  /*92be0*/  LOP3.LUT R2, R54, 0x3, RZ, 0xc0, !PT ;  /* 0x0000000336027812 */ /* 0x000fc600078ec0ff */
[----:B------:R-:W-:Y:S02]  /*92bf0*/  IMAD R53, R53, 0x820, RZ ;  /* 0x0000082035357824 */ /* 0x000fe400078e02ff */
[----:B------:R-:W-:-:S03]  /*92c00*/  IMAD R2, R2, 0x820, RZ ;  /* 0x0000082002027824 */ /* 0x000fc600078e02ff */
[--C-:B------:R-:W-:Y:S02]  /*92c10*/  LOP3.LUT R53, R53, 0x5c, R54.reuse, 0x78, !PT ;  /* 0x0000005c35357812 */ /* 0x100fe400078e7836 */
[----:B------:R-:W-:Y:S02]  /*92c20*/  LOP3.LUT R2, R2, 0x5c, R54, 0x78, !PT ;  /* 0x0000005c02027812 */ /* 0x000fe400078e7836 */
[----:B------:R-:W-:-:S03]  /*92c30*/  LOP3.LUT R53, R53, 0x20, RZ, 0x3c, !PT ;  /* 0x0000002035357812 */ /* 0x000fc600078e3cff */
[C---:B------:R-:W-:Y:S02]  /*92c40*/  IMAD R2, R252.reuse, 0x40000, R2 ;  /* 0x00040000fc027824 */ /* 0x040fe400078e0202 */
[----:B------:R-:W-:-:S03]  /*92c50*/  IMAD R0, R252, 0x40000, R53 ;  /* 0x00040000fc007824 */ /* 0x000fc600078e0235 */
[----:B------:R-:W-:Y:S04]  /*92c60*/  LDS R184, [R2] ;  /* 0x0000000002b87984 */ /* 0x000fe80000000800 */
[----:B------:R-:W-:Y:S04]  /*92c70*/  LDS R186, [R2+0x2000] ;  /* 0x0020000002ba7984 */ /* 0x000fe80000000800 */
[----:B------:R-:W-:Y:S04]  /*92c80*/  LDS R185, [R0] ;  /* 0x0000000000b97984 */ /* 0x000fe80000000800 */
[----:B------:R-:W-:Y:S01]  /*92c90*/  LDS R187, [R0+0x2000] ;  /* 0x0020000000bb7984 */ /* 0x000fe20000000800 */
[----:B--2---:R-:W-:-:S03]  /*92ca0*/  LEA R245, R252, R52, 0x12 ;  /* 0x00000034fcf57211 */ /* 0x004fc600078e90ff */
[----:B------:R-:W-:Y:S04]  /*92cb0*/  STL [R1+0x6f48], R252 ;  /* 0x006f48fc01007387 */ /* 0x000fe80000100800 */
[----:B------:R-:W-:Y:S04]  /*92cc0*/  LDSM.16.M88.4 R52, [R245+0x100000] ;  /* 0x10000000f534783b */ /* 0x000fe80000000200 */
[----:B------:R-:W1:Y:S04]  /*92cd0*/  LDSM.16.M88.4 R72, [R245+0x10a000] ;  /* 0x10a00000f548783b */ /* 0x000e680000000200 */
[----:B------:R-:W2:Y:S04]  /*92ce0*/  LDSM.16.M88.4 R76, [R245+0x10c000] ;  /* 0x10c00000f54c783b */ /* 0x000ea80000000200 */
[----:B------:R-:W-:Y:S04]  /*92cf0*/  LDSM.16.M88.4 R56, [R245+0x102000] ;  /* 0x10200000f538783b */ /* 0x000fe80000000200 */
[----:B------:R-:W1:Y:S04]  /*92d00*/  LDSM.16.M88.4 R80, [R245+0x10e000] ;  /* 0x10e00000f550783b */ /* 0x000e680000000200 */
        /* <DEDUP_REMOVED lines=9> */
[----:B------:R-:W2:Y:S04]  /*92da0*/  LDSM.16.M88.4 R132, [R245+0x128000] ;  /* 0x12800000f584783b */ /* 0x000ea80000000200 */
[----:B------:R-:W2:Y:S04]  /*92db0*/  LDSM.16.M88.4 R136, [R245+0x12a000] ;  /* 0x12a00000f588783b */ /* 0x000ea80000000200 */
[----:B------:R-:W2:Y:S04]  /*92dc0*/  LDSM.16.M88.4 R60, [R245+0x104000] ;  /* 0x10400000f53c783b */ /* 0x000ea80000000200 */
[----:B------:R-:W3:Y:S04]  /*92dd0*/  LDSM.16.M88.4 R140, [R245+0x12c000] ;  /* 0x12c00000f58c783b */ /* 0x000ee80000000200 */
[----:B------:R-:W3:Y:S04]  /*92de0*/  LDSM.16.M88.4 R144, [R245+0x12e000] ;  /* 0x12e00000f590783b */ /* 0x000ee80000000200 */
[----:B------:R-:W3:Y:S04]  /*92df0*/  LDSM.16.M88.4 R148, [R245+0x130000] ;  /* 0x13000000f594783b */ /* 0x000ee80000000200 */
[----:B------:R-:W3:Y:S04]  /*92e00*/  LDSM.16.M88.4 R152, [R245+0x132000] ;  /* 0x13200000f598783b */ /* 0x000ee80000000200 */
[----:B------:R-:W3:Y:S04]  /*92e10*/  LDSM.16.M88.4 R156, [R245+0x134000] ;  /* 0x13400000f59c783b */ /* 0x000ee80000000200 */
[----:B------:R-:W3:Y:S04]  /*92e20*/  LDSM.16.M88.4 R160, [R245+0x136000] ;  /* 0x13600000f5a0783b */ /* 0x000ee80000000200 */
[----:B-1----:R-:W-:Y:S04]  /*92e30*/  STL [R1+0x72d8], R74 ;  /* 0x0072d84a01007387 */ /* 0x002fe80000100800 */
[----:B------:R-:W1:Y:S04]  /*92e40*/  LDSM.16.M88.4 R164, [R245+0x138000] ;  /* 0x13800000f5a4783b */ /* 0x000e680000000200 */
[----:B------:R-:W-:Y:S04]  /*92e50*/  STL [R1+0x72d4], R75 ;  /* 0x0072d44b01007387 */ /* 0x000fe80000100800 */
[----:B--2---:R-:W-:Y:S04]  /*92e60*/  STL [R1+0x72d0], R78 ;  /* 0x0072d04e01007387 */ /* 0x004fe80000100800 */
[----:B------:R-:W2:Y:S04]  /*92e70*/  LDSM.16.M88.4 R168, [R245+0x13a000] ;  /* 0x13a00000f5a8783b */ /* 0x000ea80000000200 */
[----:B------:R-:W-:Y:S04]  /*92e80*/  STL [R1+0x72cc], R79 ;  /* 0x0072cc4f01007387 */ /* 0x000fe80000100800 */
[----:B------:R-:W-:Y:S04]  /*92e90*/  STL [R1+0x72c4], R82 ;  /* 0x0072c45201007387 */ /* 0x000fe80000100800 */
[----:B------:R-:W1:Y:S04]  /*92ea0*/  LDSM.16.M88.4 R172, [R245+0x13c000] ;  /* 0x13c00000f5ac783b */ /* 0x000e680000000200 */
[----:B------:R-:W-:Y:S04]  /*92eb0*/  STL [R1+0x72c0], R83 ;  /* 0x0072c05301007387 */ /* 0x000fe80000100800 */
[----:B------:R-:W1:Y:S04]  /*92ec0*/  LDSM.16.M88.4 R176, [R245+0x13e000] ;  /* 0x13e00000f5b0783b */ /* 0x000e680000000200 */
[----:B------:R-:W1:Y:S04]  /*92ed0*/  LDSM.16.M88.4 R64, [R245+0x106000] ;  /* 0x10600000f540783b */ /* 0x000e680000000200 */
[----:B------:R-:W1:Y:S04]  /*92ee0*/  LDSM.16.M88.4 R108, [R245+0x11c000] ;  /* 0x11c00000f56c783b */ /* 0x000e680000000200 */
[----:B------:R-:W1:Y:S04]  /*92ef0*/  LDSM.16.M88.4 R112, [R245+0x11e000] ;  /* 0x11e00000f570783b */ /* 0x000e680000000200 */
[----:B------:R-:W1:Y:S04]  /*92f00*/  LDSM.16.M88.4 R116, [R245+0x120000] ;  /* 0x12000000f574783b */ /* 0x000e680000000200 */
[----:B------:R-:W1:Y:S04]  /*92f10*/  LDSM.16.M88.4 R68, [R245+0x108000] ;  /* 0x10800000f544783b */ /* 0x000e680000000200 */
[----:B------:R-:W-:Y:S01]  /*92f20*/  LDS R180, [R2+0x80] ;  /* 0x0000800002b47984 */ /* 0x000fe20000000800 */
[----:B----4-:R-:W-:Y:S03]  /*92f30*/  HMMA.1688.F32.TF32 R24, R184, R52, R4 ;  /* 0x00000034b818723c */ /* 0x010fe60000081004 */
[----:B------:R-:W-:Y:S04]  /*92f40*/  STL [R1+0x72dc], R86 ;  /* 0x0072dc5601007387 */ /* 0x000fe80000100800 */
[----:B------:R-:W-:Y:S04]  /*92f50*/  STL [R1+0x72c8], R87 ;  /* 0x0072c85701007387 */ /* 0x000fe80000100800 */
[----:B------:R-:W-:Y:S04]  /*92f60*/  STL [R1+0x72e4], R90 ;  /* 0x0072e45a01007387 */ /* 0x000fe80000100800 */
[----:B------:R-:W-:Y:S04]  /*92f70*/  STL [R1+0x72e0], R91 ;  /* 0x0072e05b01007387 */ /* 0x000fe80000100800 */
[----:B------:R-:W-:Y:S04]  /*92f80*/  LDS R182, [R2+0x2080] ;  /* 0x0020800002b67984 */ /* 0x000fe80000000800 */
[----:B------:R-:W-:Y:S01]  /*92f90*/  LDS R181, [R0+0x80] ;  /* 0x0000800000b57984 */ /* 0x000fe20000000800 */
[----:B------:R-:W-:Y:S01]  /*92fa0*/  IMAD.MOV.U32 R4, RZ, RZ, R24 ;  /* 0x000000ffff047224 */ /* 0x000fe200078e0018 */
[----:B------:R-:W-:Y:S01]  /*92fb0*/  MOV R6, R26 ;  /* 0x0000001a00067202 */ /* 0x000fe20000000f00 */
[----:B------:R-:W-:Y:S01]  /*92fc0*/  IMAD.MOV.U32 R5, RZ, RZ, R25 ;  /* 0x000000ffff057224 */ /* 0x000fe200078e0019 */
[----:B------:R-:W4:Y:S01]  /*92fd0*/  LDS R183, [R0+0x2080] ;  /* 0x0020800000b77984 */ /* 0x000f220000000800 */
[----:B------:R-:W-:-:S02]  /*92fe0*/  IMAD.MOV.U32 R7, RZ, RZ, R27 ;  /* 0x000000ffff077224 */ /* 0x000fc400078e001b */
[----:B---3--:R-:W-:Y:S01]  /*92ff0*/  HMMA.1688.F32.TF32 R24, R184, R56, R8 ;  /* 0x00000038b818723c */ /* 0x008fe20000081008 */
        /* <DEDUP_REMOVED lines=14> */
[----:B------:R-:W-:-:S03]  /*930e0*/  IMAD.MOV.U32 R8, RZ, RZ, R24 ;  /* 0x000000ffff087224 */ /* 0x000fc600078e0018 */
[----:B------:R-:W-:Y:S01]  /*930f0*/  STL [R1+0x7324], R134 ;  /* 0x0073248601007387 */ /* 0x000fe20000100800 */
[----:B------:R-:W-:Y:S01]  /*93100*/  MOV R9, R25 ;  /* 0x0000001900097202 */ /* 0x000fe20000000f00 */
[----:B------:R-:W-:Y:S02]  /*93110*/  IMAD.MOV.U32 R10, RZ, RZ, R26 ;  /* 0x000000ffff0a7224 */ /* 0x000fe400078e001a */
[----:B------:R-:W-:Y:S01]  /*93120*/  STL [R1+0x7320], R135 ;  /* 0x0073208701007387 */ /* 0x000fe20000100800 */
[----:B------:R-:W-:-:S03]  /*93130*/  IMAD.MOV.U32 R11, RZ, RZ, R27 ;  /* 0x000000ffff0b7224 */ /* 0x000fc600078e001b */
[----:B------:R-:W-:Y:S01]  /*93140*/  STL [R1+0x732c], R138 ;  /* 0x00732c8a01007387 */ /* 0x000fe20000100800 */
[----:B------:R-:W-:Y:S03]  /*93150*/  HMMA.1688.F32.TF32 R24, R184, R60, R12 ;  /* 0x0000003cb818723c */ /* 0x000fe6000008100c */
        /* <DEDUP_REMOVED lines=8> */
[----:B------:R1:W-:Y:S04]  /*931e0*/  STL [R1+0x7348], R155 ;  /* 0x0073489b01007387 */ /* 0x0003e80000100800 */
[----:B------:R-:W-:Y:S04]  /*931f0*/  STL [R1+0x7354], R158 ;  /* 0x0073549e01007387 */ /* 0x000fe80000100800 */
[----:B------:R-:W-:Y:S04]  /*93200*/  STL [R1+0x7350], R159 ;  /* 0x0073509f01007387 */ /* 0x000fe80000100800 */
[----:B------:R2:W-:Y:S04]  /*93210*/  STL [R1+0x735c], R162 ;  /* 0x00735ca201007387 */ /* 0x0005e80000100800 */
[----:B------:R2:W-:Y:S04]  /*93220*/  STL [R1+0x7358], R163 ;  /* 0x007358a301007387 */ /* 0x0005e80000100800 */
[----:B-1----:R-:W-:Y:S04]  /*93230*/  STL [R1+0x7364], R166 ;  /* 0x007364a601007387 */ /* 0x002fe80000100800 */
[----:B------:R-:W-:Y:S04]  /*93240*/  STL [R1+0x7360], R167 ;  /* 0x007360a701007387 */ /* 0x000fe80000100800 */
[----:B--2---:R1:W-:Y:S04]  /*93250*/  STL [R1+0x736c], R170 ;  /* 0x00736caa01007387 */ /* 0x0043e80000100800 */
[----:B------:R2:W-:Y:S04]  /*93260*/  STL [R1+0x7368], R171 ;  /* 0x007368ab01007387 */ /* 0x0005e80000100800 */
[----:B------:R-:W-:Y:S04]  /*93270*/  STL [R1+0x7374], R174 ;  /* 0x007374ae01007387 */ /* 0x000fe80000100800 */
[----:B------:R-:W-:Y:S04]  /*93280*/  STL [R1+0x7370], R175 ;  /* 0x007370af01007387 */ /* 0x000fe80000100800 */
[----:B------:R1:W-:Y:S04]  /*93290*/  STL [R1+0x737c], R178 ;  /* 0x00737cb201007387 */ /* 0x0003e80000100800 */
[----:B------:R1:W-:Y:S04]  /*932a0*/  STL [R1+0x7378], R179 ;  /* 0x007378b301007387 */ /* 0x0003e80000100800 */
[----:B------:R-:W-:Y:S01]  /*932b0*/  STL [R1+0x68e0], R245 ;  /* 0x0068e0f501007387 */ /* 0x000fe20000100800 */
[----:B------:R-:W-:-:S03]  /*932c0*/  MOV R12, R24 ;  /* 0x00000018000c7202 */ /* 0x000fc60000000f00 */
[----:B------:R-:W2:Y:S01]  /*932d0*/  LDL.LU.64 R28, [R1+0x2c10] ;  /* 0x002c1000011c7983 */ /* 0x000ea20000300a00 */
[----:B------:R-:W-:Y:S01]  /*932e0*/  IMAD.MOV.U32 R13, RZ, RZ, R25 ;  /* 0x000000ffff0d7224 */ /* 0x000fe200078e0019 */
[----:B------:R-:W-:Y:S02]  /*932f0*/  MOV R15, R27 ;  /* 0x0000001b000f7202 */ /* 0x000fe40000000f00 */
[----:B------:R-:W2:Y:S01]  /*93300*/  LDL.LU.64 R30, [R1+0x2c18] ;  /* 0x002c1800011e7983 */ /* 0x000ea20000300a00 */
[----:B------:R-:W-:Y:S02]  /*93310*/  IMAD.MOV.U32 R14, RZ, RZ, R26 ;  /* 0x000000ffff0e7224 */ /* 0x000fe400078e001a */
[C---:B------:R-:W-:Y:S11]  /*93320*/  HMMA.1688.F32.TF32 R24, R184.reuse, R64, R16 ;  /* 0x00000040b818723c */ /* 0x040ff60000081010 */
[----:B------:R-:W-:Y:S11]  /*93330*/  @!UPT UIADD3 URZ, URZ, URZ, URZ ;  /* 0x0000003f3f3ff290 */ /* 0x000ff6000fffe03f */
[----:B------:R-:W-:Y:S02]  /*93340*/  @!UPT UIADD3 URZ, URZ, URZ, URZ ;  /* 0x0000003f3f3ff290 */ /* 0x000fe4000fffe03f */
[----:B------:R-:W-:Y:S01]  /*93350*/  IMAD.MOV.U32 R16, RZ, RZ, R24 ;  /* 0x000000ffff107224 */ /* 0x000fe200078e0018 */
[----:B------:R-:W-:Y:S01]  /*93360*/  MOV R18, R26 ;  /* 0x0000001a00127202 */ /* 0x000fe20000000f00 */
[----:B------:R-:W-:Y:S02]  /*93370*/  IMAD.MOV.U32 R17, RZ, RZ, R25 ;  /* 0x000000ffff117224 */ /* 0x000fe400078e0019 */
[----:B------:R-:W-:Y:S01]  /*93380*/  IMAD.MOV.U32 R19, RZ, RZ, R27 ;  /* 0x000000ffff137224 */ /* 0x000fe200078e001b */
[----:B------:R-:W4:Y:S04]  /*93390*/  LDL.LU.64 R24, [R1+0x2c00] ;  /* 0x002c000001187983 */ /* 0x000f280000300a00 */
[----:B------:R-:W4:Y:S01]  /*933a0*/  LDL.LU.64 R26, [R1+0x2c08] ;  /* 0x002c0800011a7983 */ /* 0x000f220000300a00 */
[C---:B------:R-:W-:Y:S11]  /*933b0*/  HMMA.1688.F32.TF32 R32, R184.reuse, R72, R32 ;  /* 0x00000048b820723c */ /* 0x040ff60000081020 */
[----:B------:R-:W-:Y:S11]  /*933c0*/  @!UPT UIADD3 URZ, URZ, URZ, URZ ;  /* 0x0000003f3f3ff290 */ /* 0x000ff6000fffe03f */
[----:B------:R-:W-:Y:S02]  /*933d0*/  @!UPT UIADD3 URZ, URZ, URZ, URZ ;  /* 0x0000003f3f3ff290 */ /* 0x000fe4000fffe03f */
[----:B---3--:R-:W-:Y:S01]  /*933e0*/  MOV R154, R32 ;  /* 0x00000020009a7202 */ /* 0x008fe20000000f00 */
[----:B------:R-:W-:Y:S01]  /*933f0*/  IMAD.MOV.U32 R155, RZ, RZ, R33 ;  /* 0x000000ffff9b7224 */ /* 0x000fe200078e0021 */
[----:B------:R-:W-:Y:S01]  /*93400*/  MOV R151, R35 ;  /* 0x0000002300977202 */ /* 0x000fe20000000f00 */
[----:B------:R-:W-:Y:S01]  /*93410*/  IMAD.MOV.U32 R150, RZ, RZ, R34 ;  /* 0x000000ffff967224 */ /* 0x000fe200078e0022 */
[----:B------:R-:W3:Y:S04]  /*93420*/  LDL.LU.64 R32, [R1+0x2bf0] ;  /* 0x002bf00001207983 */ /* 0x000ee80000300a00 */
[----:B------:R-:W3:Y:S04]  /*93430*/  LDL.LU.64 R34, [R1+0x2bf8] ;  /* 0x002bf80001227983 */ /* 0x000ee80000300a00 */
[----:B------:R1:W-:Y:S04]  /*93440*/  STL [R1+0x738c], R151 ;  /* 0x00738c9701007387 */ /* 0x0003e80000100800 */
[----:B------:R1:W-:Y:S04]  /*93450*/  STL [R1+0x7388], R150 ;  /* 0x0073889601007387 */ /* 0x0003e80000100800 */
[----:B------:R1:W-:Y:S04]  /*93460*/  STL [R1+0x7384], R155 ;  /* 0x0073849b01007387 */ /* 0x0003e80000100800 */
[----:B------:R1:W-:Y:S01]  /*93470*/  STL [R1+0x7380], R154 ;  /* 0x0073809a01007387 */ /* 0x0003e20000100800 */
[C---:B--2---:R-:W-:Y:S11]  /*93480*/  HMMA.1688.F32.TF32 R28, R184.reuse, R76, R28 ;  /* 0x0000004cb81c723c */ /* 0x044ff6000008101c */
[----:B------:R-:W-:Y:S11]  /*93490*/  @!UPT UIADD3 URZ, URZ, URZ, URZ ;  /* 0x0000003f3f3ff290 */ /* 0x000ff6000fffe03f */
[----:B------:R-:W-:Y:S02]  /*934a0*/  @!UPT UIADD3 URZ, URZ, URZ, URZ ;  /* 0x0000003f3f3ff290 */ /* 0x000fe4000fffe03f */
[----:B------:R-:W-:Y:S01]  /*934b0*/  IMAD.MOV.U32 R162, RZ, RZ, R28 ;  /* 0x000000ffffa27224 */ /* 0x000fe200078e001c */
[----:B------:R-:W-:Y:S01]  /*934c0*/  MOV R158, R30 ;  /* 0x0000001e009e7202 */ /* 0x000fe20000000f00 */
[----:B------:R-:W-:Y:S02]  /*934d0*/  IMAD.MOV.U32 R163, RZ, RZ, R29 ;  /* 0x000000ffffa37224 */ /* 0x000fe400078e001d */
[----:B------:R-:W-:Y:S01]  /*934e0*/  IMAD.MOV.U32 R159, RZ, RZ, R31 ;  /* 0x000000ffff9f7224 */ /* 0x000fe200078e001f */
[----:B------:R-:W2:Y:S04]  /*934f0*/  LDL.LU.64 R28, [R1+0x2be0] ;  /* 0x002be000011c7983 */ /* 0x000ea80000300a00 */
[----:B------:R-:W2:Y:S01]  /*93500*/  LDL.LU.64 R30, [R1+0x2be8] ;  /* 0x002be800011e7983 */ /* 0x000ea20000300a00 */
[----:B----4-:R-:W-:Y:S03]  /*93510*/  HMMA.1688.F32.TF32 R24, R184, R80, R24 ;  /* 0x00000050b818723c */ /* 0x010fe60000081018 */
[----:B------:R4:W-:Y:S04]  /*93520*/  STL [R1+0x739c], R159 ;  /* 0x00739c9f01007387 */ /* 0x0009e80000100800 */
[----:B------:R-:W-:Y:S04]  /*93530*/  STL [R1+0x7398], R158 ;  /* 0x0073989e01007387 */ /* 0x000fe80000100800 */
[----:B------:R1:W-:Y:S04]  /*93540*/  STL [R1+0x7394], R163 ;  /* 0x007394a301007387 */ /* 0x0003e80000100800 */
[----:B------:R1:W-:Y:S09]  /*93550*/  STL [R1+0x7390], R162 ;  /* 0x007390a201007387 */ /* 0x0003f20000100800 */
[----:B------:R-:W-:Y:S01]  /*93560*/  IMAD.MOV.U32 R146, RZ, RZ, R24 ;  /* 0x000000ffff927224 */ /* 0x000fe200078e0018 */
[----:B------:R-:W-:Y:S01]  /*93570*/  MOV R147, R25 ;  /* 0x0000001900937202 */ /* 0x000fe20000000f00 */
[----:B------:R-:W-:Y:S01]  /*93580*/  IMAD.MOV.U32 R142, RZ, RZ, R26 ;  /* 0x000000ffff8e7224 */ /* 0x000fe200078e001a */
[----:B------:R-:W4:Y:S01]  /*93590*/  LDL.LU.64 R24, [R1+0x2bd0] ;  /* 0x002bd00001187983 */ /* 0x000f220000300a00 */
[----:B------:R-:W-:-:S03]  /*935a0*/  IMAD.MOV.U32 R143, RZ, RZ, R27 ;  /* 0x000000ffff8f7224 */ /* 0x000fc600078e001b */
[----:B------:R-:W4:Y:S01]  /*935b0*/  LDL.LU.64 R26, [R1+0x2bd8] ;  /* 0x002bd800011a7983 */ /* 0x000f220000300a00 */
[C---:B---3--:R-:W-:Y:S03]  /*935c0*/  HMMA.1688.F32.TF32 R32, R184.reuse, R84, R32 ;  /* 0x00000054b820723c */ /* 0x048fe60000081020 */
[----:B------:R3:W-:Y:S04]  /*935d0*/  STL [R1+0x73ac], R143 ;  /* 0x0073ac8f01007387 */ /* 0x0007e80000100800 */
[----:B------:R1:W-:Y:S04]  /*935e0*/  STL [R1+0x73a8], R142 ;  /* 0x0073a88e01007387 */ /* 0x0003e80000100800 */
[----:B------:R1:W-:Y:S04]  /*935f0*/  STL [R1+0x73a4], R147 ;  /* 0x0073a49301007387 */ /* 0x0003e80000100800 */
[----:B------:R1:W-:Y:S09]  /*93600*/  STL [R1+0x73a0], R146 ;  /* 0x0073a09201007387 */ /* 0x0003f20000100800 */
[----:B-1----:R-:W-:Y:S01]  /*93610*/  MOV R170, R32 ;  /* 0x0000002000aa7202 */ /* 0x002fe20000000f00 */
[----:B------:R-:W-:Y:S01]  /*93620*/  IMAD.MOV.U32 R171, RZ, RZ, R33 ;  /* 0x000000ffffab7224 */ /* 0x000fe200078e0021 */
[----:B------:R-:W-:Y:S01]  /*93630*/  MOV R167, R35 ;  /* 0x0000002300a77202 */ /* 0x000fe20000000f00 */
[----:B------:R-:W-:Y:S01]  /*93640*/  IMAD.MOV.U32 R166, RZ, RZ, R34 ;  /* 0x000000ffffa67224 */ /* 0x000fe200078e0022 */
[----:B------:R-:W3:Y:S04]  /*93650*/  LDL.LU.64 R32, [R1+0x2bc0] ;  /* 0x002bc00001207983 */ /* 0x000ee80000300a00 */
[----:B------:R-:W3:Y:S04]  /*93660*/  LDL.LU.64 R34, [R1+0x2bc8] ;  /* 0x002bc80001227983 */ /* 0x000ee80000300a00 */
[----:B------:R1:W-:Y:S04]  /*93670*/  STL [R1+0x73bc], R167 ;  /* 0x0073bca701007387 */ /* 0x0003e80000100800 */
[----:B------:R1:W-:Y:S04]  /*93680*/  STL [R1+0x73b8], R166 ;  /* 0x0073b8a601007387 */ /* 0x0003e80000100800 */
[----:B------:R-:W-:Y:S04]  /*93690*/  STL [R1+0x73b4], R171 ;  /* 0x0073b4ab01007387 */ /* 0x000fe80000100800 */
        /* <DEDUP_REMOVED lines=12> */
[----:B------:R1:W-:Y:S04]  /*93760*/  STL [R1+0x73c8], R174 ;  /* 0x0073c8ae01007387 */ /* 0x0003e80000100800 */
        /* <DEDUP_REMOVED lines=9> */
[----:B------:R-:W-:Y:S04]  /*93800*/  STL [R1+0x73dc], R154 ;  /* 0x0073dc9a01007387 */ /* 0x000fe80000100800 */
[----:B------:R-:W-:Y:S04]  /*93810*/  STL [R1+0x73d8], R155 ;  /* 0x0073d89b01007387 */ /* 0x000fe80000100800 */
[----:B------:R-:W-:Y:S04]  /*93820*/  STL [R1+0x73d4], R150 ;  /* 0x0073d49601007387 */ /* 0x000fe80000100800 */
[----:B------:R3:W-:Y:S09]  /*93830*/  STL [R1+0x73d0], R151 ;  /* 0x0073d09701007387 */ /* 0x0007f20000100800 */
[----:B------:R-:W-:Y:S01]  /*93840*/  MOV R138, R32 ;  /* 0x00000020008a7202 */ /* 0x000fe20000000f00 */
[----:B------:R-:W-:Y:S01]  /*93850*/  IMAD.MOV.U32 R139, RZ, RZ, R33 ;  /* 0x000000ffff8b7224 */ /* 0x000fe200078e0021 */
[----:B------:R-:W-:Y:S01]  /*93860*/  MOV R135, R35 ;  /* 0x0000002300877202 */ /* 0x000fe20000000f00 */
[----:B------:R-:W-:Y:S01]  /*93870*/  IMAD.MOV.U32 R134, RZ, RZ, R34 ;  /* 0x000000ffff867224 */ /* 0x000fe200078e0022 */
[----:B------:R-:W3:Y:S04]  /*93880*/  LDL.LU.64 R32, [R1+0x2b90] ;  /* 0x002b900001207983 */ /* 0x000ee80000300a00 */
[----:B------:R-:W3:Y:S04]  /*93890*/  LDL.LU.64 R34, [R1+0x2b98] ;  /* 0x002b980001227983 */ /* 0x000ee80000300a00 */
[----:B------:R1:W-:Y:S04]  /*938a0*/  STL [R1+0x73ec], R135 ;  /* 0x0073ec8701007387 */ /* 0x0003e80000100800 */
[----:B------:R-:W-:Y:S04]  /*938b0*/  STL [R1+0x73e8], R134 ;  /* 0x0073e88601007387 */ /* 0x000fe80000100800 */
        /* <DEDUP_REMOVED lines=12> */
[----:B------:R-:W-:Y:S04]  /*93980*/  STL [R1+0x73fc], R162 ;  /* 0x0073fca201007387 */ /* 0x000fe80000100800 */
[----:B------:R-:W-:Y:S04]  /*93990*/  STL [R1+0x73f8], R163 ;  /* 0x0073f8a301007387 */ /* 0x000fe80000100800 */
[----:B------:R-:W-:Y:S04]  /*939a0*/  STL [R1+0x73f4], R158 ;  /* 0x0073f49e01007387 */ /* 0x000fe80000100800 */
        /* <DEDUP_REMOVED lines=35> */
[----:B------:R-:W-:Y:S09]  /*93be0*/  STL [R1+0x7420], R130 ;  /* 0x0074208201007387 */ /* 0x000ff20000100800 */
[----:B------:R-:W-:Y:S01]  /*93bf0*/  IMAD.MOV.U32 R175, RZ, RZ, R24 ;  /* 0x000000ffffaf7224 */ /* 0x000fe200078e0018 */
[----:B------:R-:W-:Y:S01]  /*93c00*/  MOV R174, R25 ;  /* 0x0000001900ae7202 */ /* 0x000fe20000000f00 */
[----:B------:R-:W-:Y:S01]  /*93c10*/  IMAD.MOV.U32 R179, RZ, RZ, R26 ;  /* 0x000000ffffb37224 */ /* 0x000fe200078e001a */
[----:B------:R-:W4:Y:S01]  /*93c20*/  LDL.LU.64 R24, [R1+0x2b40] ;  /* 0x002b400001187983 */ /* 0x000f220000300a00 */
[----:B------:R-:W-:-:S03]  /*93c30*/  IMAD.MOV.U32 R178, RZ, RZ, R27 ;  /* 0x000000ffffb27224 */ /* 0x000fc600078e001b */
[----:B------:R-:W4:Y:S01]  /*93c40*/  LDL.LU.64 R26, [R1+0x2b48] ;  /* 0x002b4800011a7983 */ /* 0x000f220000300a00 */
[----:B---3--:R-:W-:Y:S03]  /*93c50*/  HMMA.1688.F32.TF32 R32, R184, R120, R32 ;  /* 0x00000078b820723c */ /* 0x008fe60000081020 */
[----:B------:R3:W-:Y:S04]  /*93c60*/  STL [R1+0x743c], R178 ;  /* 0x00743cb201007387 */ /* 0x0007e80000100800 */
[----:B------:R1:W-:Y:S04]  /*93c70*/  STL [R1+0x7438], R179 ;  /* 0x007438b301007387 */ /* 0x0003e80000100800 */
[----:B------:R1:W-:Y:S04]  /*93c80*/  STL [R1+0x7434], R174 ;  /* 0x007434ae01007387 */ /* 0x0003e80000100800 */
[----:B------:R1:W-:Y:S09]  /*93c90*/  STL [R1+0x7430], R175 ;  /* 0x007430af01007387 */ /* 0x0003f20000100800 */
[----:B------:R-:W-:Y:S01]  /*93ca0*/  MOV R151, R35 ;  /* 0x0000002300977202 */ /* 0x000fe20000000f00 */
[----:B------:R-:W-:Y:S01]  /*93cb0*/  IMAD.MOV.U32 R150, RZ, RZ, R34 ;  /* 0x000000ffff967224 */ /* 0x000fe200078e0022 */
[----:B------:R-:W-:Y:S01]  /*93cc0*/  MOV R154, R32 ;  /* 0x00000020009a7202 */ /* 0x000fe20000000f00 */
[----:B------:R-:W-:-:S02]  /*93cd0*/  IMAD.MOV.U32 R155, RZ, RZ, R33 ;  /* 0x000000ffff9b7224 */ /* 0x000fc400078e0021 */
        /* <DEDUP_REMOVED lines=26> */
[C---:B---3--:R-:W-:Y:S08]  /*93e80*/  HMMA.1688.F32.TF32 R32, R184.reuse, R132, R32 ;  /* 0x00000084b820723c */ /* 0x048ff00000081020 */
[----:B------:R-:W-:Y:S01]  /*93e90*/  HMMA.1688.F32.TF32 R36, R184, R68, R20 ;  /* 0x00000044b824723c */ /* 0x000fe20000081014 */
[----:B------:R-:W-:Y:S04]  /*93ea0*/  STL [R1+0x746c], R107 ;  /* 0x00746c6b01007387 */ /* 0x000fe80000100800 */
[----:B------:R-:W-:Y:S04]  /*93eb0*/  STL [R1+0x7468], R106 ;  /* 0x0074686a01007387 */ /* 0x000fe80000100800 */
[----:B------:R-:W-:Y:S04]  /*93ec0*/  STL [R1+0x7464], R123 ;  /* 0x0074647b01007387 */ /* 0x000fe80000100800 */
[----:B------:R-:W-:Y:S03]  /*93ed0*/  STL [R1+0x7460], R122 ;  /* 0x0074607a01007387 */ /* 0x000fe60000100800 */
[----:B------:R-:W-:Y:S01]  /*93ee0*/  MOV R159, R35 ;  /* 0x00000023009f7202 */ /* 0x000fe20000000f00 */
[----:B------:R-:W-:Y:S01]  /*93ef0*/  IMAD.MOV.U32 R158, RZ, RZ, R34 ;  /* 0x000000ffff9e7224 */ /* 0x000fe200078e0022 */
[----:B------:R-:W-:Y:S01]  /*93f00*/  MOV R162, R32 ;  /* 0x0000002000a27202 */ /* 0x000fe20000000f00 */
[----:B------:R-:W-:-:S02]  /*93f10*/  IMAD.MOV.U32 R163, RZ, RZ, R33 ;  /* 0x000000ffffa37224 */ /* 0x000fc400078e0021 */
[----:B------:R-:W3:Y:S04]  /*93f20*/  LDL.LU.64 R32, [R1+0x2b00] ;  /* 0x002b000001207983 */ /* 0x000ee80000300a00 */
[----:B------:R-:W3:Y:S01]  /*93f30*/  LDL.LU.64 R34, [R1+0x2b08] ;  /* 0x002b080001227983 */ /* 0x000ee20000300a00 */
[----:B------:R-:W-:-:S03]  /*93f40*/  IMAD.MOV.U32 R20, RZ, RZ, R36 ;  /* 0x000000ffff147224 */ /* 0x000fc600078e0024 */
[----:B------:R1:W-:Y:S01]  /*93f50*/  STL [R1+0x747c], R159 ;  /* 0x00747c9f01007387 */ /* 0x0003e20000100800 */
[----:B------:R-:W-:-:S03]  /*93f60*/  MOV R21, R37 ;  /* 0x0000002500157202 */ /* 0x000fc60000000f00 */
[----:B------:R-:W-:Y:S01]  /*93f70*/  STL [R1+0x7478], R158 ;  /* 0x0074789e01007387 */ /* 0x000fe20000100800 */
[----:B------:R-:W-:-:S03]  /*93f80*/  IMAD.MOV.U32 R22, RZ, RZ, R38 ;  /* 0x000000ffff167224 */ /* 0x000fc600078e0026 */
[----:B------:R1:W-:Y:S01]  /*93f90*/  STL [R1+0x7474], R163 ;  /* 0x007474a301007387 */ /* 0x0003e20000100800 */
[----:B------:R-:W-:-:S03]  /*93fa0*/  IMAD.MOV.U32 R23, RZ, RZ, R39 ;  /* 0x000000ffff177224 */ /* 0x000fc600078e0027 */
[----:B------:R1:W-:Y:S04]  /*93fb0*/  STL [R1+0x7470], R162 ;  /* 0x007470a201007387 */ /* 0x0003e80000100800 */
[----:B------:R-:W3:Y:S04]  /*93fc0*/  LDL.LU.64 R36, [R1+0x2af0] ;  /* 0x002af00001247983 */ /* 0x000ee80000300a00 */
[----:B------:R-:W3:Y:S01]  /*93fd0*/  LDL.LU.64 R38, [R1+0x2af8] ;  /* 0x002af80001267983 */ /* 0x000ee20000300a00 */
[C---:B--2---:R-:W-:Y:S11]  /*93fe0*/  HMMA.1688.F32.TF32 R28, R184.reuse, R136, R28 ;  /* 0x00000088b81c723c */ /* 0x044ff6000008101c */
[----:B------:R-:W-:Y:S11]  /*93ff0*/  @!UPT UIADD3 URZ, URZ, URZ, URZ ;  /* 0x0000003f3f3ff290 */ /* 0x000ff6000fffe03f */
[----:B------:R-:W-:Y:S02]  /*94000*/  @!UPT UIADD3 URZ, URZ, URZ, URZ ;  /* 0x0000003f3f3ff290 */ /* 0x000fe4000fffe03f */
[----:B------:R-:W-:Y:S01]  /*94010*/  IMAD.MOV.U32 R143, RZ, RZ, R31 ;  /* 0x000000ffff8f7224 */ /* 0x000fe200078e001f */
[----:B------:R-:W-:Y:S01]  /*94020*/  MOV R142, R30 ;  /* 0x0000001e008e7202 */ /* 0x000fe20000000f00 */
[----:B------:R-:W-:Y:S02]  /*94030*/  IMAD.MOV.U32 R147, RZ, RZ, R29 ;  /* 0x000000ffff937224 */ /* 0x000fe400078e001d */
[----:B------:R-:W-:Y:S01]  /*94040*/  IMAD.MOV.U32 R146, RZ, RZ, R28 ;  /* 0x000000ffff927224 */ /* 0x000fe200078e001c */
[----:B------:R2:W-:Y:S01]  /*94050*/  STL [R1+0x748c], R143 ;  /* 0x00748c8f01007387 */ /* 0x0005e20000100800 */
[----:B----4-:R-:W-:Y:S03]  /*94060*/  HMMA.1688.F32.TF32 R24, R184, R140, R24 ;  /* 0x0000008cb818723c */ /* 0x010fe60000081018 */
[----:B------:R4:W-:Y:S04]  /*94070*/  STL [R1+0x7488], R142 ;  /* 0x0074888e01007387 */ /* 0x0009e80000100800 */
[----:B------:R1:W-:Y:S04]  /*94080*/  STL [R1+0x7484], R147 ;  /* 0x0074849301007387 */ /* 0x0003e80000100800 */
[----:B------:R1:W-:Y:S04]  /*94090*/  STL [R1+0x7480], R146 ;  /* 0x0074809201007387 */ /* 0x0003e80000100800 */
[----:B------:R-:W2:Y:S04]  /*940a0*/  LDL.LU.64 R28, [R1+0x2ae0] ;  /* 0x002ae000011c7983 */ /* 0x000ea80000300a00 */
[----:B------:R-:W2:Y:S05]  /*940b0*/  LDL.LU.64 R30, [R1+0x2ae8] ;  /* 0x002ae800011e7983 */ /* 0x000eaa0000300a00 */
[----:B-1----:R-:W-:Y:S01]  /*940c0*/  IMAD.MOV.U32 R170, RZ, RZ, R24 ;  /* 0x000000ffffaa7224 */ /* 0x002fe200078e0018 */
[----:B------:R-:W-:Y:S01]  /*940d0*/  MOV R171, R25 ;  /* 0x0000001900ab7202 */ /* 0x000fe20000000f00 */
[----:B------:R-:W-:Y:S01]  /*940e0*/  IMAD.MOV.U32 R166, RZ, RZ, R26 ;  /* 0x000000ffffa67224 */ /* 0x000fe200078e001a */
[----:B------:R-:W4:Y:S01]  /*940f0*/  LDL.LU.64 R24, [R1+0x2ad0] ;  /* 0x002ad00001187983 */ /* 0x000f220000300a00 */
[----:B------:R-:W-:-:S03]  /*94100*/  IMAD.MOV.U32 R167, RZ, RZ, R27 ;  /* 0x000000ffffa77224 */ /* 0x000fc600078e001b */
[----:B------:R-:W4:Y:S01]  /*94110*/  LDL.LU.64 R26, [R1+0x2ad8] ;  /* 0x002ad800011a7983 */ /* 0x000f220000300a00 */
[C---:B---3--:R-:W-:Y:S03]  /*94120*/  HMMA.1688.F32.TF32 R32, R184.reuse, R144, R32 ;  /* 0x00000090b820723c */ /* 0x048fe60000081020 */
[----:B------:R1:W-:Y:S04]  /*94130*/  STL [R1+0x749c], R167 ;  /* 0x00749ca701007387 */ /* 0x0003e80000100800 */
[----:B------:R-:W-:Y:S04]  /*94140*/  STL [R1+0x7498], R166 ;  /* 0x007498a601007387 */ /* 0x000fe80000100800 */
[----:B------:R3:W-:Y:S04]  /*94150*/  STL [R1+0x7494], R171 ;  /* 0x007494ab01007387 */ /* 0x0007e80000100800 */
[----:B------:R1:W-:Y:S09]  /*94160*/  STL [R1+0x7490], R170 ;  /* 0x007490aa01007387 */ /* 0x0003f20000100800 */
[----:B------:R-:W-:Y:S01]  /*94170*/  MOV R102, R32 ;  /* 0x0000002000667202 */ /* 0x000fe20000000f00 */
[----:B------:R-:W-:Y:S01]  /*94180*/  IMAD.MOV.U32 R103, RZ, RZ, R33 ;  /* 0x000000ffff677224 */ /* 0x000fe200078e0021 */
[----:B------:R-:W-:Y:S01]  /*94190*/  MOV R99, R35 ;  /* 0x0000002300637202 */ /* 0x000fe20000000f00 */
[----:B------:R-:W-:Y:S01]  /*941a0*/  IMAD.MOV.U32 R98, RZ, RZ, R34 ;  /* 0x000000ffff627224 */ /* 0x000fe200078e0022 */
[----:B------:R-:W3:Y:S04]  /*941b0*/  LDL.LU.64 R32, [R1+0x2ac0] ;  /* 0x002ac00001207983 */ /* 0x000ee80000300a00 */
[----:B------:R-:W3:Y:S04]  /*941c0*/  LDL.LU.64 R34, [R1+0x2ac8] ;  /* 0x002ac80001227983 */ /* 0x000ee80000300a00 */
[----:B------:R-:W3:Y:S04]  /*941d0*/  LDL.LU.64 R44, [R1+0x2ab0] ;  /* 0x002ab000012c7983 */ /* 0x000ee80000300a00 */
[----:B------:R-:W3:Y:S04]  /*941e0*/  LDL.LU.64 R46, [R1+0x2ab8] ;  /* 0x002ab800012e7983 */ /* 0x000ee80000300a00 */
[----:B------:R1:W-:Y:S04]  /*941f0*/  STL [R1+0x74ac], R99 ;  /* 0x0074ac6301007387 */ /* 0x0003e80000100800 */
[----:B------:R1:W-:Y:S04]  /*94200*/  STL [R1+0x74a8], R98 ;  /* 0x0074a86201007387 */ /* 0x0003e80000100800 */
[----:B------:R1:W-:Y:S04]  /*94210*/  STL [R1+0x74a4], R103 ;  /* 0x0074a46701007387 */ /* 0x0003e80000100800 */
[----:B------:R1:W-:Y:S04]  /*94220*/  STL [R1+0x74a0], R102 ;  /* 0x0074a06601007387 */ /* 0x0003e80000100800 */
[----:B------:R-:W3:Y:S04]  /*94230*/  LDL.LU.64 R40, [R1+0x2aa0] ;  /* 0x002aa00001287983 */ /* 0x000ee80000300a00 */
[----:B------:R-:W3:Y:S01]  /*94240*/  LDL.LU.64 R42, [R1+0x2aa8] ;  /* 0x002aa800012a7983 */ /* 0x000ee20000300a00 */
[C---:B--2---:R-:W-:Y:S08]  /*94250*/  HMMA.1688.F32.TF32 R28, R184.reuse, R152, R28 ;  /* 0x00000098b81c723c */ /* 0x044ff0000008101c */
[----:B----4-:R-:W-:Y:S11]  /*94260*/  HMMA.1688.F32.TF32 R24, R184, R156, R24 ;  /* 0x0000009cb818723c */ /* 0x010ff60000081018 */
[----:B------:R-:W-:Y:S05]  /*94270*/  @!UPT UIADD3 URZ, URZ, URZ, URZ ;  /* 0x0000003f3f3ff290 */ /* 0x000fea000fffe03f */
[----:B------:R-:W-:Y:S01]  /*94280*/  IMAD.MOV.U32 R178, RZ, RZ, R28 ;  /* 0x000000ffffb27224 */ /* 0x000fe200078e001c */
[----:B------:R-:W-:Y:S01]  /*94290*/  MOV R179, R29 ;  /* 0x0000001d00b37202 */ /* 0x000fe20000000f00 */
[----:B------:R-:W-:Y:S01]  /*942a0*/  IMAD.MOV.U32 R174, RZ, RZ, R30 ;  /* 0x000000ffffae7224 */ /* 0x000fe200078e001e */
[----:B------:R-:W2:Y:S01]  /*942b0*/  LDL.LU.64 R28, [R1+0x2cc0] ;  /* 0x002cc000011c7983 */ /* 0x000ea20000300a00 */
[----:B------:R-:W-:-:S03]  /*942c0*/  IMAD.MOV.U32 R175, RZ, RZ, R31 ;  /* 0x000000ffffaf7224 */ /* 0x000fc600078e001f */
[----:B------:R-:W2:Y:S01]  /*942d0*/  LDL.LU.64 R30, [R1+0x2cc8] ;  /* 0x002cc800011e7983 */ /* 0x000ea20000300a00 */
[----:B------:R-:W-:Y:S01]  /*942e0*/  MOV R151, R24 ;  /* 0x0000001800977202 */ /* 0x000fe20000000f00 */
[----:B------:R-:W-:Y:S01]  /*942f0*/  IMAD.MOV.U32 R150, RZ, RZ, R25 ;  /* 0x000000ffff967224 */ /* 0x000fe200078e0019 */
[----:B------:R-:W-:Y:S01]  /*94300*/  MOV R154, R27 ;  /* 0x0000001b009a7202 */ /* 0x000fe20000000f00 */
[----:B------:R-:W-:Y:S01]  /*94310*/  IMAD.MOV.U32 R155, RZ, RZ, R26 ;  /* 0x000000ffff9b7224 */ /* 0x000fe200078e001a */
[----:B------:R-:W4:Y:S04]  /*94320*/  LDL.LU.64 R24, [R1+0x5c0] ;  /* 0x0005c00001187983 */ /* 0x000f280000300a00 */
[----:B------:R-:W4:Y:S01]  /*94330*/  LDL.LU.64 R26, [R1+0x5c8] ;  /* 0x0005c800011a7983 */ /* 0x000f220000300a00 */
[C---:B------:R-:W-:Y:S08]  /*94340*/  HMMA.1688.F32.TF32 R36, R184.reuse, R148, R36 ;  /* 0x00000094b824723c */ /* 0x040ff00000081024 */
[C---:B---3--:R-:W-:Y:S11]  /*94350*/  HMMA.1688.F32.TF32 R32, R184.reuse, R160, R32 ;  /* 0x000000a0b820723c */ /* 0x048ff60000081020 */
[----:B------:R-:W-:Y:S05]  /*94360*/  @!UPT UIADD3 URZ, URZ, URZ, URZ ;  /* 0x0000003f3f3ff290 */ /* 0x000fea000fffe03f */
[----:B------:R-:W-:Y:S01]  /*94370*/  IMAD.MOV.U32 R127, RZ, RZ, R36 ;  /* 0x000000ffff7f7224 */ /* 0x000fe200078e0024 */
[----:B------:R-:W-:Y:S01]  /*94380*/  MOV R131, R38 ;  /* 0x0000002600837202 */ /* 0x000fe20000000f00 */
[----:B------:R-:W-:Y:S02]  /*94390*/  IMAD.MOV.U32 R126, RZ, RZ, R37 ;  /* 0x000000ffff7e7224 */ /* 0x000fe400078e0025 */
[----:B------:R-:W-:Y:S01]  /*943a0*/  IMAD.MOV.U32 R130, RZ, RZ, R39 ;  /* 0x000000ffff827224 */ /* 0x000fe200078e0027 */
[----:B------:R-:W3:Y:S03]  /*943b0*/  LDL.LU.64 R36, [R1+0x5b0] ;  /* 0x0005b00001247983 */ /* 0x000ee60000300a00 */
[----:B------:R-:W-:Y:S01]  /*943c0*/  IMAD.MOV.U32 R94, RZ, RZ, R32 ;  /* 0x000000ffff5e7224 */ /* 0x000fe200078e0020 */
[----:B------:R-:W3:Y:S01]  /*943d0*/  LDL.LU.64 R38, [R1+0x5b8] ;  /* 0x0005b80001267983 */ /* 0x000ee20000300a00 */
[----:B------:R-:W-:Y:S01]  /*943e0*/  IMAD.MOV.U32 R95, RZ, RZ, R33 ;  /* 0x000000ffff5f7224 */ /* 0x000fe200078e0021 */
[----:B------:R-:W-:Y:S01]  /*943f0*/  MOV R90, R34 ;  /* 0x00000022005a7202 */ /* 0x000fe20000000f00 */
[----:B------:R-:W-:Y:S01]  /*94400*/  IMAD.MOV.U32 R91, RZ, RZ, R35 ;  /* 0x000000ffff5b7224 */ /* 0x000fe200078e0023 */
[----:B------:R-:W3:Y:S04]  /*94410*/  LDL.LU.64 R32, [R1+0x5a0] ;  /* 0x0005a00001207983 */ /* 0x000ee80000300a00 */
[----:B------:R-:W3:Y:S01]  /*94420*/  LDL.LU.64 R34, [R1+0x5a8] ;  /* 0x0005a80001227983 */ /* 0x000ee20000300a00 */
[C---:B--2---:R-:W-:Y:S08]  /*94430*/  HMMA.1688.F32.TF32 R28, R184.reuse, R172, R28 ;  /* 0x000000acb81c723c */ /* 0x044ff0000008101c */
[----:B----4-:R-:W-:Y:S11]  /*94440*/  HMMA.1688.F32.TF32 R24, R184, R176, R24 ;  /* 0x000000b0b818723c */ /* 0x010ff60000081018 */
[----:B------:R-:W-:Y:S05]  /*94450*/  @!UPT UIADD3 URZ, URZ, URZ, URZ ;  /* 0x0000003f3f3ff290 */ /* 0x000fea000fffe03f */
[----:B------:R-:W-:Y:S01]  /*94460*/  IMAD.MOV.U32 R159, RZ, RZ, R28 ;  /* 0x000000ffff9f7224 */ /* 0x000fe200078e001c */
[----:B------:R-:W-:Y:S01]  /*94470*/  MOV R163, R30 ;  /* 0x0000001e00a37202 */ /* 0x000fe20000000f00 */
[----:B------:R-:W-:Y:S02]  /*94480*/  IMAD.MOV.U32 R158, RZ, RZ, R29 ;  /* 0x000000ffff9e7224 */ /* 0x000fe400078e001d */
[----:B------:R-:W-:Y:S01]  /*94490*/  IMAD.MOV.U32 R162, RZ, RZ, R31 ;  /* 0x000000ffffa27224 */ /* 0x000fe200078e001f */
[----:B------:R-:W2:Y:S04]  /*944a0*/  LDL.LU.64 R28, [R1+0x590] ;  /* 0x00059000011c7983 */ /* 0x000ea80000300a00 */
[----:B------:R-:W2:Y:S01]  /*944b0*/  LDL.LU.64 R30, [R1+0x598] ;  /* 0x00059800011e7983 */ /* 0x000ea20000300a00 */
[----:B------:R-:W-:Y:S01]  /*944c0*/  IMAD.MOV.U32 R86, RZ, RZ, R24 ;  /* 0x000000ffff567224 */ /* 0x000fe200078e0018 */
[----:B------:R-:W-:Y:S01]  /*944d0*/  MOV R74, R25 ;  /* 0x00000019004a7202 */ /* 0x000fe20000000f00 */
[----:B------:R-:W-:Y:S01]  /*944e0*/  IMAD.MOV.U32 R75, RZ, RZ, R26 ;  /* 0x000000ffff4b7224 */ /* 0x000fe200078e001a */
[----:B------:R-:W4:Y:S01]  /*944f0*/  LDL.LU.64 R24, [R1+0x580] ;  /* 0x0005800001187983 */ /* 0x000f220000300a00 */
[----:B------:R-:W-:-:S03]  /*94500*/  IMAD.MOV.U32 R78, RZ, RZ, R27 ;  /* 0x000000ffff4e7224 */ /* 0x000fc600078e001b */
[----:B------:R-:W4:Y:S04]  /*94510*/  LDL.LU.64 R26, [R1+0x588] ;  /* 0x00058800011a7983 */ /* 0x000f280000300a00 */
[----:B------:R-:W4:Y:S04]  /*94520*/  LDL.LU.64 R196, [R1+0x570] ;  /* 0x0005700001c47983 */ /* 0x000f280000300a00 */
[----:B------:R-:W4:Y:S01]  /*94530*/  LDL.LU.64 R198, [R1+0x578] ;  /* 0x0005780001c67983 */ /* 0x000f220000300a00 */
[C---:B------:R-:W-:Y:S03]  /*94540*/  HMMA.1688.F32.TF32 R44, R184.reuse, R164, R44 ;  /* 0x000000a4b82c723c */ /* 0x040fe6000008102c */
[----:B------:R-:W4:Y:S04]  /*94550*/  LDL.LU.64 R192, [R1+0x560] ;  /* 0x0005600001c07983 */ /* 0x000f280000300a00 */
[----:B------:R-:W4:Y:S01]  /*94560*/  LDL.LU.64 R194, [R1+0x568] ;  /* 0x0005680001c27983 */ /* 0x000f220000300a00 */
[----:B------:R-:W-:Y:S03]  /*94570*/  HMMA.1688.F32.TF32 R40, R184, R168, R40 ;  /* 0x000000a8b828723c */ /* 0x000fe60000081028 */
[----:B------:R-:W4:Y:S04]  /*94580*/  LDL.LU.64 R188, [R1+0x550] ;  /* 0x0005500001bc7983 */ /* 0x000f280000300a00 */
[----:B------:R-:W4:Y:S04]  /*94590*/  LDL.LU.64 R190, [R1+0x558] ;  /* 0x0005580001be7983 */ /* 0x000f280000300a00 */
[----:B------:R-:W4:Y:S04]  /*945a0*/  LDL.LU.64 R184, [R1+0x540] ;  /* 0x0005400001b87983 */ /* 0x000f280000300a00 */
[----:B------:R-:W4:Y:S04]  /*945b0*/  LDL.LU.64 R186, [R1+0x548] ;  /* 0x0005480001ba7983 */ /* 0x000f280000300a00 */
[----:B------:R-:W4:Y:S01]  /*945c0*/  LDL.LU.64 R48, [R1+0x530] ;  /* 0x0005300001307983 */ /* 0x000f220000300a00 */
[C---:B---3--:R-:W-:Y:S03]  /*945d0*/  HMMA.1688.F32.TF32 R36, R180.reuse, R52, R36 ;  /* 0x00000034b424723c */ /* 0x048fe60000081024 */
[----:B------:R-:W3:Y:S05]  /*945e0*/  LDL.LU.64 R50, [R1+0x538] ;  /* 0x0005380001327983 */ /* 0x000eea0000300a00 */
[----:B------:R-:W-:Y:S01]  /*945f0*/  HMMA.1688.F32.TF32 R32, R180, R56, R32 ;  /* 0x00000038b420723c */ /* 0x000fe20000081020 */
[----:B------:R-:W-:Y:S01]  /*94600*/  IMAD.MOV.U32 R138, RZ, RZ, R44 ;  /* 0x000000ffff8a7224 */ /* 0x000fe200078e002c */
[----:B------:R-:W-:Y:S01]  /*94610*/  MOV R139, R45 ;  /* 0x0000002d008b7202 */ /* 0x000fe20000000f00 */
[----:B------:R-:W-:Y:S01]  /*94620*/  IMAD.MOV.U32 R134, RZ, RZ, R46 ;  /* 0x000000ffff867224 */ /* 0x000fe200078e002e */
[----:B------:R-:W3:Y:S01]  /*94630*/  LDL.LU.64 R44, [R1+0x2a90] ;  /* 0x002a9000012c7983 */ /* 0x000ee20000300a00 */
[----:B------:R-:W-:Y:S01]  /*94640*/  IMAD.MOV.U32 R135, RZ, RZ, R47 ;  /* 0x000000ffff877224 */ /* 0x000fe200078e002f */
[----:B------:R-:W-:Y:S01]  /*94650*/  MOV R107, R40 ;  /* 0x00000028006b7202 */ /* 0x000fe20000000f00 */
[----:B------:R-:W-:Y:S01]  /*94660*/  IMAD.MOV.U32 R106, RZ, RZ, R41 ;  /* 0x000000ffff6a7224 */ /* 0x000fe200078e0029 */
[----:B------:R-:W3:Y:S01]  /*94670*/  LDL.LU.64 R46, [R1+0x2a98] ;  /* 0x002a9800012e7983 */ /* 0x000ee20000300a00 */
[----:B------:R-:W-:Y:S01]  /*94680*/  IMAD.MOV.U32 R123, RZ, RZ, R42 ;  /* 0x000000ffff7b7224 */ /* 0x000fe200078e002a */
[----:B------:R-:W-:-:S02]  /*94690*/  MOV R122, R43 ;  /* 0x0000002b007a7202 */ /* 0x000fc40000000f00 */
[----:B------:R-:W3:Y:S04]  /*946a0*/  LDL.LU.64 R40, [R1+0x2a80] ;  /* 0x002a800001287983 */ /* 0x000ee80000300a00 */
[----:B------:R-:W-:Y:S01]  /*946b0*/  MOV R143, R36 ;  /* 0x00000024008f7202 */ /* 0x000fe20000000f00 */
[----:B------:R-:W-:Y:S01]  /*946c0*/  IMAD.MOV.U32 R142, RZ, RZ, R37 ;  /* 0x000000ffff8e7224 */ /* 0x000fe200078e0025 */
[----:B------:R-:W3:Y:S01]  /*946d0*/  LDL.LU.64 R42, [R1+0x2a88] ;  /* 0x002a8800012a7983 */ /* 0x000ee20000300a00 */
[----:B------:R-:W-:Y:S01]  /*946e0*/  IMAD.MOV.U32 R147, RZ, RZ, R38 ;  /* 0x000000ffff937224 */ /* 0x000fe200078e0026 */
[----:B------:R-:W-:Y:S02]  /*946f0*/  MOV R146, R39 ;  /* 0x0000002700927202 */ /* 0x000fe40000000f00 */
[----:B------:R-:W3:Y:S02]  /*94700*/  LDL.LU.64 R36, [R1+0x2a70] ;  /* 0x002a700001247983 */ /* 0x000ee40000300a00 */
[----:B-1----:R-:W-:Y:S01]  /*94710*/  IMAD.MOV.U32 R167, RZ, RZ, R32 ;  /* 0x000000ffffa77224 */ /* 0x002fe200078e0020 */
[----:B------:R-:W-:Y:S01]  /*94720*/  MOV R171, R34 ;  /* 0x0000002200ab7202 */ /* 0x000fe20000000f00 */
[----:B------:R-:W-:Y:S01]  /*94730*/  IMAD.MOV.U32 R166, RZ, RZ, R33 ;  /* 0x000000ffffa67224 */ /* 0x000fe200078e0021 */
[----:B------:R-:W3:Y:S01]  /*94740*/  LDL.LU.64 R38, [R1+0x2a78] ;  /* 0x002a780001267983 */ /* 0x000ee20000300a00 */
[----:B------:R-:W-:-:S03]  /*94750*/  IMAD.MOV.U32 R170, RZ, RZ, R35 ;  /* 0x000000ffffaa7224 */ /* 0x000fc600078e0023 */
        /* <DEDUP_REMOVED lines=18> */
[C---:B------:R-:W-:Y:S08]  /*94880*/  HMMA.1688.F32.TF32 R196, R180.reuse, R72, R192 ;  /* 0x00000048b4c4723c */ /* 0x040ff000000810c0 */
[C---:B------:R-:W-:Y:S08]  /*94890*/  HMMA.1688.F32.TF32 R192, R180.reuse, R76, R188 ;  /* 0x0000004cb4c0723c */ /* 0x040ff000000810bc */
[C---:B------:R-:W-:Y:S08]  /*948a0*/  HMMA.1688.F32.TF32 R188, R180.reuse, R80, R184 ;  /* 0x00000050b4bc723c */ /* 0x040ff000000810b8 */
[C---:B---3--:R-:W-:Y:S01]  /*948b0*/  HMMA.1688.F32.TF32 R48, R180.reuse, R84, R48 ;  /* 0x00000054b430723c */ /* 0x048fe20000081030 */
        /* <DEDUP_REMOVED lines=10> */
[----:B------:R-:W-:Y:S04]  /*94960*/  LDS R184, [R2+0x100] ;  /* 0x0001000002b87984 */ /* 0x000fe80000000800 */
[----:B------:R-:W-:Y:S01]  /*94970*/  LDS R186, [R2+0x2100] ;  /* 0x0021000002ba7984 */ /* 0x000fe20000000800 */
[C---:B-1----:R-:W-:Y:S03]  /*94980*/  HMMA.1688.F32.TF32 R48, R180.reuse, R88, R44 ;  /* 0x00000058b430723c */ /* 0x042fe6000008102c */
[----:B------:R-:W-:Y:S04]  /*94990*/  LDS R185, [R0+0x100] ;  /* 0x0001000000b97984 */ /* 0x000fe80000000800 */
[----:B------:R-:W1:Y:S01]  /*949a0*/  LDS R187, [R0+0x2100] ;  /* 0x0021000000bb7984 */ /* 0x000e620000000800 */
[C---:B------:R-:W-:Y:S08]  /*949b0*/  HMMA.1688.F32.TF32 R44, R180.reuse, R92, R40 ;  /* 0x0000005cb42c723c */ /* 0x040ff00000081028 */
[C---:B------:R-:W-:Y:S08]  /*949c0*/  HMMA.1688.F32.TF32 R40, R180.reuse, R96, R36 ;  /* 0x00000060b428723c */ /* 0x040ff00000081024 */
[C---:B------:R-:W-:Y:S01]  /*949d0*/  HMMA.1688.F32.TF32 R36, R180.reuse, R100, R32 ;  /* 0x00000064b424723c */ /* 0x040fe20000081020 */
[----:B------:R3:W-:Y:S04]  /*949e0*/  STL.64 [R1+0x19f0], R48 ;  /* 0x0019f03001007387 */ /* 0x0007e80000100a00 */
[----:B------:R1:W-:Y:S04]  /*949f0*/  STL.64 [R1+0x19f8], R50 ;  /* 0x0019f83201007387 */ /* 0x0003e80000100a00 */
[----:B------:R1:W-:Y:S04]  /*94a00*/  STL.64 [R1+0x19e0], R44 ;  /* 0x0019e02c01007387 */ /* 0x0003e80000100a00 */
[----:B------:R1:W-:Y:S04]  /*94a10*/  STL.64 [R1+0x19e8], R46 ;  /* 0x0019e82e01007387 */ /* 0x0003e80000100a00 */
[----:B------:R1:W-:Y:S04]  /*94a20*/  STL.64 [R1+0x19d0], R40 ;  /* 0x0019d02801007387 */ /* 0x0003e80000100a00 */
[----:B------:R1:W-:Y:S04]  /*94a30*/  STL.64 [R1+0x19d8], R42 ;  /* 0x0019d82a01007387 */ /* 0x0003e80000100a00 */
[----:B------:R1:W-:Y:S04]  /*94a40*/  STL.64 [R1+0x19c0], R36 ;  /* 0x0019c02401007387 */ /* 0x0003e80000100a00 */
[----:B------:R1:W-:Y:S01]  /*94a50*/  STL.64 [R1+0x19c8], R38 ;  /* 0x0019c82601007387 */ /* 0x0003e20000100a00 */
[C---:B--2---:R-:W-:Y:S08]  /*94a60*/  HMMA.1688.F32.TF32 R32, R180.reuse, R104, R28 ;  /* 0x00000068b420723c */ /* 0x044ff0000008101c */
[C---:B----4-:R-:W-:Y:S01]  /*94a70*/  HMMA.1688.F32.TF32 R28, R180.reuse, R108, R24 ;  /* 0x0000006cb41c723c */ /* 0x050fe20000081018 */
[----:B------:R-:W2:Y:S11]  /*94a80*/  LDL.LU.64 R24, [R1+0x2a30] ;  /* 0x002a300001187983 */ /* 0x000eb60000300a00 */
[----:B------:R-:W-:Y:S03]  /*94a90*/  @!UPT UIADD3 URZ, URZ, URZ, URZ ;  /* 0x0000003f3f3ff290 */ /* 0x000fe6000fffe03f */
[----:B------:R4:W-:Y:S04]  /*94aa0*/  STL.64 [R1+0x19b0], R32 ;  /* 0x0019b02001007387 */ /* 0x0009e80000100a00 */
[----:B------:R1:W-:Y:S04]  /*94ab0*/  STL.64 [R1+0x19b8], R34 ;  /* 0x0019b82201007387 */ /* 0x0003e80000100a00 */
[----:B------:R-:W2:Y:S04]  /*94ac0*/  LDL.LU.64 R26, [R1+0x2a38] ;  /* 0x002a3800011a7983 */ /* 0x000ea80000300a00 */
[----:B------:R1:W-:Y:S04]  /*94ad0*/  STL.64 [R1+0x19a0], R28 ;  /* 0x0019a01c01007387 */ /* 0x0003e80000100a00 */
[----:B------:R1:W-:Y:S04]  /*94ae0*/  STL.64 [R1+0x19a8], R30 ;  /* 0x0019a81e01007387 */ /* 0x0003e80000100a00 */
[----:B------:R-:W2:Y:S04]  /*94af0*/  LDL.LU.64 R216, [R1+0x2a20] ;  /* 0x002a200001d87983 */ /* 0x000ea80000300a00 */
        /* <DEDUP_REMOVED lines=15> */
[----:B---3--:R-:W3:Y:S04]  /*94bf0*/  LDL.LU.64 R48, [R1+0x18d0] ;  /* 0x0018d00001307983 */ /* 0x008ee80000300a00 */
[----:B-1----:R-:W3:Y:S04]  /*94c00*/  LDL.LU.64 R50, [R1+0x18d8] ;  /* 0x0018d80001327983 */ /* 0x002ee80000300a00 */
[----:B------:R-:W3:Y:S04]  /*94c10*/  LDL.LU.64 R44, [R1+0x18c0] ;  /* 0x0018c000012c7983 */ /* 0x000ee80000300a00 */
[----:B------:R-:W3:Y:S04]  /*94c20*/  LDL.LU.64 R46, [R1+0x18c8] ;  /* 0x0018c800012e7983 */ /* 0x000ee80000300a00 */
[----:B------:R-:W3:Y:S04]  /*94c30*/  LDL.LU.64 R40, [R1+0x18b0] ;  /* 0x0018b00001287983 */ /* 0x000ee80000300a00 */
[----:B------:R-:W3:Y:S04]  /*94c40*/  LDL.LU.64 R42, [R1+0x18b8] ;  /* 0x0018b800012a7983 */ /* 0x000ee80000300a00 */
[----:B------:R-:W3:Y:S04]  /*94c50*/  LDL.LU.64 R36, [R1+0x18a0] ;  /* 0x0018a00001247983 */ /* 0x000ee80000300a00 */
[----:B------:R-:W3:Y:S04]  /*94c60*/  LDL.LU.64 R38, [R1+0x18a8] ;  /* 0x0018a80001267983 */ /* 0x000ee80000300a00 */
[----:B----4-:R-:W4:Y:S04]  /*94c70*/  LDL.LU.64 R32, [R1+0x2ca0] ;  /* 0x002ca00001207983 */ /* 0x010f280000300a00 */
[----:B------:R-:W4:Y:S04]  /*94c80*/  LDL.LU.64 R34, [R1+0x2ca8] ;  /* 0x002ca80001227983 */ /* 0x000f280000300a00 */
[----:B------:R-:W4:Y:S04]  /*94c90*/  LDL.LU.64 R28, [R1+0x2c90] ;  /* 0x002c9000011c7983 */ /* 0x000f280000300a00 */
[----:B------:R-:W4:Y:S01]  /*94ca0*/  LDL.LU.64 R30, [R1+0x2c98] ;  /* 0x002c9800011e7983 */ /* 0x000f220000300a00 */
[C---:B--2---:R-:W-:Y:S03]  /*94cb0*/  HMMA.1688.F32.TF32 R220, R180.reuse, R112, R24 ;  /* 0x00000070b4dc723c */ /* 0x044fe60000081018 */
[----:B------:R-:W4:Y:S04]  /*94cc0*/  LDL.LU.64 R24, [R1+0x2cb0] ;  /* 0x002cb00001187983 */ /* 0x000f280000300a00 */
[----:B------:R-:W4:Y:S01]  /*94cd0*/  LDL.LU.64 R26, [R1+0x2cb8] ;  /* 0x002cb800011a7983 */ /* 0x000f220000300a00 */
[C---:B------:R-:W-:Y:S08]  /*94ce0*/  HMMA.1688.F32.TF32 R216, R180.reuse, R116, R216 ;  /* 0x00000074b4d8723c */ /* 0x040ff000000810d8 */
[C---:B------:R-:W-:Y:S08]  /*94cf0*/  HMMA.1688.F32.TF32 R212, R180.reuse, R120, R212 ;  /* 0x00000078b4d4723c */ /* 0x040ff000000810d4 */
[C---:B------:R-:W-:Y:S08]  /*94d00*/  HMMA.1688.F32.TF32 R208, R180.reuse, R124, R208 ;  /* 0x0000007cb4d0723c */ /* 0x040ff000000810d0 */
[C---:B------:R-:W-:Y:S08]  /*94d10*/  HMMA.1688.F32.TF32 R204, R180.reuse, R128, R204 ;  /* 0x00000080b4cc723c */ /* 0x040ff000000810cc */
[C---:B------:R-:W-:Y:S08]  /*94d20*/  HMMA.1688.F32.TF32 R200, R180.reuse, R132, R200 ;  /* 0x00000084b4c8723c */ /* 0x040ff000000810c8 */
[C---:B------:R-:W-:Y:S08]  /*94d30*/  HMMA.1688.F32.TF32 R196, R180.reuse, R136, R196 ;  /* 0x00000088b4c4723c */ /* 0x040ff000000810c4 */
[C---:B------:R-:W-:Y:S01]  /*94d40*/  HMMA.1688.F32.TF32 R192, R180.reuse, R140, R192 ;  /* 0x0000008cb4c0723c */ /* 0x040fe200000810c0 */
[----:B------:R-:W-:Y:S07]  /*94d50*/  STL.64 [R1+0x1990], R220 ;  /* 0x001990dc01007387 */ /* 0x000fee0000100a00 */
[C---:B------:R-:W-:Y:S01]  /*94d60*/  HMMA.1688.F32.TF32 R188, R180.reuse, R144, R188 ;  /* 0x00000090b4bc723c */ /* 0x040fe200000810bc */
[----:B------:R-:W-:Y:S07]  /*94d70*/  STL.64 [R1+0x1998], R222 ;  /* 0x001998de01007387 */ /* 0x000fee0000100a00 */
[C---:B---3--:R-:W-:Y:S01]  /*94d80*/  HMMA.1688.F32.TF32 R48, R180.reuse, R148, R48 ;  /* 0x00000094b430723c */ /* 0x048fe20000081030 */
[----:B------:R-:W-:Y:S07]  /*94d90*/  STL.64 [R1+0x1980], R216 ;  /* 0x001980d801007387 */ /* 0x000fee0000100a00 */
[C---:B------:R-:W-:Y:S01]  /*94da0*/  HMMA.1688.F32.TF32 R44, R180.reuse, R152, R44 ;  /* 0x00000098b42c723c */ /* 0x040fe2000008102c */
[----:B------:R-:W-:Y:S07]  /*94db0*/  STL.64 [R1+0x1988], R218 ;  /* 0x001988da01007387 */ /* 0x000fee0000100a00 */
[C---:B------:R-:W-:Y:S01]  /*94dc0*/  HMMA.1688.F32.TF32 R40, R180.reuse, R156, R40 ;  /* 0x0000009cb428723c */ /* 0x040fe20000081028 */
[----:B------:R-:W-:Y:S07]  /*94dd0*/  STL.64 [R1+0x1970], R212 ;  /* 0x001970d401007387 */ /* 0x000fee0000100a00 */
[C---:B------:R-:W-:Y:S01]  /*94de0*/  HMMA.1688.F32.TF32 R36, R180.reuse, R160, R36 ;  /* 0x000000a0b424723c */ /* 0x040fe20000081024 */
[----:B------:R-:W-:Y:S04]  /*94df0*/  STL.64 [R1+0x1978], R214 ;  /* 0x001978d601007387 */ /* 0x000fe80000100a00 */
[----:B------:R1:W-:Y:S03]  /*94e00*/  STL.64 [R1+0x1960], R208 ;  /* 0x001960d001007387 */ /* 0x0003e60000100a00 */
[C---:B----4-:R-:W-:Y:S01]  /*94e10*/  HMMA.1688.F32.TF32 R32, R180.reuse, R164, R32 ;  /* 0x000000a4b420723c */ /* 0x050fe20000081020 */
[----:B------:R3:W-:Y:S04]  /*94e20*/  STL.64 [R1+0x1968], R210 ;  /* 0x001968d201007387 */ /* 0x0007e80000100a00 */
        /* <DEDUP_REMOVED lines=15> */
[C---:B------:R-:W-:Y:S03]  /*94f20*/  HMMA.1688.F32.TF32 R28, R180.reuse, R168, R28 ;  /* 0x000000a8b41c723c */ /* 0x040fe6000008101c */
[----:B------:R1:W-:Y:S04]  /*94f30*/  STL.64 [R1+0x18e8], R42 ;  /* 0x0018e82a01007387 */ /* 0x0003e80000100a00 */
[----:B------:R4:W-:Y:S04]  /*94f40*/  STL.64 [R1+0x18d0], R36 ;  /* 0x0018d02401007387 */ /* 0x0009e80000100a00 */
[----:B------:R4:W-:Y:S04]  /*94f50*/  STL.64 [R1+0x18d8], R38 ;  /* 0x0018d82601007387 */ /* 0x0009e80000100a00 */
[----:B-1----:R-:W2:Y:S04]  /*94f60*/  LDL.LU.64 R208, [R1+0x520] ;  /* 0x0005200001d07983 */ /* 0x002ea80000300a00 */
[----:B------:R1:W-:Y:S04]  /*94f70*/  STL.64 [R1+0x18c0], R32 ;  /* 0x0018c02001007387 */ /* 0x0003e80000100a00 */
[----:B------:R1:W-:Y:S04]  /*94f80*/  STL.64 [R1+0x18c8], R34 ;  /* 0x0018c82201007387 */ /* 0x0003e80000100a00 */
[----:B---3--:R-:W2:Y:S04]  /*94f90*/  LDL.LU.64 R210, [R1+0x528] ;  /* 0x0005280001d27983 */ /* 0x008ea80000300a00 */
[----:B------:R3:W-:Y:S04]  /*94fa0*/  STL.64 [R1+0x18b0], R28 ;  /* 0x0018b01c01007387 */ /* 0x0007e80000100a00 */
[----:B------:R1:W-:Y:S04]  /*94fb0*/  STL.64 [R1+0x18b8], R30 ;  /* 0x0018b81e01007387 */ /* 0x0003e80000100a00 */
[----:B----4-:R-:W4:Y:S04]  /*94fc0*/  LDL.LU.64 R204, [R1+0x1880] ;  /* 0x0018800001cc7983 */ /* 0x010f280000300a00 */
[----:B------:R-:W4:Y:S01]  /*94fd0*/  LDL.LU.64 R206, [R1+0x1888] ;  /* 0x0018880001ce7983 */ /* 0x000f220000300a00 */
[C---:B------:R-:W-:Y:S11]  /*94fe0*/  HMMA.1688.F32.TF32 R24, R180.reuse, R172, R24 ;  /* 0x000000acb418723c */ /* 0x040ff60000081018 */
[----:B------:R-:W-:Y:S11]  /*94ff0*/  @!UPT UIADD3 URZ, URZ, URZ, URZ ;  /* 0x0000003f3f3ff290 */ /* 0x000ff6000fffe03f */
[----:B------:R-:W-:Y:S01]  /*95000*/  @!UPT UIADD3 URZ, URZ, URZ, URZ ;  /* 0x0000003f3f3ff290 */ /* 0x000fe2000fffe03f */
[----:B------:R1:W-:Y:S04]  /*95010*/  STL.64 [R1+0x18a0], R24 ;  /* 0x0018a01801007387 */ /* 0x0003e80000100a00 */
[----:B------:R1:W-:Y:S04]  /*95020*/  STL.64 [R1+0x18a8], R26 ;  /* 0x0018a81a01007387 */ /* 0x0003e80000100a00 */
[----:B------:R-:W4:Y:S04]  /*95030*/  LDL.LU.64 R200, [R1+0x1870] ;  /* 0x0018700001c87983 */ /* 0x000f280000300a00 */
        /* <DEDUP_REMOVED lines=15> */
[----:B-1----:R-:W4:Y:S04]  /*95130*/  LDL.LU.64 R32, [R1+0x17f0] ;  /* 0x0017f00001207983 */ /* 0x002f280000300a00 */
[----:B------:R-:W4:Y:S04]  /*95140*/  LDL.LU.64 R34, [R1+0x17f8] ;  /* 0x0017f80001227983 */ /* 0x000f280000300a00 */
[----:B---3--:R-:W3:Y:S04]  /*95150*/  LDL.LU.64 R28, [R1+0x17e0] ;  /* 0x0017e000011c7983 */ /* 0x008ee80000300a00 */
[----:B------:R-:W3:Y:S04]  /*95160*/  LDL.LU.64 R30, [R1+0x17e8] ;  /* 0x0017e800011e7983 */ /* 0x000ee80000300a00 */
[----:B------:R-:W3:Y:S04]  /*95170*/  LDL.LU.64 R24, [R1+0x17d0] ;  /* 0x0017d00001187983 */ /* 0x000ee80000300a00 */
[----:B------:R-:W3:Y:S01]  /*95180*/  LDL.LU.64 R26, [R1+0x17d8] ;  /* 0x0017d800011a7983 */ /* 0x000ee20000300a00 */
[----:B--2---:R-:W-:Y:S03]  /*95190*/  HMMA.1688.F32.TF32 R208, R180, R176, R208 ;  /* 0x000000b0b4d0723c */ /* 0x004fe600000810d0 */
[----:B------:R-:W-:Y:S04]  /*951a0*/  LDS R180, [R2+0x180] ;  /* 0x0001800002b47984 */ /* 0x000fe80000000800 */
[----:B------:R-:W-:Y:S04]  /*951b0*/  LDS R182, [R2+0x2180] ;  /* 0x0021800002b67984 */ /* 0x000fe80000000800 */
[----:B------:R-:W-:Y:S04]  /*951c0*/  LDS R181, [R0+0x180] ;  /* 0x0001800000b57984 */ /* 0x000fe80000000800 */
[----:B------:R-:W1:Y:S08]  /*951d0*/  LDS R183, [R0+0x2180] ;  /* 0x0021800000b77984 */ /* 0x000e700000000800 */
[----:B------:R-:W-:Y:S04]  /*951e0*/  STL.64 [R1+0x1690], R208 ;  /* 0x001690d001007387 */ /* 0x000fe80000100a00 */
[----:B------:R4:W-:Y:S02]  /*951f0*/  STL.64 [R1+0x1698], R210 ;  /* 0x001698d201007387 */ /* 0x0009e40000100a00 */
[C---:B----4-:R-:W-:Y:S11]  /*95200*/  HMMA.1688.F32.TF32 R208, R184.reuse, R52, R204 ;  /* 0x00000034b8d0723c */ /* 0x050ff600000810cc */
[----:B------:R-:W-:Y:S11]  /*95210*/  @!UPT UIADD3 URZ, URZ, URZ, URZ ;  /* 0x0000003f3f3ff290 */ /* 0x000ff6000fffe03f */
[----:B------:R-:W-:Y:S01]  /*95220*/  @!UPT UIADD3 URZ, URZ, URZ, URZ ;  /* 0x0000003f3f3ff290 */ /* 0x000fe2000fffe03f */
[----:B------:R2:W-:Y:S04]  /*95230*/  STL.64 [R1+0x1880], R208 ;  /* 0x001880d001007387 */ /* 0x0005e80000100a00 */
[----:B------:R4:W-:Y:S01]  /*95240*/  STL.64 [R1+0x1888], R210 ;  /* 0x001888d201007387 */ /* 0x0009e20000100a00 */
[C---:B------:R-:W-:Y:S08]  /*95250*/  HMMA.1688.F32.TF32 R204, R184.reuse, R56, R200 ;  /* 0x00000038b8cc723c */ /* 0x040ff000000810c8 */
[C---:B------:R-:W-:Y:S08]  /*95260*/  HMMA.1688.F32.TF32 R200, R184.reuse, R60, R196 ;  /* 0x0000003cb8c8723c */ /* 0x040ff000000810c4 */
[C---:B------:R-:W-:Y:S08]  /*95270*/  HMMA.1688.F32.TF32 R196, R184.reuse, R64, R192 ;  /* 0x00000040b8c4723c */ /* 0x040ff000000810c0 */
[C---:B------:R-:W-:Y:S08]  /*95280*/  HMMA.1688.F32.TF32 R192, R184.reuse, R68, R188 ;  /* 0x00000044b8c0723c */ /* 0x040ff000000810bc */
[C---:B------:R-:W-:Y:S08]  /*95290*/  HMMA.1688.F32.TF32 R188, R184.reuse, R72, R48 ;  /* 0x00000048b8bc723c */ /* 0x040ff00000081030 */
[C---:B------:R-:W-:Y:S08]  /*952a0*/  HMMA.1688.F32.TF32 R48, R184.reuse, R76, R44 ;  /* 0x0000004cb830723c */ /* 0x040ff0000008102c */
[C---:B------:R-:W-:Y:S08]  /*952b0*/  HMMA.1688.F32.TF32 R44, R184.reuse, R80, R40 ;  /* 0x00000050b82c723c */ /* 0x040ff00000081028 */
[C---:B------:R-:W-:Y:S01]  /*952c0*/  HMMA.1688.F32.TF32 R40, R184.reuse, R84, R36 ;  /* 0x00000054b828723c */ /* 0x040fe20000081024 */
[----:B------:R1:W-:Y:S07]  /*952d0*/  STL.64 [R1+0x1870], R204 ;  /* 0x001870cc01007387 */ /* 0x0003ee0000100a00 */
[C---:B------:R-:W-:Y:S01]  /*952e0*/  HMMA.1688.F32.TF32 R36, R184.reuse, R88, R32 ;  /* 0x00000058b824723c */ /* 0x040fe20000081020 */
[----:B------:R1:W-:Y:S07]  /*952f0*/  STL.64 [R1+0x1878], R206 ;  /* 0x001878ce01007387 */ /* 0x0003ee0000100a00 */
[C---:B---3--:R-:W-:Y:S01]  /*95300*/  HMMA.1688.F32.TF32 R32, R184.reuse, R92, R28 ;  /* 0x0000005cb820723c */ /* 0x048fe2000008101c */
        /* <DEDUP_REMOVED lines=16> */
[----:B------:R1:W-:Y:S04]  /*95410*/  STL.64 [R1+0x17f8], R38 ;  /* 0x0017f82601007387 */ /* 0x0003e80000100a00 */
[----:B------:R-:W3:Y:S04]  /*95420*/  LDL.LU.64 R24, [R1+0x17c0] ;  /* 0x0017c00001187983 */ /* 0x000ee80000300a00 */
[----:B------:R1:W-:Y:S04]  /*95430*/  STL.64 [R1+0x17e0], R32 ;  /* 0x0017e02001007387 */ /* 0x0003e80000100a00 */
[----:B------:R1:W-:Y:S04]  /*95440*/  STL.64 [R1+0x17e8], R34 ;  /* 0x0017e82201007387 */ /* 0x0003e80000100a00 */
[----:B------:R-:W3:Y:S04]  /*95450*/  LDL.LU.64 R26, [R1+0x17c8] ;  /* 0x0017c800011a7983 */ /* 0x000ee80000300a00 */
[----:B------:R1:W-:Y:S04]  /*95460*/  STL.64 [R1+0x17d0], R28 ;  /* 0x0017d01c01007387 */ /* 0x0003e80000100a00 */
[----:B------:R1:W-:Y:S04]  /*95470*/  STL.64 [R1+0x17d8], R30 ;  /* 0x0017d81e01007387 */ /* 0x0003e80000100a00 */
[----:B------:R-:W3:Y:S04]  /*95480*/  LDL.LU.64 R216, [R1+0x17b0] ;  /* 0x0017b00001d87983 */ /* 0x000ee80000300a00 */
[----:B------:R-:W3:Y:S04]  /*95490*/  LDL.LU.64 R218, [R1+0x17b8] ;  /* 0x0017b80001da7983 */ /* 0x000ee80000300a00 */
[----:B------:R-:W3:Y:S04]  /*954a0*/  LDL.LU.64 R212, [R1+0x17a0] ;  /* 0x0017a00001d47983 */ /* 0x000ee80000300a00 */
[----:B------:R-:W3:Y:S04]  /*954b0*/  LDL.LU.64 R214, [R1+0x17a8] ;  /* 0x0017a80001d67983 */ /* 0x000ee80000300a00 */
[----:B--2---:R-:W2:Y:S04]  /*954c0*/  LDL.LU.64 R208, [R1+0x1790] ;  /* 0x0017900001d07983 */ /* 0x004ea80000300a00 */
[----:B----4-:R-:W2:Y:S04]  /*954d0*/  LDL.LU.64 R210, [R1+0x1798] ;  /* 0x0017980001d27983 */ /* 0x010ea80000300a00 */
[----:B-1----:R-:W4:Y:S04]  /*954e0*/  LDL.LU.64 R204, [R1+0x1780] ;  /* 0x0017800001cc7983 */ /* 0x002f280000300a00 */
[----:B------:R-:W4:Y:S04]  /*954f0*/  LDL.LU.64 R206, [R1+0x1788] ;  /* 0x0017880001ce7983 */ /* 0x000f280000300a00 */
[----:B------:R-:W2:Y:S04]  /*95500*/  LDL.LU.64 R200, [R1+0x1770] ;  /* 0x0017700001c87983 */ /* 0x000ea80000300a00 */
[----:B------:R-:W2:Y:S04]  /*95510*/  LDL.LU.64 R202, [R1+0x1778] ;  /* 0x0017780001ca7983 */ /* 0x000ea80000300a00 */
[----:B------:R-:W2:Y:S04]  /*95520*/  LDL.LU.64 R196, [R1+0x1760] ;  /* 0x0017600001c47983 */ /* 0x000ea80000300a00 */
        /* <DEDUP_REMOVED lines=16> */
[----:B------:R-:W4:Y:S01]  /*95630*/  LDL.LU.64 R30, [R1+0x2978] ;  /* 0x00297800011e7983 */ /* 0x000f220000300a00 */
[C---:B---3--:R-:W-:Y:S03]  /*95640*/  HMMA.1688.F32.TF32 R220, R184.reuse, R100, R24 ;  /* 0x00000064b8dc723c */ /* 0x048fe60000081018 */
[----:B------:R-:W3:Y:S04]  /*95650*/  LDL.LU.64 R24, [R1+0x2960] ;  /* 0x0029600001187983 */ /* 0x000ee80000300a00 */
[----:B------:R-:W3:Y:S11]  /*95660*/  LDL.LU.64 R26, [R1+0x2968] ;  /* 0x00296800011a7983 */ /* 0x000ef60000300a00 */
[----:B------:R-:W-:Y:S05]  /*95670*/  @!UPT UIADD3 URZ, URZ, URZ, URZ ;  /* 0x0000003f3f3ff290 */ /* 0x000fea000fffe03f */
[----:B------:R-:W-:Y:S04]  /*95680*/  STL.64 [R1+0x17c0], R220 ;  /* 0x0017c0dc01007387 */ /* 0x000fe80000100a00 */
[----:B------:R1:W-:Y:S02]  /*95690*/  STL.64 [R1+0x17c8], R222 ;  /* 0x0017c8de01007387 */ /* 0x0003e40000100a00 */
[C---:B-1----:R-:W-:Y:S08]  /*956a0*/  HMMA.1688.F32.TF32 R220, R184.reuse, R104, R216 ;  /* 0x00000068b8dc723c */ /* 0x042ff000000810d8 */
[C---:B------:R-:W-:Y:S08]  /*956b0*/  HMMA.1688.F32.TF32 R216, R184.reuse, R108, R212 ;  /* 0x0000006cb8d8723c */ /* 0x040ff000000810d4 */
[C---:B--2---:R-:W-:Y:S08]  /*956c0*/  HMMA.1688.F32.TF32 R212, R184.reuse, R112, R208 ;  /* 0x00000070b8d4723c */ /* 0x044ff000000810d0 */
[C---:B----4-:R-:W-:Y:S08]  /*956d0*/  HMMA.1688.F32.TF32 R208, R184.reuse, R116, R204 ;  /* 0x00000074b8d0723c */ /* 0x050ff000000810cc */
[C---:B------:R-:W-:Y:S08]  /*956e0*/  HMMA.1688.F32.TF32 R204, R184.reuse, R120, R200 ;  /* 0x00000078b8cc723c */ /* 0x040ff000000810c8 */
[C---:B------:R-:W-:Y:S08]  /*956f0*/  HMMA.1688.F32.TF32 R200, R184.reuse, R124, R196 ;  /* 0x0000007cb8c8723c */ /* 0x040ff000000810c4 */
[C---:B------:R-:W-:Y:S08]  /*95700*/  HMMA.1688.F32.TF32 R196, R184.reuse, R128, R192 ;  /* 0x00000080b8c4723c */ /* 0x040ff000000810c0 */
[C---:B------:R-:W-:Y:S01]  /*95710*/  HMMA.1688.F32.TF32 R192, R184.reuse, R132, R188 ;  /* 0x00000084b8c0723c */ /* 0x040fe200000810bc */
[----:B------:R-:W-:Y:S07]  /*95720*/  STL.64 [R1+0x17b0], R220 ;  /* 0x0017b0dc01007387 */ /* 0x000fee0000100a00 */
[C---:B------:R-:W-:Y:S01]  /*95730*/  HMMA.1688.F32.TF32 R188, R184.reuse, R136, R48 ;  /* 0x00000088b8bc723c */ /* 0x040fe20000081030 */
[----:B------:R-:W-:Y:S07]  /*95740*/  STL.64 [R1+0x17b8], R222 ;  /* 0x0017b8de01007387 */ /* 0x000fee0000100a00 */
[C---:B------:R-:W-:Y:S01]  /*95750*/  HMMA.1688.F32.TF32 R48, R184.reuse, R140, R44 ;  /* 0x0000008cb830723c */ /* 0x040fe2000008102c */
[----:B------:R-:W-:Y:S07]  /*95760*/  STL.64 [R1+0x17a0], R216 ;  /* 0x0017a0d801007387 */ /* 0x000fee0000100a00 */
[C---:B------:R-:W-:Y:S01]  /*95770*/  HMMA.1688.F32.TF32 R44, R184.reuse, R144, R40 ;  /* 0x00000090b82c723c */ /* 0x040fe20000081028 */
[----:B------:R-:W-:Y:S07]  /*95780*/  STL.64 [R1+0x17a8], R218 ;  /* 0x0017a8da01007387 */ /* 0x000fee0000100a00 */
[C---:B------:R-:W-:Y:S01]  /*95790*/  HMMA.1688.F32.TF32 R40, R184.reuse, R148, R36 ;  /* 0x00000094b828723c */ /* 0x040fe20000081024 */
[----:B------:R-:W-:Y:S04]  /*957a0*/  STL.64 [R1+0x1790], R212 ;  /* 0x001790d401007387 */ /* 0x000fe80000100a00 */
[----:B------:R-:W-:Y:S03]  /*957b0*/  STL.64 [R1+0x1798], R214 ;  /* 0x001798d601007387 */ /* 0x000fe60000100a00 */
[C---:B------:R-:W-:Y:S01]  /*957c0*/  HMMA.1688.F32.TF32 R36, R184.reuse, R152, R32 ;  /* 0x00000098b824723c */ /* 0x040fe20000081020 */
        /* <DEDUP_REMOVED lines=13> */
[----:B------:R-:W-:Y:S01]  /*958a0*/  STL.64 [R1+0x1728], R50 ;  /* 0x0017283201007387 */ /* 0x000fe20000100a00 */
[C---:B------:R-:W-:Y:S03]  /*958b0*/  HMMA.1688.F32.TF32 R32, R184.reuse, R156, R28 ;  /* 0x0000009cb820723c */ /* 0x040fe6000008101c */
[----:B------:R-:W-:Y:S04]  /*958c0*/  STL.64 [R1+0x1710], R44 ;  /* 0x0017102c01007387 */ /* 0x000fe80000100a00 */
[----:B------:R-:W-:Y:S04]  /*958d0*/  STL.64 [R1+0x1718], R46 ;  /* 0x0017182e01007387 */ /* 0x000fe80000100a00 */
[----:B------:R-:W-:Y:S04]  /*958e0*/  STL.64 [R1+0x1700], R40 ;  /* 0x0017002801007387 */ /* 0x000fe80000100a00 */
[----:B------:R-:W-:Y:S04]  /*958f0*/  STL.64 [R1+0x1708], R42 ;  /* 0x0017082a01007387 */ /* 0x000fe80000100a00 */
[----:B------:R-:W2:Y:S04]  /*95900*/  LDL.LU.64 R28, [R1+0x2c80] ;  /* 0x002c8000011c7983 */ /* 0x000ea80000300a00 */
[----:B------:R-:W-:Y:S04]  /*95910*/  STL.64 [R1+0x16f0], R36 ;  /* 0x0016f02401007387 */ /* 0x000fe80000100a00 */
[----:B------:R-:W-:Y:S04]  /*95920*/  STL.64 [R1+0x16f8], R38 ;  /* 0x0016f82601007387 */ /* 0x000fe80000100a00 */
[----:B------:R-:W2:Y:S04]  /*95930*/  LDL.LU.64 R30, [R1+0x2c88] ;  /* 0x002c8800011e7983 */ /* 0x000ea80000300a00 */
[----:B------:R-:W-:Y:S04]  /*95940*/  STL.64 [R1+0x16e0], R32 ;  /* 0x0016e02001007387 */ /* 0x000fe80000100a00 */
[----:B------:R3:W-:Y:S02]  /*95950*/  STL.64 [R1+0x16e8], R34 ;  /* 0x0016e82201007387 */ /* 0x0007e40000100a00 */
[C---:B---3--:R-:W-:Y:S02]  /*95960*/  HMMA.1688.F32.TF32 R32, R184.reuse, R160, R24 ;  /* 0x000000a0b820723c */ /* 0x048fe40000081018 */
[----:B------:R-:W3:Y:S04]  /*95970*/  LDL.LU.64 R24, [R1+0x2950] ;  /* 0x0029500001187983 */ /* 0x000ee80000300a00 */
[----:B------:R-:W3:Y:S11]  /*95980*/  LDL.LU.64 R26, [R1+0x2958] ;  /* 0x00295800011a7983 */ /* 0x000ef60000300a00 */
[----:B------:R-:W-:Y:S06]  /*95990*/  @!UPT UIADD3 URZ, URZ, URZ, URZ ;  /* 0x0000003f3f3ff290 */ /* 0x000fec000fffe03f */
[----:B------:R1:W-:Y:S04]  /*959a0*/  STL.64 [R1+0x16d0], R32 ;  /* 0x0016d02001007387 */ /* 0x0003e80000100a00 */
[----:B------:R4:W-:Y:S04]  /*959b0*/  STL.64 [R1+0x16d8], R34 ;  /* 0x0016d82201007387 */ /* 0x0009e80000100a00 */
[----:B------:R-:W3:Y:S04]  /*959c0*/  LDL.LU.64 R208, [R1+0x1490] ;  /* 0x0014900001d07983 */ /* 0x000ee80000300a00 */
        /* <DEDUP_REMOVED lines=19> */
[----:B-1----:R-:W3:Y:S04]  /*95b00*/  LDL.LU.64 R32, [R1+0x480] ;  /* 0x0004800001207983 */ /* 0x002ee80000300a00 */
[----:B----4-:R-:W4:Y:S01]  /*95b10*/  LDL.LU.64 R34, [R1+0x488] ;  /* 0x0004880001227983 */ /* 0x010f220000300a00 */
[C---:B--2---:R-:W-:Y:S03]  /*95b20*/  HMMA.1688.F32.TF32 R212, R184.reuse, R164, R28 ;  /* 0x000000a4b8d4723c */ /* 0x044fe6000008101c */
[----:B------:R-:W2:Y:S11]  /*95b30*/  LDL.LU.64 R28, [R1+0x2940] ;  /* 0x00294000011c7983 */ /* 0x000eb60000300a00 */
[----:B------:R-:W-:Y:S09]  /*95b40*/  @!UPT UIADD3 URZ, URZ, URZ, URZ ;  /* 0x0000003f3f3ff290 */ /* 0x000ff2000fffe03f */
[----:B------:R-:W-:Y:S04]  /*95b50*/  STL.64 [R1+0x16c0], R212 ;  /* 0x0016c0d401007387 */ /* 0x000fe80000100a00 */
[----:B------:R-:W-:Y:S04]  /*95b60*/  STL.64 [R1+0x16c8], R214 ;  /* 0x0016c8d601007387 */ /* 0x000fe80000100a00 */
[----:B------:R-:W2:Y:S01]  /*95b70*/  LDL.LU.64 R30, [R1+0x2948] ;  /* 0x00294800011e7983 */ /* 0x000ea20000300a00 */
[C---:B---3--:R-:W-:Y:S11]  /*95b80*/  HMMA.1688.F32.TF32 R24, R184.reuse, R168, R24 ;  /* 0x000000a8b818723c */ /* 0x048ff60000081018 */
[----:B------:R-:W-:Y:S11]  /*95b90*/  @!UPT UIADD3 URZ, URZ, URZ, URZ ;  /* 0x0000003f3f3ff290 */ /* 0x000ff6000fffe03f */
[----:B------:R-:W-:Y:S01]  /*95ba0*/  @!UPT UIADD3 URZ, URZ, URZ, URZ ;  /* 0x0000003f3f3ff290 */ /* 0x000fe2000fffe03f */
[----:B------:R1:W-:Y:S04]  /*95bb0*/  STL.64 [R1+0x16b0], R24 ;  /* 0x0016b01801007387 */ /* 0x0003e80000100a00 */
[----:B------:R3:W-:Y:S04]  /*95bc0*/  STL.64 [R1+0x16b8], R26 ;  /* 0x0016b81a01007387 */ /* 0x0007e80000100a00 */
[----:B-1----:R-:W2:Y:S04]  /*95bd0*/  LDL.LU.64 R24, [R1+0x2930] ;  /* 0x0029300001187983 */ /* 0x002ea80000300a00 */
[----:B---3--:R-:W3:Y:S01]  /*95be0*/  LDL.LU.64 R26, [R1+0x2938] ;  /* 0x00293800011a7983 */ /* 0x008ee20000300a00 */
[C---:B------:R-:W-:Y:S08]  /*95bf0*/  HMMA.1688.F32.TF32 R208, R184.reuse, R172, R208 ;  /* 0x000000acb8d0723c */ /* 0x040ff000000810d0 */
[----:B------:R-:W-:Y:S08]  /*95c00*/  HMMA.1688.F32.TF32 R204, R184, R176, R204 ;  /* 0x000000b0b8cc723c */ /* 0x000ff000000810cc */
[C---:B------:R-:W-:Y:S07]  /*95c10*/  HMMA.1688.F32.TF32 R184, R180.reuse, R52, R200 ;  /* 0x00000034b4b8723c */ /* 0x040fee00000810c8 */
[----:B------:R-:W-:Y:S01]  /*95c20*/  STL.64 [R1+0x16a0], R208 ;  /* 0x0016a0d001007387 */ /* 0x000fe20000100a00 */
[C---:B------:R-:W-:Y:S03]  /*95c30*/  HMMA.1688.F32.TF32 R196, R180.reuse, R56, R196 ;  /* 0x00000038b4c4723c */ /* 0x040fe600000810c4 */
[----:B------:R-:W-:Y:S04]  /*95c40*/  STL.64 [R1+0x16a8], R210 ;  /* 0x0016a8d201007387 */ /* 0x000fe80000100a00 */
[----:B------:R-:W-:Y:S01]  /*95c50*/  STL.64 [R1+0x1680], R204 ;  /* 0x001680cc01007387 */ /* 0x000fe20000100a00 */
[C---:B------:R-:W-:Y:S03]  /*95c60*/  HMMA.1688.F32.TF32 R192, R180.reuse, R60, R192 ;  /* 0x0000003cb4c0723c */ /* 0x040fe600000810c0 */
[----:B------:R-:W-:Y:S04]  /*95c70*/  STL.64 [R1+0x1688], R206 ;  /* 0x001688ce01007387 */ /* 0x000fe80000100a00 */
[----:B------:R-:W-:Y:S01]  /*95c80*/  STL.64 [R1+0x1670], R184 ;  /* 0x001670b801007387 */ /* 0x000fe20000100a00 */
[C---:B------:R-:W-:Y:S03]  /*95c90*/  HMMA.1688.F32.TF32 R48, R180.reuse, R68, R48 ;  /* 0x00000044b430723c */ /* 0x040fe60000081030 */
[----:B------:R1:W-:Y:S05]  /*95ca0*/  STL.64 [R1+0x1678], R186 ;  /* 0x001678ba01007387 */ /* 0x0003ea0000100a00 */
[C---:B------:R-:W-:Y:S08]  /*95cb0*/  HMMA.1688.F32.TF32 R44, R180.reuse, R72, R44 ;  /* 0x00000048b42c723c */ /* 0x040ff0000008102c */
[C---:B-1----:R-:W-:Y:S08]  /*95cc0*/  HMMA.1688.F32.TF32 R184, R180.reuse, R64, R188 ;  /* 0x00000040b4b8723c */ /* 0x042ff000000810bc */
[C---:B------:R-:W-:Y:S08]  /*95cd0*/  HMMA.1688.F32.TF32 R40, R180.reuse, R76, R40 ;  /* 0x0000004cb428723c */ /* 0x040ff00000081028 */
[C---:B------:R-:W-:Y:S08]  /*95ce0*/  HMMA.1688.F32.TF32 R36, R180.reuse, R80, R36 ;  /* 0x00000050b424723c */ /* 0x040ff00000081024 */
[C---:B----4-:R-:W-:Y:S01]  /*95cf0*/  HMMA.1688.F32.TF32 R32, R180.reuse, R84, R32 ;  /* 0x00000054b420723c */ /* 0x050fe20000081020 */
        /* <DEDUP_REMOVED lines=17> */
[----:B------:R-:W-:Y:S04]  /*95e10*/  LDS R190, [R2+0x2200] ;  /* 0x0022000002be7984 */ /* 0x000fe80000000800 */
[----:B------:R-:W-:Y:S04]  /*95e20*/  LDS R189, [R0+0x200] ;  /* 0x0002000000bd7984 */ /* 0x000fe80000000800 */
[----:B------:R-:W1:Y:S01]  /*95e30*/  LDS R191, [R0+0x2200] ;  /* 0x0022000000bf7984 */ /* 0x000e620000000800 */
[C---:B--2---:R-:W-:Y:S11]  /*95e40*/  HMMA.1688.F32.TF32 R32, R180.reuse, R88, R28 ;  /* 0x00000058b420723c */ /* 0x044ff6000008101c */
[----:B------:R-:W-:Y:S11]  /*95e50*/  @!UPT UIADD3 URZ, URZ, URZ, URZ ;  /* 0x0000003f3f3ff290 */ /* 0x000ff6000fffe03f */
[----:B------:R-:W-:Y:S01]  /*95e60*/  @!UPT UIADD3 URZ, URZ, URZ, URZ ;  /* 0x0000003f3f3ff290 */ /* 0x000fe2000fffe03f */
[----:B------:R2:W-:Y:S04]  /*95e70*/  STL.64 [R1+0x15f0], R32 ;  /* 0x0015f02001007387 */ /* 0x0005e80000100a00 */
[----:B------:R4:W-:Y:S01]  /*95e80*/  STL.64 [R1+0x15f8], R34 ;  /* 0x0015f82201007387 */ /* 0x0009e20000100a00 */
[C---:B---3--:R-:W-:Y:S03]  /*95e90*/  HMMA.1688.F32.TF32 R28, R180.reuse, R92, R24 ;  /* 0x0000005cb41c723c */ /* 0x048fe60000081018 */
[----:B------:R-:W3:Y:S04]  /*95ea0*/  LDL.LU.64 R24, [R1+0x15d0] ;  /* 0x0015d00001187983 */ /* 0x000ee80000300a00 */
[----:B------:R-:W3:Y:S11]  /*95eb0*/  LDL.LU.64 R26, [R1+0x15d8] ;  /* 0x0015d800011a7983 */ /* 0x000ef60000300a00 */
[----:B------:R-:W-:Y:S05]  /*95ec0*/  @!UPT UIADD3 URZ, URZ, URZ, URZ ;  /* 0x0000003f3f3ff290 */ /* 0x000fea000fffe03f */
        /* <DEDUP_REMOVED lines=26> */
[----:B--2---:R-:W2:Y:S04]  /*96070*/  LDL.LU.64 R32, [R1+0x1500] ;  /* 0x0015000001207983 */ /* 0x004ea80000300a00 */
[----:B----4-:R-:W2:Y:S04]  /*96080*/  LDL.LU.64 R34, [R1+0x1508] ;  /* 0x0015080001227983 */ /* 0x010ea80000300a00 */
[----:B-1----:R-:W4:Y:S04]  /*96090*/  LDL.LU.64 R28, [R1+0x14f0] ;  /* 0x0014f000011c7983 */ /* 0x002f280000300a00 */
[----:B------:R-:W4:Y:S01]  /*960a0*/  LDL.LU.64 R30, [R1+0x14f8] ;  /* 0x0014f800011e7983 */ /* 0x000f220000300a00 */
[C---:B---3--:R-:W-:Y:S03]  /*960b0*/  HMMA.1688.F32.TF32 R220, R180.reuse, R96, R24 ;  /* 0x00000060b4dc723c */ /* 0x048fe60000081018 */
        /* <DEDUP_REMOVED lines=21> */
[C---:B--2---:R-:W-:Y:S01]  /*96210*/  HMMA.1688.F32.TF32 R32, R180.reuse, R148, R32 ;  /* 0x00000094b420723c */ /* 0x044fe20000081020 */
[----:B------:R2:W-:Y:S04]  /*96220*/  STL.64 [R1+0x15a8], R210 ;  /* 0x0015a8d201007387 */ /* 0x0005e80000100a00 */
[----:B------:R1:W-:Y:S03]  /*96230*/  STL.64 [R1+0x1590], R204 ;  /* 0x001590cc01007387 */ /* 0x0003e60000100a00 */
[C---:B----4-:R-:W-:Y:S01]  /*96240*/  HMMA.1688.F32.TF32 R28, R180.reuse, R152, R28 ;  /* 0x00000098b41c723c */ /* 0x050fe2000008101c */
[----:B------:R4:W-:Y:S04]  /*96250*/  STL.64 [R1+0x1598], R206 ;  /* 0x001598ce01007387 */ /* 0x0009e80000100a00 */
[----:B------:R1:W-:Y:S04]  /*96260*/  STL.64 [R1+0x1580], R200 ;  /* 0x001580c801007387 */ /* 0x0003e80000100a00 */
[----:B------:R1:W-:Y:S04]  /*96270*/  STL.64 [R1+0x1588], R202 ;  /* 0x001588ca01007387 */ /* 0x0003e80000100a00 */
[----:B------:R1:W-:Y:S04]  /*96280*/  STL.64 [R1+0x1570], R196 ;  /* 0x001570c401007387 */ /* 0x0003e80000100a00 */
[----:B------:R1:W-:Y:S04]  /*96290*/  STL.64 [R1+0x1578], R198 ;  /* 0x001578c601007387 */ /* 0x0003e80000100a00 */
[----:B------:R-:W-:Y:S04]  /*962a0*/  STL.64 [R1+0x1560], R192 ;  /* 0x001560c001007387 */ /* 0x000fe80000100a00 */
[----:B------:R-:W-:Y:S04]  /*962b0*/  STL.64 [R1+0x1568], R194 ;  /* 0x001568c201007387 */ /* 0x000fe80000100a00 */
        /* <DEDUP_REMOVED lines=10> */
[----:B-1----:R-:W3:Y:S04]  /*96360*/  LDL.LU.64 R208, [R1+0x14d0] ;  /* 0x0014d00001d07983 */ /* 0x002ee80000300a00 */
[----:B------:R1:W-:Y:S04]  /*96370*/  STL.64 [R1+0x1500], R32 ;  /* 0x0015002001007387 */ /* 0x0003e80000100a00 */
[----:B------:R1:W-:Y:S04]  /*96380*/  STL.64 [R1+0x1508], R34 ;  /* 0x0015082201007387 */ /* 0x0003e80000100a00 */
[----:B--2---:R-:W3:Y:S04]  /*96390*/  LDL.LU.64 R210, [R1+0x14d8] ;  /* 0x0014d80001d27983 */ /* 0x004ee80000300a00 */
[----:B------:R2:W-:Y:S04]  /*963a0*/  STL.64 [R1+0x14f0], R28 ;  /* 0x0014f01c01007387 */ /* 0x0005e80000100a00 */
[----:B------:R1:W-:Y:S04]  /*963b0*/  STL.64 [R1+0x14f8], R30 ;  /* 0x0014f81e01007387 */ /* 0x0003e80000100a00 */
[----:B------:R-:W3:Y:S04]  /*963c0*/  LDL.LU.64 R204, [R1+0x14c0] ;  /* 0x0014c00001cc7983 */ /* 0x000ee80000300a00 */
[----:B----4-:R-:W3:Y:S01]  /*963d0*/  LDL.LU.64 R206, [R1+0x14c8] ;  /* 0x0014c80001ce7983 */ /* 0x010ee20000300a00 */
        /* <DEDUP_REMOVED lines=23> */
[----:B--2---:R-:W2:Y:S04]  /*96550*/  LDL.LU.64 R28, [R1+0x2900] ;  /* 0x00290000011c7983 */ /* 0x004ea80000300a00 */
[----:B------:R-:W2:Y:S04]  /*96560*/  LDL.LU.64 R30, [R1+0x2908] ;  /* 0x00290800011e7983 */ /* 0x000ea80000300a00 */
[----:B------:R-:W2:Y:S04]  /*96570*/  LDL.LU.64 R24, [R1+0x1410] ;  /* 0x0014100001187983 */ /* 0x000ea80000300a00 */
[----:B------:R-:W2:Y:S01]  /*96580*/  LDL.LU.64 R26, [R1+0x1418] ;  /* 0x00141800011a7983 */ /* 0x000ea20000300a00 */
[C---:B---3--:R-:W-:Y:S08]  /*96590*/  HMMA.1688.F32.TF32 R208, R180.reuse, R160, R208 ;  /* 0x000000a0b4d0723c */ /* 0x048ff000000810d0 */
[C---:B------:R-:W-:Y:S11]  /*965a0*/  HMMA.1688.F32.TF32 R204, R180.reuse, R164, R204 ;  /* 0x000000a4b4cc723c */ /* 0x040ff600000810cc */
[----:B------:R-:W-:Y:S04]  /*965b0*/  @!UPT UIADD3 URZ, URZ, URZ, URZ ;  /* 0x0000003f3f3ff290 */ /* 0x000fe8000fffe03f */
[----:B------:R-:W-:Y:S04]  /*965c0*/  STL.64 [R1+0x14d0], R208 ;  /* 0x0014d0d001007387 */ /* 0x000fe80000100a00 */
[----:B------:R-:W-:Y:S04]  /*965d0*/  STL.64 [R1+0x14d8], R210 ;  /* 0x0014d8d201007387 */ /* 0x000fe80000100a00 */
[----:B------:R-:W-:Y:S04]  /*965e0*/  STL.64 [R1+0x14c0], R204 ;  /* 0x0014c0cc01007387 */ /* 0x000fe80000100a00 */
[----:B------:R-:W-:Y:S01]  /*965f0*/  STL.64 [R1+0x14c8], R206 ;  /* 0x0014c8ce01007387 */ /* 0x000fe20000100a00 */
[C---:B----4-:R-:W-:Y:S08]  /*96600*/  HMMA.1688.F32.TF32 R200, R180.reuse, R168, R200 ;  /* 0x000000a8b4c8723c */ /* 0x050ff000000810c8 */
[C---:B------:R-:W-:Y:S08]  /*96610*/  HMMA.1688.F32.TF32 R196, R180.reuse, R172, R196 ;  /* 0x000000acb4c4723c */ /* 0x040ff000000810c4 */
[----:B------:R-:W-:Y:S01]  /*96620*/  HMMA.1688.F32.TF32 R180, R180, R176, R184 ;  /* 0x000000b0b4b4723c */ /* 0x000fe200000810b8 */
[----:B------:R-:W-:Y:S04]  /*96630*/  LDS R184, [R2+0x280] ;  /* 0x0002800002b87984 */ /* 0x000fe80000000800 */
[----:B------:R-:W-:Y:S04]  /*96640*/  LDS R186, [R2+0x2280] ;  /* 0x0022800002ba7984 */ /* 0x000fe80000000800 */
[----:B------:R-:W-:Y:S01]  /*96650*/  STL.64 [R1+0x14b0], R200 ;  /* 0x0014b0c801007387 */ /* 0x000fe20000100a00 */
[C---:B------:R-:W-:Y:S03]  /*96660*/  HMMA.1688.F32.TF32 R192, R188.reuse, R52, R192 ;  /* 0x00000034bcc0723c */ /* 0x040fe600000810c0 */
[----:B------:R-:W-:Y:S04]  /*96670*/  STL.64 [R1+0x14b8], R202 ;  /* 0x0014b8ca01007387 */ /* 0x000fe80000100a00 */
[----:B------:R-:W-:Y:S04]  /*96680*/  STL.64 [R1+0x14a0], R196 ;  /* 0x0014a0c401007387 */ /* 0x000fe80000100a00 */
[----:B------:R-:W-:Y:S04]  /*96690*/  STL.64 [R1+0x14a8], R198 ;  /* 0x0014a8c601007387 */ /* 0x000fe80000100a00 */
[----:B------:R-:W-:Y:S04]  /*966a0*/  STL.64 [R1+0x80], R180 ;  /* 0x000080b401007387 */ /* 0x000fe80000100a00 */
[----:B------:R1:W-:Y:S04]  /*966b0*/  STL.64 [R1+0x88], R182 ;  /* 0x000088b601007387 */ /* 0x0003e80000100a00 */
[----:B------:R-:W-:Y:S04]  /*966c0*/  LDS R185, [R0+0x280] ;  /* 0x0002800000b97984 */ /* 0x000fe80000000800 */
[----:B------:R-:W3:Y:S01]  /*966d0*/  LDS R187, [R0+0x2280] ;  /* 0x0022800000bb7984 */ /* 0x000ee20000000800 */
[C---:B-1----:R-:W-:Y:S08]  /*966e0*/  HMMA.1688.F32.TF32 R180, R188.reuse, R56, R48 ;  /* 0x00000038bcb4723c */ /* 0x042ff00000081030 */
[C---:B------:R-:W-:Y:S08]  /*966f0*/  HMMA.1688.F32.TF32 R48, R188.reuse, R60, R44 ;  /* 0x0000003cbc30723c */ /* 0x040ff0000008102c */
[C---:B------:R-:W-:Y:S08]  /*96700*/  HMMA.1688.F32.TF32 R44, R188.reuse, R64, R40 ;  /* 0x00000040bc2c723c */ /* 0x040ff00000081028 */
[C---:B------:R-:W-:Y:S08]  /*96710*/  HMMA.1688.F32.TF32 R40, R188.reuse, R68, R36 ;  /* 0x00000044bc28723c */ /* 0x040ff00000081024 */
[C---:B------:R-:W-:Y:S08]  /*96720*/  HMMA.1688.F32.TF32 R36, R188.reuse, R72, R32 ;  /* 0x00000048bc24723c */ /* 0x040ff00000081020 */
[C---:B--2---:R-:W-:Y:S01]  /*96730*/  HMMA.1688.F32.TF32 R32, R188.reuse, R76, R28 ;  /* 0x0000004cbc20723c */ /* 0x044fe2000008101c */
        /* <DEDUP_REMOVED lines=32> */
[----:B--2---:R-:W2:Y:S04]  /*96940*/  LDL.LU.64 R194, [R1+0x2898] ;  /* 0x0028980001c27983 */ /* 0x004ea80000300a00 */
[----:B----4-:R-:W4:Y:S04]  /*96950*/  LDL.LU.64 R180, [R1+0x2880] ;  /* 0x0028800001b47983 */ /* 0x010f280000300a00 */
        /* <DEDUP_REMOVED lines=21> */
[C---:B------:R-:W-:Y:S08]  /*96ab0*/  HMMA.1688.F32.TF32 R212, R188.reuse, R96, R208 ;  /* 0x00000060bcd4723c */ /* 0x040ff000000810d0 */
[C---:B------:R-:W-:Y:S08]  /*96ac0*/  HMMA.1688.F32.TF32 R208, R188.reuse, R100, R204 ;  /* 0x00000064bcd0723c */ /* 0x040ff000000810cc */
[C---:B------:R-:W-:Y:S08]  /*96ad0*/  HMMA.1688.F32.TF32 R204, R188.reuse, R104, R200 ;  /* 0x00000068bccc723c */ /* 0x040ff000000810c8 */
[C---:B------:R-:W-:Y:S08]  /*96ae0*/  HMMA.1688.F32.TF32 R200, R188.reuse, R108, R196 ;  /* 0x0000006cbcc8723c */ /* 0x040ff000000810c4 */
[C---:B--2---:R-:W-:Y:S08]  /*96af0*/  HMMA.1688.F32.TF32 R196, R188.reuse, R112, R192 ;  /* 0x00000070bcc4723c */ /* 0x044ff000000810c0 */
[C---:B----4-:R-:W-:Y:S01]  /*96b00*/  HMMA.1688.F32.TF32 R192, R188.reuse, R116, R180 ;  /* 0x00000074bcc0723c */ /* 0x050fe200000810b4 */
        /* <DEDUP_REMOVED lines=30> */
[----:B------:R-:W2:Y:S04]  /*96cf0*/  LDL.LU.64 R32, [R1+0x2800] ;  /* 0x0028000001207983 */ /* 0x000ea80000300a00 */
[----:B------:R-:W-:Y:S04]  /*96d00*/  STL.64 [R1+0x1330], R36 ;  /* 0x0013302401007387 */ /* 0x000fe80000100a00 */
[----:B------:R-:W-:Y:S04]  /*96d10*/  STL.64 [R1+0x1338], R38 ;  /* 0x0013382601007387 */ /* 0x000fe80000100a00 */
[----:B------:R-:W2:Y:S04]  /*96d20*/  LDL.LU.64 R34, [R1+0x2808] ;  /* 0x0028080001227983 */ /* 0x000ea80000300a00 */
[----:B------:R1:W-:Y:S04]  /*96d30*/  STL.64 [R1+0x1320], R28 ;  /* 0x0013201c01007387 */ /* 0x0003e80000100a00 */
[----:B------:R4:W-:Y:S04]  /*96d40*/  STL.64 [R1+0x1328], R30 ;  /* 0x0013281e01007387 */ /* 0x0009e80000100a00 */
[----:B-1----:R-:W2:Y:S04]  /*96d50*/  LDL.LU.64 R28, [R1+0x27f0] ;  /* 0x0027f000011c7983 */ /* 0x002ea80000300a00 */
[----:B----4-:R-:W4:Y:S01]  /*96d60*/  LDL.LU.64 R30, [R1+0x27f8] ;  /* 0x0027f800011e7983 */ /* 0x010f220000300a00 */
[C---:B---3--:R-:W-:Y:S11]  /*96d70*/  HMMA.1688.F32.TF32 R24, R188.reuse, R144, R24 ;  /* 0x00000090bc18723c */ /* 0x048ff60000081018 */
        /* <DEDUP_REMOVED lines=25> */
[----:B---3--:R-:W3:Y:S01]  /*96f10*/  LDL.LU.64 R26, [R1+0x678] ;  /* 0x00067800011a7983 */ /* 0x008ee20000300a00 */
[C---:B--2---:R-:W-:Y:S03]  /*96f20*/  HMMA.1688.F32.TF32 R212, R188.reuse, R148, R32 ;  /* 0x00000094bcd4723c */ /* 0x044fe60000081020 */
[----:B------:R-:W2:Y:S04]  /*96f30*/  LDL.LU.64 R32, [R1+0x690] ;  /* 0x0006900001207983 */ /* 0x000ea80000300a00 */
[----:B------:R-:W2:Y:S11]  /*96f40*/  LDL.LU.64 R34, [R1+0x698] ;  /* 0x0006980001227983 */ /* 0x000eb60000300a00 */
[----:B------:R-:W-:Y:S05]  /*96f50*/  @!UPT UIADD3 URZ, URZ, URZ, URZ ;  /* 0x0000003f3f3ff290 */ /* 0x000fea000fffe03f */
[----:B------:R-:W-:Y:S04]  /*96f60*/  STL.64 [R1+0x1300], R212 ;  /* 0x001300d401007387 */ /* 0x000fe80000100a00 */
[----:B------:R4:W-:Y:S02]  /*96f70*/  STL.64 [R1+0x1308], R214 ;  /* 0x001308d601007387 */ /* 0x0009e40000100a00 */
[C---:B----4-:R-:W-:Y:S02]  /*96f80*/  HMMA.1688.F32.TF32 R212, R188.reuse, R152, R28 ;  /* 0x00000098bcd4723c */ /* 0x050fe4000008101c */
[----:B------:R-:W4:Y:S04]  /*96f90*/  LDL.LU.64 R28, [R1+0x6b0] ;  /* 0x0006b000011c7983 */ /* 0x000f280000300a00 */
[----:B------:R-:W4:Y:S11]  /*96fa0*/  LDL.LU.64 R30, [R1+0x6b8] ;  /* 0x0006b800011e7983 */ /* 0x000f360000300a00 */
[----:B------:R-:W-:Y:S06]  /*96fb0*/  @!UPT UIADD3 URZ, URZ, URZ, URZ ;  /* 0x0000003f3f3ff290 */ /* 0x000fec000fffe03f */
[----:B------:R-:W-:Y:S04]  /*96fc0*/  STL.64 [R1+0x12f0], R212 ;  /* 0x0012f0d401007387 */ /* 0x000fe80000100a00 */
[----:B------:R-:W-:Y:S01]  /*96fd0*/  STL.64 [R1+0x12f8], R214 ;  /* 0x0012f8d601007387 */ /* 0x000fe20000100a00 */
[C---:B------:R-:W-:Y:S08]  /*96fe0*/  HMMA.1688.F32.TF32 R208, R188.reuse, R156, R208 ;  /* 0x0000009cbcd0723c */ /* 0x040ff000000810d0 */
[C---:B------:R-:W-:Y:S08]  /*96ff0*/  HMMA.1688.F32.TF32 R204, R188.reuse, R160, R204 ;  /* 0x000000a0bccc723c */ /* 0x040ff000000810cc */
[C---:B------:R-:W-:Y:S08]  /*97000*/  HMMA.1688.F32.TF32 R200, R188.reuse, R164, R200 ;  /* 0x000000a4bcc8723c */ /* 0x040ff000000810c8 */
[C---:B------:R-:W-:Y:S08]  /*97010*/  HMMA.1688.F32.TF32 R196, R188.reuse, R168, R196 ;  /* 0x000000a8bcc4723c */ /* 0x040ff000000810c4 */
[C---:B------:R-:W-:Y:S08]  /*97020*/  HMMA.1688.F32.TF32 R192, R188.reuse, R172, R192 ;  /* 0x000000acbcc0723c */ /* 0x040ff000000810c0 */
[----:B------:R-:W-:Y:S08]  /*97030*/  HMMA.1688.F32.TF32 R188, R188, R176, R180 ;  /* 0x000000b0bcbc723c */ /* 0x000ff000000810b4 */
[C---:B------:R-:W-:Y:S08]  /*97040*/  HMMA.1688.F32.TF32 R180, R184.reuse, R52, R48 ;  /* 0x00000034b8b4723c */ /* 0x040ff00000081030 */
[C---:B------:R-:W-:Y:S01]  /*97050*/  HMMA.1688.F32.TF32 R48, R184.reuse, R56, R44 ;  /* 0x00000038b830723c */ /* 0x040fe2000008102c */
[----:B------:R-:W-:Y:S07]  /*97060*/  STL.64 [R1+0x12e0], R208 ;  /* 0x0012e0d001007387 */ /* 0x000fee0000100a00 */
[C---:B------:R-:W-:Y:S01]  /*97070*/  HMMA.1688.F32.TF32 R44, R184.reuse, R60, R40 ;  /* 0x0000003cb82c723c */ /* 0x040fe20000081028 */
[----:B------:R-:W-:Y:S07]  /*97080*/  STL.64 [R1+0x12e8], R210 ;  /* 0x0012e8d201007387 */ /* 0x000fee0000100a00 */
        /* <DEDUP_REMOVED lines=12> */
[----:B------:R1:W-:Y:S01]  /*97150*/  STL.64 [R1+0x118], R182 ;  /* 0x000118b601007387 */ /* 0x0003e20000100a00 */
[C---:B---3--:R-:W-:Y:S03]  /*97160*/  HMMA.1688.F32.TF32 R36, R184.reuse, R68, R24 ;  /* 0x00000044b824723c */ /* 0x048fe60000081018 */
        /* <DEDUP_REMOVED lines=10> */
[----:B-1----:R-:W3:Y:S04]  /*97210*/  LDL.LU.64 R180, [R1+0x6e0] ;  /* 0x0006e00001b47983 */ /* 0x002ee80000300a00 */
[----:B------:R-:W3:Y:S01]  /*97220*/  LDL.LU.64 R182, [R1+0x6e8] ;  /* 0x0006e80001b67983 */ /* 0x000ee20000300a00 */
[C---:B--2---:R-:W-:Y:S08]  /*97230*/  HMMA.1688.F32.TF32 R32, R184.reuse, R72, R32 ;  /* 0x00000048b820723c */ /* 0x044ff00000081020 */
[C---:B----4-:R-:W-:Y:S11]  /*97240*/  HMMA.1688.F32.TF32 R28, R184.reuse, R76, R28 ;  /* 0x0000004cb81c723c */ /* 0x050ff6000008101c */
[----:B------:R-:W-:Y:S04]  /*97250*/  @!UPT UIADD3 URZ, URZ, URZ, URZ ;  /* 0x0000003f3f3ff290 */ /* 0x000fe8000fffe03f */
[----:B------:R1:W-:Y:S04]  /*97260*/  STL.64 [R1+0xc0], R32 ;  /* 0x0000c02001007387 */ /* 0x0003e80000100a00 */
[----:B------:R2:W-:Y:S04]  /*97270*/  STL.64 [R1+0xc8], R34 ;  /* 0x0000c82201007387 */ /* 0x0005e80000100a00 */
[----:B------:R-:W4:Y:S04]  /*97280*/  LDL.LU.64 R196, [R1+0x2790] ;  /* 0x0027900001c47983 */ /* 0x000f280000300a00 */
[----:B------:R-:W4:Y:S04]  /*97290*/  LDL.LU.64 R198, [R1+0x2798] ;  /* 0x0027980001c67983 */ /* 0x000f280000300a00 */
        /* <DEDUP_REMOVED lines=15> */
[----:B--2---:R-:W2:Y:S04]  /*97390*/  LDL.LU.64 R34, [R1+0x2728] ;  /* 0x0027280001227983 */ /* 0x004ea80000300a00 */
[----:B------:R-:W2:Y:S04]  /*973a0*/  LDL.LU.64 R28, [R1+0x2710] ;  /* 0x00271000011c7983 */ /* 0x000ea80000300a00 */
[----:B------:R-:W2:Y:S01]  /*973b0*/  LDL.LU.64 R30, [R1+0x2718] ;  /* 0x00271800011e7983 */ /* 0x000ea20000300a00 */
[C---:B---3--:R-:W-:Y:S03]  /*973c0*/  HMMA.1688.F32.TF32 R200, R184.reuse, R80, R24 ;  /* 0x00000050b8c8723c */ /* 0x048fe60000081018 */
[----:B------:R-:W3:Y:S04]  /*973d0*/  LDL.LU.64 R24, [R1+0x2700] ;  /* 0x0027000001187983 */ /* 0x000ee80000300a00 */
[----:B------:R-:W3:Y:S11]  /*973e0*/  LDL.LU.64 R26, [R1+0x2708] ;  /* 0x00270800011a7983 */ /* 0x000ef60000300a00 */
[----:B------:R-:W-:Y:S05]  /*973f0*/  @!UPT UIADD3 URZ, URZ, URZ, URZ ;  /* 0x0000003f3f3ff290 */ /* 0x000fea000fffe03f */
[----:B------:R-:W-:Y:S04]  /*97400*/  STL.64 [R1+0xa0], R200 ;  /* 0x0000a0c801007387 */ /* 0x000fe80000100a00 */
[----:B------:R1:W-:Y:S02]  /*97410*/  STL.64 [R1+0xa8], R202 ;  /* 0x0000a8ca01007387 */ /* 0x0003e40000100a00 */
[C---:B-1----:R-:W-:Y:S02]  /*97420*/  HMMA.1688.F32.TF32 R200, R184.reuse, R84, R180 ;  /* 0x00000054b8c8723c */ /* 0x042fe400000810b4 */
[----:B------:R-:W-:Y:S04]  /*97430*/  LDS R180, [R2+0x300] ;  /* 0x0003000002b47984 */ /* 0x000fe80000000800 */
[----:B------:R-:W-:Y:S04]  /*97440*/  LDS R182, [R2+0x2300] ;  /* 0x0023000002b67984 */ /* 0x000fe80000000800 */
[----:B------:R-:W-:Y:S04]  /*97450*/  LDS R181, [R0+0x300] ;  /* 0x0003000000b57984 */ /* 0x000fe80000000800 */
[----:B------:R-:W1:Y:S09]  /*97460*/  LDS R183, [R0+0x2300] ;  /* 0x0023000000b77984 */ /* 0x000e720000000800 */
[----:B------:R-:W-:Y:S04]  /*97470*/  STL.64 [R1+0x90], R200 ;  /* 0x000090c801007387 */ /* 0x000fe80000100a00 */
[----:B------:R4:W-:Y:S02]  /*97480*/  STL.64 [R1+0x98], R202 ;  /* 0x000098ca01007387 */ /* 0x0009e40000100a00 */
[C---:B----4-:R-:W-:Y:S08]  /*97490*/  HMMA.1688.F32.TF32 R200, R184.reuse, R88, R196 ;  /* 0x00000058b8c8723c */ /* 0x050ff000000810c4 */
[C---:B------:R-:W-:Y:S08]  /*974a0*/  HMMA.1688.F32.TF32 R196, R184.reuse, R92, R192 ;  /* 0x0000005cb8c4723c */ /* 0x040ff000000810c0 */
[C---:B------:R-:W-:Y:S08]  /*974b0*/  HMMA.1688.F32.TF32 R192, R184.reuse, R96, R188 ;  /* 0x00000060b8c0723c */ /* 0x040ff000000810bc */
[C---:B------:R-:W-:Y:S08]  /*974c0*/  HMMA.1688.F32.TF32 R188, R184.reuse, R100, R48 ;  /* 0x00000064b8bc723c */ /* 0x040ff00000081030 */
[C---:B------:R-:W-:Y:S08]  /*974d0*/  HMMA.1688.F32.TF32 R48, R184.reuse, R104, R44 ;  /* 0x00000068b830723c */ /* 0x040ff0000008102c */
[C---:B------:R-:W-:Y:S08]  /*974e0*/  HMMA.1688.F32.TF32 R44, R184.reuse, R108, R40 ;  /* 0x0000006cb82c723c */ /* 0x040ff00000081028 */
[C---:B------:R-:W-:Y:S08]  /*974f0*/  HMMA.1688.F32.TF32 R40, R184.reuse, R112, R36 ;  /* 0x00000070b828723c */ /* 0x040ff00000081024 */
[C---:B--2---:R-:W-:Y:S01]  /*97500*/  HMMA.1688.F32.TF32 R36, R184.reuse, R116, R32 ;  /* 0x00000074b824723c */ /* 0x044fe20000081020 */
        /* <DEDUP_REMOVED lines=47> */
[----:B----4-:R-:W4:Y:S04]  /*97800*/  LDL.LU.64 R32, [R1+0x700] ;  /* 0x0007000001207983 */ /* 0x010f280000300a00 */
[----:B-1----:R-:W4:Y:S01]  /*97810*/  LDL.LU.64 R34, [R1+0x708] ;  /* 0x0007080001227983 */ /* 0x002f220000300a00 */
        /* <DEDUP_REMOVED lines=24> */
[C---:B------:R-:W-:Y:S01]  /*979a0*/  HMMA.1688.F32.TF32 R36, R184.reuse, R172, R36 ;  /* 0x000000acb824723c */ /* 0x040fe20000081024 */
[----:B------:R1:W-:Y:S07]  /*979b0*/  STL.64 [R1+0x11c0], R204 ;  /* 0x0011c0cc01007387 */ /* 0x0003ee0000100a00 */
[----:B----4-:R-:W-:Y:S01]  /*979c0*/  HMMA.1688.F32.TF32 R32, R184, R176, R32 ;  /* 0x000000b0b820723c */ /* 0x010fe20000081020 */
        /* <DEDUP_REMOVED lines=19> */
[----:B------:R-:W4:Y:S04]  /*97b00*/  LDL.LU.64 R224, [R1+0x1110] ;  /* 0x0011100001e07983 */ /* 0x000f280000300a00 */
        /* <DEDUP_REMOVED lines=8> */
[----:B------:R1:W-:Y:S04]  /*97b90*/  STL.64 [R1+0x1138], R30 ;  /* 0x0011381e01007387 */ /* 0x0003e80000100a00 */
[----:B------:R-:W4:Y:S01]  /*97ba0*/  LDL.LU.64 R226, [R1+0x1118] ;  /* 0x0011180001e27983 */ /* 0x000f220000300a00 */
        /* <DEDUP_REMOVED lines=13> */
[----:B------:R-:W4:Y:S04]  /*97c80*/  LDL.LU.64 R204, [R1+0x25c0] ;  /* 0x0025c00001cc7983 */ /* 0x000f280000300a00 */
[----:B----4-:R-:W4:Y:S04]  /*97c90*/  LDL.LU.64 R206, [R1+0x25c8] ;  /* 0x0025c80001ce7983 */ /* 0x010f280000300a00 */
        /* <DEDUP_REMOVED lines=18> */
[----:B--2---:R-:W2:Y:S04]  /*97dc0*/  LDL.LU.64 R28, [R1+0x2540] ;  /* 0x00254000011c7983 */ /* 0x004ea80000300a00 */
[----:B------:R-:W2:Y:S04]  /*97dd0*/  LDL.LU.64 R30, [R1+0x2548] ;  /* 0x00254800011e7983 */ /* 0x000ea80000300a00 */
[----:B---3--:R-:W3:Y:S04]  /*97de0*/  LDL.LU.64 R24, [R1+0x1010] ;  /* 0x0010100001187983 */ /* 0x008ee80000300a00 */
[----:B------:R-:W3:Y:S01]  /*97df0*/  LDL.LU.64 R26, [R1+0x1018] ;  /* 0x00101800011a7983 */ /* 0x000ee20000300a00 */
[C---:B------:R-:W-:Y:S11]  /*97e00*/  HMMA.1688.F32.TF32 R244, R180.reuse, R60, R224 ;  /* 0x0000003cb4f4723c */ /* 0x040ff600000810e0 */
[----:B------:R-:W-:Y:S11]  /*97e10*/  @!UPT UIADD3 URZ, URZ, URZ, URZ ;  /* 0x0000003f3f3ff290 */ /* 0x000ff6000fffe03f */
[----:B------:R-:W-:Y:S01]  /*97e20*/  @!UPT UIADD3 URZ, URZ, URZ, URZ ;  /* 0x0000003f3f3ff290 */ /* 0x000fe2000fffe03f */
[----:B------:R-:W-:Y:S04]  /*97e30*/  STL.64 [R1+0x1110], R244 ;  /* 0x001110f401007387 */ /* 0x000fe80000100a00 */
[----:B------:R-:W-:Y:S01]  /*97e40*/  STL.64 [R1+0x1118], R246 ;  /* 0x001118f601007387 */ /* 0x000fe20000100a00 */
[C---:B------:R-:W-:Y:S08]  /*97e50*/  HMMA.1688.F32.TF32 R224, R180.reuse, R64, R220 ;  /* 0x00000040b4e0723c */ /* 0x040ff000000810dc */
[C---:B------:R-:W-:Y:S08]  /*97e60*/  HMMA.1688.F32.TF32 R220, R180.reuse, R68, R216 ;  /* 0x00000044b4dc723c */ /* 0x040ff000000810d8 */
[C---:B------:R-:W-:Y:S08]  /*97e70*/  HMMA.1688.F32.TF32 R216, R180.reuse, R72, R212 ;  /* 0x00000048b4d8723c */ /* 0x040ff000000810d4 */
[C---:B------:R-:W-:Y:S08]  /*97e80*/  HMMA.1688.F32.TF32 R212, R180.reuse, R76, R208 ;  /* 0x0000004cb4d4723c */ /* 0x040ff000000810d0 */
[C---:B----4-:R-:W-:Y:S08]  /*97e90*/  HMMA.1688.F32.TF32 R208, R180.reuse, R80, R204 ;  /* 0x00000050b4d0723c */ /* 0x050ff000000810cc */
        /* <DEDUP_REMOVED lines=11> */
[----:B------:R1:W-:Y:S07]  /*97f50*/  STL.64 [R1+0x10e0], R216 ;  /* 0x0010e0d801007387 */ /* 0x0003ee0000100a00 */
[C---:B------:R-:W-:Y:S01]  /*97f60*/  HMMA.1688.F32.TF32 R40, R180.reuse, R112, R36 ;  /* 0x00000070b428723c */ /* 0x040fe20000081024 */
[----:B------:R4:W-:Y:S04]  /*97f70*/  STL.64 [R1+0x10e8], R218 ;  /* 0x0010e8da01007387 */ /* 0x0009e80000100a00 */
[----:B------:R1:W-:Y:S03]  /*97f80*/  STL.64 [R1+0x10d0], R212 ;  /* 0x0010d0d401007387 */ /* 0x0003e60000100a00 */
[C---:B------:R-:W-:Y:S01]  /*97f90*/  HMMA.1688.F32.TF32 R36, R180.reuse, R116, R32 ;  /* 0x00000074b424723c */ /* 0x040fe20000081020 */
[----:B------:R1:W-:Y:S04]  /*97fa0*/  STL.64 [R1+0x10d8], R214 ;  /* 0x0010d8d601007387 */ /* 0x0003e80000100a00 */
[----:B------:R1:W-:Y:S03]  /*97fb0*/  STL.64 [R1+0x10c0], R208 ;  /* 0x0010c0d001007387 */ /* 0x0003e60000100a00 */
        /* <DEDUP_REMOVED lines=28> */
[----:B----4-:R-:W4:Y:S04]  /*98180*/  LDL.LU.64 R218, [R1+0x2528] ;  /* 0x0025280001da7983 */ /* 0x010f280000300a00 */
[----:B------:R-:W4:Y:S04]  /*98190*/  LDL.LU.64 R212, [R1+0xfe0] ;  /* 0x000fe00001d47983 */ /* 0x000f280000300a00 */
[----:B------:R-:W4:Y:S04]  /*981a0*/  LDL.LU.64 R214, [R1+0xfe8] ;  /* 0x000fe80001d67983 */ /* 0x000f280000300a00 */
[----:B------:R-:W4:Y:S04]  /*981b0*/  LDL.LU.64 R208, [R1+0x2510] ;  /* 0x0025100001d07983 */ /* 0x000f280000300a00 */
[----:B--2---:R-:W2:Y:S04]  /*981c0*/  LDL.LU.64 R210, [R1+0x2518] ;  /* 0x0025180001d27983 */ /* 0x004ea80000300a00 */
        /* <DEDUP_REMOVED lines=21> */
[----:B------:R-:W2:Y:S01]  /*98320*/  LDL.LU.64 R30, [R1+0x768] ;  /* 0x00076800011e7983 */ /* 0x000ea20000300a00 */
[C---:B---3--:R-:W-:Y:S03]  /*98330*/  HMMA.1688.F32.TF32 R220, R180.reuse, R128, R24 ;  /* 0x00000080b4dc723c */ /* 0x048fe60000081018 */
[----:B------:R-:W4:Y:S04]  /*98340*/  LDL.LU.64 R24, [R1+0x780] ;  /* 0x0007800001187983 */ /* 0x000f280000300a00 */
[----:B------:R-:W4:Y:S02]  /*98350*/  LDL.LU.64 R26, [R1+0x788] ;  /* 0x00078800011a7983 */ /* 0x000f240000300a00 */
[C---:B----4-:R-:W-:Y:S08]  /*98360*/  HMMA.1688.F32.TF32 R216, R180.reuse, R132, R216 ;  /* 0x00000084b4d8723c */ /* 0x050ff000000810d8 */
[C---:B------:R-:W-:Y:S08]  /*98370*/  HMMA.1688.F32.TF32 R212, R180.reuse, R136, R212 ;  /* 0x00000088b4d4723c */ /* 0x040ff000000810d4 */
[C---:B--2---:R-:W-:Y:S08]  /*98380*/  HMMA.1688.F32.TF32 R208, R180.reuse, R140, R208 ;  /* 0x0000008cb4d0723c */ /* 0x044ff000000810d0 */
        /* <DEDUP_REMOVED lines=13> */
[----:B------:R-:W-:Y:S01]  /*98460*/  HMMA.1688.F32.TF32 R36, R180, R176, R36 ;  /* 0x000000b0b424723c */ /* 0x000fe20000081024 */
[----:B------:R-:W-:Y:S04]  /*98470*/  STL.64 [R1+0xfe8], R214 ;  /* 0x000fe8d601007387 */ /* 0x000fe80000100a00 */
[----:B------:R-:W-:Y:S03]  /*98480*/  STL.64 [R1+0xfd0], R208 ;  /* 0x000fd0d001007387 */ /* 0x000fe60000100a00 */
[C---:B------:R-:W-:Y:S01]  /*98490*/  HMMA.1688.F32.TF32 R32, R184.reuse, R52, R32 ;  /* 0x00000034b820723c */ /* 0x040fe20000081020 */
[----:B------:R-:W-:Y:S04]  /*984a0*/  STL.64 [R1+0xfd8], R210 ;  /* 0x000fd8d201007387 */ /* 0x000fe80000100a00 */
[----:B------:R1:W-:Y:S03]  /*984b0*/  STL.64 [R1+0xfc0], R204 ;  /* 0x000fc0cc01007387 */ /* 0x0003e60000100a00 */
        /* <DEDUP_REMOVED lines=24> */
[----:B----4-:R-:W3:Y:S04]  /*98640*/  LDL.LU.64 R200, [R1+0x7c0] ;  /* 0x0007c00001c87983 */ /* 0x010ee80000300a00 */
[----:B------:R-:W3:Y:S01]  /*98650*/  LDL.LU.64 R202, [R1+0x7c8] ;  /* 0x0007c80001ca7983 */ /* 0x000ee20000300a00 */
        /* <DEDUP_REMOVED lines=36> */
[C---:B------:R-:W-:Y:S08]  /*988a0*/  HMMA.1688.F32.TF32 R192, R184.reuse, R80, R188 ;  /* 0x00000050b8c0723c */ /* 0x040ff000000810bc */
        /* <DEDUP_REMOVED lines=30> */
[----:B------:R-:W4:Y:S04]  /*98a90*/  LDL.LU.64 R24, [R1+0x2490] ;  /* 0x0024900001187983 */ /* 0x000f280000300a00 */
[----:B------:R1:W-:Y:S04]  /*98aa0*/  STL.64 [R1+0xef0], R32 ;  /* 0x000ef02001007387 */ /* 0x0003e80000100a00 */
[----:B------:R1:W-:Y:S04]  /*98ab0*/  STL.64 [R1+0xef8], R34 ;  /* 0x000ef82201007387 */ /* 0x0003e80000100a00 */
        /* <DEDUP_REMOVED lines=18> */
[----:B---3--:R-:W2:Y:S04]  /*98be0*/  LDL.LU.64 R190, [R1+0xe58] ;  /* 0x000e580001be7983 */ /* 0x008ea80000300a00 */
[----:B------:R-:W3:Y:S04]  /*98bf0*/  LDL.LU.64 R48, [R1+0x2450] ;  /* 0x0024500001307983 */ /* 0x000ee80000300a00 */
[----:B-1----:R-:W3:Y:S04]  /*98c00*/  LDL.LU.64 R50, [R1+0x2458] ;  /* 0x0024580001327983 */ /* 0x002ee80000300a00 */
        /* <DEDUP_REMOVED lines=9> */
[----:B------:R-:W3:Y:S01]  /*98ca0*/  LDL.LU.64 R30, [R1+0xdf8] ;  /* 0x000df800011e7983 */ /* 0x000ee20000300a00 */
[C---:B----4-:R-:W-:Y:S03]  /*98cb0*/  HMMA.1688.F32.TF32 R220, R184.reuse, R116, R24 ;  /* 0x00000074b8dc723c */ /* 0x050fe60000081018 */
[----:B------:R-:W3:Y:S04]  /*98cc0*/  LDL.LU.64 R24, [R1+0xa10] ;  /* 0x000a100001187983 */ /* 0x000ee80000300a00 */
[----:B------:R-:W3:Y:S01]  /*98cd0*/  LDL.LU.64 R26, [R1+0xa18] ;  /* 0x000a1800011a7983 */ /* 0x000ee20000300a00 */
        /* <DEDUP_REMOVED lines=8> */
[C---:B--2---:R-:W-:Y:S01]  /*98d60*/  HMMA.1688.F32.TF32 R188, R184.reuse, R148, R188 ;  /* 0x00000094b8bc723c */ /* 0x044fe200000810bc */
        /* <DEDUP_REMOVED lines=10> */
[C---:B------:R-:W-:Y:S01]  /*98e10*/  HMMA.1688.F32.TF32 R32, R184.reuse, R168, R32 ;  /* 0x000000a8b820723c */ /* 0x040fe20000081020 */
[----:B------:R2:W-:Y:S04]  /*98e20*/  STL.64 [R1+0xea8], R210 ;  /* 0x000ea8d201007387 */ /* 0x0005e80000100a00 */
        /* <DEDUP_REMOVED lines=19> */
[----:B-1----:R-:W4:Y:S04]  /*98f60*/  LDL.LU.64 R208, [R1+0x2420] ;  /* 0x0024200001d07983 */ /* 0x002f280000300a00 */
[----:B------:R1:W-:Y:S04]  /*98f70*/  STL.64 [R1+0xe00], R32 ;  /* 0x000e002001007387 */ /* 0x0003e80000100a00 */
[----:B------:R1:W-:Y:S04]  /*98f80*/  STL.64 [R1+0xe08], R34 ;  /* 0x000e082201007387 */ /* 0x0003e80000100a00 */
[----:B--2---:R-:W4:Y:S04]  /*98f90*/  LDL.LU.64 R210, [R1+0x2428] ;  /* 0x0024280001d27983 */ /* 0x004f280000300a00 */
[----:B------:R2:W-:Y:S04]  /*98fa0*/  STL.64 [R1+0xdf0], R28 ;  /* 0x000df01c01007387 */ /* 0x0005e80000100a00 */
[----:B------:R1:W-:Y:S04]  /*98fb0*/  STL.64 [R1+0xdf8], R30 ;  /* 0x000df81e01007387 */ /* 0x0003e80000100a00 */
[----:B---3--:R-:W4:Y:S04]  /*98fc0*/  LDL.LU.64 R204, [R1+0xdd0] ;  /* 0x000dd00001cc7983 */ /* 0x008f280000300a00 */
[----:B------:R-:W4:Y:S01]  /*98fd0*/  LDL.LU.64 R206, [R1+0xdd8] ;  /* 0x000dd80001ce7983 */ /* 0x000f220000300a00 */
[----:B------:R-:W-:Y:S03]  /*98fe0*/  HMMA.1688.F32.TF32 R24, R184, R176, R24 ;  /* 0x000000b0b818723c */ /* 0x000fe60000081018 */
[----:B------:R-:W-:Y:S04]  /*98ff0*/  LDS R184, [R2+0x480] ;  /* 0x0004800002b87984 */ /* 0x000fe80000000800 */
[----:B------:R-:W-:Y:S04]  /*99000*/  LDS R186, [R2+0x2480] ;  /* 0x0024800002ba7984 */ /* 0x000fe80000000800 */
[----:B------:R-:W-:Y:S04]  /*99010*/  LDS R185, [R0+0x480] ;  /* 0x0004800000b97984 */ /* 0x000fe80000000800 */
[----:B------:R-:W1:Y:S08]  /*99020*/  LDS R187, [R0+0x2480] ;  /* 0x0024800000bb7984 */ /* 0x000e700000000800 */
        /* <DEDUP_REMOVED lines=19> */
[----:B------:R-:W3:Y:S04]  /*99160*/  LDL.LU.64 R34, [R1+0xd48] ;  /* 0x000d480001227983 */ /* 0x000ee80000300a00 */
[----:B--2---:R-:W2:Y:S04]  /*99170*/  LDL.LU.64 R28, [R1+0x23d0] ;  /* 0x0023d000011c7983 */ /* 0x004ea80000300a00 */
[----:B------:R-:W2:Y:S04]  /*99180*/  LDL.LU.64 R30, [R1+0x23d8] ;  /* 0x0023d800011e7983 */ /* 0x000ea80000300a00 */
[----:B------:R-:W2:Y:S04]  /*99190*/  LDL.LU.64 R24, [R1+0xd20] ;  /* 0x000d200001187983 */ /* 0x000ea80000300a00 */
[----:B------:R-:W2:Y:S01]  /*991a0*/  LDL.LU.64 R26, [R1+0xd28] ;  /* 0x000d2800011a7983 */ /* 0x000ea20000300a00 */
[C---:B----4-:R-:W-:Y:S08]  /*991b0*/  HMMA.1688.F32.TF32 R208, R180.reuse, R52, R208 ;  /* 0x00000034b4d0723c */ /* 0x050ff000000810d0 */
[C---:B------:R-:W-:Y:S11]  /*991c0*/  HMMA.1688.F32.TF32 R204, R180.reuse, R56, R204 ;  /* 0x00000038b4cc723c */ /* 0x040ff600000810cc */
[----:B------:R-:W-:Y:S04]  /*991d0*/  @!UPT UIADD3 URZ, URZ, URZ, URZ ;  /* 0x0000003f3f3ff290 */ /* 0x000fe8000fffe03f */
[----:B------:R1:W-:Y:S04]  /*991e0*/  STL.64 [R1+0xde0], R208 ;  /* 0x000de0d001007387 */ /* 0x0003e80000100a00 */
[----:B------:R4:W-:Y:S04]  /*991f0*/  STL.64 [R1+0xde8], R210 ;  /* 0x000de8d201007387 */ /* 0x0009e80000100a00 */
[----:B------:R1:W-:Y:S04]  /*99200*/  STL.64 [R1+0xdd0], R204 ;  /* 0x000dd0cc01007387 */ /* 0x0003e80000100a00 */
[----:B------:R1:W-:Y:S01]  /*99210*/  STL.64 [R1+0xdd8], R206 ;  /* 0x000dd8ce01007387 */ /* 0x0003e20000100a00 */
[C---:B---3--:R-:W-:Y:S08]  /*99220*/  HMMA.1688.F32.TF32 R200, R180.reuse, R60, R200 ;  /* 0x0000003cb4c8723c */ /* 0x048ff000000810c8 */
        /* <DEDUP_REMOVED lines=10> */
[C---:B--2---:R-:W-:Y:S01]  /*992d0*/  HMMA.1688.F32.TF32 R28, R180.reuse, R96, R28 ;  /* 0x00000060b41c723c */ /* 0x044fe2000008101c */
        /* <DEDUP_REMOVED lines=15> */
[----:B-1----:R-:W2:Y:S04]  /*993d0*/  LDL.LU.64 R208, [R1+0x23c0] ;  /* 0x0023c00001d07983 */ /* 0x002ea80000300a00 */
[----:B------:R1:W-:Y:S04]  /*993e0*/  STL.64 [R1+0xd40], R32 ;  /* 0x000d402001007387 */ /* 0x0003e80000100a00 */
[----:B------:R1:W-:Y:S04]  /*993f0*/  STL.64 [R1+0xd48], R34 ;  /* 0x000d482201007387 */ /* 0x0003e80000100a00 */
[----:B----4-:R-:W2:Y:S04]  /*99400*/  LDL.LU.64 R210, [R1+0x23c8] ;  /* 0x0023c80001d27983 */ /* 0x010ea80000300a00 */
[----:B------:R4:W-:Y:S04]  /*99410*/  STL.64 [R1+0xd30], R28 ;  /* 0x000d301c01007387 */ /* 0x0009e80000100a00 */
[----:B------:R1:W-:Y:S04]  /*99420*/  STL.64 [R1+0xd38], R30 ;  /* 0x000d381e01007387 */ /* 0x0003e80000100a00 */
[----:B------:R-:W2:Y:S04]  /*99430*/  LDL.LU.64 R204, [R1+0xd00] ;  /* 0x000d000001cc7983 */ /* 0x000ea80000300a00 */
[----:B------:R-:W2:Y:S04]  /*99440*/  LDL.LU.64 R206, [R1+0xd08] ;  /* 0x000d080001ce7983 */ /* 0x000ea80000300a00 */
[----:B------:R1:W-:Y:S04]  /*99450*/  STL.64 [R1+0xd20], R24 ;  /* 0x000d201801007387 */ /* 0x0003e80000100a00 */
[----:B------:R1:W-:Y:S04]  /*99460*/  STL.64 [R1+0xd28], R26 ;  /* 0x000d281a01007387 */ /* 0x0003e80000100a00 */
[----:B---3--:R-:W3:Y:S04]  /*99470*/  LDL.LU.64 R200, [R1+0x23b0] ;  /* 0x0023b00001c87983 */ /* 0x008ee80000300a00 */
        /* <DEDUP_REMOVED lines=17> */
[----:B----4-:R-:W4:Y:S04]  /*99590*/  LDL.LU.64 R28, [R1+0x2360] ;  /* 0x00236000011c7983 */ /* 0x010f280000300a00 */
[----:B------:R-:W4:Y:S04]  /*995a0*/  LDL.LU.64 R30, [R1+0x2368] ;  /* 0x00236800011e7983 */ /* 0x000f280000300a00 */
[----:B------:R-:W4:Y:S04]  /*995b0*/  LDL.LU.64 R24, [R1+0xc50] ;  /* 0x000c500001187983 */ /* 0x000f280000300a00 */
[----:B------:R-:W4:Y:S01]  /*995c0*/  LDL.LU.64 R26, [R1+0xc58] ;  /* 0x000c5800011a7983 */ /* 0x000f220000300a00 */
[C---:B--2---:R-:W-:Y:S08]  /*995d0*/  HMMA.1688.F32.TF32 R208, R180.reuse, R104, R208 ;  /* 0x00000068b4d0723c */ /* 0x044ff000000810d0 */
[C---:B------:R-:W-:Y:S08]  /*995e0*/  HMMA.1688.F32.TF32 R204, R180.reuse, R108, R204 ;  /* 0x0000006cb4cc723c */ /* 0x040ff000000810cc */
[C---:B---3--:R-:W-:Y:S08]  /*995f0*/  HMMA.1688.F32.TF32 R200, R180.reuse, R112, R200 ;  /* 0x00000070b4c8723c */ /* 0x048ff000000810c8 */
[C---:B------:R-:W-:Y:S01]  /*99600*/  HMMA.1688.F32.TF32 R196, R180.reuse, R116, R196 ;  /* 0x00000074b4c4723c */ /* 0x040fe200000810c4 */
[----:B------:R-:W-:Y:S07]  /*99610*/  STL.64 [R1+0xd10], R208 ;  /* 0x000d10d001007387 */ /* 0x000fee0000100a00 */
        /* <DEDUP_REMOVED lines=31> */
[----:B------:R1:W-:Y:S04]  /*99810*/  STL.64 [R1+0xc50], R24 ;  /* 0x000c501801007387 */ /* 0x0003e80000100a00 */
[----:B------:R3:W-:Y:S04]  /*99820*/  STL.64 [R1+0xc58], R26 ;  /* 0x000c581a01007387 */ /* 0x0007e80000100a00 */
[----:B-1----:R-:W4:Y:S04]  /*99830*/  LDL.LU.64 R24, [R1+0xc30] ;  /* 0x000c300001187983 */ /* 0x002f280000300a00 */
[----:B---3--:R-:W4:Y:S04]  /*99840*/  LDL.LU.64 R26, [R1+0xc38] ;  /* 0x000c3800011a7983 */ /* 0x008f280000300a00 */
[----:B------:R-:W3:Y:S01]  /*99850*/  LDL.LU.64 R212, [R1+0x2340] ;  /* 0x0023400001d47983 */ /* 0x000ee20000300a00 */
[----:B------:R-:W-:Y:S03]  /*99860*/  HMMA.1688.F32.TF32 R192, R180, R120, R192 ;  /* 0x00000078b4c0723c */ /* 0x000fe600000810c0 */
[----:B------:R-:W3:Y:S04]  /*99870*/  LDL.LU.64 R214, [R1+0x2348] ;  /* 0x0023480001d67983 */ /* 0x000ee80000300a00 */
[----:B------:R-:W3:Y:S04]  /*99880*/  LDL.LU.64 R208, [R1+0xc10] ;  /* 0x000c100001d07983 */ /* 0x000ee80000300a00 */
[----:B------:R-:W3:Y:S04]  /*99890*/  LDL.LU.64 R210, [R1+0xc18] ;  /* 0x000c180001d27983 */ /* 0x000ee80000300a00 */
[----:B------:R-:W3:Y:S04]  /*998a0*/  LDL.LU.64 R204, [R1+0x2330] ;  /* 0x0023300001cc7983 */ /* 0x000ee80000300a00 */
[----:B------:R-:W3:Y:S04]  /*998b0*/  LDL.LU.64 R206, [R1+0x2338] ;  /* 0x0023380001ce7983 */ /* 0x000ee80000300a00 */
[----:B------:R-:W3:Y:S04]  /*998c0*/  LDL.LU.64 R200, [R1+0x9f0] ;  /* 0x0009f00001c87983 */ /* 0x000ee80000300a00 */
[----:B------:R-:W3:Y:S01]  /*998d0*/  LDL.LU.64 R202, [R1+0x9f8] ;  /* 0x0009f80001ca7983 */ /* 0x000ee20000300a00 */
[----:B------:R-:W-:Y:S01]  /*998e0*/  IMAD.MOV.U32 R247, RZ, RZ, R192 ;  /* 0x000000fffff77224 */ /* 0x000fe200078e00c0 */
[----:B------:R-:W-:Y:S01]  /*998f0*/  MOV R244, R194 ;  /* 0x000000c200f47202 */ /* 0x000fe20000000f00 */
[----:B------:R-:W-:Y:S01]  /*99900*/  IMAD.MOV.U32 R246, RZ, RZ, R193 ;  /* 0x000000fffff67224 */ /* 0x000fe200078e00c1 */
[----:B------:R-:W3:Y:S01]  /*99910*/  LDL.LU.64 R196, [R1+0x9d0] ;  /* 0x0009d00001c47983 */ /* 0x000ee20000300a00 */
[----:B------:R-:W-:-:S03]  /*99920*/  IMAD.MOV.U32 R3, RZ, RZ, R195 ;  /* 0x000000ffff037224 */ /* 0x000fc600078e00c3 */
        /* <DEDUP_REMOVED lines=17> */
[C---:B--2---:R-:W-:Y:S08]  /*99a40*/  HMMA.1688.F32.TF32 R220, R180.reuse, R156, R216 ;  /* 0x0000009cb4dc723c */ /* 0x044ff000000810d8 */
[C---:B----4-:R-:W-:Y:S01]  /*99a50*/  HMMA.1688.F32.TF32 R216, R180.reuse, R160, R24 ;  /* 0x000000a0b4d8723c */ /* 0x050fe20000081018 */
[----:B------:R-:W2:Y:S11]  /*99a60*/  LDL.LU.64 R24, [R1+0xbf0] ;  /* 0x000bf00001187983 */ /* 0x000eb60000300a00 */
[----:B------:R-:W-:Y:S03]  /*99a70*/  @!UPT UIADD3 URZ, URZ, URZ, URZ ;  /* 0x0000003f3f3ff290 */ /* 0x000fe6000fffe03f */
[----:B------:R-:W-:Y:S04]  /*99a80*/  STL.64 [R1+0xc40], R220 ;  /* 0x000c40dc01007387 */ /* 0x000fe80000100a00 */
[----:B------:R-:W-:Y:S04]  /*99a90*/  STL.64 [R1+0xc48], R222 ;  /* 0x000c48de01007387 */ /* 0x000fe80000100a00 */
[----:B------:R-:W2:Y:S01]  /*99aa0*/  LDL.LU.64 R26, [R1+0xbf8] ;  /* 0x000bf800011a7983 */ /* 0x000ea20000300a00 */
[C---:B---3--:R-:W-:Y:S08]  /*99ab0*/  HMMA.1688.F32.TF32 R212, R180.reuse, R164, R212 ;  /* 0x000000a4b4d4723c */ /* 0x048ff000000810d4 */
[C---:B------:R-:W-:Y:S08]  /*99ac0*/  HMMA.1688.F32.TF32 R208, R180.reuse, R168, R208 ;  /* 0x000000a8b4d0723c */ /* 0x040ff000000810d0 */
[C---:B------:R-:W-:Y:S08]  /*99ad0*/  HMMA.1688.F32.TF32 R204, R180.reuse, R172, R204 ;  /* 0x000000acb4cc723c */ /* 0x040ff000000810cc */
[----:B------:R-:W-:Y:S01]  /*99ae0*/  HMMA.1688.F32.TF32 R180, R180, R176, R200 ;  /* 0x000000b0b4b4723c */ /* 0x000fe200000810c8 */
[----:B------:R-:W-:Y:S04]  /*99af0*/  STL.64 [R1+0xc30], R216 ;  /* 0x000c30d801007387 */ /* 0x000fe80000100a00 */
[----:B------:R-:W-:Y:S04]  /*99b00*/  STL.64 [R1+0xc38], R218 ;  /* 0x000c38da01007387 */ /* 0x000fe80000100a00 */
[----:B------:R-:W-:Y:S01]  /*99b10*/  STL.64 [R1+0xc20], R212 ;  /* 0x000c20d401007387 */ /* 0x000fe20000100a00 */
[C---:B------:R-:W-:Y:S03]  /*99b20*/  HMMA.1688.F32.TF32 R196, R184.reuse, R52, R196 ;  /* 0x00000034b8c4723c */ /* 0x040fe600000810c4 */
[----:B------:R-:W-:Y:S04]  /*99b30*/  STL.64 [R1+0xc28], R214 ;  /* 0x000c28d601007387 */ /* 0x000fe80000100a00 */
[----:B------:R-:W-:Y:S01]  /*99b40*/  STL.64 [R1+0xc10], R208 ;  /* 0x000c10d001007387 */ /* 0x000fe20000100a00 */
[C---:B------:R-:W-:Y:S03]  /*99b50*/  HMMA.1688.F32.TF32 R192, R184.reuse, R56, R192 ;  /* 0x00000038b8c0723c */ /* 0x040fe600000810c0 */
[----:B------:R-:W-:Y:S04]  /*99b60*/  STL.64 [R1+0xc18], R210 ;  /* 0x000c18d201007387 */ /* 0x000fe80000100a00 */
[----:B------:R-:W-:Y:S04]  /*99b70*/  STL.64 [R1+0xc00], R204 ;  /* 0x000c00cc01007387 */ /* 0x000fe80000100a00 */
        /* <DEDUP_REMOVED lines=8> */
[C---:B------:R-:W-:Y:S01]  /*99c00*/  HMMA.1688.F32.TF32 R32, R184.reuse, R80, R32 ;  /* 0x00000050b820723c */ /* 0x040fe20000081020 */
[----:B------:R1:W-:Y:S07]  /*99c10*/  STL.64 [R1+0x310], R196 ;  /* 0x000310c401007387 */ /* 0x0003ee0000100a00 */
[C---:B------:R-:W-:Y:S01]  /*99c20*/  HMMA.1688.F32.TF32 R28, R184.reuse, R84, R28 ;  /* 0x00000054b81c723c */ /* 0x040fe2000008101c */
        /* <DEDUP_REMOVED lines=17> */
[----:B------:R-:W2:Y:S04]  /*99d40*/  LDL.LU.64 R216, [R1+0x2320] ;  /* 0x0023200001d87983 */ /* 0x000ea80000300a00 */
[----:B------:R-:W2:Y:S04]  /*99d50*/  LDL.LU.64 R218, [R1+0x2328] ;  /* 0x0023280001da7983 */ /* 0x000ea80000300a00 */
        /* <DEDUP_REMOVED lines=36> */
[----:B------:R-:W2:Y:S01]  /*99fa0*/  LDL.LU.64 R26, [R1+0xb08] ;  /* 0x000b0800011a7983 */ /* 0x000ea20000300a00 */
[C---:B------:R-:W-:Y:S11]  /*99fb0*/  HMMA.1688.F32.TF32 R216, R184.reuse, R92, R216 ;  /* 0x0000005cb8d8723c */ /* 0x040ff600000810d8 */
[----:B------:R-:W-:Y:S11]  /*99fc0*/  @!UPT UIADD3 URZ, URZ, URZ, URZ ;  /* 0x0000003f3f3ff290 */ /* 0x000ff6000fffe03f */
[----:B------:R-:W-:Y:S01]  /*99fd0*/  @!UPT UIADD3 URZ, URZ, URZ, URZ ;  /* 0x0000003f3f3ff290 */ /* 0x000fe2000fffe03f */
[----:B------:R-:W-:Y:S04]  /*99fe0*/  STL.64 [R1+0xbe0], R216 ;  /* 0x000be0d801007387 */ /* 0x000fe80000100a00 */
[----:B------:R-:W-:Y:S01]  /*99ff0*/  STL.64 [R1+0xbe8], R218 ;  /* 0x000be8da01007387 */ /* 0x000fe20000100a00 */
[C---:B----4-:R-:W-:Y:S08]  /*9a000*/  HMMA.1688.F32.TF32 R212, R184.reuse, R96, R212 ;  /* 0x00000060b8d4723c */ /* 0x050ff000000810d4 */
[C---:B------:R-:W-:Y:S08]  /*9a010*/  HMMA.1688.F32.TF32 R208, R184.reuse, R100, R208 ;  /* 0x00000064b8d0723c */ /* 0x040ff000000810d0 */
[C---:B------:R-:W-:Y:S08]  /*9a020*/  HMMA.1688.F32.TF32 R204, R184.reuse, R104, R204 ;  /* 0x00000068b8cc723c */ /* 0x040ff000000810cc */
[C---:B------:R-:W-:Y:S08]  /*9a030*/  HMMA.1688.F32.TF32 R200, R184.reuse, R108, R200 ;  /* 0x0000006cb8c8723c */ /* 0x040ff000000810c8 */
[C---:B---3--:R-:W-:Y:S08]  /*9a040*/  HMMA.1688.F32.TF32 R196, R184.reuse, R112, R196 ;  /* 0x00000070b8c4723c */ /* 0x048ff000000810c4 */
[C---:B------:R-:W-:Y:S08]  /*9a050*/  HMMA.1688.F32.TF32 R192, R184.reuse, R116, R192 ;  /* 0x00000074b8c0723c */ /* 0x040ff000000810c0 */
[C---:B------:R-:W-:Y:S08]  /*9a060*/  HMMA.1688.F32.TF32 R188, R184.reuse, R120, R188 ;  /* 0x00000078b8bc723c */ /* 0x040ff000000810bc */
[C---:B------:R-:W-:Y:S01]  /*9a070*/  HMMA.1688.F32.TF32 R48, R184.reuse, R124, R48 ;  /* 0x0000007cb830723c */ /* 0x040fe20000081030 */
[----:B------:R-:W-:Y:S07]  /*9a080*/  STL.64 [R1+0xbd0], R212 ;  /* 0x000bd0d401007387 */ /* 0x000fee0000100a00 */
[C---:B------:R-:W-:Y:S01]  /*9a090*/  HMMA.1688.F32.TF32 R44, R184.reuse, R128, R44 ;  /* 0x00000080b82c723c */ /* 0x040fe2000008102c */
[----:B------:R-:W-:Y:S07]  /*9a0a0*/  STL.64 [R1+0xbd8], R214 ;  /* 0x000bd8d601007387 */ /* 0x000fee0000100a00 */
[C---:B------:R-:W-:Y:S01]  /*9a0b0*/  HMMA.1688.F32.TF32 R40, R184.reuse, R132, R40 ;  /* 0x00000084b828723c */ /* 0x040fe20000081028 */
[----:B------:R1:W-:Y:S07]  /*9a0c0*/  STL.64 [R1+0xbc0], R208 ;  /* 0x000bc0d001007387 */ /* 0x0003ee0000100a00 */
        /* <DEDUP_REMOVED lines=55> */
[C---:B--2---:R-:W-:Y:S08]  /*9a440*/  HMMA.1688.F32.TF32 R208, R184.reuse, R152, R208 ;  /* 0x00000098b8d0723c */ /* 0x044ff000000810d0 */
[C---:B----4-:R-:W-:Y:S08]  /*9a450*/  HMMA.1688.F32.TF32 R204, R184.reuse, R156, R204 ;  /* 0x0000009cb8cc723c */ /* 0x050ff000000810cc */
[C---:B------:R-:W-:Y:S08]  /*9a460*/  HMMA.1688.F32.TF32 R200, R184.reuse, R160, R200 ;  /* 0x000000a0b8c8723c */ /* 0x040ff000000810c8 */
[C---:B------:R-:W-:Y:S08]  /*9a470*/  HMMA.1688.F32.TF32 R196, R184.reuse, R164, R196 ;  /* 0x000000a4b8c4723c */ /* 0x040ff000000810c4 */
[C---:B------:R-:W-:Y:S08]  /*9a480*/  HMMA.1688.F32.TF32 R192, R184.reuse, R168, R192 ;  /* 0x000000a8b8c0723c */ /* 0x040ff000000810c0 */
[C---:B------:R-:W-:Y:S08]  /*9a490*/  HMMA.1688.F32.TF32 R188, R184.reuse, R172, R188 ;  /* 0x000000acb8bc723c */ /* 0x040ff000000810bc */
[----:B------:R-:W-:Y:S08]  /*9a4a0*/  HMMA.1688.F32.TF32 R48, R184, R176, R48 ;  /* 0x000000b0b830723c */ /* 0x000ff00000081030 */
[C---:B------:R-:W-:Y:S01]  /*9a4b0*/  HMMA.1688.F32.TF32 R44, R180.reuse, R52, R44 ;  /* 0x00000034b42c723c */ /* 0x040fe2000008102c */
[----:B------:R1:W-:Y:S07]  /*9a4c0*/  STL.64 [R1+0xaf0], R208 ;  /* 0x000af0d001007387 */ /* 0x0003ee0000100a00 */
[C---:B------:R-:W-:Y:S01]  /*9a4d0*/  HMMA.1688.F32.TF32 R40, R180.reuse, R56, R40 ;  /* 0x00000038b428723c */ /* 0x040fe20000081028 */
[----:B------:R2:W-:Y:S07]  /*9a4e0*/  STL.64 [R1+0xaf8], R210 ;  /* 0x000af8d201007387 */ /* 0x0005ee0000100a00 */
        /* <DEDUP_REMOVED lines=62> */
[----:B------:R-:W-:Y:S04]  /*9a8d0*/  LDS R184, [R2+0x580] ;  /* 0x0005800002b87984 */ /* 0x000fe80000000800 */
[----:B------:R-:W-:Y:S04]  /*9a8e0*/  LDS R186, [R2+0x2580] ;  /* 0x0025800002ba7984 */ /* 0x000fe80000000800 */
[----:B------:R-:W-:Y:S04]  /*9a8f0*/  LDS R185, [R0+0x580] ;  /* 0x0005800000b97984 */ /* 0x000fe80000000800 */
[----:B------:R-:W1:Y:S01]  /*9a900*/  LDS R187, [R0+0x2580] ;  /* 0x0025800000bb7984 */ /* 0x000e620000000800 */
[C---:B---3--:R-:W-:Y:S11]  /*9a910*/  HMMA.1688.F32.TF32 R224, R180.reuse, R76, R224 ;  /* 0x0000004cb4e0723c */ /* 0x048ff600000810e0 */
[----:B------:R-:W-:Y:S11]  /*9a920*/  @!UPT UIADD3 URZ, URZ, URZ, URZ ;  /* 0x0000003f3f3ff290 */ /* 0x000ff6000fffe03f */
[----:B------:R-:W-:Y:S01]  /*9a930*/  @!UPT UIADD3 URZ, URZ, URZ, URZ ;  /* 0x0000003f3f3ff290 */ /* 0x000fe2000fffe03f */
[----:B------:R-:W-:Y:S04]  /*9a940*/  STL.64 [R1+0x9d0], R224 ;  /* 0x0009d0e001007387 */ /* 0x000fe80000100a00 */
[----:B------:R3:W-:Y:S02]  /*9a950*/  STL.64 [R1+0x9d8], R226 ;  /* 0x0009d8e201007387 */ /* 0x0007e40000100a00 */
[C---:B---3--:R-:W-:Y:S08]  /*9a960*/  HMMA.1688.F32.TF32 R224, R180.reuse, R80, R220 ;  /* 0x00000050b4e0723c */ /* 0x048ff000000810dc */
[C---:B------:R-:W-:Y:S08]  /*9a970*/  HMMA.1688.F32.TF32 R220, R180.reuse, R84, R216 ;  /* 0x00000054b4dc723c */ /* 0x040ff000000810d8 */
[C---:B------:R-:W-:Y:S08]  /*9a980*/  HMMA.1688.F32.TF32 R216, R180.reuse, R88, R212 ;  /* 0x00000058b4d8723c */ /* 0x040ff000000810d4 */
[C---:B--2---:R-:W-:Y:S08]  /*9a990*/  HMMA.1688.F32.TF32 R212, R180.reuse, R92, R208 ;  /* 0x0000005cb4d4723c */ /* 0x044ff000000810d0 */
        /* <DEDUP_REMOVED lines=75> */
[----:B------:R-:W4:Y:S04]  /*9ae50*/  LDL.LU.64 R28, [R1+0x600] ;  /* 0x00060000011c7983 */ /* 0x000f280000300a00 */
[----:B------:R-:W4:Y:S01]  /*9ae60*/  LDL.LU.64 R30, [R1+0x608] ;  /* 0x00060800011e7983 */ /* 0x000f220000300a00 */
[C---:B--2---:R-:W-:Y:S08]  /*9ae70*/  HMMA.1688.F32.TF32 R216, R180.reuse, R148, R216 ;  /* 0x00000094b4d8723c */ /* 0x044ff000000810d8 */
[C---:B---3--:R-:W-:Y:S08]  /*9ae80*/  HMMA.1688.F32.TF32 R212, R180.reuse, R152, R212 ;  /* 0x00000098b4d4723c */ /* 0x048ff000000810d4 */
[C---:B------:R-:W-:Y:S08]  /*9ae90*/  HMMA.1688.F32.TF32 R208, R180.reuse, R156, R208 ;  /* 0x0000009cb4d0723c */ /* 0x040ff000000810d0 */
[C---:B------:R-:W-:Y:S08]  /*9aea0*/  HMMA.1688.F32.TF32 R204, R180.reuse, R160, R204 ;  /* 0x000000a0b4cc723c */ /* 0x040ff000000810cc */
[C---:B------:R-:W-:Y:S08]  /*9aeb0*/  HMMA.1688.F32.TF32 R200, R180.reuse, R164, R200 ;  /* 0x000000a4b4c8723c */ /* 0x040ff000000810c8 */
[C---:B------:R-:W-:Y:S08]  /*9aec0*/  HMMA.1688.F32.TF32 R196, R180.reuse, R168, R196 ;  /* 0x000000a8b4c4723c */ /* 0x040ff000000810c4 */
[C---:B------:R-:W-:Y:S01]  /*9aed0*/  HMMA.1688.F32.TF32 R192, R180.reuse, R172, R192 ;  /* 0x000000acb4c0723c */ /* 0x040fe200000810c0 */
[----:B------:R-:W-:Y:S07]  /*9aee0*/  STL.64 [R1+0x880], R220 ;  /* 0x000880dc01007387 */ /* 0x000fee0000100a00 */
[----:B------:R-:W-:Y:S01]  /*9aef0*/  HMMA.1688.F32.TF32 R188, R180, R176, R188 ;  /* 0x000000b0b4bc723c */ /* 0x000fe200000810bc */
        /* <DEDUP_REMOVED lines=38> */
[----:B--2---:R-:W2:Y:S01]  /*9b160*/  LDL.LU.64 R182, [R1+0x468] ;  /* 0x0004680001b67983 */ /* 0x004ea20000300a00 */
[C---:B----4-:R-:W-:Y:S11]  /*9b170*/  HMMA.1688.F32.TF32 R28, R184.reuse, R76, R28 ;  /* 0x0000004cb81c723c */ /* 0x050ff6000008101c */
[----:B------:R-:W-:Y:S11]  /*9b180*/  @!UPT UIADD3 URZ, URZ, URZ, URZ ;  /* 0x0000003f3f3ff290 */ /* 0x000ff6000fffe03f */
[----:B------:R-:W-:Y:S01]  /*9b190*/  @!UPT UIADD3 URZ, URZ, URZ, URZ ;  /* 0x0000003f3f3ff290 */ /* 0x000fe2000fffe03f */
        /* <DEDUP_REMOVED lines=18> */
[----:B-1----:R-:W2:Y:S04]  /*9b2c0*/  LDL.LU.64 R28, [R1+0x21c0] ;  /* 0x0021c000011c7983 */ /* 0x002ea80000300a00 */
[----:B----4-:R-:W4:Y:S01]  /*9b2d0*/  LDL.LU.64 R30, [R1+0x21c8] ;  /* 0x0021c800011e7983 */ /* 0x010f220000300a00 */
[C---:B---3--:R-:W-:Y:S03]  /*9b2e0*/  HMMA.1688.F32.TF32 R200, R184.reuse, R80, R24 ;  /* 0x00000050b8c8723c */ /* 0x048fe60000081018 */
[----:B------:R-:W3:Y:S04]  /*9b2f0*/  LDL.LU.64 R24, [R1+0x750] ;  /* 0x0007500001187983 */ /* 0x000ee80000300a00 */
[----:B------:R-:W3:Y:S11]  /*9b300*/  LDL.LU.64 R26, [R1+0x758] ;  /* 0x00075800011a7983 */ /* 0x000ef60000300a00 */
[----:B------:R-:W-:Y:S05]  /*9b310*/  @!UPT UIADD3 URZ, URZ, URZ, URZ ;  /* 0x0000003f3f3ff290 */ /* 0x000fea000fffe03f */
[----:B------:R-:W-:Y:S04]  /*9b320*/  STL.64 [R1+0x1f0], R200 ;  /* 0x0001f0c801007387 */ /* 0x000fe80000100a00 */
[----:B------:R2:W-:Y:S02]  /*9b330*/  STL.64 [R1+0x1f8], R202 ;  /* 0x0001f8ca01007387 */ /* 0x0005e40000100a00 */
[C---:B--2---:R-:W-:Y:S02]  /*9b340*/  HMMA.1688.F32.TF32 R200, R184.reuse, R84, R180 ;  /* 0x00000054b8c8723c */ /* 0x044fe400000810b4 */
[----:B------:R-:W-:Y:S04]  /*9b350*/  LDS R180, [R2+0x600] ;  /* 0x0006000002b47984 */ /* 0x000fe80000000800 */
[----:B------:R-:W-:Y:S04]  /*9b360*/  LDS R182, [R2+0x2600] ;  /* 0x0026000002b67984 */ /* 0x000fe80000000800 */
[----:B------:R-:W-:Y:S04]  /*9b370*/  LDS R181, [R0+0x600] ;  /* 0x0006000000b57984 */ /* 0x000fe80000000800 */
[----:B------:R-:W1:Y:S09]  /*9b380*/  LDS R183, [R0+0x2600] ;  /* 0x0026000000b77984 */ /* 0x000e720000000800 */
[----:B------:R-:W-:Y:S04]  /*9b390*/  STL.64 [R1+0x1e0], R200 ;  /* 0x0001e0c801007387 */ /* 0x000fe80000100a00 */
[----:B------:R2:W-:Y:S02]  /*9b3a0*/  STL.64 [R1+0x1e8], R202 ;  /* 0x0001e8ca01007387 */ /* 0x0005e40000100a00 */
[C---:B--2---:R-:W-:Y:S08]  /*9b3b0*/  HMMA.1688.F32.TF32 R200, R184.reuse, R88, R196 ;  /* 0x00000058b8c8723c */ /* 0x044ff000000810c4 */
        /* <DEDUP_REMOVED lines=57> */
[----:B------:R-:W2:Y:S05]  /*9b750*/  LDL.LU.64 R28, [R1+0x2120] ;  /* 0x00212000011c7983 */ /* 0x000eaa0000300a00 */
[C---:B---3--:R-:W-:Y:S11]  /*9b760*/  HMMA.1688.F32.TF32 R24, R184.reuse, R132, R24 ;  /* 0x00000084b818723c */ /* 0x048ff60000081018 */
[----:B------:R-:W-:Y:S04]  /*9b770*/  @!UPT UIADD3 URZ, URZ, URZ, URZ ;  /* 0x0000003f3f3ff290 */ /* 0x000fe8000fffe03f */
[----:B------:R-:W-:Y:S04]  /*9b780*/  STL.64 [R1+0x740], R212 ;  /* 0x000740d401007387 */ /* 0x000fe80000100a00 */
[----:B------:R-:W-:Y:S04]  /*9b790*/  STL.64 [R1+0x748], R214 ;  /* 0x000748d601007387 */ /* 0x000fe80000100a00 */
[----:B------:R-:W2:Y:S04]  /*9b7a0*/  LDL.LU.64 R30, [R1+0x2128] ;  /* 0x00212800011e7983 */ /* 0x000ea80000300a00 */
        /* <DEDUP_REMOVED lines=38> */
[----:B------:R-:W-:Y:S04]  /*9ba10*/  LDS R192, [R2+0x680] ;  /* 0x0006800002c07984 */ /* 0x000fe80000000800 */
[----:B------:R-:W-:Y:S04]  /*9ba20*/  LDS R194, [R2+0x2680] ;  /* 0x0026800002c27984 */ /* 0x000fe80000000800 */
[----:B------:R-:W-:Y:S04]  /*9ba30*/  LDS R193, [R0+0x680] ;  /* 0x0006800000c17984 */ /* 0x000fe80000000800 */
[----:B------:R-:W1:Y:S01]  /*9ba40*/  LDS R195, [R0+0x2680] ;  /* 0x0026800000c37984 */ /* 0x000e620000000800 */
[C---:B--2---:R-:W-:Y:S08]  /*9ba50*/  HMMA.1688.F32.TF32 R28, R180.reuse, R52, R28 ;  /* 0x00000034b41c723c */ /* 0x044ff0000008101c */
[C---:B---3--:R-:W-:Y:S11]  /*9ba60*/  HMMA.1688.F32.TF32 R24, R180.reuse, R56, R24 ;  /* 0x00000038b418723c */ /* 0x048ff60000081018 */
[----:B------:R-:W-:Y:S04]  /*9ba70*/  @!UPT UIADD3 URZ, URZ, URZ, URZ ;  /* 0x0000003f3f3ff290 */ /* 0x000fe8000fffe03f */
        /* <DEDUP_REMOVED lines=35> */
[----:B------:R-:W3:Y:S04]  /*9bcb0*/  LDL.LU.64 R24, [R1+0x2000] ;  /* 0x0020000001187983 */ /* 0x000ee80000300a00 */
[----:B------:R-:W3:Y:S01]  /*9bcc0*/  LDL.LU.64 R26, [R1+0x2008] ;  /* 0x00200800011a7983 */ /* 0x000ee20000300a00 */
[C---:B----4-:R-:W-:Y:S08]  /*9bcd0*/  HMMA.1688.F32.TF32 R224, R180.reuse, R60, R224 ;  /* 0x0000003cb4e0723c */ /* 0x050ff000000810e0 */
[C---:B------:R-:W-:Y:S08]  /*9bce0*/  HMMA.1688.F32.TF32 R220, R180.reuse, R64, R220 ;  /* 0x00000040b4dc723c */ /* 0x040ff000000810dc */
[C---:B------:R-:W-:Y:S08]  /*9bcf0*/  HMMA.1688.F32.TF32 R216, R180.reuse, R68, R216 ;  /* 0x00000044b4d8723c */ /* 0x040ff000000810d8 */
[C---:B------:R-:W-:Y:S08]  /*9bd00*/  HMMA.1688.F32.TF32 R212, R180.reuse, R72, R212 ;  /* 0x00000048b4d4723c */ /* 0x040ff000000810d4 */
[C---:B------:R-:W-:Y:S08]  /*9bd10*/  HMMA.1688.F32.TF32 R208, R180.reuse, R76, R208 ;  /* 0x0000004cb4d0723c */ /* 0x040ff000000810d0 */
[C---:B--2---:R-:W-:Y:S08]  /*9bd20*/  HMMA.1688.F32.TF32 R204, R180.reuse, R80, R204 ;  /* 0x00000050b4cc723c */ /* 0x044ff000000810cc */
        /* <DEDUP_REMOVED lines=16> */
[----:B------:R-:W-:Y:S03]  /*9be30*/  STL.64 [R1+0x620], R208 ;  /* 0x000620d001007387 */ /* 0x000fe60000100a00 */
[C---:B------:R-:W-:Y:S01]  /*9be40*/  HMMA.1688.F32.TF32 R32, R180.reuse, R116, R32 ;  /* 0x00000074b420723c */ /* 0x040fe20000081020 */
[----:B------:R-:W-:Y:S04]  /*9be50*/  STL.64 [R1+0x628], R210 ;  /* 0x000628d201007387 */ /* 0x000fe80000100a00 */
[----:B------:R-:W-:Y:S03]  /*9be60*/  STL.64 [R1+0x610], R204 ;  /* 0x000610cc01007387 */ /* 0x000fe60000100a00 */
[C---:B---3--:R-:W-:Y:S01]  /*9be70*/  HMMA.1688.F32.TF32 R28, R180.reuse, R120, R28 ;  /* 0x00000078b41c723c */ /* 0x048fe2000008101c */
        /* <DEDUP_REMOVED lines=58> */
[C---:B----4-:R-:W-:Y:S08]  /*9c220*/  HMMA.1688.F32.TF32 R48, R180.reuse, R128, R48 ;  /* 0x00000080b430723c */ /* 0x050ff00000081030 */
[C---:B---3--:R-:W-:Y:S08]  /*9c230*/  HMMA.1688.F32.TF32 R44, R180.reuse, R132, R44 ;  /* 0x00000084b42c723c */ /* 0x048ff0000008102c */
[C---:B------:R-:W-:Y:S08]  /*9c240*/  HMMA.1688.F32.TF32 R40, R180.reuse, R136, R40 ;  /* 0x00000088b428723c */ /* 0x040ff00000081028 */
[C---:B------:R-:W-:Y:S01]  /*9c250*/  HMMA.1688.F32.TF32 R36, R180.reuse, R140, R36 ;  /* 0x0000008cb424723c */ /* 0x040fe20000081024 */
[----:B------:R-:W-:Y:S07]  /*9c260*/  STL.64 [R1+0x550], R48 ;  /* 0x0005503001007387 */ /* 0x000fee0000100a00 */
[C---:B------:R-:W-:Y:S01]  /*9c270*/  HMMA.1688.F32.TF32 R32, R180.reuse, R144, R32 ;  /* 0x00000090b420723c */ /* 0x040fe20000081020 */
[----:B------:R1:W-:Y:S07]  /*9c280*/  STL.64 [R1+0x558], R50 ;  /* 0x0005583201007387 */ /* 0x0003ee0000100a00 */
[C---:B------:R-:W-:Y:S01]  /*9c290*/  HMMA.1688.F32.TF32 R28, R180.reuse, R148, R28 ;  /* 0x00000094b41c723c */ /* 0x040fe2000008101c */
[----:B-1----:R-:W3:Y:S07]  /*9c2a0*/  LDL.LU.64 R50, [R1+0x7568] ;  /* 0x0075680001327983 */ /* 0x002eee0000300a00 */
[C---:B--2---:R-:W-:Y:S01]  /*9c2b0*/  HMMA.1688.F32.TF32 R24, R180.reuse, R152, R24 ;  /* 0x00000098b418723c */ /* 0x044fe20000081018 */
[----:B------:R-:W3:Y:S04]  /*9c2c0*/  LDL.LU.64 R48, [R1+0x7560] ;  /* 0x0075600001307983 */ /* 0x000ee80000300a00 */
[----:B------:R-:W-:Y:S03]  /*9c2d0*/  STL.64 [R1+0x540], R44 ;  /* 0x0005402c01007387 */ /* 0x000fe60000100a00 */
[C---:B------:R-:W-:Y:S01]  /*9c2e0*/  HMMA.1688.F32.TF32 R224, R180.reuse, R156, R224 ;  /* 0x0000009cb4e0723c */ /* 0x040fe200000810e0 */
[----:B------:R1:W-:Y:S07]  /*9c2f0*/  STL.64 [R1+0x548], R46 ;  /* 0x0005482e01007387 */ /* 0x0003ee0000100a00 */
[C---:B------:R-:W-:Y:S01]  /*9c300*/  HMMA.1688.F32.TF32 R220, R180.reuse, R160, R220 ;  /* 0x000000a0b4dc723c */ /* 0x040fe200000810dc */
[----:B-1----:R-:W2:Y:S04]  /*9c310*/  LDL.LU.64 R46, [R1+0x7558] ;  /* 0x00755800012e7983 */ /* 0x002ea80000300a00 */
[----:B------:R-:W2:Y:S03]  /*9c320*/  LDL.LU.64 R44, [R1+0x7550] ;  /* 0x00755000012c7983 */ /* 0x000ea60000300a00 */
[C---:B------:R-:W-:Y:S01]  /*9c330*/  HMMA.1688.F32.TF32 R216, R180.reuse, R164, R216 ;  /* 0x000000a4b4d8723c */ /* 0x040fe200000810d8 */
[----:B------:R-:W-:Y:S04]  /*9c340*/  STL.64 [R1+0x530], R40 ;  /* 0x0005302801007387 */ /* 0x000fe80000100a00 */
[----:B------:R1:W-:Y:S03]  /*9c350*/  STL.64 [R1+0x538], R42 ;  /* 0x0005382a01007387 */ /* 0x0003e60000100a00 */
[C---:B------:R-:W-:Y:S08]  /*9c360*/  HMMA.1688.F32.TF32 R212, R180.reuse, R168, R212 ;  /* 0x000000a8b4d4723c */ /* 0x040ff000000810d4 */
[C---:B------:R-:W-:Y:S01]  /*9c370*/  HMMA.1688.F32.TF32 R208, R180.reuse, R172, R208 ;  /* 0x000000acb4d0723c */ /* 0x040fe200000810d0 */
[----:B-1----:R-:W4:Y:S04]  /*9c380*/  LDL.LU.64 R42, [R1+0x7548] ;  /* 0x00754800012a7983 */ /* 0x002f280000300a00 */
[----:B------:R-:W4:Y:S03]  /*9c390*/  LDL.LU.64 R40, [R1+0x7540] ;  /* 0x0075400001287983 */ /* 0x000f260000300a00 */
[----:B------:R-:W-:Y:S01]  /*9c3a0*/  HMMA.1688.F32.TF32 R204, R180, R176, R204 ;  /* 0x000000b0b4cc723c */ /* 0x000fe200000810cc */
[----:B------:R-:W-:Y:S04]  /*9c3b0*/  STL.64 [R1+0x520], R36 ;  /* 0x0005202401007387 */ /* 0x000fe80000100a00 */
[----:B------:R1:W-:Y:S03]  /*9c3c0*/  STL.64 [R1+0x528], R38 ;  /* 0x0005282601007387 */ /* 0x0003e60000100a00 */
[C---:B------:R-:W-:Y:S01]  /*9c3d0*/  HMMA.1688.F32.TF32 R200, R192.reuse, R52, R200 ;  /* 0x00000034c0c8723c */ /* 0x040fe200000810c8 */
[----:B-1----:R-:W2:Y:S04]  /*9c3e0*/  LDL.LU.64 R38, [R1+0x7538] ;  /* 0x0075380001267983 */ /* 0x002ea80000300a00 */
[----:B------:R-:W2:Y:S03]  /*9c3f0*/  LDL.LU.64 R36, [R1+0x7530] ;  /* 0x0075300001247983 */ /* 0x000ea60000300a00 */
[C---:B------:R-:W-:Y:S01]  /*9c400*/  HMMA.1688.F32.TF32 R180, R192.reuse, R56, R196 ;  /* 0x00000038c0b4723c */ /* 0x040fe200000810c4 */
[----:B------:R-:W-:Y:S04]  /*9c410*/  STL.64 [R1+0x510], R32 ;  /* 0x0005102001007387 */ /* 0x000fe80000100a00 */
[----:B------:R1:W-:Y:S03]  /*9c420*/  STL.64 [R1+0x518], R34 ;  /* 0x0005182201007387 */ /* 0x0003e60000100a00 */
[C---:B------:R-:W-:Y:S01]  /*9c430*/  HMMA.1688.F32.TF32 R188, R192.reuse, R60, R188 ;  /* 0x0000003cc0bc723c */ /* 0x040fe200000810bc */
[----:B-1----:R-:W2:Y:S04]  /*9c440*/  LDL.LU.64 R34, [R1+0x7528] ;  /* 0x0075280001227983 */ /* 0x002ea80000300a00 */
[----:B------:R-:W2:Y:S04]  /*9c450*/  LDL.LU.64 R32, [R1+0x7520] ;  /* 0x0075200001207983 */ /* 0x000ea80000300a00 */
[----:B------:R-:W-:Y:S04]  /*9c460*/  STL.64 [R1+0x500], R28 ;  /* 0x0005001c01007387 */ /* 0x000fe80000100a00 */
[----:B------:R1:W-:Y:S04]  /*9c470*/  STL.64 [R1+0x508], R30 ;  /* 0x0005081e01007387 */ /* 0x0003e80000100a00 */
[----:B-1----:R-:W2:Y:S04]  /*9c480*/  LDL.LU.64 R30, [R1+0x7518] ;  /* 0x00751800011e7983 */ /* 0x002ea80000300a00 */
[----:B------:R-:W2:Y:S04]  /*9c490*/  LDL.LU.64 R28, [R1+0x7510] ;  /* 0x00751000011c7983 */ /* 0x000ea80000300a00 */
[----:B------:R-:W-:Y:S04]  /*9c4a0*/  STL.64 [R1+0x4f0], R24 ;  /* 0x0004f01801007387 */ /* 0x000fe80000100a00 */
[----:B------:R1:W-:Y:S04]  /*9c4b0*/  STL.64 [R1+0x4f8], R26 ;  /* 0x0004f81a01007387 */ /* 0x0003e80000100a00 */
[----:B-1----:R-:W2:Y:S04]  /*9c4c0*/  LDL.LU.64 R26, [R1+0x7508] ;  /* 0x00750800011a7983 */ /* 0x002ea80000300a00 */
[----:B------:R-:W2:Y:S04]  /*9c4d0*/  LDL.LU.64 R24, [R1+0x7500] ;  /* 0x0075000001187983 */ /* 0x000ea80000300a00 */
        /* <DEDUP_REMOVED lines=16> */
[C---:B------:R-:W-:Y:S03]  /*9c5e0*/  HMMA.1688.F32.TF32 R184, R192.reuse, R64, R184 ;  /* 0x00000040c0b8723c */ /* 0x040fe600000810b8 */
[----:B-1----:R-:W2:Y:S04]  /*9c5f0*/  LDL.LU.64 R180, [R1] ;  /* 0x0000000001b47983 */ /* 0x002ea80000300a00 */
[----:B------:R1:W-:Y:S04]  /*9c600*/  STL.64 [R1+0x190], R188 ;  /* 0x000190bc01007387 */ /* 0x0003e80000100a00 */
[----:B------:R1:W-:Y:S04]  /*9c610*/  STL.64 [R1+0x198], R190 ;  /* 0x000198be01007387 */ /* 0x0003e80000100a00 */
[----:B------:R-:W2:Y:S08]  /*9c620*/  LDL.LU.64 R182, [R1+0x8] ;  /* 0x0000080001b67983 */ /* 0x000eb00000300a00 */
[----:B------:R1:W-:Y:S04]  /*9c630*/  STL.64 [R1+0x180], R184 ;  /* 0x000180b801007387 */ /* 0x0003e80000100a00 */
[----:B------:R1:W-:Y:S04]  /*9c640*/  STL.64 [R1+0x188], R186 ;  /* 0x000188ba01007387 */ /* 0x0003e80000100a00 */
[----:B------:R-:W3:Y:S04]  /*9c650*/  LDL.LU.64 R216, [R1+0x1fd0] ;  /* 0x001fd00001d87983 */ /* 0x000ee80000300a00 */
[----:B------:R-:W3:Y:S04]  /*9c660*/  LDL.LU.64 R218, [R1+0x1fd8] ;  /* 0x001fd80001da7983 */ /* 0x000ee80000300a00 */
        /* <DEDUP_REMOVED lines=13> */
[----:B------:R-:W4:Y:S01]  /*9c740*/  LDL.LU.64 R186, [R1+0x428] ;  /* 0x0004280001ba7983 */ /* 0x000f220000300a00 */
[C---:B------:R-:W-:Y:S08]  /*9c750*/  HMMA.1688.F32.TF32 R220, R192.reuse, R72, R248 ;  /* 0x00000048c0dc723c */ /* 0x040ff000000810f8 */
[C---:B--2---:R-:W-:Y:S08]  /*9c760*/  HMMA.1688.F32.TF32 R224, R192.reuse, R68, R180 ;  /* 0x00000044c0e0723c */ /* 0x044ff000000810b4 */
[C---:B------:R-:W-:Y:S08]  /*9c770*/  HMMA.1688.F32.TF32 R180, R192.reuse, R76, R240 ;  /* 0x0000004cc0b4723c */ /* 0x040ff000000810f0 */
[C---:B---3--:R-:W-:Y:S07]  /*9c780*/  HMMA.1688.F32.TF32 R216, R192.reuse, R88, R216 ;  /* 0x00000058c0d8723c */ /* 0x048fee00000810d8 */
[----:B------:R-:W-:Y:S04]  /*9c790*/  STL.64 [R1+0x170], R224 ;  /* 0x000170e001007387 */ /* 0x000fe80000100a00 */
[----:B------:R1:W-:Y:S04]  /*9c7a0*/  STL.64 [R1+0x178], R226 ;  /* 0x000178e201007387 */ /* 0x0003e80000100a00 */
[----:B------:R-:W-:Y:S04]  /*9c7b0*/  STL.64 [R1+0x160], R220 ;  /* 0x000160dc01007387 */ /* 0x000fe80000100a00 */
[----:B------:R2:W-:Y:S01]  /*9c7c0*/  STL.64 [R1+0x168], R222 ;  /* 0x000168de01007387 */ /* 0x0005e20000100a00 */
[C---:B-1----:R-:W-:Y:S08]  /*9c7d0*/  HMMA.1688.F32.TF32 R224, R192.reuse, R80, R236 ;  /* 0x00000050c0e0723c */ /* 0x042ff000000810ec */
        /* <DEDUP_REMOVED lines=26> */
[----:B------:R-:W4:Y:S04]  /*9c980*/  LDL.LU.64 R232, [R1+0x410] ;  /* 0x0004100001e87983 */ /* 0x000f280000300a00 */
[----:B------:R-:W-:Y:S04]  /*9c990*/  STL.64 [R1+0x430], R188 ;  /* 0x000430bc01007387 */ /* 0x000fe80000100a00 */
[----:B------:R-:W-:Y:S04]  /*9c9a0*/  STL.64 [R1+0x438], R190 ;  /* 0x000438be01007387 */ /* 0x000fe80000100a00 */
[----:B------:R-:W4:Y:S04]  /*9c9b0*/  LDL.LU.64 R234, [R1+0x418] ;  /* 0x0004180001ea7983 */ /* 0x000f280000300a00 */
[----:B------:R2:W-:Y:S04]  /*9c9c0*/  STL.64 [R1+0x420], R184 ;  /* 0x000420b801007387 */ /* 0x0005e80000100a00 */
[----:B------:R3:W-:Y:S04]  /*9c9d0*/  STL.64 [R1+0x428], R186 ;  /* 0x000428ba01007387 */ /* 0x0007e80000100a00 */
[----:B-1----:R-:W4:Y:S04]  /*9c9e0*/  LDL.LU.64 R224, [R1+0x400] ;  /* 0x0004000001e07983 */ /* 0x002f280000300a00 */
[----:B--2---:R-:W2:Y:S04]  /*9c9f0*/  LDL.LU.64 R226, [R1+0x408] ;  /* 0x0004080001e27983 */ /* 0x004ea80000300a00 */
        /* <DEDUP_REMOVED lines=18> */
[----:B------:R-:W-:Y:S04]  /*9cb20*/  LDS R180, [R2+0x700] ;  /* 0x0007000002b47984 */ /* 0x000fe80000000800 */
[----:B------:R-:W-:Y:S04]  /*9cb30*/  LDS R182, [R2+0x2700] ;  /* 0x0027000002b67984 */ /* 0x000fe80000000800 */
[----:B------:R-:W-:Y:S04]  /*9cb40*/  LDS R181, [R0+0x700] ;  /* 0x0007000000b57984 */ /* 0x000fe80000000800 */
[----:B------:R-:W1:Y:S01]  /*9cb50*/  LDS R183, [R0+0x2700] ;  /* 0x0027000000b77984 */ /* 0x000e620000000800 */
[C---:B----4-:R-:W-:Y:S08]  /*9cb60*/  HMMA.1688.F32.TF32 R236, R192.reuse, R120, R232 ;  /* 0x00000078c0ec723c */ /* 0x050ff000000810e8 */
[C---:B--2---:R-:W-:Y:S11]  /*9cb70*/  HMMA.1688.F32.TF32 R232, R192.reuse, R124, R224 ;  /* 0x0000007cc0e8723c */ /* 0x044ff600000810e0 */
[----:B------:R-:W-:Y:S04]  /*9cb80*/  @!UPT UIADD3 URZ, URZ, URZ, URZ ;  /* 0x0000003f3f3ff290 */ /* 0x000fe8000fffe03f */
[----:B------:R-:W-:Y:S01]  /*9cb90*/  STL.64 [R1+0x410], R236 ;  /* 0x000410ec01007387 */ /* 0x000fe20000100a00 */
[C---:B---3--:R-:W-:Y:S03]  /*9cba0*/  HMMA.1688.F32.TF32 R224, R192.reuse, R128, R196 ;  /* 0x00000080c0e0723c */ /* 0x048fe600000810c4 */
        /* <DEDUP_REMOVED lines=11> */
[----:B------:R-:W-:Y:S04]  /*9cc60*/  STL.64 [R1+0x70], R224 ;  /* 0x000070e001007387 */ /* 0x000fe80000100a00 */
[----:B------:R4:W-:Y:S02]  /*9cc70*/  STL.64 [R1+0x78], R226 ;  /* 0x000078e201007387 */ /* 0x0009e40000100a00 */
[C---:B----4-:R-:W-:Y:S08]  /*9cc80*/  HMMA.1688.F32.TF32 R224, R192.reuse, R136, R220 ;  /* 0x00000088c0e0723c */ /* 0x050ff000000810dc */
[C---:B------:R-:W-:Y:S08]  /*9cc90*/  HMMA.1688.F32.TF32 R220, R192.reuse, R140, R216 ;  /* 0x0000008cc0dc723c */ /* 0x040ff000000810d8 */
[C---:B------:R-:W-:Y:S07]  /*9cca0*/  HMMA.1688.F32.TF32 R216, R192.reuse, R144, R188 ;  /* 0x00000090c0d8723c */ /* 0x040fee00000810bc */
[----:B------:R-:W-:Y:S04]  /*9ccb0*/  STL.64 [R1+0x60], R224 ;  /* 0x000060e001007387 */ /* 0x000fe80000100a00 */
[----:B------:R-:W-:Y:S04]  /*9ccc0*/  STL.64 [R1+0x68], R226 ;  /* 0x000068e201007387 */ /* 0x000fe80000100a00 */
[----:B------:R-:W4:Y:S04]  /*9ccd0*/  LDL.LU.64 R188, [R1+0x1f00] ;  /* 0x001f000001bc7983 */ /* 0x000f280000300a00 */
[----:B------:R-:W-:Y:S04]  /*9cce0*/  STL.64 [R1+0x50], R220 ;  /* 0x000050dc01007387 */ /* 0x000fe80000100a00 */
[----:B------:R-:W-:Y:S04]  /*9ccf0*/  STL.64 [R1+0x58], R222 ;  /* 0x000058de01007387 */ /* 0x000fe80000100a00 */
[----:B------:R-:W4:Y:S04]  /*9cd00*/  LDL.LU.64 R190, [R1+0x1f08] ;  /* 0x001f080001be7983 */ /* 0x000f280000300a00 */
[----:B------:R-:W-:Y:S04]  /*9cd10*/  STL.64 [R1+0x40], R216 ;  /* 0x000040d801007387 */ /* 0x000fe80000100a00 */
[----:B------:R1:W-:Y:S02]  /*9cd20*/  STL.64 [R1+0x48], R218 ;  /* 0x000048da01007387 */ /* 0x0003e40000100a00 */
[C---:B-1----:R-:W-:Y:S08]  /*9cd30*/  HMMA.1688.F32.TF32 R216, R192.reuse, R148, R212 ;  /* 0x00000094c0d8723c */ /* 0x042ff000000810d4 */
[C---:B------:R-:W-:Y:S08]  /*9cd40*/  HMMA.1688.F32.TF32 R212, R192.reuse, R152, R208 ;  /* 0x00000098c0d4723c */ /* 0x040ff000000810d0 */
[C---:B------:R-:W-:Y:S08]  /*9cd50*/  HMMA.1688.F32.TF32 R208, R192.reuse, R156, R204 ;  /* 0x0000009cc0d0723c */ /* 0x040ff000000810cc */
[C---:B------:R-:W-:Y:S01]  /*9cd60*/  HMMA.1688.F32.TF32 R204, R192.reuse, R160, R200 ;  /* 0x000000a0c0cc723c */ /* 0x040fe200000810c8 */
[----:B------:R-:W-:Y:S04]  /*9cd70*/  STL.64 [R1+0x30], R216 ;  /* 0x000030d801007387 */ /* 0x000fe80000100a00 */
[----:B------:R-:W-:Y:S04]  /*9cd80*/  STL.64 [R1+0x38], R218 ;  /* 0x000038da01007387 */ /* 0x000fe80000100a00 */
[----:B------:R-:W-:Y:S04]  /*9cd90*/  STL.64 [R1+0x20], R212 ;  /* 0x000020d401007387 */ /* 0x000fe80000100a00 */
[----:B------:R-:W-:Y:S04]  /*9cda0*/  STL.64 [R1+0x28], R214 ;  /* 0x000028d601007387 */ /* 0x000fe80000100a00 */
[----:B------:R-:W4:Y:S04]  /*9cdb0*/  LDL.LU.64 R200, [R1+0x1ef0] ;  /* 0x001ef00001c87983 */ /* 0x000f280000300a00 */
[----:B------:R-:W-:Y:S04]  /*9cdc0*/  STL.64 [R1+0x10], R208 ;  /* 0x000010d001007387 */ /* 0x000fe80000100a00 */
[----:B------:R-:W-:Y:S04]  /*9cdd0*/  STL.64 [R1+0x18], R210 ;  /* 0x000018d201007387 */ /* 0x000fe80000100a00 */
[----:B------:R-:W4:Y:S04]  /*9cde0*/  LDL.LU.64 R202, [R1+0x1ef8] ;  /* 0x001ef80001ca7983 */ /* 0x000f280000300a00 */
[----:B------:R1:W-:Y:S04]  /*9cdf0*/  STL.64 [R1], R204 ;  /* 0x000000cc01007387 */ /* 0x0003e80000100a00 */
[----:B------:R1:W-:Y:S04]  /*9ce00*/  STL.64 [R1+0x8], R206 ;  /* 0x000008ce01007387 */ /* 0x0003e80000100a00 */
[----:B-1----:R-:W4:Y:S04]  /*9ce10*/  LDL.LU.64 R204, [R1+0x1ee0] ;  /* 0x001ee00001cc7983 */ /* 0x002f280000300a00 */
[----:B------:R-:W4:Y:S01]  /*9ce20*/  LDL.LU.64 R206, [R1+0x1ee8] ;  /* 0x001ee80001ce7983 */ /* 0x000f220000300a00 */
[C---:B--2---:R-:W-:Y:S03]  /*9ce30*/  HMMA.1688.F32.TF32 R248, R192.reuse, R164, R196 ;  /* 0x000000a4c0f8723c */ /* 0x044fe600000810c4 */
[----:B------:R-:W-:Y:S04]  /*9ce40*/  LDS R196, [R2+0x780] ;  /* 0x0007800002c47984 */ /* 0x000fe80000000800 */
[----:B------:R-:W-:Y:S04]  /*9ce50*/  LDS R198, [R2+0x2780] ;  /* 0x0027800002c67984 */ /* 0x000fe80000000800 */
[----:B------:R-:W-:Y:S04]  /*9ce60*/  LDS R197, [R0+0x780] ;  /* 0x0007800000c57984 */ /* 0x000fe80000000800 */
[----:B------:R-:W1:Y:S08]  /*9ce70*/  LDS R199, [R0+0x2780] ;  /* 0x0027800000c77984 */ /* 0x000e700000000800 */
[----:B------:R-:W-:Y:S01]  /*9ce80*/  STL.64 [R1+0x70e8], R250 ;  /* 0x0070e8fa01007387 */ /* 0x000fe20000100a00 */
[C---:B---3--:R-:W-:Y:S03]  /*9ce90*/  HMMA.1688.F32.TF32 R184, R192.reuse, R168, R184 ;  /* 0x000000a8c0b8723c */ /* 0x048fe600000810b8 */
[----:B------:R-:W-:Y:S04]  /*9cea0*/  STL.64 [R1+0x70e0], R248 ;  /* 0x0070e0f801007387 */ /* 0x000fe80000100a00 */
[----:B------:R-:W2:Y:S04]  /*9ceb0*/  LDL.LU.64 R208, [R1+0x1ed0] ;  /* 0x001ed00001d07983 */ /* 0x000ea80000300a00 */
[----:B------:R-:W2:Y:S11]  /*9cec0*/  LDL.LU.64 R210, [R1+0x1ed8] ;  /* 0x001ed80001d27983 */ /* 0x000eb60000300a00 */
[----:B------:R-:W-:Y:S01]  /*9ced0*/  @!UPT UIADD3 URZ, URZ, URZ, URZ ;  /* 0x0000003f3f3ff290 */ /* 0x000fe2000fffe03f */
[----:B------:R-:W-:Y:S04]  /*9cee0*/  STL.64 [R1+0x70f8], R186 ;  /* 0x0070f8ba01007387 */ /* 0x000fe80000100a00 */
[----:B------:R3:W-:Y:S04]  /*9cef0*/  STL.64 [R1+0x70f0], R184 ;  /* 0x0070f0b801007387 */ /* 0x0007e80000100a00 */
[----:B------:R-:W2:Y:S04]  /*9cf00*/  LDL.LU.64 R212, [R1+0x1ec0] ;  /* 0x001ec00001d47983 */ /* 0x000ea80000300a00 */
[----:B------:R-:W2:Y:S04]  /*9cf10*/  LDL.LU.64 R214, [R1+0x1ec8] ;  /* 0x001ec80001d67983 */ /* 0x000ea80000300a00 */
[----:B---3--:R-:W3:Y:S04]  /*9cf20*/  LDL.LU.64 R184, [R1+0x1eb0] ;  /* 0x001eb00001b87983 */ /* 0x008ee80000300a00 */
[----:B------:R-:W3:Y:S01]  /*9cf30*/  LDL.LU.64 R186, [R1+0x1eb8] ;  /* 0x001eb80001ba7983 */ /* 0x000ee20000300a00 */
[C---:B----4-:R-:W-:Y:S08]  /*9cf40*/  HMMA.1688.F32.TF32 R188, R192.reuse, R172, R188 ;  /* 0x000000acc0bc723c */ /* 0x050ff000000810bc */
[----:B------:R-:W-:Y:S11]  /*9cf50*/  HMMA.1688.F32.TF32 R192, R192, R176, R228 ;  /* 0x000000b0c0c0723c */ /* 0x000ff600000810e4 */
[----:B------:R-:W-:Y:S04]  /*9cf60*/  @!UPT UIADD3 URZ, URZ, URZ, URZ ;  /* 0x0000003f3f3ff290 */ /* 0x000fe8000fffe03f */
[----:B------:R-:W-:Y:S04]  /*9cf70*/  STL.64 [R1+0x7108], R190 ;  /* 0x007108be01007387 */ /* 0x000fe80000100a00 */
[----:B------:R4:W-:Y:S04]  /*9cf80*/  STL.64 [R1+0x7100], R188 ;  /* 0x007100bc01007387 */ /* 0x0009e80000100a00 */
[----:B------:R-:W-:Y:S04]  /*9cf90*/  STL.64 [R1+0x7118], R194 ;  /* 0x007118c201007387 */ /* 0x000fe80000100a00 */
[----:B------:R1:W-:Y:S04]  /*9cfa0*/  STL.64 [R1+0x7110], R192 ;  /* 0x007110c001007387 */ /* 0x0003e80000100a00 */
[----:B----4-:R-:W4:Y:S04]  /*9cfb0*/  LDL.LU.64 R188, [R1+0x1ea0] ;  /* 0x001ea00001bc7983 */ /* 0x010f280000300a00 */
[----:B------:R-:W4:Y:S01]  /*9cfc0*/  LDL.LU.64 R190, [R1+0x1ea8] ;  /* 0x001ea80001be7983 */ /* 0x000f220000300a00 */
[C---:B------:R-:W-:Y:S08]  /*9cfd0*/  HMMA.1688.F32.TF32 R200, R180.reuse, R52, R200 ;  /* 0x00000034b4c8723c */ /* 0x040ff000000810c8 */
[C---:B------:R-:W-:Y:S11]  /*9cfe0*/  HMMA.1688.F32.TF32 R204, R180.reuse, R56, R204 ;  /* 0x00000038b4cc723c */ /* 0x040ff600000810cc */
[----:B------:R-:W-:Y:S04]  /*9cff0*/  @!UPT UIADD3 URZ, URZ, URZ, URZ ;  /* 0x0000003f3f3ff290 */ /* 0x000fe8000fffe03f */
[----:B------:R-:W-:Y:S04]  /*9d000*/  STL [R1+0x7038], R200 ;  /* 0x007038c801007387 */ /* 0x000fe80000100800 */
[----:B------:R-:W-:Y:S04]  /*9d010*/  STL [R1+0x7034], R201 ;  /* 0x007034c901007387 */ /* 0x000fe80000100800 */
[----:B------:R-:W-:Y:S04]  /*9d020*/  STL [R1+0x7030], R202 ;  /* 0x007030ca01007387 */ /* 0x000fe80000100800 */
[----:B------:R-:W-:Y:S04]  /*9d030*/  STL [R1+0x702c], R203 ;  /* 0x00702ccb01007387 */ /* 0x000fe80000100800 */
[----:B------:R-:W4:Y:S04]  /*9d040*/  LDL.LU.64 R224, [R1+0x1e90] ;  /* 0x001e900001e07983 */ /* 0x000f280000300a00 */
[----:B------:R-:W4:Y:S04]  /*9d050*/  LDL.LU.64 R226, [R1+0x1e98] ;  /* 0x001e980001e27983 */ /* 0x000f280000300a00 */
[----:B------:R-:W-:Y:S04]  /*9d060*/  STL [R1+0x703c], R204 ;  /* 0x00703ccc01007387 */ /* 0x000fe80000100800 */
[----:B------:R1:W-:Y:S04]  /*9d070*/  STL [R1+0x7028], R205 ;  /* 0x007028cd01007387 */ /* 0x0003e80000100800 */
[----:B------:R-:W-:Y:S04]  /*9d080*/  STL [R1+0x7024], R206 ;  /* 0x007024ce01007387 */ /* 0x000fe80000100800 */
[----:B------:R2:W-:Y:S04]  /*9d090*/  STL [R1+0x7020], R207 ;  /* 0x007020cf01007387 */ /* 0x0005e80000100800 */
[----:B-1----:R-:W4:Y:S04]  /*9d0a0*/  LDL.LU.64 R192, [R1+0x1e80] ;  /* 0x001e800001c07983 */ /* 0x002f280000300a00 */
[----:B------:R-:W4:Y:S01]  /*9d0b0*/  LDL.LU.64 R194, [R1+0x1e88] ;  /* 0x001e880001c27983 */ /* 0x000f220000300a00 */
[C---:B--2---:R-:W-:Y:S11]  /*9d0c0*/  HMMA.1688.F32.TF32 R208, R180.reuse, R60, R208 ;  /* 0x0000003cb4d0723c */ /* 0x044ff600000810d0 */
[----:B------:R-:W-:Y:S11]  /*9d0d0*/  @!UPT UIADD3 URZ, URZ, URZ, URZ ;  /* 0x0000003f3f3ff290 */ /* 0x000ff6000fffe03f */
[----:B------:R-:W-:Y:S01]  /*9d0e0*/  @!UPT UIADD3 URZ, URZ, URZ, URZ ;  /* 0x0000003f3f3ff290 */ /* 0x000fe2000fffe03f */
[----:B------:R-:W-:Y:S01]  /*9d0f0*/  STL [R1+0x701c], R208 ;  /* 0x00701cd001007387 */ /* 0x000fe20000100800 */
[C---:B------:R-:W-:Y:S03]  /*9d100*/  HMMA.1688.F32.TF32 R212, R180.reuse, R64, R212 ;  /* 0x00000040b4d4723c */ /* 0x040fe600000810d4 */
[----:B------:R-:W-:Y:S04]  /*9d110*/  STL [R1+0x7018], R209 ;  /* 0x007018d101007387 */ /* 0x000fe80000100800 */
[----:B------:R-:W-:Y:S04]  /*9d120*/  STL [R1+0x7014], R210 ;  /* 0x007014d201007387 */ /* 0x000fe80000100800 */
[----:B------:R-:W-:Y:S04]  /*9d130*/  STL [R1+0x7010], R211 ;  /* 0x007010d301007387 */ /* 0x000fe80000100800 */
[----:B------:R-:W2:Y:S04]  /*9d140*/  LDL.LU.64 R204, [R1+0x1e70] ;  /* 0x001e700001cc7983 */ /* 0x000ea80000300a00 */
[----:B------:R-:W2:Y:S01]  /*9d150*/  LDL.LU.64 R206, [R1+0x1e78] ;  /* 0x001e780001ce7983 */ /* 0x000ea20000300a00 */
[C---:B---3--:R-:W-:Y:S03]  /*9d160*/  HMMA.1688.F32.TF32 R216, R180.reuse, R68, R184 ;  /* 0x00000044b4d8723c */ /* 0x048fe600000810b8 */
[----:B------:R-:W-:Y:S04]  /*9d170*/  STL [R1+0x700c], R212 ;  /* 0x00700cd401007387 */ /* 0x000fe80000100800 */
[----:B------:R-:W-:Y:S04]  /*9d180*/  STL [R1+0x7008], R213 ;  /* 0x007008d501007387 */ /* 0x000fe80000100800 */
[----:B------:R-:W-:Y:S04]  /*9d190*/  STL [R1+0x7004], R214 ;  /* 0x007004d601007387 */ /* 0x000fe80000100800 */
[----:B------:R-:W-:Y:S04]  /*9d1a0*/  STL [R1+0x7000], R215 ;  /* 0x007000d701007387 */ /* 0x000fe80000100800 */
[----:B------:R-:W3:Y:S04]  /*9d1b0*/  LDL.LU.64 R184, [R1+0x1e60] ;  /* 0x001e600001b87983 */ /* 0x000ee80000300a00 */
[----:B------:R-:W3:Y:S04]  /*9d1c0*/  LDL.LU.64 R186, [R1+0x1e68] ;  /* 0x001e680001ba7983 */ /* 0x000ee80000300a00 */
[----:B------:R-:W-:Y:S04]  /*9d1d0*/  STL [R1+0x6ffc], R216 ;  /* 0x006ffcd801007387 */ /* 0x000fe80000100800 */
[----:B------:R-:W-:Y:S04]  /*9d1e0*/  STL [R1+0x6ff8], R217 ;  /* 0x006ff8d901007387 */ /* 0x000fe80000100800 */
[----:B------:R-:W-:Y:S04]  /*9d1f0*/  STL [R1+0x6ff4], R218 ;  /* 0x006ff4da01007387 */ /* 0x000fe80000100800 */
[----:B------:R-:W-:Y:S04]  /*9d200*/  STL [R1+0x6ff0], R219 ;  /* 0x006ff0db01007387 */ /* 0x000fe80000100800 */
[----:B------:R-:W3:Y:S04]  /*9d210*/  LDL.LU.64 R200, [R1+0x1e50] ;  /* 0x001e500001c87983 */ /* 0x000ee80000300a00 */
[----:B------:R-:W3:Y:S01]  /*9d220*/  LDL.LU.64 R202, [R1+0x1e58] ;  /* 0x001e580001ca7983 */ /* 0x000ee20000300a00 */
[C---:B----4-:R-:W-:Y:S03]  /*9d230*/  HMMA.1688.F32.TF32 R220, R180.reuse, R72, R188 ;  /* 0x00000048b4dc723c */ /* 0x050fe600000810bc */
[----:B------:R-:W3:Y:S04]  /*9d240*/  LDL.LU.64 R188, [R1+0x1ca0] ;  /* 0x001ca00001bc7983 */ /* 0x000ee80000300a00 */
[----:B------:R-:W3:Y:S11]  /*9d250*/  LDL.LU.64 R190, [R1+0x1ca8] ;  /* 0x001ca80001be7983 */ /* 0x000ef60000300a00 */
[----:B------:R-:W-:Y:S05]  /*9d260*/  @!UPT UIADD3 URZ, URZ, URZ, URZ ;  /* 0x0000003f3f3ff290 */ /* 0x000fea000fffe03f */
[----:B------:R-:W-:Y:S04]  /*9d270*/  STL [R1+0x704c], R220 ;  /* 0x00704cdc01007387 */ /* 0x000fe80000100800 */
[----:B------:R-:W-:Y:S04]  /*9d280*/  STL [R1+0x7048], R221 ;  /* 0x007048dd01007387 */ /* 0x000fe80000100800 */
[----:B------:R-:W-:Y:S04]  /*9d290*/  STL [R1+0x7044], R222 ;  /* 0x007044de01007387 */ /* 0x000fe80000100800 */
[----:B------:R-:W-:Y:S01]  /*9d2a0*/  STL [R1+0x7040], R223 ;  /* 0x007040df01007387 */ /* 0x000fe20000100800 */
[C---:B------:R-:W-:Y:S08]  /*9d2b0*/  HMMA.1688.F32.TF32 R224, R180.reuse, R76, R224 ;  /* 0x0000004cb4e0723c */ /* 0x040ff000000810e0 */
[C---:B------:R-:W-:Y:S11]  /*9d2c0*/  HMMA.1688.F32.TF32 R228, R180.reuse, R80, R192 ;  /* 0x00000050b4e4723c */ /* 0x040ff600000810c0 */
[----:B------:R-:W-:Y:S04]  /*9d2d0*/  @!UPT UIADD3 URZ, URZ, URZ, URZ ;  /* 0x0000003f3f3ff290 */ /* 0x000fe8000fffe03f */
[----:B------:R-:W-:Y:S04]  /*9d2e0*/  STL [R1+0x7058], R224 ;  /* 0x007058e001007387 */ /* 0x000fe80000100800 */
[----:B------:R-:W-:Y:S04]  /*9d2f0*/  STL [R1+0x7054], R225 ;  /* 0x007054e101007387 */ /* 0x000fe80000100800 */
[----:B------:R-:W-:Y:S04]  /*9d300*/  STL [R1+0x7050], R226 ;  /* 0x007050e201007387 */ /* 0x000fe80000100800 */
[----:B------:R1:W-:Y:S04]  /*9d310*/  STL [R1+0x6fec], R227 ;  /* 0x006fece301007387 */ /* 0x0003e80000100800 */
[----:B------:R-:W3:Y:S04]  /*9d320*/  LDL.LU.64 R192, [R1+0x1cc0] ;  /* 0x001cc00001c07983 */ /* 0x000ee80000300a00 */
[----:B------:R-:W3:Y:S04]  /*9d330*/  LDL.LU.64 R194, [R1+0x1cc8] ;  /* 0x001cc80001c27983 */ /* 0x000ee80000300a00 */
[----:B------:R-:W-:Y:S04]  /*9d340*/  STL [R1+0x7068], R228 ;  /* 0x007068e401007387 */ /* 0x000fe80000100800 */
[----:B------:R-:W-:Y:S04]  /*9d350*/  STL [R1+0x7064], R229 ;  /* 0x007064e501007387 */ /* 0x000fe80000100800 */
[----:B------:R-:W-:Y:S04]  /*9d360*/  STL [R1+0x7060], R230 ;  /* 0x007060e601007387 */ /* 0x000fe80000100800 */
[----:B------:R-:W-:Y:S01]  /*9d370*/  STL [R1+0x705c], R231 ;  /* 0x00705ce701007387 */ /* 0x000fe20000100800 */
[C---:B--2---:R-:W-:Y:S11]  /*9d380*/  HMMA.1688.F32.TF32 R232, R180.reuse, R84, R204 ;  /* 0x00000054b4e8723c */ /* 0x044ff600000810cc */
[----:B------:R-:W-:Y:S11]  /*9d390*/  @!UPT UIADD3 URZ, URZ, URZ, URZ ;  /* 0x0000003f3f3ff290 */ /* 0x000ff6000fffe03f */
[----:B------:R-:W-:Y:S01]  /*9d3a0*/  @!UPT UIADD3 URZ, URZ, URZ, URZ ;  /* 0x0000003f3f3ff290 */ /* 0x000fe2000fffe03f */
[----:B------:R-:W-:Y:S01]  /*9d3b0*/  STL [R1+0x7070], R232 ;  /* 0x007070e801007387 */ /* 0x000fe20000100800 */
[C---:B---3--:R-:W-:Y:S03]  /*9d3c0*/  HMMA.1688.F32.TF32 R236, R180.reuse, R88, R184 ;  /* 0x00000058b4ec723c */ /* 0x048fe600000810b8 */
[----:B------:R-:W-:Y:S04]  /*9d3d0*/  STL [R1+0x706c], R233 ;  /* 0x00706ce901007387 */ /* 0x000fe80000100800 */
[----:B------:R2:W-:Y:S04]  /*9d3e0*/  STL [R1+0x6fe8], R234 ;  /* 0x006fe8ea01007387 */ /* 0x0005e80000100800 */
[----:B------:R3:W-:Y:S04]  /*9d3f0*/  STL [R1+0x6fe4], R235 ;  /* 0x006fe4eb01007387 */ /* 0x0007e80000100800 */
[----:B------:R-:W4:Y:S04]  /*9d400*/  LDL.LU.64 R184, [R1+0x1cd0] ;  /* 0x001cd00001b87983 */ /* 0x000f280000300a00 */
[----:B------:R-:W4:Y:S01]  /*9d410*/  LDL.LU.64 R186, [R1+0x1cd8] ;  /* 0x001cd80001ba7983 */ /* 0x000f220000300a00 */
[C---:B------:R-:W-:Y:S03]  /*9d420*/  HMMA.1688.F32.TF32 R240, R180.reuse, R92, R200 ;  /* 0x0000005cb4f0723c */ /* 0x040fe600000810c8 */
[----:B------:R-:W-:Y:S04]  /*9d430*/  STL [R1+0x707c], R236 ;  /* 0x00707cec01007387 */ /* 0x000fe80000100800 */
[----:B------:R-:W-:Y:S01]  /*9d440*/  STL [R1+0x7078], R237 ;  /* 0x007078ed01007387 */ /* 0x000fe20000100800 */
[----:B------:R-:W-:Y:S03]  /*9d450*/  HMMA.1688.F32.TF32 R188, R180, R96, R188 ;  /* 0x00000060b4bc723c */ /* 0x000fe600000810bc */
[----:B------:R-:W-:Y:S04]  /*9d460*/  STL [R1+0x7074], R238 ;  /* 0x007074ee01007387 */ /* 0x000fe80000100800 */
[----:B------:R1:W-:Y:S08]  /*9d470*/  STL [R1+0x6fe0], R239 ;  /* 0x006fe0ef01007387 */ /* 0x0003f00000100800 */
[----:B------:R-:W-:Y:S04]  /*9d480*/  STL [R1+0x708c], R240 ;  /* 0x00708cf001007387 */ /* 0x000fe80000100800 */
[----:B------:R-:W-:Y:S04]  /*9d490*/  STL [R1+0x7088], R241 ;  /* 0x007088f101007387 */ /* 0x000fe80000100800 */
[----:B------:R3:W-:Y:S04]  /*9d4a0*/  STL [R1+0x7084], R242 ;  /* 0x007084f201007387 */ /* 0x0007e80000100800 */
[----:B------:R3:W-:Y:S01]  /*9d4b0*/  STL [R1+0x7080], R243 ;  /* 0x007080f301007387 */ /* 0x0007e20000100800 */
[----:B-1----:R-:W-:Y:S01]  /*9d4c0*/  IMAD.MOV.U32 R227, RZ, RZ, R188 ;  /* 0x000000ffffe37224 */ /* 0x002fe200078e00bc */
[----:B--2---:R-:W-:Y:S01]  /*9d4d0*/  MOV R234, R189 ;  /* 0x000000bd00ea7202 */ /* 0x004fe20000000f00 */
[----:B---3--:R-:W-:Y:S01]  /*9d4e0*/  IMAD.MOV.U32 R235, RZ, RZ, R190 ;  /* 0x000000ffffeb7224 */ /* 0x008fe200078e00be */
[----:B------:R-:W2:Y:S01]  /*9d4f0*/  LDL.LU.64 R188, [R1+0x1ce0] ;  /* 0x001ce00001bc7983 */ /* 0x000ea20000300a00 */
[----:B------:R-:W-:-:S03]  /*9d500*/  IMAD.MOV.U32 R239, RZ, RZ, R191 ;  /* 0x000000ffffef7224 */ /* 0x000fc600078e00bf */
[----:B------:R-:W2:Y:S04]  /*9d510*/  LDL.LU.64 R190, [R1+0x1ce8] ;  /* 0x001ce80001be7983 */ /* 0x000ea80000300a00 */
[----:B------:R1:W-:Y:S04]  /*9d520*/  STL [R1+0x709c], R239 ;  /* 0x00709cef01007387 */ /* 0x0003e80000100800 */
[----:B------:R3:W-:Y:S04]  /*9d530*/  STL [R1+0x7098], R235 ;  /* 0x007098eb01007387 */ /* 0x0007e80000100800 */
[----:B------:R1:W-:Y:S04]  /*9d540*/  STL [R1+0x7094], R234 ;  /* 0x007094ea01007387 */ /* 0x0003e80000100800 */
[----:B------:R1:W-:Y:S01]  /*9d550*/  STL [R1+0x7090], R227 ;  /* 0x007090e301007387 */ /* 0x0003e20000100800 */
[C---:B------:R-:W-:Y:S11]  /*9d560*/  HMMA.1688.F32.TF32 R192, R180.reuse, R100, R192 ;  /* 0x00000064b4c0723c */ /* 0x040ff600000810c0 */
[----:B------:R-:W-:Y:S11]  /*9d570*/  @!UPT UIADD3 URZ, URZ, URZ, URZ ;  /* 0x0000003f3f3ff290 */ /* 0x000ff6000fffe03f */
[----:B------:R-:W-:Y:S02]  /*9d580*/  @!UPT UIADD3 URZ, URZ, URZ, URZ ;  /* 0x0000003f3f3ff290 */ /* 0x000fe4000fffe03f */
[----:B------:R-:W-:Y:S01]  /*9d590*/  MOV R216, R192 ;  /* 0x000000c000d87202 */ /* 0x000fe20000000f00 */
        /* <DEDUP_REMOVED lines=9> */
[C---:B----4-:R-:W-:Y:S11]  /*9d630*/  HMMA.1688.F32.TF32 R184, R180.reuse, R104, R184 ;  /* 0x00000068b4b8723c */ /* 0x050ff600000810b8 */
[----:B------:R-:W-:Y:S11]  /*9d640*/  @!UPT UIADD3 URZ, URZ, URZ, URZ ;  /* 0x0000003f3f3ff290 */ /* 0x000ff6000fffe03f */
[----:B------:R-:W-:Y:S02]  /*9d650*/  @!UPT UIADD3 URZ, URZ, URZ, URZ ;  /* 0x0000003f3f3ff290 */ /* 0x000fe4000fffe03f */
[----:B------:R-:W-:Y:S01]  /*9d660*/  IMAD.MOV.U32 R212, RZ, RZ, R184 ;  /* 0x000000ffffd47224 */ /* 0x000fe200078e00b8 */
[----:B------:R-:W-:Y:S01]  /*9d670*/  MOV R214, R186 ;  /* 0x000000ba00d67202 */ /* 0x000fe20000000f00 */
[----:B------:R-:W-:Y:S02]  /*9d680*/  IMAD.MOV.U32 R213, RZ, RZ, R185 ;  /* 0x000000ffffd57224 */ /* 0x000fe400078e00b9 */
[----:B------:R-:W-:Y:S01]  /*9d690*/  IMAD.MOV.U32 R215, RZ, RZ, R187 ;  /* 0x000000ffffd77224 */ /* 0x000fe200078e00bb */
[----:B------:R-:W4:Y:S04]  /*9d6a0*/  LDL.LU.64 R184, [R1+0x1d10] ;  /* 0x001d100001b87983 */ /* 0x000f280000300a00 */
[----:B------:R-:W4:Y:S04]  /*9d6b0*/  LDL.LU.64 R186, [R1+0x1d18] ;  /* 0x001d180001ba7983 */ /* 0x000f280000300a00 */
[----:B------:R-:W4:Y:S04]  /*9d6c0*/  LDL.LU.64 R200, [R1+0x1d20] ;  /* 0x001d200001c87983 */ /* 0x000f280000300a00 */
[----:B------:R-:W4:Y:S01]  /*9d6d0*/  LDL.LU.64 R202, [R1+0x1d28] ;  /* 0x001d280001ca7983 */ /* 0x000f220000300a00 */
[----:B--2---:R-:W-:Y:S03]  /*9d6e0*/  HMMA.1688.F32.TF32 R188, R180, R108, R188 ;  /* 0x0000006cb4bc723c */ /* 0x004fe600000810bc */
[----:B------:R-:W-:Y:S04]  /*9d6f0*/  STL [R1+0x70bc], R215 ;  /* 0x0070bcd701007387 */ /* 0x000fe80000100800 */
[----:B------:R-:W-:Y:S04]  /*9d700*/  STL [R1+0x70b8], R214 ;  /* 0x0070b8d601007387 */ /* 0x000fe80000100800 */
[----:B------:R-:W-:Y:S04]  /*9d710*/  STL [R1+0x70b4], R213 ;  /* 0x0070b4d501007387 */ /* 0x000fe80000100800 */
[----:B------:R-:W-:Y:S09]  /*9d720*/  STL [R1+0x70b0], R212 ;  /* 0x0070b0d401007387 */ /* 0x000ff20000100800 */
[----:B------:R-:W-:Y:S01]  /*9d730*/  IMAD.MOV.U32 R208, RZ, RZ, R188 ;  /* 0x000000ffffd07224 */ /* 0x000fe200078e00bc */
[----:B------:R-:W-:Y:S01]  /*9d740*/  MOV R209, R189 ;  /* 0x000000bd00d17202 */ /* 0x000fe20000000f00 */
[----:B------:R-:W-:Y:S01]  /*9d750*/  IMAD.MOV.U32 R210, RZ, RZ, R190 ;  /* 0x000000ffffd27224 */ /* 0x000fe200078e00be */
[----:B------:R-:W2:Y:S01]  /*9d760*/  LDL.LU.64 R188, [R1+0x1d30] ;  /* 0x001d300001bc7983 */ /* 0x000ea20000300a00 */
[----:B------:R-:W-:-:S03]  /*9d770*/  IMAD.MOV.U32 R211, RZ, RZ, R191 ;  /* 0x000000ffffd37224 */ /* 0x000fc600078e00bf */
[----:B------:R-:W2:Y:S04]  /*9d780*/  LDL.LU.64 R190, [R1+0x1d38] ;  /* 0x001d380001be7983 */ /* 0x000ea80000300a00 */
[----:B------:R-:W-:Y:S04]  /*9d790*/  STL [R1+0x70cc], R211 ;  /* 0x0070ccd301007387 */ /* 0x000fe80000100800 */
[----:B------:R-:W-:Y:S04]  /*9d7a0*/  STL [R1+0x70c8], R210 ;  /* 0x0070c8d201007387 */ /* 0x000fe80000100800 */
[----:B------:R-:W-:Y:S04]  /*9d7b0*/  STL [R1+0x70c4], R209 ;  /* 0x0070c4d101007387 */ /* 0x000fe80000100800 */
[----:B------:R1:W-:Y:S01]  /*9d7c0*/  STL [R1+0x70c0], R208 ;  /* 0x0070c0d001007387 */ /* 0x0003e20000100800 */
[C---:B---3--:R-:W-:Y:S11]  /*9d7d0*/  HMMA.1688.F32.TF32 R192, R180.reuse, R112, R192 ;  /* 0x00000070b4c0723c */ /* 0x048ff600000810c0 */
[----:B------:R-:W-:Y:S11]  /*9d7e0*/  @!UPT UIADD3 URZ, URZ, URZ, URZ ;  /* 0x0000003f3f3ff290 */ /* 0x000ff6000fffe03f */
[----:B------:R-:W-:Y:S02]  /*9d7f0*/  @!UPT UIADD3 URZ, URZ, URZ, URZ ;  /* 0x0000003f3f3ff290 */ /* 0x000fe4000fffe03f */
[----:B------:R-:W-:Y:S01]  /*9d800*/  MOV R226, R195 ;  /* 0x000000c300e27202 */ /* 0x000fe20000000f00 */
[----:B------:R-:W-:Y:S01]  /*9d810*/  IMAD.MOV.U32 R225, RZ, RZ, R194 ;  /* 0x000000ffffe17224 */ /* 0x000fe200078e00c2 */
[----:B------:R-:W-:Y:S01]  /*9d820*/  MOV R231, R192 ;  /* 0x000000c000e77202 */ /* 0x000fe20000000f00 */
[----:B------:R-:W-:Y:S02]  /*9d830*/  IMAD.MOV.U32 R224, RZ, RZ, R193 ;  /* 0x000000ffffe07224 */ /* 0x000fe400078e00c1 */
[----:B------:R-:W3:Y:S04]  /*9d840*/  LDL.LU.64 R192, [R1+0x1d40] ;  /* 0x001d400001c07983 */ /* 0x000ee80000300a00 */
[----:B------:R-:W3:Y:S04]  /*9d850*/  LDL.LU.64 R194, [R1+0x1d48] ;  /* 0x001d480001c27983 */ /* 0x000ee80000300a00 */
[----:B------:R-:W-:Y:S04]  /*9d860*/  STL [R1+0x70dc], R226 ;  /* 0x0070dce201007387 */ /* 0x000fe80000100800 */
[----:B------:R-:W-:Y:S04]  /*9d870*/  STL [R1+0x70d8], R225 ;  /* 0x0070d8e101007387 */ /* 0x000fe80000100800 */
[----:B------:R-:W-:Y:S04]  /*9d880*/  STL [R1+0x70d4], R224 ;  /* 0x0070d4e001007387 */ /* 0x000fe80000100800 */
[----:B------:R-:W-:Y:S01]  /*9d890*/  STL [R1+0x70d0], R231 ;  /* 0x0070d0e701007387 */ /* 0x000fe20000100800 */
        /* <DEDUP_REMOVED lines=9> */
[C---:B--2---:R-:W-:Y:S11]  /*9d930*/  HMMA.1688.F32.TF32 R188, R180.reuse, R124, R188 ;  /* 0x0000007cb4bc723c */ /* 0x044ff600000810bc */
[----:B------:R-:W-:Y:S11]  /*9d940*/  @!UPT UIADD3 URZ, URZ, URZ, URZ ;  /* 0x0000003f3f3ff290 */ /* 0x000ff6000fffe03f */
[----:B------:R-:W-:Y:S02]  /*9d950*/  @!UPT UIADD3 URZ, URZ, URZ, URZ ;  /* 0x0000003f3f3ff290 */ /* 0x000fe4000fffe03f */
[----:B------:R-:W-:Y:S01]  /*9d960*/  MOV R220, R188 ;  /* 0x000000bc00dc7202 */ /* 0x000fe20000000f00 */
[----:B------:R-:W-:Y:S01]  /*9d970*/  IMAD.MOV.U32 R221, RZ, RZ, R189 ;  /* 0x000000ffffdd7224 */ /* 0x000fe200078e00bd */
[----:B------:R-:W-:Y:S01]  /*9d980*/  MOV R223, R191 ;  /* 0x000000bf00df7202 */ /* 0x000fe20000000f00 */
[----:B------:R-:W-:Y:S01]  /*9d990*/  IMAD.MOV.U32 R222, RZ, RZ, R190 ;  /* 0x000000ffffde7224 */ /* 0x000fe200078e00be */
[----:B------:R-:W2:Y:S04]  /*9d9a0*/  LDL.LU.64 R188, [R1+0x1d70] ;  /* 0x001d700001bc7983 */ /* 0x000ea80000300a00 */
[----:B------:R-:W2:Y:S01]  /*9d9b0*/  LDL.LU.64 R190, [R1+0x1d78] ;  /* 0x001d780001be7983 */ /* 0x000ea20000300a00 */
[----:B------:R-:W-:Y:S03]  /*9d9c0*/  HMMA.1688.F32.TF32 R200, R180, R120, R200 ;  /* 0x00000078b4c8723c */ /* 0x000fe600000810c8 */
[----:B------:R-:W-:Y:S04]  /*9d9d0*/  STL.64 [R1+0x7128], R222 ;  /* 0x007128de01007387 */ /* 0x000fe80000100a00 */
[----:B------:R1:W-:Y:S11]  /*9d9e0*/  STL.64 [R1+0x7120], R220 ;  /* 0x007120dc01007387 */ /* 0x0003f60000100a00 */
[----:B------:R-:W-:Y:S06]  /*9d9f0*/  @!UPT UIADD3 URZ, URZ, URZ, URZ ;  /* 0x0000003f3f3ff290 */ /* 0x000fec000fffe03f */
[----:B------:R-:W-:Y:S01]  /*9da00*/  IMAD.MOV.U32 R236, RZ, RZ, R200 ;  /* 0x000000ffffec7224 */ /* 0x000fe200078e00c8 */
[----:B------:R-:W-:Y:S01]  /*9da10*/  MOV R237, R201 ;  /* 0x000000c900ed7202 */ /* 0x000fe20000000f00 */
[----:B------:R-:W-:Y:S01]  /*9da20*/  IMAD.MOV.U32 R238, RZ, RZ, R202 ;  /* 0x000000ffffee7224 */ /* 0x000fe200078e00ca */
[----:B------:R-:W2:Y:S01]  /*9da30*/  LDL.LU.64 R200, [R1+0x1d90] ;  /* 0x001d900001c87983 */ /* 0x000ea20000300a00 */
[----:B------:R-:W-:-:S03]  /*9da40*/  IMAD.MOV.U32 R232, RZ, RZ, R203 ;  /* 0x000000ffffe87224 */ /* 0x000fc600078e00cb */
[----:B------:R-:W2:Y:S01]  /*9da50*/  LDL.LU.64 R202, [R1+0x1d98] ;  /* 0x001d980001ca7983 */ /* 0x000ea20000300a00 */
[C---:B---3--:R-:W-:Y:S11]  /*9da60*/  HMMA.1688.F32.TF32 R192, R180.reuse, R128, R192 ;  /* 0x00000080b4c0723c */ /* 0x048ff600000810c0 */
[----:B------:R-:W-:Y:S11]  /*9da70*/  @!UPT UIADD3 URZ, URZ, URZ, URZ ;  /* 0x0000003f3f3ff290 */ /* 0x000ff6000fffe03f */
[----:B------:R-:W-:Y:S02]  /*9da80*/  @!UPT UIADD3 URZ, URZ, URZ, URZ ;  /* 0x0000003f3f3ff290 */ /* 0x000fe4000fffe03f */
[----:B------:R-:W-:Y:S01]  /*9da90*/  MOV R242, R194 ;  /* 0x000000c200f27202 */ /* 0x000fe20000000f00 */
[----:B------:R-:W-:Y:S02]  /*9daa0*/  IMAD.MOV.U32 R243, RZ, RZ, R195 ;  /* 0x000000fffff37224 */ /* 0x000fe400078e00c3 */
[----:B------:R-:W-:Y:S02]  /*9dab0*/  IMAD.MOV.U32 R240, RZ, RZ, R192 ;  /* 0x000000fffff07224 */ /* 0x000fe400078e00c0 */
[----:B------:R-:W-:Y:S01]  /*9dac0*/  IMAD.MOV.U32 R241, RZ, RZ, R193 ;  /* 0x000000fffff17224 */ /* 0x000fe200078e00c1 */
[----:B------:R-:W-:Y:S04]  /*9dad0*/  STL.64 [R1+0x7138], R242 ;  /* 0x007138f201007387 */ /* 0x000fe80000100a00 */
[----:B------:R-:W-:Y:S01]  /*9dae0*/  STL.64 [R1+0x7130], R240 ;  /* 0x007130f001007387 */ /* 0x000fe20000100a00 */
[----:B----4-:R-:W-:Y:S11]  /*9daf0*/  HMMA.1688.F32.TF32 R184, R180, R132, R184 ;  /* 0x00000084b4b8723c */ /* 0x010ff600000810b8 */
[----:B------:R-:W-:Y:S11]  /*9db00*/  @!UPT UIADD3 URZ, URZ, URZ, URZ ;  /* 0x0000003f3f3ff290 */ /* 0x000ff6000fffe03f */
[----:B------:R-:W-:Y:S02]  /*9db10*/  @!UPT UIADD3 URZ, URZ, URZ, URZ ;  /* 0x0000003f3f3ff290 */ /* 0x000fe4000fffe03f */
[----:B-1----:R-:W-:Y:S01]  /*9db20*/  IMAD.MOV.U32 R239, RZ, RZ, R184 ;  /* 0x000000ffffef7224 */ /* 0x002fe200078e00b8 */
[----:B------:R-:W-:Y:S01]  /*9db30*/  MOV R235, R185 ;  /* 0x000000b900eb7202 */ /* 0x000fe20000000f00 */
[----:B------:R-:W-:Y:S01]  /*9db40*/  IMAD.MOV.U32 R234, RZ, RZ, R186 ;  /* 0x000000ffffea7224 */ /* 0x000fe200078e00ba */
[----:B------:R-:W3:Y:S01]  /*9db50*/  LDL.LU.64 R184, [R1+0x1dc0] ;  /* 0x001dc00001b87983 */ /* 0x000ee20000300a00 */
[----:B------:R-:W-:-:S03]  /*9db60*/  IMAD.MOV.U32 R227, RZ, RZ, R187 ;  /* 0x000000ffffe37224 */ /* 0x000fc600078e00bb */
[----:B------:R-:W3:Y:S04]  /*9db70*/  LDL.LU.64 R186, [R1+0x1dc8] ;  /* 0x001dc80001ba7983 */ /* 0x000ee80000300a00 */
[----:B------:R-:W4:Y:S04]  /*9db80*/  LDL.LU.64 R192, [R1+0x1dd0] ;  /* 0x001dd00001c07983 */ /* 0x000f280000300a00 */
[----:B------:R-:W4:Y:S01]  /*9db90*/  LDL.LU.64 R194, [R1+0x1dd8] ;  /* 0x001dd80001c27983 */ /* 0x000f220000300a00 */
[C---:B--2---:R-:W-:Y:S03]  /*9dba0*/  HMMA.1688.F32.TF32 R188, R180.reuse, R136, R188 ;  /* 0x00000088b4bc723c */ /* 0x044fe600000810bc */
[----:B------:R-:W-:Y:S04]  /*9dbb0*/  STL.64 [R1+0x7158], R234 ;  /* 0x007158ea01007387 */ /* 0x000fe80000100a00 */
[----:B------:R-:W-:Y:S04]  /*9dbc0*/  STL.64 [R1+0x7150], R232 ;  /* 0x007150e801007387 */ /* 0x000fe80000100a00 */
[----:B------:R-:W-:Y:S04]  /*9dbd0*/  STL.64 [R1+0x7148], R238 ;  /* 0x007148ee01007387 */ /* 0x000fe80000100a00 */
[----:B------:R-:W-:Y:S09]  /*9dbe0*/  STL.64 [R1+0x7140], R236 ;  /* 0x007140ec01007387 */ /* 0x000ff20000100a00 */
[----:B------:R-:W-:Y:S01]  /*9dbf0*/  MOV R219, R188 ;  /* 0x000000bc00db7202 */ /* 0x000fe20000000f00 */
[----:B------:R-:W-:Y:S01]  /*9dc00*/  IMAD.MOV.U32 R218, RZ, RZ, R189 ;  /* 0x000000ffffda7224 */ /* 0x000fe200078e00bd */
[----:B------:R-:W-:Y:S01]  /*9dc10*/  MOV R216, R191 ;  /* 0x000000bf00d87202 */ /* 0x000fe20000000f00 */
[----:B------:R-:W-:Y:S01]  /*9dc20*/  IMAD.MOV.U32 R217, RZ, RZ, R190 ;  /* 0x000000ffffd97224 */ /* 0x000fe200078e00be */
[----:B------:R-:W2:Y:S04]  /*9dc30*/  LDL.LU.64 R188, [R1+0x1de0] ;  /* 0x001de00001bc7983 */ /* 0x000ea80000300a00 */
[----:B------:R-:W2:Y:S04]  /*9dc40*/  LDL.LU.64 R190, [R1+0x1de8] ;  /* 0x001de80001be7983 */ /* 0x000ea80000300a00 */
[----:B------:R-:W-:Y:S04]  /*9dc50*/  STL.64 [R1+0x7168], R218 ;  /* 0x007168da01007387 */ /* 0x000fe80000100a00 */
[----:B------:R1:W-:Y:S01]  /*9dc60*/  STL.64 [R1+0x7160], R216 ;  /* 0x007160d801007387 */ /* 0x0003e20000100a00 */
[C---:B------:R-:W-:Y:S11]  /*9dc70*/  HMMA.1688.F32.TF32 R208, R180.reuse, R140, R200 ;  /* 0x0000008cb4d0723c */ /* 0x040ff600000810c8 */
[----:B------:R-:W-:Y:S11]  /*9dc80*/  @!UPT UIADD3 URZ, URZ, URZ, URZ ;  /* 0x0000003f3f3ff290 */ /* 0x000ff6000fffe03f */
[----:B------:R-:W-:Y:S02]  /*9dc90*/  @!UPT UIADD3 URZ, URZ, URZ, URZ ;  /* 0x0000003f3f3ff290 */ /* 0x000fe4000fffe03f */
[----:B------:R-:W-:Y:S01]  /*9dca0*/  MOV R201, R210 ;  /* 0x000000d200c97202 */ /* 0x000fe20000000f00 */
[----:B------:R-:W-:Y:S02]  /*9dcb0*/  IMAD.MOV.U32 R202, RZ, RZ, R211 ;  /* 0x000000ffffca7224 */ /* 0x000fe400078e00d3 */
[----:B------:R-:W-:Y:S02]  /*9dcc0*/  IMAD.MOV.U32 R204, RZ, RZ, R208 ;  /* 0x000000ffffcc7224 */ /* 0x000fe400078e00d0 */
[----:B------:R-:W-:Y:S01]  /*9dcd0*/  IMAD.MOV.U32 R200, RZ, RZ, R209 ;  /* 0x000000ffffc87224 */ /* 0x000fe200078e00d1 */
[C---:B---3--:R-:W-:Y:S08]  /*9dce0*/  HMMA.1688.F32.TF32 R184, R180.reuse, R144, R184 ;  /* 0x00000090b4b8723c */ /* 0x048ff000000810b8 */
[----:B----4-:R-:W-:Y:S11]  /*9dcf0*/  HMMA.1688.F32.TF32 R192, R180, R148, R192 ;  /* 0x00000094b4c0723c */ /* 0x010ff600000810c0 */
[----:B------:R-:W-:Y:S05]  /*9dd00*/  @!UPT UIADD3 URZ, URZ, URZ, URZ ;  /* 0x0000003f3f3ff290 */ /* 0x000fea000fffe03f */
[----:B------:R-:W-:Y:S01]  /*9dd10*/  IMAD.MOV.U32 R215, RZ, RZ, R184 ;  /* 0x000000ffffd77224 */ /* 0x000fe200078e00b8 */
[----:B------:R-:W-:Y:S01]  /*9dd20*/  MOV R214, R185 ;  /* 0x000000b900d67202 */ /* 0x000fe20000000f00 */
[----:B------:R-:W-:Y:S01]  /*9dd30*/  IMAD.MOV.U32 R213, RZ, RZ, R186 ;  /* 0x000000ffffd57224 */ /* 0x000fe200078e00ba */
[----:B------:R-:W3:Y:S01]  /*9dd40*/  LDL.LU.64 R184, [R1+0x1df0] ;  /* 0x001df00001b87983 */ /* 0x000ee20000300a00 */
[----:B------:R-:W-:-:S03]  /*9dd50*/  IMAD.MOV.U32 R212, RZ, RZ, R187 ;  /* 0x000000ffffd47224 */ /* 0x000fc600078e00bb */
[----:B------:R-:W3:Y:S01]  /*9dd60*/  LDL.LU.64 R186, [R1+0x1df8] ;  /* 0x001df80001ba7983 */ /* 0x000ee20000300a00 */
[----:B------:R-:W-:Y:S01]  /*9dd70*/  MOV R211, R192 ;  /* 0x000000c000d37202 */ /* 0x000fe20000000f00 */
[----:B------:R-:W-:Y:S01]  /*9dd80*/  IMAD.MOV.U32 R210, RZ, RZ, R193 ;  /* 0x000000ffffd27224 */ /* 0x000fe200078e00c1 */
[----:B------:R-:W-:Y:S01]  /*9dd90*/  MOV R208, R195 ;  /* 0x000000c300d07202 */ /* 0x000fe20000000f00 */
[----:B------:R-:W-:Y:S01]  /*9dda0*/  STL.64 [R1+0x7178], R214 ;  /* 0x007178d601007387 */ /* 0x000fe20000100a00 */
[----:B------:R-:W-:-:S03]  /*9ddb0*/  IMAD.MOV.U32 R209, RZ, RZ, R194 ;  /* 0x000000ffffd17224 */ /* 0x000fc600078e00c2 */
[----:B------:R4:W-:Y:S04]  /*9ddc0*/  STL.64 [R1+0x7170], R212 ;  /* 0x007170d401007387 */ /* 0x0009e80000100a00 */
[----:B------:R-:W3:Y:S04]  /*9ddd0*/  LDL.LU.64 R220, [R1+0x1e00] ;  /* 0x001e000001dc7983 */ /* 0x000ee80000300a00 */
[----:B------:R-:W3:Y:S04]  /*9dde0*/  LDL.LU.64 R222, [R1+0x1e08] ;  /* 0x001e080001de7983 */ /* 0x000ee80000300a00 */
[----:B------:R-:W-:Y:S04]  /*9ddf0*/  STL.64 [R1+0x7188], R210 ;  /* 0x007188d201007387 */ /* 0x000fe80000100a00 */
[----:B------:R2:W-:Y:S04]  /*9de00*/  STL.64 [R1+0x7180], R208 ;  /* 0x007180d001007387 */ /* 0x0005e80000100a00 */
[----:B-1----:R-:W3:Y:S04]  /*9de10*/  LDL.LU.64 R216, [R1+0x1e10] ;  /* 0x001e100001d87983 */ /* 0x002ee80000300a00 */
[----:B------:R-:W3:Y:S04]  /*9de20*/  LDL.LU.64 R218, [R1+0x1e18] ;  /* 0x001e180001da7983 */ /* 0x000ee80000300a00 */
[----:B------:R-:W3:Y:S04]  /*9de30*/  LDL.LU.64 R192, [R1+0x1e20] ;  /* 0x001e200001c07983 */ /* 0x000ee80000300a00 */
[----:B------:R-:W3:Y:S01]  /*9de40*/  LDL.LU.64 R194, [R1+0x1e28] ;  /* 0x001e280001c27983 */ /* 0x000ee20000300a00 */
[C---:B--2---:R-:W-:Y:S03]  /*9de50*/  HMMA.1688.F32.TF32 R188, R180.reuse, R152, R188 ;  /* 0x00000098b4bc723c */ /* 0x044fe600000810bc */
[----:B----4-:R-:W2:Y:S04]  /*9de60*/  LDL.LU.64 R212, [R1+0x1e40] ;  /* 0x001e400001d47983 */ /* 0x010ea80000300a00 */
[----:B------:R-:W2:Y:S11]  /*9de70*/  LDL.LU.64 R214, [R1+0x1e48] ;  /* 0x001e480001d67983 */ /* 0x000eb60000300a00 */
[----:B------:R-:W-:Y:S06]  /*9de80*/  @!UPT UIADD3 URZ, URZ, URZ, URZ ;  /* 0x0000003f3f3ff290 */ /* 0x000fec000fffe03f */
[----:B------:R-:W-:Y:S01]  /*9de90*/  IMAD.MOV.U32 R231, RZ, RZ, R191 ;  /* 0x000000ffffe77224 */ /* 0x000fe200078e00bf */
[----:B------:R-:W-:Y:S01]  /*9dea0*/  MOV R224, R190 ;  /* 0x000000be00e07202 */ /* 0x000fe20000000f00 */
[----:B------:R-:W-:Y:S02]  /*9deb0*/  IMAD.MOV.U32 R226, RZ, RZ, R188 ;  /* 0x000000ffffe27224 */ /* 0x000fe400078e00bc */
[----:B------:R-:W-:Y:S01]  /*9dec0*/  IMAD.MOV.U32 R225, RZ, RZ, R189 ;  /* 0x000000ffffe17224 */ /* 0x000fe200078e00bd */
[----:B------:R-:W-:Y:S04]  /*9ded0*/  STL.64 [R1+0x71a8], R230 ;  /* 0x0071a8e601007387 */ /* 0x000fe80000100a00 */
[----:B------:R-:W-:Y:S04]  /*9dee0*/  STL.64 [R1+0x71a0], R228 ;  /* 0x0071a0e401007387 */ /* 0x000fe80000100a00 */
[----:B------:R-:W-:Y:S04]  /*9def0*/  STL.64 [R1+0x7198], R226 ;  /* 0x007198e201007387 */ /* 0x000fe80000100a00 */
[----:B------:R-:W-:Y:S04]  /*9df00*/  STL.64 [R1+0x7190], R224 ;  /* 0x007190e001007387 */ /* 0x000fe80000100a00 */
[----:B------:R-:W4:Y:S04]  /*9df10*/  LDL.LU.64 R208, [R1+0x1e30] ;  /* 0x001e300001d07983 */ /* 0x000f280000300a00 */
[----:B------:R-:W4:Y:S04]  /*9df20*/  LDL.LU.64 R210, [R1+0x1e38] ;  /* 0x001e380001d27983 */ /* 0x000f280000300a00 */
[----:B------:R-:W2:Y:S04]  /*9df30*/  LDL.LU.64 R188, [R1+0x1db0] ;  /* 0x001db00001bc7983 */ /* 0x000ea80000300a00 */
[----:B------:R-:W2:Y:S01]  /*9df40*/  LDL.LU.64 R190, [R1+0x1db8] ;  /* 0x001db80001be7983 */ /* 0x000ea20000300a00 */
[C---:B---3--:R-:W-:Y:S11]  /*9df50*/  HMMA.1688.F32.TF32 R184, R180.reuse, R156, R184 ;  /* 0x0000009cb4b8723c */ /* 0x048ff600000810b8 */
[----:B------:R-:W-:Y:S11]  /*9df60*/  @!UPT UIADD3 URZ, URZ, URZ, URZ ;  /* 0x0000003f3f3ff290 */ /* 0x000ff6000fffe03f */
[----:B------:R-:W-:Y:S02]  /*9df70*/  @!UPT UIADD3 URZ, URZ, URZ, URZ ;  /* 0x0000003f3f3ff290 */ /* 0x000fe4000fffe03f */
[----:B------:R-:W-:Y:S01]  /*9df80*/  IMAD.MOV.U32 R206, RZ, RZ, R186 ;  /* 0x000000ffffce7224 */ /* 0x000fe200078e00ba */
[----:B------:R-:W-:Y:S01]  /*9df90*/  MOV R205, R185 ;  /* 0x000000b900cd7202 */ /* 0x000fe20000000f00 */
[----:B------:R-:W-:Y:S02]  /*9dfa0*/  IMAD.MOV.U32 R207, RZ, RZ, R187 ;  /* 0x000000ffffcf7224 */ /* 0x000fe400078e00bb */
[----:B------:R-:W-:Y:S02]  /*9dfb0*/  IMAD.MOV.U32 R203, RZ, RZ, R184 ;  /* 0x000000ffffcb7224 */ /* 0x000fe400078e00b8 */
[----:B------:R-:W3:Y:S04]  /*9dfc0*/  LDL.LU.64 R184, [R1+0x1da0] ;  /* 0x001da00001b87983 */ /* 0x000ee80000300a00 */
[----:B------:R-:W3:Y:S04]  /*9dfd0*/  LDL.LU.64 R186, [R1+0x1da8] ;  /* 0x001da80001ba7983 */ /* 0x000ee80000300a00 */
[----:B------:R-:W-:Y:S04]  /*9dfe0*/  STL.64 [R1+0x71c8], R206 ;  /* 0x0071c8ce01007387 */ /* 0x000fe80000100a00 */
[----:B------:R1:W-:Y:S04]  /*9dff0*/  STL.64 [R1+0x71c0], R204 ;  /* 0x0071c0cc01007387 */ /* 0x0003e80000100a00 */
[----:B------:R-:W-:Y:S04]  /*9e000*/  STL.64 [R1+0x71b8], R202 ;  /* 0x0071b8ca01007387 */ /* 0x000fe80000100a00 */
[----:B------:R1:W-:Y:S01]  /*9e010*/  STL.64 [R1+0x71b0], R200 ;  /* 0x0071b0c801007387 */ /* 0x0003e20000100a00 */
[C---:B------:R-:W-:Y:S03]  /*9e020*/  HMMA.1688.F32.TF32 R216, R180.reuse, R164, R216 ;  /* 0x000000a4b4d8723c */ /* 0x040fe600000810d8 */
[----:B-1----:R-:W3:Y:S04]  /*9e030*/  LDL.LU.64 R204, [R1+0x1d80] ;  /* 0x001d800001cc7983 */ /* 0x002ee80000300a00 */
[----:B------:R-:W3:Y:S01]  /*9e040*/  LDL.LU.64 R206, [R1+0x1d88] ;  /* 0x001d880001ce7983 */ /* 0x000ee20000300a00 */
[C---:B------:R-:W-:Y:S08]  /*9e050*/  HMMA.1688.F32.TF32 R200, R180.reuse, R160, R220 ;  /* 0x000000a0b4c8723c */ /* 0x040ff000000810dc */
[C---:B------:R-:W-:Y:S11]  /*9e060*/  HMMA.1688.F32.TF32 R192, R180.reuse, R168, R192 ;  /* 0x000000a8b4c0723c */ /* 0x040ff600000810c0 */
[----:B------:R-:W-:Y:S04]  /*9e070*/  @!UPT UIADD3 URZ, URZ, URZ, URZ ;  /* 0x0000003f3f3ff290 */ /* 0x000fe8000fffe03f */
[----:B------:R1:W-:Y:S04]  /*9e080*/  STL.64 [R1+0x1e00], R200 ;  /* 0x001e00c801007387 */ /* 0x0003e80000100a00 */
[----:B------:R2:W-:Y:S04]  /*9e090*/  STL.64 [R1+0x1e08], R202 ;  /* 0x001e08ca01007387 */ /* 0x0005e80000100a00 */
[----:B-1----:R-:W3:Y:S04]  /*9e0a0*/  LDL.LU.64 R200, [R1+0x1d50] ;  /* 0x001d500001c87983 */ /* 0x002ee80000300a00 */
[----:B------:R-:W-:Y:S04]  /*9e0b0*/  STL.64 [R1+0x1e10], R216 ;  /* 0x001e10d801007387 */ /* 0x000fe80000100a00 */
[----:B------:R-:W-:Y:S04]  /*9e0c0*/  STL.64 [R1+0x1e18], R218 ;  /* 0x001e18da01007387 */ /* 0x000fe80000100a00 */
[----:B--2---:R-:W2:Y:S04]  /*9e0d0*/  LDL.LU.64 R202, [R1+0x1d58] ;  /* 0x001d580001ca7983 */ /* 0x004ea80000300a00 */
[----:B------:R1:W-:Y:S04]  /*9e0e0*/  STL.64 [R1+0x1e20], R192 ;  /* 0x001e20c001007387 */ /* 0x0003e80000100a00 */
[----:B------:R4:W-:Y:S04]  /*9e0f0*/  STL.64 [R1+0x1e28], R194 ;  /* 0x001e28c201007387 */ /* 0x0009e80000100a00 */
[----:B-1----:R-:W2:Y:S04]  /*9e100*/  LDL.LU.64 R192, [R1+0x1cf0] ;  /* 0x001cf00001c07983 */ /* 0x002ea80000300a00 */
[----:B----4-:R-:W4:Y:S01]  /*9e110*/  LDL.LU.64 R194, [R1+0x1cf8] ;  /* 0x001cf80001c27983 */ /* 0x010f220000300a00 */
[C---:B------:R-:W-:Y:S08]  /*9e120*/  HMMA.1688.F32.TF32 R212, R180.reuse, R172, R212 ;  /* 0x000000acb4d4723c */ /* 0x040ff000000810d4 */
[----:B------:R-:W-:Y:S08]  /*9e130*/  HMMA.1688.F32.TF32 R208, R180, R176, R208 ;  /* 0x000000b0b4d0723c */ /* 0x000ff000000810d0 */
        /* <DEDUP_REMOVED lines=9> */
[C---:B---3--:R-:W-:Y:S02]  /*9e1d0*/  HMMA.1688.F32.TF32 R180, R196.reuse, R56, R184 ;  /* 0x00000038c4b4723c */ /* 0x048fe400000810b8 */
[----:B------:R-:W3:Y:S04]  /*9e1e0*/  LDL.LU.64 R184, [R1+0x1c90] ;  /* 0x001c900001b87983 */ /* 0x000ee80000300a00 */
[----:B------:R-:W3:Y:S02]  /*9e1f0*/  LDL.LU.64 R186, [R1+0x1c98] ;  /* 0x001c980001ba7983 */ /* 0x000ee40000300a00 */
[----:B------:R-:W-:Y:S11]  /*9e200*/  HMMA.1688.F32.TF32 R204, R196, R60, R204 ;  /* 0x0000003cc4cc723c */ /* 0x000ff600000810cc */
[----:B------:R-:W-:Y:S04]  /*9e210*/  @!UPT UIADD3 URZ, URZ, URZ, URZ ;  /* 0x0000003f3f3ff290 */ /* 0x000fe8000fffe03f */
[----:B------:R1:W-:Y:S04]  /*9e220*/  STL.64 [R1+0x1e50], R180 ;  /* 0x001e50b401007387 */ /* 0x0003e80000100a00 */
[----:B------:R1:W-:Y:S04]  /*9e230*/  STL.64 [R1+0x1e58], R182 ;  /* 0x001e58b601007387 */ /* 0x0003e80000100a00 */
[----:B-1----:R-:W3:Y:S04]  /*9e240*/  LDL.LU.64 R180, [R1+0x1c20] ;  /* 0x001c200001b47983 */ /* 0x002ee80000300a00 */
[----:B------:R-:W3:Y:S01]  /*9e250*/  LDL.LU.64 R182, [R1+0x1c28] ;  /* 0x001c280001b67983 */ /* 0x000ee20000300a00 */
[----:B------:R-:W-:Y:S01]  /*9e260*/  IMAD.MOV.U32 R245, RZ, RZ, R207 ;  /* 0x000000fffff57224 */ /* 0x000fe200078e00cf */
[----:B------:R-:W-:-:S02]  /*9e270*/  MOV R252, R206 ;  /* 0x000000ce00fc7202 */ /* 0x000fc40000000f00 */
[----:B------:R-:W-:Y:S04]  /*9e280*/  STL.64 [R1+0x1e40], R204 ;  /* 0x001e40cc01007387 */ /* 0x000fe80000100a00 */
[----:B------:R-:W-:Y:S01]  /*9e290*/  STL [R1+0x6f74], R245 ;  /* 0x006f74f501007387 */ /* 0x000fe20000100800 */
[C---:B--2---:R-:W-:Y:S08]  /*9e2a0*/  HMMA.1688.F32.TF32 R200, R196.reuse, R64, R200 ;  /* 0x00000040c4c8723c */ /* 0x044ff000000810c8 */
[C---:B----4-:R-:W-:Y:S01]  /*9e2b0*/  HMMA.1688.F32.TF32 R192, R196.reuse, R68, R192 ;  /* 0x00000044c4c0723c */ /* 0x050fe200000810c0 */
[----:B------:R1:W-:Y:S11]  /*9e2c0*/  STL [R1+0x6f70], R252 ;  /* 0x006f70fc01007387 */ /* 0x0003f60000100800 */
[----:B------:R-:W-:Y:S03]  /*9e2d0*/  @!UPT UIADD3 URZ, URZ, URZ, URZ ;  /* 0x0000003f3f3ff290 */ /* 0x000fe6000fffe03f */
[----:B------:R2:W-:Y:S04]  /*9e2e0*/  STL.64 [R1+0x1e30], R200 ;  /* 0x001e30c801007387 */ /* 0x0005e80000100a00 */
[----:B------:R4:W-:Y:S05]  /*9e2f0*/  STL.64 [R1+0x1e38], R202 ;  /* 0x001e38ca01007387 */ /* 0x0009ea0000100a00 */
[----:B-1----:R-:W-:Y:S01]  /*9e300*/  MOV R252, R195 ;  /* 0x000000c300fc7202 */ /* 0x002fe20000000f00 */
[----:B------:R-:W-:Y:S01]  /*9e310*/  IMAD.MOV.U32 R245, RZ, RZ, R194 ;  /* 0x000000fffff57224 */ /* 0x000fe200078e00c2 */
[----:B------:R1:W-:Y:S04]  /*9e320*/  STL.64 [R1+0x1db0], R192 ;  /* 0x001db0c001007387 */ /* 0x0003e80000100a00 */
[----:B------:R-:W-:Y:S04]  /*9e330*/  STL [R1+0x6fcc], R252 ;  /* 0x006fccfc01007387 */ /* 0x000fe80000100800 */
[----:B------:R-:W-:Y:S04]  /*9e340*/  STL [R1+0x6fc8], R245 ;  /* 0x006fc8f501007387 */ /* 0x000fe80000100800 */
[----:B--2---:R-:W2:Y:S04]  /*9e350*/  LDL.LU.64 R200, [R1+0xad0] ;  /* 0x000ad00001c87983 */ /* 0x004ea80000300a00 */
[----:B----4-:R-:W2:Y:S01]  /*9e360*/  LDL.LU.64 R202, [R1+0xad8] ;  /* 0x000ad80001ca7983 */ /* 0x010ea20000300a00 */
[C---:B------:R-:W-:Y:S11]  /*9e370*/  HMMA.1688.F32.TF32 R188, R196.reuse, R72, R188 ;  /* 0x00000048c4bc723c */ /* 0x040ff600000810bc */
[----:B------:R-:W-:Y:S11]  /*9e380*/  @!UPT UIADD3 URZ, URZ, URZ, URZ ;  /* 0x0000003f3f3ff290 */ /* 0x000ff6000fffe03f */
[----:B------:R-:W-:Y:S01]  /*9e390*/  @!UPT UIADD3 URZ, URZ, URZ, URZ ;  /* 0x0000003f3f3ff290 */ /* 0x000fe2000fffe03f */
[----:B------:R4:W-:Y:S04]  /*9e3a0*/  STL.64 [R1+0x1da0], R188 ;  /* 0x001da0bc01007387 */ /* 0x0009e80000100a00 */
[----:B------:R3:W-:Y:S04]  /*9e3b0*/  STL.64 [R1+0x1da8], R190 ;  /* 0x001da8be01007387 */ /* 0x0007e80000100a00 */
[----:B-1----:R-:W2:Y:S04]  /*9e3c0*/  LDL.LU.64 R192, [R1+0xac0] ;  /* 0x000ac00001c07983 */ /* 0x002ea80000300a00 */
[----:B------:R-:W2:Y:S04]  /*9e3d0*/  LDL.LU.64 R194, [R1+0xac8] ;  /* 0x000ac80001c27983 */ /* 0x000ea80000300a00 */
[----:B----4-:R-:W4:Y:S01]  /*9e3e0*/  LDL.LU.64 R188, [R1+0xab0] ;  /* 0x000ab00001bc7983 */ /* 0x010f220000300a00 */
[C---:B------:R-:W-:Y:S08]  /*9e3f0*/  HMMA.1688.F32.TF32 R204, R196.reuse, R84, R48 ;  /* 0x00000054c4cc723c */ /* 0x040ff00000081030 */
[C---:B------:R-:W-:Y:S08]  /*9e400*/  HMMA.1688.F32.TF32 R48, R196.reuse, R88, R44 ;  /* 0x00000058c430723c */ /* 0x040ff0000008102c */
[----:B------:R-:W-:Y:S01]  /*9e410*/  HMMA.1688.F32.TF32 R44, R196, R92, R40 ;  /* 0x0000005cc42c723c */ /* 0x000fe20000081028 */
        /* <DEDUP_REMOVED lines=8> */
[----:B------:R-:W-:Y:S04]  /*9e4a0*/  LDS R40, [R2+0x4000] ;  /* 0x0040000002287984 */ /* 0x000fe80000000800 */
[----:B------:R-:W-:Y:S04]  /*9e4b0*/  LDS R42, [R2+0x6000] ;  /* 0x00600000022a7984 */ /* 0x000fe80000000800 */
[----:B------:R-:W-:Y:S04]  /*9e4c0*/  LDS R41, [R0+0x4000] ;  /* 0x0040000000297984 */ /* 0x000fe80000000800 */
[----:B------:R-:W1:Y:S01]  /*9e4d0*/  LDS R43, [R0+0x6000] ;  /* 0x00600000002b7984 */ /* 0x000e620000000800 */
[C---:B---3--:R-:W-:Y:S11]  /*9e4e0*/  HMMA.1688.F32.TF32 R184, R196.reuse, R76, R184 ;  /* 0x0000004cc4b8723c */ /* 0x048ff600000810b8 */
[----:B------:R-:W-:Y:S11]  /*9e4f0*/  @!UPT UIADD3 URZ, URZ, URZ, URZ ;  /* 0x0000003f3f3ff290 */ /* 0x000ff6000fffe03f */
[----:B------:R-:W-:Y:S01]  /*9e500*/  @!UPT UIADD3 URZ, URZ, URZ, URZ ;  /* 0x0000003f3f3ff290 */ /* 0x000fe2000fffe03f */
[----:B------:R3:W-:Y:S04]  /*9e510*/  STL.64 [R1+0x1d80], R184 ;  /* 0x001d80b801007387 */ /* 0x0007e80000100a00 */
[----:B------:R1:W-:Y:S04]  /*9e520*/  STL.64 [R1+0x1d88], R186 ;  /* 0x001d88ba01007387 */ /* 0x0003e80000100a00 */
[----:B------:R-:W4:Y:S01]  /*9e530*/  LDL.LU.64 R190, [R1+0xab8] ;  /* 0x000ab80001be7983 */ /* 0x000f220000300a00 */
[C---:B------:R-:W-:Y:S11]  /*9e540*/  HMMA.1688.F32.TF32 R180, R196.reuse, R80, R180 ;  /* 0x00000050c4b4723c */ /* 0x040ff600000810b4 */
[----:B------:R-:W-:Y:S11]  /*9e550*/  @!UPT UIADD3 URZ, URZ, URZ, URZ ;  /* 0x0000003f3f3ff290 */ /* 0x000ff6000fffe03f */
[----:B------:R-:W-:Y:S01]  /*9e560*/  @!UPT UIADD3 URZ, URZ, URZ, URZ ;  /* 0x0000003f3f3ff290 */ /* 0x000fe2000fffe03f */
[----:B------:R1:W-:Y:S04]  /*9e570*/  STL.64 [R1+0x1d50], R180 ;  /* 0x001d50b401007387 */ /* 0x0003e80000100a00 */
[----:B------:R1:W-:Y:S04]  /*9e580*/  STL.64 [R1+0x1d58], R182 ;  /* 0x001d58b601007387 */ /* 0x0003e80000100a00 */
[----:B---3--:R-:W3:Y:S04]  /*9e590*/  LDL.LU.64 R184, [R1+0xaa0] ;  /* 0x000aa00001b87983 */ /* 0x008ee80000300a00 */
[----:B-1----:R-:W3:Y:S04]  /*9e5a0*/  LDL.LU.64 R186, [R1+0xaa8] ;  /* 0x000aa80001ba7983 */ /* 0x002ee80000300a00 */
[----:B------:R-:W3:Y:S04]  /*9e5b0*/  LDL.LU.64 R180, [R1+0xa80] ;  /* 0x000a800001b47983 */ /* 0x000ee80000300a00 */
[----:B------:R-:W3:Y:S04]  /*9e5c0*/  LDL.LU.64 R182, [R1+0xa88] ;  /* 0x000a880001b67983 */ /* 0x000ee80000300a00 */
[----:B------:R-:W-:Y:S04]  /*9e5d0*/  STL.64 [R1+0x1cf0], R204 ;  /* 0x001cf0cc01007387 */ /* 0x000fe80000100a00 */
[----:B------:R-:W-:Y:S04]  /*9e5e0*/  STL.64 [R1+0x1cf8], R206 ;  /* 0x001cf8ce01007387 */ /* 0x000fe80000100a00 */
[----:B------:R-:W-:Y:S04]  /*9e5f0*/  STL.64 [R1+0x1cb0], R48 ;  /* 0x001cb03001007387 */ /* 0x000fe80000100a00 */
[----:B------:R-:W-:Y:S04]  /*9e600*/  STL.64 [R1+0x1cb8], R50 ;  /* 0x001cb83201007387 */ /* 0x000fe80000100a00 */
[----:B------:R1:W-:Y:S04]  /*9e610*/  STL.64 [R1+0x1c90], R44 ;  /* 0x001c902c01007387 */ /* 0x0003e80000100a00 */
[----:B------:R2:W-:Y:S04]  /*9e620*/  STL.64 [R1+0x1c98], R46 ;  /* 0x001c982e01007387 */ /* 0x0005e80000100a00 */
[----:B-1----:R-:W3:Y:S01]  /*9e630*/  LDL.LU.64 R44, [R1+0xa60] ;  /* 0x000a6000012c7983 */ /* 0x002ee20000300a00 */
[C---:B--2---:R-:W-:Y:S11]  /*9e640*/  HMMA.1688.F32.TF32 R200, R196.reuse, R96, R200 ;  /* 0x00000060c4c8723c */ /* 0x044ff600000810c8 */
[----:B------:R-:W-:Y:S11]  /*9e650*/  @!UPT UIADD3 URZ, URZ, URZ, URZ ;  /* 0x0000003f3f3ff290 */ /* 0x000ff6000fffe03f */
[----:B------:R-:W-:Y:S01]  /*9e660*/  @!UPT UIADD3 URZ, URZ, URZ, URZ ;  /* 0x0000003f3f3ff290 */ /* 0x000fe2000fffe03f */
[----:B------:R-:W-:Y:S04]  /*9e670*/  STL.64 [R1+0xad0], R200 ;  /* 0x000ad0c801007387 */ /* 0x000fe80000100a00 */
[----:B------:R-:W-:Y:S04]  /*9e680*/  STL.64 [R1+0xad8], R202 ;  /* 0x000ad8ca01007387 */ /* 0x000fe80000100a00 */
[----:B------:R-:W2:Y:S01]  /*9e690*/  LDL.LU.64 R46, [R1+0xa68] ;  /* 0x000a6800012e7983 */ /* 0x000ea20000300a00 */
[C---:B------:R-:W-:Y:S11]  /*9e6a0*/  HMMA.1688.F32.TF32 R48, R196.reuse, R100, R192 ;  /* 0x00000064c430723c */ /* 0x040ff600000810c0 */
[----:B------:R-:W-:Y:S11]  /*9e6b0*/  @!UPT UIADD3 URZ, URZ, URZ, URZ ;  /* 0x0000003f3f3ff290 */ /* 0x000ff6000fffe03f */
[----:B------:R-:W-:Y:S01]  /*9e6c0*/  @!UPT UIADD3 URZ, URZ, URZ, URZ ;  /* 0x0000003f3f3ff290 */ /* 0x000fe2000fffe03f */
[----:B------:R-:W-:Y:S04]  /*9e6d0*/  STL.64 [R1+0xac0], R48 ;  /* 0x000ac03001007387 */ /* 0x000fe80000100a00 */
[----:B------:R4:W-:Y:S04]  /*9e6e0*/  STL.64 [R1+0xac8], R50 ;  /* 0x000ac83201007387 */ /* 0x0009e80000100a00 */
[----:B------:R-:W2:Y:S04]  /*9e6f0*/  LDL.LU.64 R192, [R1+0x980] ;  /* 0x0009800001c07983 */ /* 0x000ea80000300a00 */
[----:B------:R-:W2:Y:S01]  /*9e700*/  LDL.LU.64 R194, [R1+0x988] ;  /* 0x0009880001c27983 */ /* 0x000ea20000300a00 */
[C---:B----4-:R-:W-:Y:S11]  /*9e710*/  HMMA.1688.F32.TF32 R48, R196.reuse, R104, R188 ;  /* 0x00000068c430723c */ /* 0x050ff600000810bc */
[----:B------:R-:W-:Y:S11]  /*9e720*/  @!UPT UIADD3 URZ, URZ, URZ, URZ ;  /* 0x0000003f3f3ff290 */ /* 0x000ff6000fffe03f */
[----:B------:R-:W-:Y:S01]  /*9e730*/  @!UPT UIADD3 URZ, URZ, URZ, URZ ;  /* 0x0000003f3f3ff290 */ /* 0x000fe2000fffe03f */
[----:B------:R3:W-:Y:S01]  /*9e740*/  STL.64 [R1+0xab0], R48 ;  /* 0x000ab03001007387 */ /* 0x0007e20000100a00 */
[----:B------:R-:W-:Y:S02]  /*9e750*/  IMAD.MOV.U32 R252, RZ, RZ, R50 ;  /* 0x000000fffffc7224 */ /* 0x000fe400078e0032 */
[----:B------:R-:W-:Y:S02]  /*9e760*/  IMAD.MOV.U32 R245, RZ, RZ, R51 ;  /* 0x000000fffff57224 */ /* 0x000fe400078e0033 */
[C---:B---3--:R-:W-:Y:S03]  /*9e770*/  HMMA.1688.F32.TF32 R48, R196.reuse, R108, R184 ;  /* 0x0000006cc430723c */ /* 0x048fe600000810b8 */
[----:B------:R-:W-:Y:S04]  /*9e780*/  STL [R1+0x6fd4], R245 ;  /* 0x006fd4f501007387 */ /* 0x000fe80000100800 */
[----:B------:R-:W-:Y:S04]  /*9e790*/  STL [R1+0x6fd0], R252 ;  /* 0x006fd0fc01007387 */ /* 0x000fe80000100800 */
[----:B------:R-:W3:Y:S04]  /*9e7a0*/  LDL.LU.64 R188, [R1+0x970] ;  /* 0x0009700001bc7983 */ /* 0x000ee80000300a00 */
[----:B------:R-:W3:Y:S08]  /*9e7b0*/  LDL.LU.64 R190, [R1+0x978] ;  /* 0x0009780001be7983 */ /* 0x000ef00000300a00 */
[----:B------:R-:W-:Y:S04]  /*9e7c0*/  STL.64 [R1+0xaa0], R48 ;  /* 0x000aa03001007387 */ /* 0x000fe80000100a00 */
[----:B------:R1:W-:Y:S04]  /*9e7d0*/  STL.64 [R1+0xaa8], R50 ;  /* 0x000aa83201007387 */ /* 0x0003e80000100a00 */
[----:B------:R-:W4:Y:S04]  /*9e7e0*/  LDL.LU.64 R184, [R1+0x940] ;  /* 0x0009400001b87983 */ /* 0x000f280000300a00 */
[----:B------:R-:W4:Y:S01]  /*9e7f0*/  LDL.LU.64 R186, [R1+0x948] ;  /* 0x0009480001ba7983 */ /* 0x000f220000300a00 */
[C---:B-1----:R-:W-:Y:S11]  /*9e800*/  HMMA.1688.F32.TF32 R48, R196.reuse, R112, R180 ;  /* 0x00000070c430723c */ /* 0x042ff600000810b4 */
[----:B------:R-:W-:Y:S11]  /*9e810*/  @!UPT UIADD3 URZ, URZ, URZ, URZ ;  /* 0x0000003f3f3ff290 */ /* 0x000ff6000fffe03f */
[----:B------:R-:W-:Y:S02]  /*9e820*/  @!UPT UIADD3 URZ, URZ, URZ, URZ ;  /* 0x0000003f3f3ff290 */ /* 0x000fe4000fffe03f */
[----:B------:R-:W-:Y:S01]  /*9e830*/  IMAD.MOV.U32 R252, RZ, RZ, R51 ;  /* 0x000000fffffc7224 */ /* 0x000fe200078e0033 */
[----:B------:R-:W-:Y:S01]  /*9e840*/  MOV R245, R50 ;  /* 0x0000003200f57202 */ /* 0x000fe20000000f00 */
[----:B------:R1:W-:Y:S04]  /*9e850*/  STL.64 [R1+0xa80], R48 ;  /* 0x000a803001007387 */ /* 0x0003e80000100a00 */
[----:B------:R-:W3:Y:S04]  /*9e860*/  LDL.LU.64 R180, [R1+0x920] ;  /* 0x0009200001b47983 */ /* 0x000ee80000300a00 */
[----:B------:R-:W3:Y:S01]  /*9e870*/  LDL.LU.64 R182, [R1+0x928] ;  /* 0x0009280001b67983 */ /* 0x000ee20000300a00 */
[C---:B--2---:R-:W-:Y:S03]  /*9e880*/  HMMA.1688.F32.TF32 R44, R196.reuse, R116, R44 ;  /* 0x00000074c42c723c */ /* 0x044fe6000008102c */
[----:B------:R-:W-:Y:S04]  /*9e890*/  STL [R1+0x6fdc], R252 ;  /* 0x006fdcfc01007387 */ /* 0x000fe80000100800 */
[----:B------:R-:W-:Y:S11]  /*9e8a0*/  STL [R1+0x6fd8], R245 ;  /* 0x006fd8f501007387 */ /* 0x000ff60000100800 */
[----:B------:R-:W-:Y:S05]  /*9e8b0*/  @!UPT UIADD3 URZ, URZ, URZ, URZ ;  /* 0x0000003f3f3ff290 */ /* 0x000fea000fffe03f */
[----:B------:R2:W-:Y:S04]  /*9e8c0*/  STL.64 [R1+0xa60], R44 ;  /* 0x000a602c01007387 */ /* 0x0005e80000100a00 */
[----:B-1----:R-:W3:Y:S04]  /*9e8d0*/  LDL.LU.64 R48, [R1+0x820] ;  /* 0x0008200001307983 */ /* 0x002ee80000300a00 */
[----:B------:R-:W3:Y:S01]  /*9e8e0*/  LDL.LU.64 R50, [R1+0x828] ;  /* 0x0008280001327983 */ /* 0x000ee20000300a00 */
[----:B------:R-:W-:Y:S01]  /*9e8f0*/  HMMA.1688.F32.TF32 R192, R196, R120, R192 ;  /* 0x00000078c4c0723c */ /* 0x000fe200000810c0 */
[----:B------:R-:W-:Y:S01]  /*9e900*/  IMAD.MOV.U32 R117, RZ, RZ, R46 ;  /* 0x000000ffff757224 */ /* 0x000fe200078e002e */
[----:B------:R-:W-:Y:S01]  /*9e910*/  MOV R116, R47 ;  /* 0x0000002f00747202 */ /* 0x000fe20000000f00 */
[----:B--2---:R-:W2:Y:S04]  /*9e920*/  LDL.LU.64 R44, [R1+0x810] ;  /* 0x00081000012c7983 */ /* 0x004ea80000300a00 */
[----:B------:R-:W2:Y:S04]  /*9e930*/  LDL.LU.64 R46, [R1+0x818] ;  /* 0x00081800012e7983 */ /* 0x000ea80000300a00 */
[----:B------:R-:W-:Y:S04]  /*9e940*/  STL.64 [R1+0x7298], R118 ;  /* 0x0072987601007387 */ /* 0x000fe80000100a00 */
[----:B------:R-:W-:Y:S04]  /*9e950*/  STL.64 [R1+0x7290], R116 ;  /* 0x0072907401007387 */ /* 0x000fe80000100a00 */
[----:B------:R-:W-:Y:S05]  /*9e960*/  STL.64 [R1+0x72b8], R110 ;  /* 0x0072b86e01007387 */ /* 0x000fea0000100a00 */
[----:B------:R-:W-:Y:S01]  /*9e970*/  MOV R109, R194 ;  /* 0x000000c2006d7202 */ /* 0x000fe20000000f00 */
[----:B------:R-:W-:-:S05]  /*9e980*/  IMAD.MOV.U32 R108, RZ, RZ, R195 ;  /* 0x000000ffff6c7224 */ /* 0x000fca00078e00c3 */
[----:B------:R4:W-:Y:S01]  /*9e990*/  STL.64 [R1+0x72b0], R108 ;  /* 0x0072b06c01007387 */ /* 0x0009e20000100a00 */
[----:B------:R-:W-:Y:S02]  /*9e9a0*/  IMAD.MOV.U32 R113, RZ, RZ, R192 ;  /* 0x000000ffff717224 */ /* 0x000fe400078e00c0 */
[----:B------:R-:W-:Y:S01]  /*9e9b0*/  IMAD.MOV.U32 R112, RZ, RZ, R193 ;  /* 0x000000ffff707224 */ /* 0x000fe200078e00c1 */
[----:B------:R-:W-:Y:S04]  /*9e9c0*/  STL.64 [R1+0x72a8], R114 ;  /* 0x0072a87201007387 */ /* 0x000fe80000100a00 */
[----:B------:R-:W-:Y:S04]  /*9e9d0*/  STL.64 [R1+0x72a0], R112 ;  /* 0x0072a07001007387 */ /* 0x000fe80000100a00 */
[----:B------:R1:W-:Y:S01]  /*9e9e0*/  STL.64 [R1+0x7258], R246 ;  /* 0x007258f601007387 */ /* 0x0003e20000100a00 */
[----:B------:R-:W-:Y:S01]  /*9e9f0*/  IMAD.MOV.U32 R192, RZ, RZ, R8 ;  /* 0x000000ffffc07224 */ /* 0x000fe200078e0008 */
[----:B------:R-:W-:Y:S01]  /*9ea00*/  MOV R193, R9 ;  /* 0x0000000900c17202 */ /* 0x000fe20000000f00 */
[----:B------:R-:W-:-:S02]  /*9ea10*/  IMAD.MOV.U32 R194, RZ, RZ, R10 ;  /* 0x000000ffffc27224 */ /* 0x000fc400078e000a */
[----:B------:R-:W-:Y:S01]  /*9ea20*/  IMAD.MOV.U32 R195, RZ, RZ, R11 ;  /* 0x000000ffffc37224 */ /* 0x000fe200078e000b */
[C---:B----4-:R-:W-:Y:S11]  /*9ea30*/  HMMA.1688.F32.TF32 R108, R196.reuse, R128, R184 ;  /* 0x00000080c46c723c */ /* 0x050ff600000810b8 */
[----:B------:R-:W-:Y:S11]  /*9ea40*/  @!UPT UIADD3 URZ, URZ, URZ, URZ ;  /* 0x0000003f3f3ff290 */ /* 0x000ff6000fffe03f */
[----:B------:R-:W-:Y:S02]  /*9ea50*/  @!UPT UIADD3 URZ, URZ, URZ, URZ ;  /* 0x0000003f3f3ff290 */ /* 0x000fe4000fffe03f */
[----:B------:R-:W-:Y:S01]  /*9ea60*/  MOV R252, R108 ;  /* 0x0000006c00fc7202 */ /* 0x000fe20000000f00 */
[----:B------:R-:W-:Y:S01]  /*9ea70*/  IMAD.MOV.U32 R245, RZ, RZ, R109 ;  /* 0x000000fffff57224 */ /* 0x000fe200078e006d */
[----:B------:R-:W-:Y:S01]  /*9ea80*/  MOV R128, R111 ;  /* 0x0000006f00807202 */ /* 0x000fe20000000f00 */
[----:B------:R-:W-:Y:S02]  /*9ea90*/  IMAD.MOV.U32 R129, RZ, RZ, R110 ;  /* 0x000000ffff817224 */ /* 0x000fe400078e006e */
[----:B---3--:R-:W-:Y:S01]  /*9eaa0*/  HMMA.1688.F32.TF32 R108, R196, R132, R180 ;  /* 0x00000084c46c723c */ /* 0x008fe200000810b4 */
[----:B------:R3:W-:Y:S01]  /*9eab0*/  STL.64 [R1+0x7250], R244 ;  /* 0x007250f401007387 */ /* 0x0007e20000100a00 */
[----:B------:R-:W-:Y:S01]  /*9eac0*/  MOV R184, R16 ;  /* 0x0000001000b87202 */ /* 0x000fe20000000f00 */
[----:B------:R-:W-:Y:S01]  /*9ead0*/  IMAD.MOV.U32 R185, RZ, RZ, R17 ;  /* 0x000000ffffb97224 */ /* 0x000fe200078e0011 */
[----:B------:R-:W-:Y:S01]  /*9eae0*/  MOV R187, R19 ;  /* 0x0000001300bb7202 */ /* 0x000fe20000000f00 */
[----:B------:R-:W-:-:S03]  /*9eaf0*/  IMAD.MOV.U32 R186, RZ, RZ, R18 ;  /* 0x000000ffffba7224 */ /* 0x000fc600078e0012 */
[C---:B------:R-:W-:Y:S07]  /*9eb00*/  HMMA.1688.F32.TF32 R116, R196.reuse, R124, R188 ;  /* 0x0000007cc474723c */ /* 0x040fee00000810bc */
[----:B------:R-:W-:Y:S01]  /*9eb10*/  IMAD.MOV.U32 R188, RZ, RZ, R12 ;  /* 0x000000ffffbc7224 */ /* 0x000fe200078e000c */
[----:B------:R-:W-:Y:S01]  /*9eb20*/  MOV R190, R14 ;  /* 0x0000000e00be7202 */ /* 0x000fe20000000f00 */
[----:B------:R-:W-:Y:S01]  /*9eb30*/  IMAD.MOV.U32 R189, RZ, RZ, R13 ;  /* 0x000000ffffbd7224 */ /* 0x000fe200078e000d */
[C---:B------:R-:W-:Y:S01]  /*9eb40*/  HMMA.1688.F32.TF32 R180, R196.reuse, R136, R48 ;  /* 0x00000088c4b4723c */ /* 0x040fe20000081030 */
[----:B------:R-:W-:Y:S11]  /*9eb50*/  IMAD.MOV.U32 R191, RZ, RZ, R15 ;  /* 0x000000ffffbf7224 */ /* 0x000ff600078e000f */
[----:B------:R-:W-:Y:S11]  /*9eb60*/  @!UPT UIADD3 URZ, URZ, URZ, URZ ;  /* 0x0000003f3f3ff290 */ /* 0x000ff6000fffe03f */
[----:B------:R-:W-:Y:S04]  /*9eb70*/  STL.64 [R1+0x6f58], R182 ;  /* 0x006f58b601007387 */ /* 0x000fe80000100a00 */
[----:B------:R-:W-:Y:S04]  /*9eb80*/  STL.64 [R1+0x6f50], R180 ;  /* 0x006f50b401007387 */ /* 0x000fe80000100a00 */
[----:B------:R-:W4:Y:S04]  /*9eb90*/  LDL.LU R20, [R1+0x74fc] ;  /* 0x0074fc0001147983 */ /* 0x000f280000300800 */
[----:B------:R-:W4:Y:S04]  /*9eba0*/  LDL.LU R21, [R1+0x74f8] ;  /* 0x0074f80001157983 */ /* 0x000f280000300800 */
[----:B------:R-:W4:Y:S04]  /*9ebb0*/  LDL.LU R22, [R1+0x74f4] ;  /* 0x0074f40001167983 */ /* 0x000f280000300800 */
[----:B------:R-:W4:Y:S04]  /*9ebc0*/  LDL.LU R23, [R1+0x74f0] ;  /* 0x0074f00001177983 */ /* 0x000f280000300800 */
[----:B------:R-:W3:Y:S04]  /*9ebd0*/  LDL.LU R16, [R1+0x74ec] ;  /* 0x0074ec0001107983 */ /* 0x000ee80000300800 */
        /* <DEDUP_REMOVED lines=15> */
[C---:B--2---:R-:W-:Y:S08]  /*9ecd0*/  HMMA.1688.F32.TF32 R48, R196.reuse, R140, R44 ;  /* 0x0000008cc430723c */ /* 0x044ff0000008102c */
[C---:B------:R-:W-:Y:S08]  /*9ece0*/  HMMA.1688.F32.TF32 R44, R196.reuse, R144, R36 ;  /* 0x00000090c42c723c */ /* 0x040ff00000081024 */
[C---:B------:R-:W-:Y:S08]  /*9ecf0*/  HMMA.1688.F32.TF32 R36, R196.reuse, R148, R32 ;  /* 0x00000094c424723c */ /* 0x040ff00000081020 */
[C---:B------:R-:W-:Y:S08]  /*9ed00*/  HMMA.1688.F32.TF32 R32, R196.reuse, R152, R28 ;  /* 0x00000098c420723c */ /* 0x040ff0000008101c */
[----:B------:R-:W-:Y:S01]  /*9ed10*/  HMMA.1688.F32.TF32 R28, R196, R156, R24 ;  /* 0x0000009cc41c723c */ /* 0x000fe20000081018 */
[----:B------:R2:W-:Y:S04]  /*9ed20*/  STL.64 [R1+0x6f68], R50 ;  /* 0x006f683201007387 */ /* 0x0005e80000100a00 */
[----:B------:R1:W-:Y:S04]  /*9ed30*/  STL.64 [R1+0x6f60], R48 ;  /* 0x006f603001007387 */ /* 0x0003e80000100a00 */
[----:B------:R1:W-:Y:S04]  /*9ed40*/  STL.64 [R1+0x6f80], R46 ;  /* 0x006f802e01007387 */ /* 0x0003e80000100a00 */
[----:B------:R1:W-:Y:S04]  /*9ed50*/  STL.64 [R1+0x6f78], R44 ;  /* 0x006f782c01007387 */ /* 0x0003e80000100a00 */
[----:B------:R-:W-:Y:S04]  /*9ed60*/  STL.64 [R1+0x6f90], R38 ;  /* 0x006f902601007387 */ /* 0x000fe80000100a00 */
[----:B------:R1:W-:Y:S04]  /*9ed70*/  STL.64 [R1+0x6f88], R36 ;  /* 0x006f882401007387 */ /* 0x0003e80000100a00 */
[----:B------:R-:W-:Y:S04]  /*9ed80*/  STL.64 [R1+0x6fa0], R34 ;  /* 0x006fa02201007387 */ /* 0x000fe80000100a00 */
[----:B------:R-:W-:Y:S04]  /*9ed90*/  STL.64 [R1+0x6f98], R32 ;  /* 0x006f982001007387 */ /* 0x000fe80000100a00 */
[----:B------:R1:W-:Y:S04]  /*9eda0*/  STL.64 [R1+0x6fb0], R30 ;  /* 0x006fb01e01007387 */ /* 0x0003e80000100a00 */
        /* <DEDUP_REMOVED lines=15> */
[----:B------:R-:W-:Y:S02]  /*9eea0*/  IMAD.MOV.U32 R214, RZ, RZ, R155 ;  /* 0x000000ffffd67224 */ /* 0x000fe400078e009b */
[----:B------:R-:W-:Y:S01]  /*9eeb0*/  IMAD.MOV.U32 R215, RZ, RZ, R154 ;  /* 0x000000ffffd77224 */ /* 0x000fe200078e009a */
[C---:B----4-:R-:W-:Y:S08]  /*9eec0*/  HMMA.1688.F32.TF32 R24, R196.reuse, R160, R20 ;  /* 0x000000a0c418723c */ /* 0x050ff00000081014 */
[C---:B---3--:R-:W-:Y:S08]  /*9eed0*/  HMMA.1688.F32.TF32 R20, R196.reuse, R164, R16 ;  /* 0x000000a4c414723c */ /* 0x048ff00000081010 */
[C---:B------:R-:W-:Y:S08]  /*9eee0*/  HMMA.1688.F32.TF32 R16, R196.reuse, R168, R12 ;  /* 0x000000a8c410723c */ /* 0x040ff0000008100c */
[----:B------:R-:W-:Y:S08]  /*9eef0*/  HMMA.1688.F32.TF32 R12, R196, R172, R8 ;  /* 0x000000acc40c723c */ /* 0x000ff00000081008 */
[C---:B------:R-:W-:Y:S11]  /*9ef00*/  HMMA.1688.F32.TF32 R8, R40.reuse, R58, R192 ;  /* 0x0000003a2808723c */ /* 0x040ff600000810c0 */
[----:B------:R-:W-:Y:S11]  /*9ef10*/  @!UPT UIADD3 URZ, URZ, URZ, URZ ;  /* 0x0000003f3f3ff290 */ /* 0x000ff6000fffe03f */
[----:B------:R-:W-:Y:S02]  /*9ef20*/  @!UPT UIADD3 URZ, URZ, URZ, URZ ;  /* 0x0000003f3f3ff290 */ /* 0x000fe4000fffe03f */
[----:B------:R-:W-:Y:S01]  /*9ef30*/  IMAD.MOV.U32 R81, RZ, RZ, R8 ;  /* 0x000000ffff517224 */ /* 0x000fe200078e0008 */
[----:B------:R-:W-:Y:S01]  /*9ef40*/  MOV R80, R9 ;  /* 0x0000000900507202 */ /* 0x000fe20000000f00 */
[----:B------:R-:W-:Y:S02]  /*9ef50*/  IMAD.MOV.U32 R77, RZ, RZ, R10 ;  /* 0x000000ffff4d7224 */ /* 0x000fe400078e000a */
[----:B------:R-:W-:Y:S02]  /*9ef60*/  IMAD.MOV.U32 R76, RZ, RZ, R11 ;  /* 0x000000ffff4c7224 */ /* 0x000fe400078e000b */
[C---:B------:R-:W-:Y:S11]  /*9ef70*/  HMMA.1688.F32.TF32 R8, R40.reuse, R62, R188 ;  /* 0x0000003e2808723c */ /* 0x040ff600000810bc */
[----:B------:R-:W-:Y:S11]  /*9ef80*/  @!UPT UIADD3 URZ, URZ, URZ, URZ ;  /* 0x0000003f3f3ff290 */ /* 0x000ff6000fffe03f */
[----:B------:R-:W-:Y:S02]  /*9ef90*/  @!UPT UIADD3 URZ, URZ, URZ, URZ ;  /* 0x0000003f3f3ff290 */ /* 0x000fe4000fffe03f */
[----:B------:R-:W-:Y:S01]  /*9efa0*/  MOV R89, R8 ;  /* 0x0000000800597202 */ /* 0x000fe20000000f00 */
[----:B------:R-:W-:Y:S01]  /*9efb0*/  IMAD.MOV.U32 R88, RZ, RZ, R9 ;  /* 0x000000ffff587224 */ /* 0x000fe200078e0009 */
[----:B------:R-:W-:Y:S01]  /*9efc0*/  MOV R84, R11 ;  /* 0x0000000b00547202 */ /* 0x000fe20000000f00 */
[----:B------:R-:W-:Y:S02]  /*9efd0*/  IMAD.MOV.U32 R85, RZ, RZ, R10 ;  /* 0x000000ffff557224 */ /* 0x000fe400078e000a */
[----:B------:R-:W-:Y:S08]  /*9efe0*/  HMMA.1688.F32.TF32 R8, R40, R66, R184 ;  /* 0x000000422808723c */ /* 0x000ff000000810b8 */
[----:B------:R-:W-:Y:S01]  /*9eff0*/  HMMA.1688.F32.TF32 R196, R196, R176, R4 ;  /* 0x000000b0c4c4723c */ /* 0x000fe20000081004 */
[----:B------:R3:W-:Y:S11]  /*9f000*/  STL.64 [R1+0x6fc0], R26 ;  /* 0x006fc01a01007387 */ /* 0x0007f60000100a00 */
[----:B------:R-:W-:Y:S04]  /*9f010*/  @!UPT UIADD3 URZ, URZ, URZ, URZ ;  /* 0x0000003f3f3ff290 */ /* 0x000fe8000fffe03f */
[----:B------:R-:W-:Y:S01]  /*9f020*/  IMAD.MOV.U32 R97, RZ, RZ, R8 ;  /* 0x000000ffff617224 */ /* 0x000fe200078e0008 */
[----:B------:R-:W-:Y:S01]  /*9f030*/  MOV R93, R10 ;  /* 0x0000000a005d7202 */ /* 0x000fe20000000f00 */
[----:B------:R-:W-:Y:S02]  /*9f040*/  IMAD.MOV.U32 R96, RZ, RZ, R9 ;  /* 0x000000ffff607224 */ /* 0x000fe400078e0009 */
[----:B------:R-:W-:Y:S02]  /*9f050*/  IMAD.MOV.U32 R92, RZ, RZ, R11 ;  /* 0x000000ffff5c7224 */ /* 0x000fe400078e000b */
[----:B------:R-:W-:Y:S01]  /*9f060*/  IMAD.MOV.U32 R184, RZ, RZ, R99 ;  /* 0x000000ffffb87224 */ /* 0x000fe200078e0063 */
[----:B------:R-:W-:Y:S01]  /*9f070*/  HMMA.1688.F32.TF32 R8, R40, R70, R248 ;  /* 0x000000462808723c */ /* 0x000fe200000810f8 */
[----:B------:R4:W-:Y:S04]  /*9f080*/  STL.64 [R1+0x6fb8], R24 ;  /* 0x006fb81801007387 */ /* 0x0009e80000100a00 */
[----:B------:R1:W-:Y:S04]  /*9f090*/  STL.64 [R1+0x71d8], R22 ;  /* 0x0071d81601007387 */ /* 0x0003e80000100a00 */
[----:B------:R1:W-:Y:S04]  /*9f0a0*/  STL.64 [R1+0x71d0], R20 ;  /* 0x0071d01401007387 */ /* 0x0003e80000100a00 */
[----:B------:R-:W-:Y:S04]  /*9f0b0*/  STL.64 [R1+0x71e8], R18 ;  /* 0x0071e81201007387 */ /* 0x000fe80000100a00 */
[----:B------:R-:W-:Y:S04]  /*9f0c0*/  STL.64 [R1+0x71e0], R16 ;  /* 0x0071e01001007387 */ /* 0x000fe80000100a00 */
[----:B------:R-:W-:Y:S04]  /*9f0d0*/  STL.64 [R1+0x71f8], R14 ;  /* 0x0071f80e01007387 */ /* 0x000fe80000100a00 */
[----:B------:R-:W-:Y:S04]  /*9f0e0*/  STL.64 [R1+0x71f0], R12 ;  /* 0x0071f00c01007387 */ /* 0x000fe80000100a00 */
[----:B------:R-:W-:Y:S01]  /*9f0f0*/  STL.64 [R1+0x7208], R198 ;  /* 0x007208c601007387 */ /* 0x000fe20000100a00 */
[----:B------:R-:W-:-:S03]  /*9f100*/  MOV R185, R98 ;  /* 0x0000006200b97202 */ /* 0x000fc60000000f00 */
[----:B------:R-:W-:Y:S01]  /*9f110*/  STL.64 [R1+0x7200], R196 ;  /* 0x007200c401007387 */ /* 0x000fe20000100a00 */
[----:B------:R-:W-:-:S03]  /*9f120*/  IMAD.MOV.U32 R186, RZ, RZ, R103 ;  /* 0x000000ffffba7224 */ /* 0x000fc600078e0067 */
[----:B------:R-:W2:Y:S01]  /*9f130*/  LDL.LU R99, [R1+0x74ac] ;  /* 0x0074ac0001637983 */ /* 0x000ea20000300800 */
[----:B------:R-:W-:-:S03]  /*9f140*/  IMAD.MOV.U32 R187, RZ, RZ, R102 ;  /* 0x000000ffffbb7224 */ /* 0x000fc600078e0066 */
[----:B------:R-:W-:Y:S01]  /*9f150*/  STL.64 [R1+0x36c0], R8 ;  /* 0x0036c00801007387 */ /* 0x000fe20000100a00 */
[----:B------:R-:W-:-:S03]  /*9f160*/  MOV R188, R167 ;  /* 0x000000a700bc7202 */ /* 0x000fc60000000f00 */
[----:B------:R1:W-:Y:S01]  /*9f170*/  STL.64 [R1+0x36c8], R10 ;  /* 0x0036c80a01007387 */ /* 0x0003e20000100a00 */
[----:B------:R-:W-:-:S03]  /*9f180*/  IMAD.MOV.U32 R189, RZ, RZ, R166 ;  /* 0x000000ffffbd7224 */ /* 0x000fc600078e00a6 */
[----:B------:R-:W2:Y:S01]  /*9f190*/  LDL.LU R98, [R1+0x74a8] ;  /* 0x0074a80001627983 */ /* 0x000ea20000300800 */
[----:B------:R-:W-:-:S03]  /*9f1a0*/  IMAD.MOV.U32 R190, RZ, RZ, R171 ;  /* 0x000000ffffbe7224 */ /* 0x000fc600078e00ab */
[----:B------:R-:W2:Y:S01]  /*9f1b0*/  LDL.LU R103, [R1+0x74a4] ;  /* 0x0074a40001677983 */ /* 0x000ea20000300800 */
[----:B------:R-:W-:-:S03]  /*9f1c0*/  MOV R191, R170 ;  /* 0x000000aa00bf7202 */ /* 0x000fc60000000f00 */
[----:B------:R-:W2:Y:S01]  /*9f1d0*/  LDL.LU R102, [R1+0x74a0] ;  /* 0x0074a00001667983 */ /* 0x000ea20000300800 */
[----:B------:R-:W-:-:S03]  /*9f1e0*/  IMAD.MOV.U32 R192, RZ, RZ, R143 ;  /* 0x000000ffffc07224 */ /* 0x000fc600078e008f */
[----:B------:R-:W2:Y:S01]  /*9f1f0*/  LDL.LU R167, [R1+0x749c] ;  /* 0x00749c0001a77983 */ /* 0x000ea20000300800 */
[----:B------:R-:W-:-:S03]  /*9f200*/  IMAD.MOV.U32 R193, RZ, RZ, R142 ;  /* 0x000000ffffc17224 */ /* 0x000fc600078e008e */
[----:B------:R-:W3:Y:S01]  /*9f210*/  LDL.LU R166, [R1+0x7498] ;  /* 0x0074980001a67983 */ /* 0x000ee20000300800 */
[----:B------:R-:W-:-:S03]  /*9f220*/  MOV R194, R147 ;  /* 0x0000009300c27202 */ /* 0x000fc60000000f00 */
[----:B------:R-:W4:Y:S01]  /*9f230*/  LDL.LU R171, [R1+0x7494] ;  /* 0x0074940001ab7983 */ /* 0x000f220000300800 */
[----:B------:R-:W-:-:S03]  /*9f240*/  IMAD.MOV.U32 R195, RZ, RZ, R146 ;  /* 0x000000ffffc37224 */ /* 0x000fc600078e0092 */
[----:B------:R-:W4:Y:S04]  /*9f250*/  LDL.LU R170, [R1+0x7490] ;  /* 0x0074900001aa7983 */ /* 0x000f280000300800 */
[----:B------:R-:W4:Y:S04]  /*9f260*/  LDL.LU R143, [R1+0x748c] ;  /* 0x00748c00018f7983 */ /* 0x000f280000300800 */
[----:B------:R-:W4:Y:S04]  /*9f270*/  LDL.LU R142, [R1+0x7488] ;  /* 0x00748800018e7983 */ /* 0x000f280000300800 */
[----:B------:R-:W4:Y:S04]  /*9f280*/  LDL.LU R147, [R1+0x7484] ;  /* 0x0074840001937983 */ /* 0x000f280000300800 */
[----:B------:R-:W4:Y:S04]  /*9f290*/  LDL.LU R146, [R1+0x7480] ;  /* 0x0074800001927983 */ /* 0x000f280000300800 */
[----:B------:R-:W4:Y:S04]  /*9f2a0*/  LDL.LU R159, [R1+0x747c] ;  /* 0x00747c00019f7983 */ /* 0x000f280000300800 */
[----:B------:R-:W1:Y:S04]  /*9f2b0*/  LDL.LU R158, [R1+0x7478] ;  /* 0x00747800019e7983 */ /* 0x000e680000300800 */
        /* <DEDUP_REMOVED lines=14> */
[----:B------:R-:W-:Y:S01]  /*9f3a0*/  MOV R208, R178 ;  /* 0x000000b200d07202 */ /* 0x000fe20000000f00 */
[----:B------:R-:W-:-:S02]  /*9f3b0*/  IMAD.MOV.U32 R209, RZ, RZ, R179 ;  /* 0x000000ffffd17224 */ /* 0x000fc400078e00b3 */
[----:B------:R-:W4:Y:S01]  /*9f3c0*/  LDL.LU R178, [R1+0x743c] ;  /* 0x00743c0001b27983 */ /* 0x000f220000300800 */
[----:B------:R-:W-:Y:S01]  /*9f3d0*/  IMAD.MOV.U32 R210, RZ, RZ, R174 ;  /* 0x000000ffffd27224 */ /* 0x000fe200078e00ae */
[----:B------:R-:W-:Y:S02]  /*9f3e0*/  MOV R211, R175 ;  /* 0x000000af00d37202 */ /* 0x000fe40000000f00 */
[----:B------:R-:W4:Y:S01]  /*9f3f0*/  LDL.LU R179, [R1+0x7438] ;  /* 0x0074380001b37983 */ /* 0x000f220000300800 */
[----:B------:R-:W-:-:S03]  /*9f400*/  IMAD.MOV.U32 R228, RZ, RZ, R127 ;  /* 0x000000ffffe47224 */ /* 0x000fc600078e007f */
[----:B------:R-:W4:Y:S01]  /*9f410*/  LDL.LU R174, [R1+0x7434] ;  /* 0x0074340001ae7983 */ /* 0x000f220000300800 */
[----:B------:R-:W-:Y:S01]  /*9f420*/  IMAD.MOV.U32 R229, RZ, RZ, R126 ;  /* 0x000000ffffe57224 */ /* 0x000fe200078e007e */
[----:B------:R-:W-:Y:S02]  /*9f430*/  MOV R230, R131 ;  /* 0x0000008300e67202 */ /* 0x000fe40000000f00 */
[----:B------:R-:W4:Y:S01]  /*9f440*/  LDL.LU R175, [R1+0x7430] ;  /* 0x0074300001af7983 */ /* 0x000f220000300800 */
[----:B------:R-:W-:-:S03]  /*9f450*/  IMAD.MOV.U32 R231, RZ, RZ, R130 ;  /* 0x000000ffffe77224 */ /* 0x000fc600078e0082 */
[----:B------:R-:W4:Y:S04]  /*9f460*/  LDL.LU R127, [R1+0x742c] ;  /* 0x00742c00017f7983 */ /* 0x000f280000300800 */
[----:B------:R-:W4:Y:S04]  /*9f470*/  LDL.LU R126, [R1+0x7428] ;  /* 0x00742800017e7983 */ /* 0x000f280000300800 */
[----:B------:R-:W4:Y:S04]  /*9f480*/  LDL.LU R131, [R1+0x7424] ;  /* 0x0074240001837983 */ /* 0x000f280000300800 */
[----:B------:R-:W4:Y:S01]  /*9f490*/  LDL.LU R130, [R1+0x7420] ;  /* 0x0074200001827983 */ /* 0x000f220000300800 */
        /* <DEDUP_REMOVED lines=11> */
[----:B------:R-:W-:Y:S01]  /*9f550*/  LDS R4, [R2+0x4080] ;  /* 0x0040800002047984 */ /* 0x000fe20000000800 */
[----:B------:R-:W-:-:S03]  /*9f560*/  IMAD.MOV.U32 R218, RZ, RZ, R90 ;  /* 0x000000ffffda7224 */ /* 0x000fc600078e005a */
[----:B------:R-:W-:Y:S04]  /*9f570*/  LDS R6, [R2+0x6080] ;  /* 0x0060800002067984 */ /* 0x000fe80000000800 */
[----:B------:R-:W-:Y:S04]  /*9f580*/  LDS R5, [R0+0x4080] ;  /* 0x0040800000057984 */ /* 0x000fe80000000800 */
[----:B------:R-:W1:Y:S01]  /*9f590*/  LDS R7, [R0+0x6080] ;  /* 0x0060800000077984 */ /* 0x000e620000000800 */
[----:B--2---:R-:W-:Y:S02]  /*9f5a0*/  IMAD.MOV.U32 R207, RZ, RZ, R167 ;  /* 0x000000ffffcf7224 */ /* 0x004fe400078e00a7 */
[----:B---3--:R-:W-:Y:S01]  /*9f5b0*/  IMAD.MOV.U32 R206, RZ, RZ, R166 ;  /* 0x000000ffffce7224 */ /* 0x008fe200078e00a6 */
[----:B----4-:R-:W-:Y:S01]  /*9f5c0*/  MOV R205, R171 ;  /* 0x000000ab00cd7202 */ /* 0x010fe20000000f00 */
[----:B------:R-:W-:-:S02]  /*9f5d0*/  IMAD.MOV.U32 R204, RZ, RZ, R170 ;  /* 0x000000ffffcc7224 */ /* 0x000fc400078e00aa */
[----:B------:R-:W2:Y:S04]  /*9f5e0*/  LDL.LU R170, [R1+0x741c] ;  /* 0x00741c0001aa7983 */ /* 0x000ea80000300800 */
[----:B------:R-:W3:Y:S04]  /*9f5f0*/  LDL.LU R171, [R1+0x7418] ;  /* 0x0074180001ab7983 */ /* 0x000ee80000300800 */
[----:B------:R-:W4:Y:S01]  /*9f600*/  LDL.LU R166, [R1+0x7414] ;  /* 0x0074140001a67983 */ /* 0x000f220000300800 */
[----:B------:R-:W-:Y:S02]  /*9f610*/  IMAD.MOV.U32 R202, RZ, RZ, R142 ;  /* 0x000000ffffca7224 */ /* 0x000fe400078e008e */
[----:B------:R-:W-:Y:S01]  /*9f620*/  IMAD.MOV.U32 R201, RZ, RZ, R147 ;  /* 0x000000ffffc97224 */ /* 0x000fe200078e0093 */
[----:B------:R-:W4:Y:S01]  /*9f630*/  LDL.LU R167, [R1+0x7410] ;  /* 0x0074100001a77983 */ /* 0x000f220000300800 */
[----:B------:R-:W-:-:S03]  /*9f640*/  MOV R200, R146 ;  /* 0x0000009200c87202 */ /* 0x000fc60000000f00 */
[----:B------:R-:W4:Y:S01]  /*9f650*/  LDL.LU R146, [R1+0x740c] ;  /* 0x00740c0001927983 */ /* 0x000f220000300800 */
[----:B------:R-:W-:-:S03]  /*9f660*/  MOV R203, R143 ;  /* 0x0000008f00cb7202 */ /* 0x000fc60000000f00 */
[----:B------:R-:W4:Y:S04]  /*9f670*/  LDL.LU R147, [R1+0x7408] ;  /* 0x0074080001937983 */ /* 0x000f280000300800 */
[----:B------:R-:W4:Y:S01]  /*9f680*/  LDL.LU R142, [R1+0x7404] ;  /* 0x00740400018e7983 */ /* 0x000f220000300800 */
[----:B-1----:R-:W-:Y:S01]  /*9f690*/  MOV R246, R158 ;  /* 0x0000009e00f67202 */ /* 0x002fe20000000f00 */
[----:B------:R-:W-:Y:S02]  /*9f6a0*/  IMAD.MOV.U32 R245, RZ, RZ, R163 ;  /* 0x000000fffff57224 */ /* 0x000fe400078e00a3 */
[----:B------:R-:W4:Y:S01]  /*9f6b0*/  LDL.LU R143, [R1+0x7400] ;  /* 0x00740000018f7983 */ /* 0x000f220000300800 */
[----:B------:R-:W-:-:S03]  /*9f6c0*/  IMAD.MOV.U32 R244, RZ, RZ, R162 ;  /* 0x000000fffff47224 */ /* 0x000fc600078e00a2 */
[----:B------:R-:W4:Y:S01]  /*9f6d0*/  LDL.LU R162, [R1+0x73fc] ;  /* 0x0073fc0001a27983 */ /* 0x000f220000300800 */
[----:B------:R-:W-:-:S03]  /*9f6e0*/  IMAD.MOV.U32 R247, RZ, RZ, R159 ;  /* 0x000000fffff77224 */ /* 0x000fc600078e009f */
[----:B------:R-:W4:Y:S04]  /*9f6f0*/  LDL.LU R163, [R1+0x73f8] ;  /* 0x0073f80001a37983 */ /* 0x000f280000300800 */
[----:B------:R-:W4:Y:S04]  /*9f700*/  LDL.LU R158, [R1+0x73f4] ;  /* 0x0073f400019e7983 */ /* 0x000f280000300800 */
[----:B------:R-:W4:Y:S01]  /*9f710*/  LDL.LU R159, [R1+0x73f0] ;  /* 0x0073f000019f7983 */ /* 0x000f220000300800 */
[----:B------:R-:W-:Y:S02]  /*9f720*/  IMAD.MOV.U32 R51, RZ, RZ, R138 ;  /* 0x000000ffff337224 */ /* 0x000fe400078e008a */
[----:B------:R-:W-:Y:S01]  /*9f730*/  IMAD.MOV.U32 R50, RZ, RZ, R139 ;  /* 0x000000ffff327224 */ /* 0x000fe200078e008b */
[----:B------:R-:W-:Y:S01]  /*9f740*/  MOV R49, R134 ;  /* 0x0000008600317202 */ /* 0x000fe20000000f00 */
[----:B------:R-:W-:-:S02]  /*9f750*/  IMAD.MOV.U32 R48, RZ, RZ, R135 ;  /* 0x000000ffff307224 */ /* 0x000fc400078e0087 */
[----:B------:R-:W4:Y:S04]  /*9f760*/  LDL.LU R135, [R1+0x73ec] ;  /* 0x0073ec0001877983 */ /* 0x000f280000300800 */
[----:B------:R-:W4:Y:S04]  /*9f770*/  LDL.LU R134, [R1+0x73e8] ;  /* 0x0073e80001867983 */ /* 0x000f280000300800 */
        /* <DEDUP_REMOVED lines=8> */
[----:B------:R-:W4:Y:S04]  /*9f800*/  LDL.LU R150, [R1+0x73d4] ;  /* 0x0073d40001967983 */ /* 0x000f280000300800 */
[----:B------:R-:W4:Y:S01]  /*9f810*/  LDL.LU R151, [R1+0x73d0] ;  /* 0x0073d00001977983 */ /* 0x000f220000300800 */
[----:B------:R-:W-:Y:S02]  /*9f820*/  IMAD.MOV.U32 R37, RZ, RZ, R174 ;  /* 0x000000ffff257224 */ /* 0x000fe400078e00ae */
[----:B------:R-:W-:Y:S01]  /*9f830*/  IMAD.MOV.U32 R36, RZ, RZ, R175 ;  /* 0x000000ffff247224 */ /* 0x000fe200078e00af */
[----:B------:R-:W-:Y:S01]  /*9f840*/  MOV R38, R179 ;  /* 0x000000b300267202 */ /* 0x000fe20000000f00 */
[----:B------:R-:W4:Y:S01]  /*9f850*/  LDL.LU R175, [R1+0x73cc] ;  /* 0x0073cc0001af7983 */ /* 0x000f220000300800 */
[----:B------:R-:W-:-:S03]  /*9f860*/  IMAD.MOV.U32 R39, RZ, RZ, R178 ;  /* 0x000000ffff277224 */ /* 0x000fc600078e00b2 */
[----:B------:R-:W4:Y:S04]  /*9f870*/  LDL.LU R174, [R1+0x73c8] ;  /* 0x0073c80001ae7983 */ /* 0x000f280000300800 */
[----:B------:R-:W4:Y:S04]  /*9f880*/  LDL.LU R179, [R1+0x73c4] ;  /* 0x0073c40001b37983 */ /* 0x000f280000300800 */
[----:B------:R-:W4:Y:S01]  /*9f890*/  LDL.LU R178, [R1+0x73c0] ;  /* 0x0073c00001b27983 */ /* 0x000f220000300800 */
        /* <DEDUP_REMOVED lines=15> */
[----:B------:R-:W-:Y:S01]  /*9f990*/  MOV R22, R163 ;  /* 0x000000a300167202 */ /* 0x000fe20000000f00 */
        /* <DEDUP_REMOVED lines=14> */
[----:B------:R-:W4:Y:S04]  /*9fa80*/  LDL.LU R155, [R1+0x7384] ;  /* 0x00738400019b7983 */ /* 0x000f280000300800 */
[----:B------:R-:W4:Y:S01]  /*9fa90*/  LDL.LU R154, [R1+0x7380] ;  /* 0x00738000019a7983 */ /* 0x000f220000300800 */
[----:B------:R-:W-:Y:S01]  /*9faa0*/  HMMA.1688.F32.TF32 R108, R40, R54, R220 ;  /* 0x00000036286c723c */ /* 0x000fe200000810dc */
[----:B------:R-:W-:Y:S01]  /*9fab0*/  IMAD.MOV.U32 R13, RZ, RZ, R179 ;  /* 0x000000ffff0d7224 */ /* 0x000fe200078e00b3 */
[----:B------:R-:W-:Y:S01]  /*9fac0*/  MOV R12, R178 ;  /* 0x000000b2000c7202 */ /* 0x000fe20000000f00 */
[----:B------:R-:W-:Y:S01]  /*9fad0*/  IMAD.MOV.U32 R14, RZ, RZ, R174 ;  /* 0x000000ffff0e7224 */ /* 0x000fe200078e00ae */
[----:B------:R-:W4:Y:S01]  /*9fae0*/  LDL.LU R178, [R1+0x737c] ;  /* 0x00737c0001b27983 */ /* 0x000f220000300800 */
[----:B------:R-:W-:-:S03]  /*9faf0*/  MOV R15, R175 ;  /* 0x000000af000f7202 */ /* 0x000fc60000000f00 */
[----:B------:R-:W4:Y:S04]  /*9fb00*/  LDL.LU R179, [R1+0x7378] ;  /* 0x0073780001b37983 */ /* 0x000f280000300800 */
[----:B------:R-:W4:Y:S04]  /*9fb10*/  LDL.LU R174, [R1+0x7374] ;  /* 0x0073740001ae7983 */ /* 0x000f280000300800 */
[----:B------:R-:W4:Y:S08]  /*9fb20*/  LDL.LU R175, [R1+0x7370] ;  /* 0x0073700001af7983 */ /* 0x000f300000300800 */
        /* <DEDUP_REMOVED lines=28> */
[----:B--2---:R-:W-:Y:S01]  /*9fcf0*/  IMAD.MOV.U32 R199, RZ, RZ, R167 ;  /* 0x000000ffffc77224 */ /* 0x004fe200078e00a7 */
[----:B---3--:R-:W-:Y:S01]  /*9fd00*/  MOV R198, R166 ;  /* 0x000000a600c67202 */ /* 0x008fe20000000f00 */
[----:B----4-:R-:W-:Y:S02]  /*9fd10*/  IMAD.MOV.U32 R197, RZ, RZ, R171 ;  /* 0x000000ffffc57224 */ /* 0x010fe400078e00ab */
[----:B------:R-:W-:Y:S02]  /*9fd20*/  IMAD.MOV.U32 R196, RZ, RZ, R170 ;  /* 0x000000ffffc47224 */ /* 0x000fe400078e00aa */
[----:B------:R-:W2:Y:S04]  /*9fd30*/  LDL.LU R170, [R1+0x736c] ;  /* 0x00736c0001aa7983 */ /* 0x000ea80000300800 */
[----:B------:R-:W2:Y:S04]  /*9fd40*/  LDL.LU R171, [R1+0x7368] ;  /* 0x0073680001ab7983 */ /* 0x000ea80000300800 */
[----:B------:R-:W3:Y:S04]  /*9fd50*/  LDL.LU R166, [R1+0x7364] ;  /* 0x0073640001a67983 */ /* 0x000ee80000300800 */
[----:B------:R-:W3:Y:S01]  /*9fd60*/  LDL.LU R167, [R1+0x7360] ;  /* 0x0073600001a77983 */ /* 0x000ee20000300800 */
[----:B------:R-:W-:-:S02]  /*9fd70*/  IMAD.MOV.U32 R115, RZ, RZ, R159 ;  /* 0x000000ffff737224 */ /* 0x000fc400078e009f */
[----:B------:R-:W-:Y:S01]  /*9fd80*/  IMAD.MOV.U32 R114, RZ, RZ, R158 ;  /* 0x000000ffff727224 */ /* 0x000fe200078e009e */
[----:B------:R-:W-:Y:S01]  /*9fd90*/  MOV R113, R163 ;  /* 0x000000a300717202 */ /* 0x000fe20000000f00 */
[----:B------:R-:W-:Y:S02]  /*9fda0*/  IMAD.MOV.U32 R112, RZ, RZ, R162 ;  /* 0x000000ffff707224 */ /* 0x000fe400078e00a2 */
[----:B------:R-:W4:Y:S04]  /*9fdb0*/  LDL.LU R162, [R1+0x735c] ;  /* 0x00735c0001a27983 */ /* 0x000f280000300800 */
[----:B------:R-:W4:Y:S04]  /*9fdc0*/  LDL.LU R163, [R1+0x7358] ;  /* 0x0073580001a37983 */ /* 0x000f280000300800 */
[----:B------:R-:W2:Y:S04]  /*9fdd0*/  LDL.LU R158, [R1+0x7354] ;  /* 0x00735400019e7983 */ /* 0x000ea80000300800 */
[----:B------:R-:W2:Y:S01]  /*9fde0*/  LDL.LU R159, [R1+0x7350] ;  /* 0x00735000019f7983 */ /* 0x000ea20000300800 */
[----:B------:R-:W-:Y:S01]  /*9fdf0*/  IMAD.MOV.U32 R116, RZ, RZ, R146 ;  /* 0x000000ffff747224 */ /* 0x000fe200078e0092 */
[----:B------:R-:W-:Y:S01]  /*9fe00*/  MOV R118, R142 ;  /* 0x0000008e00767202 */ /* 0x000fe20000000f00 */
[----:B------:R-:W-:-:S02]  /*9fe10*/  IMAD.MOV.U32 R117, RZ, RZ, R147 ;  /* 0x000000ffff757224 */ /* 0x000fc400078e0093 */
[----:B------:R-:W-:Y:S01]  /*9fe20*/  IMAD.MOV.U32 R119, RZ, RZ, R143 ;  /* 0x000000ffff777224 */ /* 0x000fe200078e008f */
[----:B------:R-:W-:Y:S01]  /*9fe30*/  MOV R111, R151 ;  /* 0x00000097006f7202 */ /* 0x000fe20000000f00 */
[----:B------:R-:W-:Y:S02]  /*9fe40*/  IMAD.MOV.U32 R110, RZ, RZ, R150 ;  /* 0x000000ffff6e7224 */ /* 0x000fe400078e0096 */
[----:B------:R-:W-:Y:S01]  /*9fe50*/  IMAD.MOV.U32 R109, RZ, RZ, R155 ;  /* 0x000000ffff6d7224 */ /* 0x000fe200078e009b */
[----:B------:R-:W-:Y:S02]  /*9fe60*/  MOV R108, R154 ;  /* 0x0000009a006c7202 */ /* 0x000fe40000000f00 */
        /* <DEDUP_REMOVED lines=31> */
[----:B------:R-:W3:Y:S04]  /*a0060*/  LDL.LU R78, [R1+0x72d0] ;  /* 0x0072d000014e7983 */ /* 0x000ee80000300800 */
[----:B------:R-:W3:Y:S04]  /*a0070*/  LDL.LU R79, [R1+0x72cc] ;  /* 0x0072cc00014f7983 */ /* 0x000ee80000300800 */
[----:B------:R-:W4:Y:S04]  /*a0080*/  LDL.LU R87, [R1+0x72c8] ;  /* 0x0072c80001577983 */ /* 0x000f280000300800 */
[----:B------:R-:W4:Y:S04]  /*a0090*/  LDL.LU R82, [R1+0x72c4] ;  /* 0x0072c40001527983 */ /* 0x000f280000300800 */
[----:B------:R-:W4:Y:S01]  /*a00a0*/  LDL.LU R83, [R1+0x72c0] ;  /* 0x0072c00001537983 */ /* 0x000f220000300800 */
[C---:B--2---:R-:W-:Y:S08]  /*a00b0*/  HMMA.1688.F32.TF32 R108, R40.reuse, R74, R108 ;  /* 0x0000004a286c723c */ /* 0x044ff0000008106c */
[C---:B---3--:R-:W-:Y:S08]  /*a00c0*/  HMMA.1688.F32.TF32 R112, R40.reuse, R78, R112 ;  /* 0x0000004e2870723c */ /* 0x048ff00000081070 */
[C---:B----4-:R-:W-:Y:S07]  /*a00d0*/  HMMA.1688.F32.TF32 R116, R40.reuse, R82, R116 ;  /* 0x000000522874723c */ /* 0x050fee0000081074 */
[----:B------:R-:W-:Y:S04]  /*a00e0*/  STL.64 [R1+0x36b0], R108 ;  /* 0x0036b06c01007387 */ /* 0x000fe80000100a00 */
[----:B------:R1:W-:Y:S04]  /*a00f0*/  STL.64 [R1+0x36b8], R110 ;  /* 0x0036b86e01007387 */ /* 0x0003e80000100a00 */
[----:B-1----:R-:W2:Y:S04]  /*a0100*/  LDL.LU.64 R110, [R1+0x72b8] ;  /* 0x0072b800016e7983 */ /* 0x002ea80000300a00 */
[----:B------:R-:W3:Y:S04]  /*a0110*/  LDL.LU.64 R108, [R1+0x72b0] ;  /* 0x0072b000016c7983 */ /* 0x000ee80000300a00 */
[----:B------:R-:W-:Y:S04]  /*a0120*/  STL.64 [R1+0x36a0], R112 ;  /* 0x0036a07001007387 */ /* 0x000fe80000100a00 */
[----:B------:R1:W-:Y:S04]  /*a0130*/  STL.64 [R1+0x36a8], R114 ;  /* 0x0036a87201007387 */ /* 0x0003e80000100a00 */
[----:B-1----:R-:W4:Y:S04]  /*a0140*/  LDL.LU.64 R114, [R1+0x72a8] ;  /* 0x0072a80001727983 */ /* 0x002f280000300a00 */
[----:B------:R-:W3:Y:S04]  /*a0150*/  LDL.LU.64 R112, [R1+0x72a0] ;  /* 0x0072a00001707983 */ /* 0x000ee80000300a00 */
[----:B------:R-:W-:Y:S04]  /*a0160*/  STL.64 [R1+0x3690], R116 ;  /* 0x0036907401007387 */ /* 0x000fe80000100a00 */
[----:B------:R1:W-:Y:S04]  /*a0170*/  STL.64 [R1+0x3698], R118 ;  /* 0x0036987601007387 */ /* 0x0003e80000100a00 */
[----:B-1----:R-:W3:Y:S01]  /*a0180*/  LDL.LU.64 R118, [R1+0x7298] ;  /* 0x0072980001767983 */ /* 0x002ee20000300a00 */
[C---:B------:R-:W-:Y:S03]  /*a0190*/  HMMA.1688.F32.TF32 R196, R40.reuse, R86, R196 ;  /* 0x0000005628c4723c */ /* 0x040fe600000810c4 */
[----:B------:R-:W3:Y:S11]  /*a01a0*/  LDL.LU.64 R116, [R1+0x7290] ;  /* 0x0072900001747983 */ /* 0x000ef60000300a00 */
[----:B------:R-:W-:Y:S09]  /*a01b0*/  @!UPT UIADD3 URZ, URZ, URZ, URZ ;  /* 0x0000003f3f3ff290 */ /* 0x000ff2000fffe03f */
[----:B------:R-:W-:Y:S04]  /*a01c0*/  STL.64 [R1+0x3680], R196 ;  /* 0x003680c401007387 */ /* 0x000fe80000100a00 */
[----:B------:R1:W-:Y:S02]  /*a01d0*/  STL.64 [R1+0x3688], R198 ;  /* 0x003688c601007387 */ /* 0x0003e40000100a00 */
[C---:B-1----:R-:W-:Y:S08]  /*a01e0*/  HMMA.1688.F32.TF32 R196, R40.reuse, R90, R12 ;  /* 0x0000005a28c4723c */ /* 0x042ff0000008100c */
[C---:B------:R-:W-:Y:S08]  /*a01f0*/  HMMA.1688.F32.TF32 R12, R40.reuse, R94, R8 ;  /* 0x0000005e280c723c */ /* 0x040ff00000081008 */
[C---:B------:R-:W-:Y:S07]  /*a0200*/  HMMA.1688.F32.TF32 R8, R40.reuse, R98, R16 ;  /* 0x000000622808723c */ /* 0x040fee0000081010 */
[----:B------:R-:W-:Y:S01]  /*a0210*/  STL.64 [R1+0x3670], R196 ;  /* 0x003670c401007387 */ /* 0x000fe20000100a00 */
[C---:B------:R-:W-:Y:S03]  /*a0220*/  HMMA.1688.F32.TF32 R16, R40.reuse, R102, R20 ;  /* 0x000000662810723c */ /* 0x040fe60000081014 */
[----:B------:R-:W-:Y:S04]  /*a0230*/  STL.64 [R1+0x3678], R198 ;  /* 0x003678c601007387 */ /* 0x000fe80000100a00 */
[----:B------:R-:W-:Y:S04]  /*a0240*/  STL.64 [R1+0x3660], R12 ;  /* 0x0036600c01007387 */ /* 0x000fe80000100a00 */
[----:B------:R1:W-:Y:S04]  /*a0250*/  STL.64 [R1+0x3668], R14 ;  /* 0x0036680e01007387 */ /* 0x0003e80000100a00 */
[----:B------:R-:W-:Y:S04]  /*a0260*/  STL.64 [R1+0x3650], R8 ;  /* 0x0036500801007387 */ /* 0x000fe80000100a00 */
[----:B------:R2:W-:Y:S01]  /*a0270*/  STL.64 [R1+0x3658], R10 ;  /* 0x0036580a01007387 */ /* 0x0005e20000100a00 */
[C---:B-1----:R-:W-:Y:S03]  /*a0280*/  HMMA.1688.F32.TF32 R12, R40.reuse, R106, R24 ;  /* 0x0000006a280c723c */ /* 0x042fe60000081018 */
[----:B------:R-:W-:Y:S04]  /*a0290*/  STL.64 [R1+0x3640], R16 ;  /* 0x0036401001007387 */ /* 0x000fe80000100a00 */
[----:B------:R4:W-:Y:S11]  /*a02a0*/  STL.64 [R1+0x3648], R18 ;  /* 0x0036481201007387 */ /* 0x0009f60000100a00 */
[----:B------:R-:W-:Y:S05]  /*a02b0*/  @!UPT UIADD3 URZ, URZ, URZ, URZ ;  /* 0x0000003f3f3ff290 */ /* 0x000fea000fffe03f */
[----:B------:R-:W-:Y:S04]  /*a02c0*/  STL.64 [R1+0x3630], R12 ;  /* 0x0036300c01007387 */ /* 0x000fe80000100a00 */
[----:B------:R-:W-:Y:S01]  /*a02d0*/  STL.64 [R1+0x3638], R14 ;  /* 0x0036380e01007387 */ /* 0x000fe20000100a00 */
[C---:B--2---:R-:W-:Y:S08]  /*a02e0*/  HMMA.1688.F32.TF32 R8, R40.reuse, R110, R28 ;  /* 0x0000006e2808723c */ /* 0x044ff0000008101c */
[C---:B----4-:R-:W-:Y:S11]  /*a02f0*/  HMMA.1688.F32.TF32 R16, R40.reuse, R114, R32 ;  /* 0x000000722810723c */ /* 0x050ff60000081020 */
[----:B------:R-:W-:Y:S04]  /*a0300*/  @!UPT UIADD3 URZ, URZ, URZ, URZ ;  /* 0x0000003f3f3ff290 */ /* 0x000fe8000fffe03f */
[----:B------:R-:W-:Y:S04]  /*a0310*/  STL.64 [R1+0x3620], R8 ;  /* 0x0036200801007387 */ /* 0x000fe80000100a00 */
[----:B------:R1:W-:Y:S02]  /*a0320*/  STL.64 [R1+0x3628], R10 ;  /* 0x0036280a01007387 */ /* 0x0003e40000100a00 */
[C---:B-1----:R-:W-:Y:S08]  /*a0330*/  HMMA.1688.F32.TF32 R8, R40.reuse, R122, R44 ;  /* 0x0000007a2808723c */ /* 0x042ff0000008102c */
[C---:B---3--:R-:W-:Y:S01]  /*a0340*/  HMMA.1688.F32.TF32 R12, R40.reuse, R118, R36 ;  /* 0x00000076280c723c */ /* 0x048fe20000081024 */
[----:B------:R-:W-:Y:S04]  /*a0350*/  STL.64 [R1+0x3610], R16 ;  /* 0x0036101001007387 */ /* 0x000fe80000100a00 */
[----:B------:R1:W-:Y:S03]  /*a0360*/  STL.64 [R1+0x3618], R18 ;  /* 0x0036181201007387 */ /* 0x0003e60000100a00 */
[C---:B-1----:R-:W-:Y:S11]  /*a0370*/  HMMA.1688.F32.TF32 R16, R40.reuse, R126, R48 ;  /* 0x0000007e2810723c */ /* 0x042ff60000081030 */
[----:B------:R-:W-:Y:S04]  /*a0380*/  @!UPT UIADD3 URZ, URZ, URZ, URZ ;  /* 0x0000003f3f3ff290 */ /* 0x000fe8000fffe03f */
[----:B------:R-:W-:Y:S04]  /*a0390*/  STL.64 [R1+0x3600], R12 ;  /* 0x0036000c01007387 */ /* 0x000fe80000100a00 */
[----:B------:R1:W-:Y:S04]  /*a03a0*/  STL.64 [R1+0x3608], R14 ;  /* 0x0036080e01007387 */ /* 0x0003e80000100a00 */
[----:B------:R-:W-:Y:S04]  /*a03b0*/  STL.64 [R1+0x35f0], R8 ;  /* 0x0035f00801007387 */ /* 0x000fe80000100a00 */
[----:B------:R2:W-:Y:S01]  /*a03c0*/  STL.64 [R1+0x35f8], R10 ;  /* 0x0035f80a01007387 */ /* 0x0005e20000100a00 */
[C---:B-1----:R-:W-:Y:S08]  /*a03d0*/  HMMA.1688.F32.TF32 R12, R40.reuse, R130, R180 ;  /* 0x00000082280c723c */ /* 0x042ff000000810b4 */
[C---:B--2---:R-:W-:Y:S01]  /*a03e0*/  HMMA.1688.F32.TF32 R8, R40.reuse, R134, R244 ;  /* 0x000000862808723c */ /* 0x044fe200000810f4 */
[----:B------:R-:W-:Y:S04]  /*a03f0*/  STL.64 [R1+0x35e0], R16 ;  /* 0x0035e01001007387 */ /* 0x000fe80000100a00 */
[----:B------:R1:W-:Y:S10]  /*a0400*/  STL.64 [R1+0x35e8], R18 ;  /* 0x0035e81201007387 */ /* 0x0003f40000100a00 */
[----:B------:R-:W-:Y:S01]  /*a0410*/  STL.64 [R1+0x35d0], R12 ;  /* 0x0035d00c01007387 */ /* 0x000fe20000100a00 */
[C---:B-1----:R-:W-:Y:S03]  /*a0420*/  HMMA.1688.F32.TF32 R16, R40.reuse, R138, R200 ;  /* 0x0000008a2810723c */ /* 0x042fe600000810c8 */
[----:B------:R1:W-:Y:S04]  /*a0430*/  STL.64 [R1+0x35d8], R14 ;  /* 0x0035d80e01007387 */ /* 0x0003e80000100a00 */
[----:B------:R-:W-:Y:S04]  /*a0440*/  STL.64 [R1+0x35c0], R8 ;  /* 0x0035c00801007387 */ /* 0x000fe80000100a00 */
[----:B------:R2:W-:Y:S01]  /*a0450*/  STL.64 [R1+0x35c8], R10 ;  /* 0x0035c80a01007387 */ /* 0x0005e20000100a00 */
[C---:B-1----:R-:W-:Y:S08]  /*a0460*/  HMMA.1688.F32.TF32 R12, R40.reuse, R142, R204 ;  /* 0x0000008e280c723c */ /* 0x042ff000000810cc */
[C---:B--2---:R-:W-:Y:S03]  /*a0470*/  HMMA.1688.F32.TF32 R8, R40.reuse, R146, R224 ;  /* 0x000000922808723c */ /* 0x044fe600000810e0 */
[----:B------:R-:W-:Y:S04]  /*a0480*/  STL.64 [R1+0x35b0], R16 ;  /* 0x0035b01001007387 */ /* 0x000fe80000100a00 */
[----:B------:R1:W-:Y:S08]  /*a0490*/  STL.64 [R1+0x35b8], R18 ;  /* 0x0035b81201007387 */ /* 0x0003f00000100a00 */
        /* <DEDUP_REMOVED lines=23> */
[----:B-1----:R-:W-:Y:S08]  /*a0610*/  HMMA.1688.F32.TF32 R12, R40, R178, R220 ;  /* 0x000000b2280c723c */ /* 0x002ff000000810dc */
        /* <DEDUP_REMOVED lines=11> */
[----:B------:R-:W-:Y:S04]  /*a06d0*/  STL.64 [R1+0x22a8], R18 ;  /* 0x0022a81201007387 */ /* 0x000fe80000100a00 */
[----:B------:R-:W2:Y:S04]  /*a06e0*/  LDL.LU R184, [R1+0x18b0] ;  /* 0x0018b00001b87983 */ /* 0x000ea80000300800 */
[----:B------:R-:W-:Y:S04]  /*a06f0*/  STL.64 [R1+0x2290], R12 ;  /* 0x0022900c01007387 */ /* 0x000fe80000100a00 */
[----:B------:R-:W-:Y:S04]  /*a0700*/  STL.64 [R1+0x2298], R14 ;  /* 0x0022980e01007387 */ /* 0x000fe80000100a00 */
[----:B------:R1:W-:Y:S04]  /*a0710*/  STL.64 [R1+0x2280], R8 ;  /* 0x0022800801007387 */ /* 0x0003e80000100a00 */
[----:B------:R3:W-:Y:S04]  /*a0720*/  STL.64 [R1+0x2288], R10 ;  /* 0x0022880a01007387 */ /* 0x0007e80000100a00 */
[----:B------:R-:W2:Y:S04]  /*a0730*/  LDL.LU R185, [R1+0x18b4] ;  /* 0x0018b40001b97983 */ /* 0x000ea80000300800 */
[----:B------:R-:W2:Y:S04]  /*a0740*/  LDL.LU R186, [R1+0x18b8] ;  /* 0x0018b80001ba7983 */ /* 0x000ea80000300800 */
[----:B------:R-:W2:Y:S04]  /*a0750*/  LDL.LU R187, [R1+0x18bc] ;  /* 0x0018bc0001bb7983 */ /* 0x000ea80000300800 */
[----:B------:R-:W4:Y:S04]  /*a0760*/  LDL.LU R188, [R1+0x18c0] ;  /* 0x0018c00001bc7983 */ /* 0x000f280000300800 */
[----:B------:R-:W4:Y:S04]  /*a0770*/  LDL.LU R189, [R1+0x18c4] ;  /* 0x0018c40001bd7983 */ /* 0x000f280000300800 */
[----:B------:R-:W4:Y:S04]  /*a0780*/  LDL.LU R190, [R1+0x18c8] ;  /* 0x0018c80001be7983 */ /* 0x000f280000300800 */
[----:B------:R-:W4:Y:S04]  /*a0790*/  LDL.LU R191, [R1+0x18cc] ;  /* 0x0018cc0001bf7983 */ /* 0x000f280000300800 */
        /* <DEDUP_REMOVED lines=60> */
[----:B-1----:R-:W2:Y:S04]  /*a0b60*/  LDL.LU R8, [R1+0x1a20] ;  /* 0x001a200001087983 */ /* 0x002ea80000300800 */
[----:B------:R-:W2:Y:S04]  /*a0b70*/  LDL.LU R9, [R1+0x1a24] ;  /* 0x001a240001097983 */ /* 0x000ea80000300800 */
[----:B---3--:R-:W2:Y:S04]  /*a0b80*/  LDL.LU R10, [R1+0x1a28] ;  /* 0x001a2800010a7983 */ /* 0x008ea80000300800 */
[----:B------:R-:W2:Y:S04]  /*a0b90*/  LDL.LU R11, [R1+0x1a2c] ;  /* 0x001a2c00010b7983 */ /* 0x000ea80000300800 */
[----:B------:R-:W3:Y:S04]  /*a0ba0*/  LDL.LU R12, [R1+0x1a30] ;  /* 0x001a3000010c7983 */ /* 0x000ee80000300800 */
[----:B------:R-:W3:Y:S04]  /*a0bb0*/  LDL.LU R13, [R1+0x1a34] ;  /* 0x001a3400010d7983 */ /* 0x000ee80000300800 */
[----:B------:R-:W3:Y:S04]  /*a0bc0*/  LDL.LU R14, [R1+0x1a38] ;  /* 0x001a3800010e7983 */ /* 0x000ee80000300800 */
[----:B------:R-:W3:Y:S04]  /*a0bd0*/  LDL.LU R15, [R1+0x1a3c] ;  /* 0x001a3c00010f7983 */ /* 0x000ee80000300800 */
[----:B------:R-:W2:Y:S04]  /*a0be0*/  LDL.LU R16, [R1+0x1a10] ;  /* 0x001a100001107983 */ /* 0x000ea80000300800 */
[----:B------:R-:W2:Y:S04]  /*a0bf0*/  LDL.LU R17, [R1+0x1a14] ;  /* 0x001a140001117983 */ /* 0x000ea80000300800 */
        /* <DEDUP_REMOVED lines=30> */
[C---:B---3--:R-:W-:Y:S08]  /*a0de0*/  HMMA.1688.F32.TF32 R40, R4.reuse, R70, R12 ;  /* 0x000000460428723c */ /* 0x048ff0000008100c */
[C---:B--2---:R-:W-:Y:S08]  /*a0df0*/  HMMA.1688.F32.TF32 R12, R4.reuse, R74, R8 ;  /* 0x0000004a040c723c */ /* 0x044ff00000081008 */
[C---:B----4-:R-:W-:Y:S07]  /*a0e00*/  HMMA.1688.F32.TF32 R8, R4.reuse, R78, R16 ;  /* 0x0000004e0408723c */ /* 0x050fee0000081010 */
[----:B------:R-:W-:Y:S01]  /*a0e10*/  STL.64 [R1+0x2270], R40 ;  /* 0x0022702801007387 */ /* 0x000fe20000100a00 */
[C---:B------:R-:W-:Y:S03]  /*a0e20*/  HMMA.1688.F32.TF32 R16, R4.reuse, R82, R20 ;  /* 0x000000520410723c */ /* 0x040fe60000081014 */
[----:B------:R-:W-:Y:S04]  /*a0e30*/  STL.64 [R1+0x2278], R42 ;  /* 0x0022782a01007387 */ /* 0x000fe80000100a00 */
[----:B------:R-:W-:Y:S04]  /*a0e40*/  STL.64 [R1+0x2260], R12 ;  /* 0x0022600c01007387 */ /* 0x000fe80000100a00 */
[----:B------:R1:W-:Y:S02]  /*a0e50*/  STL.64 [R1+0x2268], R14 ;  /* 0x0022680e01007387 */ /* 0x0003e40000100a00 */
[C---:B-1----:R-:W-:Y:S02]  /*a0e60*/  HMMA.1688.F32.TF32 R12, R4.reuse, R86, R24 ;  /* 0x00000056040c723c */ /* 0x042fe40000081018 */
[----:B------:R-:W-:Y:S04]  /*a0e70*/  STL.64 [R1+0x2250], R8 ;  /* 0x0022500801007387 */ /* 0x000fe80000100a00 */
[----:B------:R-:W-:Y:S04]  /*a0e80*/  STL.64 [R1+0x2258], R10 ;  /* 0x0022580a01007387 */ /* 0x000fe80000100a00 */
[----:B------:R-:W-:Y:S04]  /*a0e90*/  STL.64 [R1+0x2240], R16 ;  /* 0x0022401001007387 */ /* 0x000fe80000100a00 */
[----:B------:R-:W-:Y:S01]  /*a0ea0*/  STL.64 [R1+0x2248], R18 ;  /* 0x0022481201007387 */ /* 0x000fe20000100a00 */
[C---:B------:R-:W-:Y:S03]  /*a0eb0*/  HMMA.1688.F32.TF32 R20, R4.reuse, R94, R32 ;  /* 0x0000005e0414723c */ /* 0x040fe60000081020 */
[----:B------:R-:W-:Y:S04]  /*a0ec0*/  LDS R8, [R2+0x4100] ;  /* 0x0041000002087984 */ /* 0x000fe80000000800 */
[----:B------:R-:W-:Y:S04]  /*a0ed0*/  LDS R10, [R2+0x6100] ;  /* 0x00610000020a7984 */ /* 0x000fe80000000800 */
[----:B------:R-:W-:Y:S04]  /*a0ee0*/  STL.64 [R1+0x2230], R12 ;  /* 0x0022300c01007387 */ /* 0x000fe80000100a00 */
[----:B------:R1:W-:Y:S04]  /*a0ef0*/  STL.64 [R1+0x2238], R14 ;  /* 0x0022380e01007387 */ /* 0x0003e80000100a00 */
[----:B------:R-:W-:Y:S04]  /*a0f00*/  LDS R9, [R0+0x4100] ;  /* 0x0041000000097984 */ /* 0x000fe80000000800 */
[----:B------:R-:W2:Y:S01]  /*a0f10*/  LDS R11, [R0+0x6100] ;  /* 0x00610000000b7984 */ /* 0x000ea20000000800 */
[C---:B-1----:R-:W-:Y:S08]  /*a0f20*/  HMMA.1688.F32.TF32 R12, R4.reuse, R90, R28 ;  /* 0x0000005a040c723c */ /* 0x042ff0000008101c */
[C---:B------:R-:W-:Y:S11]  /*a0f30*/  HMMA.1688.F32.TF32 R16, R4.reuse, R98, R36 ;  /* 0x000000620410723c */ /* 0x040ff60000081024 */
[----:B------:R-:W-:Y:S04]  /*a0f40*/  @!UPT UIADD3 URZ, URZ, URZ, URZ ;  /* 0x0000003f3f3ff290 */ /* 0x000fe8000fffe03f */
[----:B------:R-:W-:Y:S04]  /*a0f50*/  STL.64 [R1+0x3510], R12 ;  /* 0x0035100c01007387 */ /* 0x000fe80000100a00 */
[----:B------:R1:W-:Y:S02]  /*a0f60*/  STL.64 [R1+0x3518], R14 ;  /* 0x0035180e01007387 */ /* 0x0003e40000100a00 */
[C---:B-1----:R-:W-:Y:S02]  /*a0f70*/  HMMA.1688.F32.TF32 R12, R4.reuse, R102, R44 ;  /* 0x00000066040c723c */ /* 0x042fe4000008102c */
[----:B------:R-:W-:Y:S04]  /*a0f80*/  STL.64 [R1+0x3500], R20 ;  /* 0x0035001401007387 */ /* 0x000fe80000100a00 */
[----:B------:R1:W-:Y:S04]  /*a0f90*/  STL.64 [R1+0x3508], R22 ;  /* 0x0035081601007387 */ /* 0x0003e80000100a00 */
[----:B------:R-:W-:Y:S04]  /*a0fa0*/  STL.64 [R1+0x34f0], R16 ;  /* 0x0034f01001007387 */ /* 0x000fe80000100a00 */
[----:B------:R3:W-:Y:S01]  /*a0fb0*/  STL.64 [R1+0x34f8], R18 ;  /* 0x0034f81201007387 */ /* 0x0007e20000100a00 */
[C---:B-1----:R-:W-:Y:S08]  /*a0fc0*/  HMMA.1688.F32.TF32 R20, R4.reuse, R106, R48 ;  /* 0x0000006a0414723c */ /* 0x042ff00000081030 */
[----:B------:R-:W-:Y:S01]  /*a0fd0*/  STL.64 [R1+0x34e0], R12 ;  /* 0x0034e00c01007387 */ /* 0x000fe20000100a00 */
[C---:B---3--:R-:W-:Y:S03]  /*a0fe0*/  HMMA.1688.F32.TF32 R16, R4.reuse, R110, R180 ;  /* 0x0000006e0410723c */ /* 0x048fe600000810b4 */
[----:B------:R1:W-:Y:S05]  /*a0ff0*/  STL.64 [R1+0x34e8], R14 ;  /* 0x0034e80e01007387 */ /* 0x0003ea0000100a00 */
[C---:B-1----:R-:W-:Y:S06]  /*a1000*/  HMMA.1688.F32.TF32 R12, R4.reuse, R114, R244 ;  /* 0x00000072040c723c */ /* 0x042fec00000810f4 */
[----:B------:R-:W-:Y:S04]  /*a1010*/  STL.64 [R1+0x34d0], R20 ;  /* 0x0034d01401007387 */ /* 0x000fe80000100a00 */
[----:B------:R1:W-:Y:S05]  /*a1020*/  STL.64 [R1+0x34d8], R22 ;  /* 0x0034d81601007387 */ /* 0x0003ea0000100a00 */
[----:B------:R-:W-:Y:S04]  /*a1030*/  STL.64 [R1+0x34c0], R16 ;  /* 0x0034c01001007387 */ /* 0x000fe80000100a00 */
[----:B------:R3:W-:Y:S01]  /*a1040*/  STL.64 [R1+0x34c8], R18 ;  /* 0x0034c81201007387 */ /* 0x0007e20000100a00 */
[C---:B-1----:R-:W-:Y:S03]  /*a1050*/  HMMA.1688.F32.TF32 R20, R4.reuse, R118, R200 ;  /* 0x000000760414723c */ /* 0x042fe600000810c8 */
[----:B------:R-:W-:Y:S05]  /*a1060*/  STL.64 [R1+0x34b0], R12 ;  /* 0x0034b00c01007387 */ /* 0x000fea0000100a00 */
[C---:B---3--:R-:W-:Y:S01]  /*a1070*/  HMMA.1688.F32.TF32 R16, R4.reuse, R122, R204 ;  /* 0x0000007a0410723c */ /* 0x048fe200000810cc */
[----:B------:R1:W-:Y:S07]  /*a1080*/  STL.64 [R1+0x34b8], R14 ;  /* 0x0034b80e01007387 */ /* 0x0003ee0000100a00 */
[C---:B-1----:R-:W-:Y:S07]  /*a1090*/  HMMA.1688.F32.TF32 R12, R4.reuse, R126, R224 ;  /* 0x0000007e040c723c */ /* 0x042fee00000810e0 */
[----:B------:R-:W-:Y:S04]  /*a10a0*/  STL.64 [R1+0x34a0], R20 ;  /* 0x0034a01401007387 */ /* 0x000fe80000100a00 */
[----:B------:R1:W-:Y:S04]  /*a10b0*/  STL.64 [R1+0x34a8], R22 ;  /* 0x0034a81601007387 */ /* 0x0003e80000100a00 */
        /* <DEDUP_REMOVED lines=34> */
[----:B------:R1:W-:Y:S04]  /*a12e0*/  STL.64 [R1+0x33e0], R20 ;  /* 0x0033e01401007387 */ /* 0x0003e80000100a00 */
[----:B------:R3:W-:Y:S04]  /*a12f0*/  STL.64 [R1+0x33e8], R22 ;  /* 0x0033e81601007387 */ /* 0x0007e80000100a00 */
[----:B------:R-:W4:Y:S04]  /*a1300*/  LDL.LU R184, [R1+0x1700] ;  /* 0x0017000001b87983 */ /* 0x000f280000300800 */
[----:B------:R-:W-:Y:S04]  /*a1310*/  STL.64 [R1+0x33d0], R16 ;  /* 0x0033d01001007387 */ /* 0x000fe80000100a00 */
[----:B------:R-:W-:Y:S04]  /*a1320*/  STL.64 [R1+0x33d8], R18 ;  /* 0x0033d81201007387 */ /* 0x000fe80000100a00 */
[----:B------:R1:W-:Y:S04]  /*a1330*/  STL.64 [R1+0x33c0], R12 ;  /* 0x0033c00c01007387 */ /* 0x0003e80000100a00 */
[----:B------:R1:W-:Y:S04]  /*a1340*/  STL.64 [R1+0x33c8], R14 ;  /* 0x0033c80e01007387 */ /* 0x0003e80000100a00 */
        /* <DEDUP_REMOVED lines=107> */
[----:B---3--:R-:W-:Y:S03]  /*a1a00*/  HMMA.1688.F32.TF32 R40, R4, R178, R196 ;  /* 0x000000b20428723c */ /* 0x008fe600000810c4 */
[----:B------:R-:W-:Y:S04]  /*a1a10*/  LDS R4, [R2+0x4180] ;  /* 0x0041800002047984 */ /* 0x000fe80000000800 */
[----:B------:R-:W-:Y:S01]  /*a1a20*/  LDS R6, [R2+0x6180] ;  /* 0x0061800002067984 */ /* 0x000fe20000000800 */
[C---:B--2---:R-:W-:Y:S03]  /*a1a30*/  HMMA.1688.F32.TF32 R20, R8.reuse, R62, R20 ;  /* 0x0000003e0814723c */ /* 0x044fe60000081014 */
[----:B------:R-:W-:Y:S04]  /*a1a40*/  LDS R5, [R0+0x4180] ;  /* 0x0041800000057984 */ /* 0x000fe80000000800 */
[----:B------:R-:W1:Y:S08]  /*a1a50*/  LDS R7, [R0+0x6180] ;  /* 0x0061800000077984 */ /* 0x000e700000000800 */
[----:B------:R-:W-:Y:S04]  /*a1a60*/  STL.64 [R1+0x2220], R40 ;  /* 0x0022202801007387 */ /* 0x000fe80000100a00 */
[----:B------:R4:W-:Y:S02]  /*a1a70*/  STL.64 [R1+0x2228], R42 ;  /* 0x0022282a01007387 */ /* 0x0009e40000100a00 */
[C---:B----4-:R-:W-:Y:S08]  /*a1a80*/  HMMA.1688.F32.TF32 R40, R8.reuse, R54, R12 ;  /* 0x000000360828723c */ /* 0x050ff0000008100c */
[C---:B------:R-:W-:Y:S08]  /*a1a90*/  HMMA.1688.F32.TF32 R12, R8.reuse, R58, R16 ;  /* 0x0000003a080c723c */ /* 0x040ff00000081010 */
[C---:B------:R-:W-:Y:S07]  /*a1aa0*/  HMMA.1688.F32.TF32 R16, R8.reuse, R66, R24 ;  /* 0x000000420810723c */ /* 0x040fee0000081018 */
[----:B------:R-:W-:Y:S04]  /*a1ab0*/  STL.64 [R1+0x33b0], R40 ;  /* 0x0033b02801007387 */ /* 0x000fe80000100a00 */
[----:B------:R-:W-:Y:S04]  /*a1ac0*/  STL.64 [R1+0x33b8], R42 ;  /* 0x0033b82a01007387 */ /* 0x000fe80000100a00 */
[----:B------:R-:W-:Y:S04]  /*a1ad0*/  STL.64 [R1+0x33a0], R12 ;  /* 0x0033a00c01007387 */ /* 0x000fe80000100a00 */
[----:B------:R2:W-:Y:S02]  /*a1ae0*/  STL.64 [R1+0x33a8], R14 ;  /* 0x0033a80e01007387 */ /* 0x0005e40000100a00 */
[C---:B--2---:R-:W-:Y:S02]  /*a1af0*/  HMMA.1688.F32.TF32 R12, R8.reuse, R70, R28 ;  /* 0x00000046080c723c */ /* 0x044fe4000008101c */
[----:B------:R-:W-:Y:S04]  /*a1b00*/  STL.64 [R1+0x3390], R20 ;  /* 0x0033901401007387 */ /* 0x000fe80000100a00 */
[----:B------:R2:W-:Y:S04]  /*a1b10*/  STL.64 [R1+0x3398], R22 ;  /* 0x0033981601007387 */ /* 0x0005e80000100a00 */
[----:B------:R-:W-:Y:S04]  /*a1b20*/  STL.64 [R1+0x3380], R16 ;  /* 0x0033801001007387 */ /* 0x000fe80000100a00 */
[----:B------:R3:W-:Y:S01]  /*a1b30*/  STL.64 [R1+0x3388], R18 ;  /* 0x0033881201007387 */ /* 0x0007e20000100a00 */
[C---:B--2---:R-:W-:Y:S08]  /*a1b40*/  HMMA.1688.F32.TF32 R20, R8.reuse, R74, R32 ;  /* 0x0000004a0814723c */ /* 0x044ff00000081020 */
[----:B------:R-:W-:Y:S01]  /*a1b50*/  STL.64 [R1+0x3370], R12 ;  /* 0x0033700c01007387 */ /* 0x000fe20000100a00 */
[C---:B---3--:R-:W-:Y:S03]  /*a1b60*/  HMMA.1688.F32.TF32 R16, R8.reuse, R78, R36 ;  /* 0x0000004e0810723c */ /* 0x048fe60000081024 */
[----:B------:R2:W-:Y:S05]  /*a1b70*/  STL.64 [R1+0x3378], R14 ;  /* 0x0033780e01007387 */ /* 0x0005ea0000100a00 */
[C---:B--2---:R-:W-:Y:S06]  /*a1b80*/  HMMA.1688.F32.TF32 R12, R8.reuse, R82, R44 ;  /* 0x00000052080c723c */ /* 0x044fec000008102c */
[----:B------:R-:W-:Y:S04]  /*a1b90*/  STL.64 [R1+0x3360], R20 ;  /* 0x0033601401007387 */ /* 0x000fe80000100a00 */
[----:B------:R2:W-:Y:S05]  /*a1ba0*/  STL.64 [R1+0x3368], R22 ;  /* 0x0033681601007387 */ /* 0x0005ea0000100a00 */
[----:B------:R-:W-:Y:S04]  /*a1bb0*/  STL.64 [R1+0x3350], R16 ;  /* 0x0033501001007387 */ /* 0x000fe80000100a00 */
[----:B------:R3:W-:Y:S01]  /*a1bc0*/  STL.64 [R1+0x3358], R18 ;  /* 0x0033581201007387 */ /* 0x0007e20000100a00 */
[C---:B--2---:R-:W-:Y:S03]  /*a1bd0*/  HMMA.1688.F32.TF32 R20, R8.reuse, R86, R48 ;  /* 0x000000560814723c */ /* 0x044fe60000081030 */
[----:B------:R-:W-:Y:S05]  /*a1be0*/  STL.64 [R1+0x3340], R12 ;  /* 0x0033400c01007387 */ /* 0x000fea0000100a00 */
[C---:B---3--:R-:W-:Y:S01]  /*a1bf0*/  HMMA.1688.F32.TF32 R16, R8.reuse, R90, R180 ;  /* 0x0000005a0810723c */ /* 0x048fe200000810b4 */
[----:B------:R2:W-:Y:S07]  /*a1c00*/  STL.64 [R1+0x3348], R14 ;  /* 0x0033480e01007387 */ /* 0x0005ee0000100a00 */
[C---:B--2---:R-:W-:Y:S07]  /*a1c10*/  HMMA.1688.F32.TF32 R12, R8.reuse, R94, R244 ;  /* 0x0000005e080c723c */ /* 0x044fee00000810f4 */
[----:B------:R-:W-:Y:S04]  /*a1c20*/  STL.64 [R1+0x3330], R20 ;  /* 0x0033301401007387 */ /* 0x000fe80000100a00 */
[----:B------:R2:W-:Y:S04]  /*a1c30*/  STL.64 [R1+0x3338], R22 ;  /* 0x0033381601007387 */ /* 0x0005e80000100a00 */
        /* <DEDUP_REMOVED lines=113> */
[----:B--2---:R-:W2:Y:S04]  /*a2350*/  LDL.LU R20, [R1+0x16b0] ;  /* 0x0016b00001147983 */ /* 0x004ea80000300800 */
[----:B------:R-:W2:Y:S04]  /*a2360*/  LDL.LU R21, [R1+0x16b4] ;  /* 0x0016b40001157983 */ /* 0x000ea80000300800 */
[----:B---3--:R-:W2:Y:S04]  /*a2370*/  LDL.LU R22, [R1+0x16b8] ;  /* 0x0016b80001167983 */ /* 0x008ea80000300800 */
[----:B------:R-:W2:Y:S04]  /*a2380*/  LDL.LU R23, [R1+0x16bc] ;  /* 0x0016bc0001177983 */ /* 0x000ea80000300800 */
[----:B-1----:R-:W3:Y:S04]  /*a2390*/  LDL.LU R12, [R1+0x16d0] ;  /* 0x0016d000010c7983 */ /* 0x002ee80000300800 */
[----:B------:R-:W3:Y:S04]  /*a23a0*/  LDL.LU R13, [R1+0x16d4] ;  /* 0x0016d400010d7983 */ /* 0x000ee80000300800 */
[----:B------:R-:W3:Y:S04]  /*a23b0*/  LDL.LU R14, [R1+0x16d8] ;  /* 0x0016d800010e7983 */ /* 0x000ee80000300800 */
[----:B------:R-:W3:Y:S04]  /*a23c0*/  LDL.LU R15, [R1+0x16dc] ;  /* 0x0016dc00010f7983 */ /* 0x000ee80000300800 */
[----:B------:R-:W2:Y:S04]  /*a23d0*/  LDL.LU R196, [R1+0x16e0] ;  /* 0x0016e00001c47983 */ /* 0x000ea80000300800 */
[----:B------:R-:W2:Y:S04]  /*a23e0*/  LDL.LU R197, [R1+0x16e4] ;  /* 0x0016e40001c57983 */ /* 0x000ea80000300800 */
        /* <DEDUP_REMOVED lines=36> */
[C---:B----4-:R-:W-:Y:S11]  /*a2630*/  HMMA.1688.F32.TF32 R12, R8.reuse, R166, R16 ;  /* 0x000000a6080c723c */ /* 0x050ff60000081010 */
[----:B------:R-:W-:Y:S04]  /*a2640*/  @!UPT UIADD3 URZ, URZ, URZ, URZ ;  /* 0x0000003f3f3ff290 */ /* 0x000fe8000fffe03f */
[----:B------:R-:W-:Y:S01]  /*a2650*/  STL.64 [R1+0x3210], R196 ;  /* 0x003210c401007387 */ /* 0x000fe20000100a00 */
[C---:B------:R-:W-:Y:S03]  /*a2660*/  HMMA.1688.F32.TF32 R20, R8.reuse, R170, R20 ;  /* 0x000000aa0814723c */ /* 0x040fe60000081014 */
[----:B------:R-:W-:Y:S04]  /*a2670*/  STL.64 [R1+0x3218], R198 ;  /* 0x003218c601007387 */ /* 0x000fe80000100a00 */
[----:B------:R-:W-:Y:S01]  /*a2680*/  STL.64 [R1+0x3200], R40 ;  /* 0x0032002801007387 */ /* 0x000fe20000100a00 */
[C---:B------:R-:W-:Y:S03]  /*a2690*/  HMMA.1688.F32.TF32 R16, R8.reuse, R174, R24 ;  /* 0x000000ae0810723c */ /* 0x040fe60000081018 */
[----:B------:R-:W-:Y:S04]  /*a26a0*/  STL.64 [R1+0x3208], R42 ;  /* 0x0032082a01007387 */ /* 0x000fe80000100a00 */
[----:B------:R-:W-:Y:S04]  /*a26b0*/  STL.64 [R1+0x31f0], R12 ;  /* 0x0031f00c01007387 */ /* 0x000fe80000100a00 */
[----:B------:R1:W-:Y:S02]  /*a26c0*/  STL.64 [R1+0x31f8], R14 ;  /* 0x0031f80e01007387 */ /* 0x0003e40000100a00 */
[----:B-1----:R-:W-:Y:S02]  /*a26d0*/  HMMA.1688.F32.TF32 R12, R8, R178, R28 ;  /* 0x000000b2080c723c */ /* 0x002fe4000008101c */
[----:B------:R-:W-:Y:S04]  /*a26e0*/  STL.64 [R1+0x31e0], R20 ;  /* 0x0031e01401007387 */ /* 0x000fe80000100a00 */
[----:B------:R-:W-:Y:S02]  /*a26f0*/  STL.64 [R1+0x31e8], R22 ;  /* 0x0031e81601007387 */ /* 0x000fe40000100a00 */
[C---:B------:R-:W-:Y:S02]  /*a2700*/  HMMA.1688.F32.TF32 R8, R4.reuse, R54, R32 ;  /* 0x000000360408723c */ /* 0x040fe40000081020 */
[----:B------:R-:W-:Y:S04]  /*a2710*/  STL.64 [R1+0x31d0], R16 ;  /* 0x0031d01001007387 */ /* 0x000fe80000100a00 */
[----:B------:R1:W-:Y:S09]  /*a2720*/  STL.64 [R1+0x31d8], R18 ;  /* 0x0031d81201007387 */ /* 0x0003f20000100a00 */
[----:B------:R-:W-:Y:S01]  /*a2730*/  STL.64 [R1+0x2210], R12 ;  /* 0x0022100c01007387 */ /* 0x000fe20000100a00 */
[C---:B-1----:R-:W-:Y:S03]  /*a2740*/  HMMA.1688.F32.TF32 R16, R4.reuse, R58, R36 ;  /* 0x0000003a0410723c */ /* 0x042fe60000081024 */
[----:B------:R1:W-:Y:S05]  /*a2750*/  STL.64 [R1+0x2218], R14 ;  /* 0x0022180e01007387 */ /* 0x0003ea0000100a00 */
[C---:B-1----:R-:W-:Y:S01]  /*a2760*/  HMMA.1688.F32.TF32 R12, R4.reuse, R62, R44 ;  /* 0x0000003e040c723c */ /* 0x042fe2000008102c */
[----:B------:R-:W-:Y:S04]  /*a2770*/  STL.64 [R1+0x2200], R8 ;  /* 0x0022000801007387 */ /* 0x000fe80000100a00 */
[----:B------:R1:W-:Y:S10]  /*a2780*/  STL.64 [R1+0x2208], R10 ;  /* 0x0022080a01007387 */ /* 0x0003f40000100a00 */
[----:B------:R-:W-:Y:S04]  /*a2790*/  STL.64 [R1+0x21f0], R16 ;  /* 0x0021f01001007387 */ /* 0x000fe80000100a00 */
[----:B------:R2:W-:Y:S01]  /*a27a0*/  STL.64 [R1+0x21f8], R18 ;  /* 0x0021f81201007387 */ /* 0x0005e20000100a00 */
[C---:B-1----:R-:W-:Y:S03]  /*a27b0*/  HMMA.1688.F32.TF32 R8, R4.reuse, R66, R48 ;  /* 0x000000420408723c */ /* 0x042fe60000081030 */
[----:B------:R-:W-:Y:S05]  /*a27c0*/  STL.64 [R1+0x21e0], R12 ;  /* 0x0021e00c01007387 */ /* 0x000fea0000100a00 */
[C---:B--2---:R-:W-:Y:S01]  /*a27d0*/  HMMA.1688.F32.TF32 R16, R4.reuse, R70, R180 ;  /* 0x000000460410723c */ /* 0x044fe200000810b4 */
        /* <DEDUP_REMOVED lines=29> */
[----:B------:R1:W-:Y:S02]  /*a29b0*/  STL.64 [R1+0x31b8], R18 ;  /* 0x0031b81201007387 */ /* 0x0003e40000100a00 */
[C---:B-1----:R-:W-:Y:S11]  /*a29c0*/  HMMA.1688.F32.TF32 R16, R4.reuse, R106, R236 ;  /* 0x0000006a0410723c */ /* 0x042ff600000810ec */
        /* <DEDUP_REMOVED lines=143> */
[----:B------:R-:W-:Y:S04]  /*a32c0*/  STL.64 [R1+0x30f0], R12 ;  /* 0x0030f00c01007387 */ /* 0x000fe80000100a00 */
[----:B------:R1:W-:Y:S02]  /*a32d0*/  STL.64 [R1+0x30f8], R14 ;  /* 0x0030f80e01007387 */ /* 0x0003e40000100a00 */
[C---:B-1----:R-:W-:Y:S02]  /*a32e0*/  HMMA.1688.F32.TF32 R12, R4.reuse, R154, R24 ;  /* 0x0000009a040c723c */ /* 0x042fe40000081018 */
        /* <DEDUP_REMOVED lines=17> */
[----:B-1----:R-:W-:Y:S07]  /*a3400*/  HMMA.1688.F32.TF32 R12, R4, R178, R180 ;  /* 0x000000b2040c723c */ /* 0x002fee00000810b4 */
[----:B------:R-:W-:Y:S04]  /*a3410*/  STL.64 [R1+0x3080], R20 ;  /* 0x0030801401007387 */ /* 0x000fe80000100a00 */
[----:B------:R-:W-:Y:S04]  /*a3420*/  STL.64 [R1+0x3088], R22 ;  /* 0x0030881601007387 */ /* 0x000fe80000100a00 */
[----:B------:R-:W-:Y:S04]  /*a3430*/  STL.64 [R1+0x3070], R16 ;  /* 0x0030701001007387 */ /* 0x000fe80000100a00 */
[----:B------:R-:W-:Y:S04]  /*a3440*/  STL.64 [R1+0x3078], R18 ;  /* 0x0030781201007387 */ /* 0x000fe80000100a00 */
[----:B------:R-:W-:Y:S04]  /*a3450*/  LDS R4, [R2+0x4280] ;  /* 0x0042800002047984 */ /* 0x000fe80000000800 */
[----:B------:R-:W-:Y:S04]  /*a3460*/  LDS R6, [R2+0x6280] ;  /* 0x0062800002067984 */ /* 0x000fe80000000800 */
[----:B------:R-:W-:Y:S04]  /*a3470*/  STL.64 [R1+0x2170], R12 ;  /* 0x0021700c01007387 */ /* 0x000fe80000100a00 */
[----:B------:R1:W-:Y:S04]  /*a3480*/  STL.64 [R1+0x2178], R14 ;  /* 0x0021780e01007387 */ /* 0x0003e80000100a00 */
[----:B------:R-:W-:Y:S04]  /*a3490*/  LDS R5, [R0+0x4280] ;  /* 0x0042800000057984 */ /* 0x000fe80000000800 */
[----:B------:R-:W2:Y:S01]  /*a34a0*/  LDS R7, [R0+0x6280] ;  /* 0x0062800000077984 */ /* 0x000ea20000000800 */
[C---:B-1----:R-:W-:Y:S08]  /*a34b0*/  HMMA.1688.F32.TF32 R12, R8.reuse, R54, R244 ;  /* 0x00000036080c723c */ /* 0x042ff000000810f4 */
[C---:B------:R-:W-:Y:S08]  /*a34c0*/  HMMA.1688.F32.TF32 R20, R8.reuse, R58, R200 ;  /* 0x0000003a0814723c */ /* 0x040ff000000810c8 */
[C---:B------:R-:W-:Y:S07]  /*a34d0*/  HMMA.1688.F32.TF32 R16, R8.reuse, R62, R204 ;  /* 0x0000003e0810723c */ /* 0x040fee00000810cc */
        /* <DEDUP_REMOVED lines=42> */
[----:B------:R1:W-:Y:S04]  /*a3780*/  STL.64 [R1+0x2f80], R16 ;  /* 0x002f801001007387 */ /* 0x0003e80000100a00 */
[----:B------:R1:W-:Y:S04]  /*a3790*/  STL.64 [R1+0x2f88], R18 ;  /* 0x002f881201007387 */ /* 0x0003e80000100a00 */
[----:B------:R-:W-:Y:S04]  /*a37a0*/  STL.64 [R1+0x2f70], R12 ;  /* 0x002f700c01007387 */ /* 0x000fe80000100a00 */
        /* <DEDUP_REMOVED lines=100> */
[C---:B--2---:R-:W-:Y:S08]  /*a3df0*/  HMMA.1688.F32.TF32 R12, R8.reuse, R122, R20 ;  /* 0x0000007a080c723c */ /* 0x044ff00000081014 */
[C---:B---3--:R-:W-:Y:S08]  /*a3e00*/  HMMA.1688.F32.TF32 R16, R8.reuse, R118, R16 ;  /* 0x000000760810723c */ /* 0x048ff00000081010 */
[C---:B----4-:R-:W-:Y:S11]  /*a3e10*/  HMMA.1688.F32.TF32 R20, R8.reuse, R126, R24 ;  /* 0x0000007e0814723c */ /* 0x050ff60000081018 */
        /* <DEDUP_REMOVED lines=42> */
[C---:B--2---:R-:W-:Y:S08]  /*a40c0*/  HMMA.1688.F32.TF32 R12, R4.reuse, R54, R216 ;  /* 0x00000036040c723c */ /* 0x044ff000000810d8 */
[C---:B------:R-:W-:Y:S01]  /*a40d0*/  HMMA.1688.F32.TF32 R8, R4.reuse, R58, R236 ;  /* 0x0000003a0408723c */ /* 0x040fe200000810ec */
[----:B------:R-:W-:Y:S04]  /*a40e0*/  STL.64 [R1+0x2e80], R20 ;  /* 0x002e801401007387 */ /* 0x000fe80000100a00 */
[----:B------:R-:W-:Y:S04]  /*a40f0*/  STL.64 [R1+0x2e88], R22 ;  /* 0x002e881601007387 */ /* 0x000fe80000100a00 */
[----:B------:R-:W-:Y:S04]  /*a4100*/  STL.64 [R1+0x2160], R16 ;  /* 0x0021601001007387 */ /* 0x000fe80000100a00 */
[----:B------:R1:W-:Y:S04]  /*a4110*/  STL.64 [R1+0x2168], R18 ;  /* 0x0021681201007387 */ /* 0x0003e80000100a00 */
[----:B------:R-:W-:Y:S04]  /*a4120*/  STL.64 [R1+0x2150], R12 ;  /* 0x0021500c01007387 */ /* 0x000fe80000100a00 */
[----:B------:R2:W-:Y:S01]  /*a4130*/  STL.64 [R1+0x2158], R14 ;  /* 0x0021580e01007387 */ /* 0x0005e20000100a00 */
[C---:B-1----:R-:W-:Y:S03]  /*a4140*/  HMMA.1688.F32.TF32 R16, R4.reuse, R62, R232 ;  /* 0x0000003e0410723c */ /* 0x042fe600000810e8 */
[----:B------:R-:W-:Y:S04]  /*a4150*/  STL.64 [R1+0x2140], R8 ;  /* 0x0021400801007387 */ /* 0x000fe80000100a00 */
[----:B------:R1:W-:Y:S01]  /*a4160*/  STL.64 [R1+0x2148], R10 ;  /* 0x0021480a01007387 */ /* 0x0003e20000100a00 */
[C---:B--2---:R-:W-:Y:S08]  /*a4170*/  HMMA.1688.F32.TF32 R12, R4.reuse, R66, R240 ;  /* 0x00000042040c723c */ /* 0x044ff000000810f0 */
[C---:B-1----:R-:W-:Y:S07]  /*a4180*/  HMMA.1688.F32.TF32 R8, R4.reuse, R70, R220 ;  /* 0x000000460408723c */ /* 0x042fee00000810dc */
[----:B------:R-:W-:Y:S04]  /*a4190*/  STL.64 [R1+0x2130], R16 ;  /* 0x0021301001007387 */ /* 0x000fe80000100a00 */
[----:B------:R-:W-:Y:S04]  /*a41a0*/  STL.64 [R1+0x2138], R18 ;  /* 0x0021381201007387 */ /* 0x000fe80000100a00 */
[----:B------:R-:W-:Y:S04]  /*a41b0*/  STL.64 [R1+0x7288], R70 ;  /* 0x0072884601007387 */ /* 0x000fe80000100a00 */
[----:B------:R-:W-:Y:S04]  /*a41c0*/  STL.64 [R1+0x2120], R12 ;  /* 0x0021200c01007387 */ /* 0x000fe80000100a00 */
[----:B------:R-:W-:Y:S04]  /*a41d0*/  STL.64 [R1+0x2128], R14 ;  /* 0x0021280e01007387 */ /* 0x000fe80000100a00 */
[----:B------:R-:W-:Y:S04]  /*a41e0*/  STL.64 [R1+0x7280], R68 ;  /* 0x0072804401007387 */ /* 0x000fe80000100a00 */
[----:B------:R-:W-:Y:S04]  /*a41f0*/  STL.64 [R1+0x2110], R8 ;  /* 0x0021100801007387 */ /* 0x000fe80000100a00 */
[----:B------:R1:W-:Y:S02]  /*a4200*/  STL.64 [R1+0x2118], R10 ;  /* 0x0021180a01007387 */ /* 0x0003e40000100a00 */
[C---:B-1----:R-:W-:Y:S02]  /*a4210*/  HMMA.1688.F32.TF32 R8, R4.reuse, R74, R192 ;  /* 0x0000004a0408723c */ /* 0x042fe400000810c0 */
[----:B------:R-:W-:Y:S04]  /*a4220*/  STL.64 [R1+0x7278], R74 ;  /* 0x0072784a01007387 */ /* 0x000fe80000100a00 */
[----:B------:R-:W-:Y:S11]  /*a4230*/  STL.64 [R1+0x7270], R72 ;  /* 0x0072704801007387 */ /* 0x000ff60000100a00 */
[----:B------:R-:W-:Y:S06]  /*a4240*/  @!UPT UIADD3 URZ, URZ, URZ, URZ ;  /* 0x0000003f3f3ff290 */ /* 0x000fec000fffe03f */
[----:B------:R-:W-:Y:S04]  /*a4250*/  STL.64 [R1+0x2100], R8 ;  /* 0x0021000801007387 */ /* 0x000fe80000100a00 */
[----:B------:R1:W-:Y:S02]  /*a4260*/  STL.64 [R1+0x2108], R10 ;  /* 0x0021080a01007387 */ /* 0x0003e40000100a00 */
[C---:B-1----:R-:W-:Y:S02]  /*a4270*/  HMMA.1688.F32.TF32 R8, R4.reuse, R78, R188 ;  /* 0x0000004e0408723c */ /* 0x042fe400000810bc */
[----:B------:R-:W-:Y:S04]  /*a4280*/  STL.64 [R1+0x7268], R78 ;  /* 0x0072684e01007387 */ /* 0x000fe80000100a00 */
[----:B------:R-:W-:Y:S02]  /*a4290*/  STL.64 [R1+0x7260], R76 ;  /* 0x0072604c01007387 */ /* 0x000fe40000100a00 */
[C---:B------:R-:W-:Y:S11]  /*a42a0*/  HMMA.1688.F32.TF32 R12, R4.reuse, R82, R184 ;  /* 0x00000052040c723c */ /* 0x040ff600000810b8 */
[----:B------:R-:W-:Y:S04]  /*a42b0*/  @!UPT UIADD3 URZ, URZ, URZ, URZ ;  /* 0x0000003f3f3ff290 */ /* 0x000fe8000fffe03f */
[----:B------:R-:W-:Y:S04]  /*a42c0*/  STL.64 [R1+0x20f0], R8 ;  /* 0x0020f00801007387 */ /* 0x000fe80000100a00 */
[----:B------:R1:W-:Y:S02]  /*a42d0*/  STL.64 [R1+0x20f8], R10 ;  /* 0x0020f80a01007387 */ /* 0x0003e40000100a00 */
[C---:B-1----:R-:W-:Y:S02]  /*a42e0*/  HMMA.1688.F32.TF32 R8, R4.reuse, R86, R248 ;  /* 0x000000560408723c */ /* 0x042fe400000810f8 */
[----:B------:R-:W2:Y:S04]  /*a42f0*/  LDL.LU R248, [R1+0x1110] ;  /* 0x0011100001f87983 */ /* 0x000ea80000300800 */
[----:B------:R1:W-:Y:S04]  /*a4300*/  STL.64 [R1+0x20e0], R12 ;  /* 0x0020e00c01007387 */ /* 0x0003e80000100a00 */
[----:B------:R3:W-:Y:S11]  /*a4310*/  STL.64 [R1+0x20e8], R14 ;  /* 0x0020e80e01007387 */ /* 0x0007f60000100a00 */
[----:B------:R-:W-:Y:S02]  /*a4320*/  @!UPT UIADD3 URZ, URZ, URZ, URZ ;  /* 0x0000003f3f3ff290 */ /* 0x000fe4000fffe03f */
[----:B------:R-:W-:Y:S04]  /*a4330*/  STL.64 [R1+0x20d0], R8 ;  /* 0x0020d00801007387 */ /* 0x000fe80000100a00 */
[----:B------:R-:W-:Y:S04]  /*a4340*/  STL.64 [R1+0x20d8], R10 ;  /* 0x0020d80a01007387 */ /* 0x000fe80000100a00 */
        /* <DEDUP_REMOVED lines=103> */
[----:B------:R-:W-:Y:S04]  /*a49c0*/  LDS R8, [R2+0x4300] ;  /* 0x0043000002087984 */ /* 0x000fe80000000800 */
[----:B------:R-:W-:Y:S04]  /*a49d0*/  LDS R10, [R2+0x6300] ;  /* 0x00630000020a7984 */ /* 0x000fe80000000800 */
[----:B------:R-:W-:Y:S04]  /*a49e0*/  LDS R9, [R0+0x4300] ;  /* 0x0043000000097984 */ /* 0x000fe80000000800 */
[----:B------:R-:W1:Y:S01]  /*a49f0*/  LDS R11, [R0+0x6300] ;  /* 0x00630000000b7984 */ /* 0x000e620000000800 */
[C---:B--2---:R-:W-:Y:S08]  /*a4a00*/  HMMA.1688.F32.TF32 R40, R4.reuse, R90, R12 ;  /* 0x0000005a0428723c */ /* 0x044ff0000008100c */
[C---:B------:R-:W-:Y:S08]  /*a4a10*/  HMMA.1688.F32.TF32 R12, R4.reuse, R94, R16 ;  /* 0x0000005e040c723c */ /* 0x040ff00000081010 */
[C---:B---3--:R-:W-:Y:S07]  /*a4a20*/  HMMA.1688.F32.TF32 R20, R4.reuse, R98, R20 ;  /* 0x000000620414723c */ /* 0x048fee0000081014 */
[----:B------:R-:W-:Y:S01]  /*a4a30*/  STL.64 [R1+0x2e70], R40 ;  /* 0x002e702801007387 */ /* 0x000fe20000100a00 */
[C---:B------:R-:W-:Y:S03]  /*a4a40*/  HMMA.1688.F32.TF32 R16, R4.reuse, R102, R24 ;  /* 0x000000660410723c */ /* 0x040fe60000081018 */
        /* <DEDUP_REMOVED lines=10> */
[C---:B----4-:R-:W-:Y:S03]  /*a4af0*/  HMMA.1688.F32.TF32 R16, R4.reuse, R114, R36 ;  /* 0x000000720410723c */ /* 0x050fe60000081024 */
        /* <DEDUP_REMOVED lines=46> */
[----:B--2---:R-:W-:Y:S07]  /*a4de0*/  HMMA.1688.F32.TF32 R12, R4, R178, R192 ;  /* 0x000000b2040c723c */ /* 0x004fee00000810c0 */
[----:B------:R-:W-:Y:S04]  /*a4df0*/  STL.64 [R1+0x2d30], R20 ;  /* 0x002d301401007387 */ /* 0x000fe80000100a00 */
[----:B------:R1:W-:Y:S04]  /*a4e00*/  STL.64 [R1+0x2d38], R22 ;  /* 0x002d381601007387 */ /* 0x0003e80000100a00 */
[----:B------:R-:W-:Y:S04]  /*a4e10*/  STL.64 [R1+0x2d20], R16 ;  /* 0x002d201001007387 */ /* 0x000fe80000100a00 */
[----:B------:R2:W-:Y:S01]  /*a4e20*/  STL.64 [R1+0x2d28], R18 ;  /* 0x002d281201007387 */ /* 0x0005e20000100a00 */
[C---:B-1----:R-:W-:Y:S03]  /*a4e30*/  HMMA.1688.F32.TF32 R20, R8.reuse, R54, R188 ;  /* 0x000000360814723c */ /* 0x042fe600000810bc */
[----:B------:R-:W-:Y:S04]  /*a4e40*/  LDS R4, [R2+0x4380] ;  /* 0x0043800002047984 */ /* 0x000fe80000000800 */
[----:B------:R-:W-:Y:S01]  /*a4e50*/  LDS R6, [R2+0x6380] ;  /* 0x0063800002067984 */ /* 0x000fe20000000800 */
[C---:B--2---:R-:W-:Y:S03]  /*a4e60*/  HMMA.1688.F32.TF32 R16, R8.reuse, R58, R184 ;  /* 0x0000003a0810723c */ /* 0x044fe600000810b8 */
[----:B------:R-:W-:Y:S04]  /*a4e70*/  STL.64 [R1+0x20c0], R12 ;  /* 0x0020c00c01007387 */ /* 0x000fe80000100a00 */
[----:B------:R1:W-:Y:S04]  /*a4e80*/  STL.64 [R1+0x20c8], R14 ;  /* 0x0020c80e01007387 */ /* 0x0003e80000100a00 */
[----:B------:R-:W-:Y:S04]  /*a4e90*/  LDS R5, [R0+0x4380] ;  /* 0x0043800000057984 */ /* 0x000fe80000000800 */
[----:B------:R-:W2:Y:S01]  /*a4ea0*/  LDS R7, [R0+0x6380] ;  /* 0x0063800000077984 */ /* 0x000ea20000000800 */
[C---:B-1----:R-:W-:Y:S03]  /*a4eb0*/  HMMA.1688.F32.TF32 R12, R8.reuse, R62, R248 ;  /* 0x0000003e080c723c */ /* 0x042fe600000810f8 */
[----:B------:R1:W-:Y:S04]  /*a4ec0*/  STL.64 [R1+0x2d10], R20 ;  /* 0x002d101401007387 */ /* 0x0003e80000100a00 */
[----:B------:R3:W-:Y:S04]  /*a4ed0*/  STL.64 [R1+0x2d18], R22 ;  /* 0x002d181601007387 */ /* 0x0007e80000100a00 */
[----:B------:R-:W2:Y:S04]  /*a4ee0*/  LDL.LU R184, [R1+0x3c0] ;  /* 0x0003c00001b87983 */ /* 0x000ea80000300800 */
[----:B------:R4:W-:Y:S04]  /*a4ef0*/  STL.64 [R1+0x2d00], R16 ;  /* 0x002d001001007387 */ /* 0x0009e80000100a00 */
[----:B------:R1:W-:Y:S04]  /*a4f00*/  STL.64 [R1+0x2d08], R18 ;  /* 0x002d081201007387 */ /* 0x0003e80000100a00 */
[----:B------:R1:W-:Y:S04]  /*a4f10*/  STL.64 [R1+0x2cf0], R12 ;  /* 0x002cf00c01007387 */ /* 0x0003e80000100a00 */
[----:B------:R1:W-:Y:S04]  /*a4f20*/  STL.64 [R1+0x2cf8], R14 ;  /* 0x002cf80e01007387 */ /* 0x0003e80000100a00 */
        /* <DEDUP_REMOVED lines=67> */
[----:B----4-:R-:W3:Y:S04]  /*a5360*/  LDL.LU R16, [R1+0x1090] ;  /* 0x0010900001107983 */ /* 0x010ee80000300800 */
[----:B------:R-:W3:Y:S04]  /*a5370*/  LDL.LU R17, [R1+0x1094] ;  /* 0x0010940001117983 */ /* 0x000ee80000300800 */
[----:B------:R-:W3:Y:S04]  /*a5380*/  LDL.LU R18, [R1+0x1098] ;  /* 0x0010980001127983 */ /* 0x000ee80000300800 */
[----:B------:R-:W3:Y:S04]  /*a5390*/  LDL.LU R19, [R1+0x109c] ;  /* 0x00109c0001137983 */ /* 0x000ee80000300800 */
        /* <DEDUP_REMOVED lines=52> */
[C---:B--2---:R-:W-:Y:S11]  /*a56e0*/  HMMA.1688.F32.TF32 R68, R8.reuse, R66, R68 ;  /* 0x000000420844723c */ /* 0x044ff60000081044 */
[----:B------:R-:W-:Y:S11]  /*a56f0*/  @!UPT UIADD3 URZ, URZ, URZ, URZ ;  /* 0x0000003f3f3ff290 */ /* 0x000ff6000fffe03f */
[----:B------:R-:W-:Y:S01]  /*a5700*/  @!UPT UIADD3 URZ, URZ, URZ, URZ ;  /* 0x0000003f3f3ff290 */ /* 0x000fe2000fffe03f */
[----:B------:R-:W-:Y:S04]  /*a5710*/  STL.64 [R1+0x2ce0], R68 ;  /* 0x002ce04401007387 */ /* 0x000fe80000100a00 */
[----:B------:R1:W-:Y:S04]  /*a5720*/  STL.64 [R1+0x2ce8], R70 ;  /* 0x002ce84601007387 */ /* 0x0003e80000100a00 */
[----:B-1----:R-:W2:Y:S04]  /*a5730*/  LDL.LU.64 R70, [R1+0x7288] ;  /* 0x0072880001467983 */ /* 0x002ea80000300a00 */
[----:B------:R-:W3:Y:S01]  /*a5740*/  LDL.LU.64 R68, [R1+0x7280] ;  /* 0x0072800001447983 */ /* 0x000ee20000300a00 */
[C---:B--2---:R-:W-:Y:S11]  /*a5750*/  HMMA.1688.F32.TF32 R72, R8.reuse, R70, R72 ;  /* 0x000000460848723c */ /* 0x044ff60000081048 */
[----:B------:R-:W-:Y:S11]  /*a5760*/  @!UPT UIADD3 URZ, URZ, URZ, URZ ;  /* 0x0000003f3f3ff290 */ /* 0x000ff6000fffe03f */
[----:B------:R-:W-:Y:S01]  /*a5770*/  @!UPT UIADD3 URZ, URZ, URZ, URZ ;  /* 0x0000003f3f3ff290 */ /* 0x000fe2000fffe03f */
[----:B------:R-:W-:Y:S04]  /*a5780*/  STL.64 [R1+0x2cd0], R72 ;  /* 0x002cd04801007387 */ /* 0x000fe80000100a00 */
[----:B------:R1:W-:Y:S04]  /*a5790*/  STL.64 [R1+0x2cd8], R74 ;  /* 0x002cd84a01007387 */ /* 0x0003e80000100a00 */
[----:B-1----:R-:W3:Y:S04]  /*a57a0*/  LDL.LU.64 R74, [R1+0x7278] ;  /* 0x00727800014a7983 */ /* 0x002ee80000300a00 */
[----:B------:R-:W2:Y:S01]  /*a57b0*/  LDL.LU.64 R72, [R1+0x7270] ;  /* 0x0072700001487983 */ /* 0x000ea20000300a00 */
[C---:B---3--:R-:W-:Y:S11]  /*a57c0*/  HMMA.1688.F32.TF32 R76, R8.reuse, R74, R76 ;  /* 0x0000004a084c723c */ /* 0x048ff6000008104c */
[----:B------:R-:W-:Y:S11]  /*a57d0*/  @!UPT UIADD3 URZ, URZ, URZ, URZ ;  /* 0x0000003f3f3ff290 */ /* 0x000ff6000fffe03f */
[----:B------:R-:W-:Y:S01]  /*a57e0*/  @!UPT UIADD3 URZ, URZ, URZ, URZ ;  /* 0x0000003f3f3ff290 */ /* 0x000fe2000fffe03f */
[----:B------:R-:W-:Y:S04]  /*a57f0*/  STL.64 [R1+0x2cc0], R76 ;  /* 0x002cc04c01007387 */ /* 0x000fe80000100a00 */
[----:B------:R1:W-:Y:S04]  /*a5800*/  STL.64 [R1+0x2cc8], R78 ;  /* 0x002cc84e01007387 */ /* 0x0003e80000100a00 */
[----:B-1----:R-:W3:Y:S01]  /*a5810*/  LDL.LU.64 R78, [R1+0x7268] ;  /* 0x00726800014e7983 */ /* 0x002ee20000300a00 */
[C---:B------:R-:W-:Y:S03]  /*a5820*/  HMMA.1688.F32.TF32 R40, R8.reuse, R82, R40 ;  /* 0x000000520828723c */ /* 0x040fe60000081028 */
[----:B------:R-:W2:Y:S05]  /*a5830*/  LDL.LU.64 R76, [R1+0x7260] ;  /* 0x00726000014c7983 */ /* 0x000eaa0000300a00 */
[C---:B----4-:R-:W-:Y:S08]  /*a5840*/  HMMA.1688.F32.TF32 R196, R8.reuse, R86, R196 ;  /* 0x0000005608c4723c */ /* 0x050ff000000810c4 */
[C---:B------:R-:W-:Y:S08]  /*a5850*/  HMMA.1688.F32.TF32 R16, R8.reuse, R94, R16 ;  /* 0x0000005e0810723c */ /* 0x040ff00000081010 */
[C---:B---3--:R-:W-:Y:S11]  /*a5860*/  HMMA.1688.F32.TF32 R244, R8.reuse, R78, R244 ;  /* 0x0000004e08f4723c */ /* 0x048ff600000810f4 */
[----:B------:R-:W-:Y:S11]  /*a5870*/  @!UPT UIADD3 URZ, URZ, URZ, URZ ;  /* 0x0000003f3f3ff290 */ /* 0x000ff6000fffe03f */
[----:B------:R-:W-:Y:S01]  /*a5880*/  @!UPT UIADD3 URZ, URZ, URZ, URZ ;  /* 0x0000003f3f3ff290 */ /* 0x000fe2000fffe03f */
[----:B------:R-:W-:Y:S04]  /*a5890*/  STL.64 [R1+0x2cb0], R244 ;  /* 0x002cb0f401007387 */ /* 0x000fe80000100a00 */
[----:B------:R1:W-:Y:S04]  /*a58a0*/  STL.64 [R1+0x2cb8], R246 ;  /* 0x002cb8f601007387 */ /* 0x0003e80000100a00 */
[----:B-1----:R-:W3:Y:S04]  /*a58b0*/  LDL.LU.64 R246, [R1+0x7258] ;  /* 0x0072580001f67983 */ /* 0x002ee80000300a00 */
[----:B------:R-:W4:Y:S04]  /*a58c0*/  LDL.LU.64 R244, [R1+0x7250] ;  /* 0x0072500001f47983 */ /* 0x000f280000300a00 */
[----:B------:R-:W-:Y:S04]  /*a58d0*/  STL.64 [R1+0x2ca0], R40 ;  /* 0x002ca02801007387 */ /* 0x000fe80000100a00 */
[----:B------:R1:W-:Y:S02]  /*a58e0*/  STL.64 [R1+0x2ca8], R42 ;  /* 0x002ca82a01007387 */ /* 0x0003e40000100a00 */
[C---:B-1----:R-:W-:Y:S08]  /*a58f0*/  HMMA.1688.F32.TF32 R40, R8.reuse, R90, R12 ;  /* 0x0000005a0828723c */ /* 0x042ff0000008100c */
[C---:B------:R-:W-:Y:S01]  /*a5900*/  HMMA.1688.F32.TF32 R12, R8.reuse, R98, R20 ;  /* 0x00000062080c723c */ /* 0x040fe20000081014 */
[----:B------:R-:W-:Y:S04]  /*a5910*/  STL.64 [R1+0x2c90], R196 ;  /* 0x002c90c401007387 */ /* 0x000fe80000100a00 */
[----:B------:R-:W-:Y:S03]  /*a5920*/  STL.64 [R1+0x2c98], R198 ;  /* 0x002c98c601007387 */ /* 0x000fe60000100a00 */
[C---:B------:R-:W-:Y:S07]  /*a5930*/  HMMA.1688.F32.TF32 R20, R8.reuse, R102, R24 ;  /* 0x000000660814723c */ /* 0x040fee0000081018 */
[----:B------:R-:W-:Y:S04]  /*a5940*/  STL.64 [R1+0x2c80], R40 ;  /* 0x002c802801007387 */ /* 0x000fe80000100a00 */
[----:B------:R-:W-:Y:S04]  /*a5950*/  STL.64 [R1+0x2c88], R42 ;  /* 0x002c882a01007387 */ /* 0x000fe80000100a00 */
        /* <DEDUP_REMOVED lines=61> */
[----:B------:R1:W-:Y:S04]  /*a5d30*/  STL.64 [R1+0x2b30], R20 ;  /* 0x002b301401007387 */ /* 0x0003e80000100a00 */
[----:B------:R2:W-:Y:S04]  /*a5d40*/  STL.64 [R1+0x2b38], R22 ;  /* 0x002b381601007387 */ /* 0x0005e80000100a00 */
[----:B------:R1:W-:Y:S04]  /*a5d50*/  STL.64 [R1+0x20b0], R16 ;  /* 0x0020b01001007387 */ /* 0x0003e80000100a00 */
[----:B------:R1:W-:Y:S04]  /*a5d60*/  STL.64 [R1+0x20b8], R18 ;  /* 0x0020b81201007387 */ /* 0x0003e80000100a00 */
[----:B------:R-:W3:Y:S04]  /*a5d70*/  LDL.LU R184, [R1+0xe20] ;  /* 0x000e200001b87983 */ /* 0x000ee80000300800 */
[----:B------:R1:W-:Y:S04]  /*a5d80*/  STL.64 [R1+0x20a0], R12 ;  /* 0x0020a00c01007387 */ /* 0x0003e80000100a00 */
[----:B------:R1:W-:Y:S04]  /*a5d90*/  STL.64 [R1+0x20a8], R14 ;  /* 0x0020a80e01007387 */ /* 0x0003e80000100a00 */
[----:B------:R-:W-:Y:S04]  /*a5da0*/  STL.64 [R1+0x2090], R8 ;  /* 0x0020900801007387 */ /* 0x000fe80000100a00 */
[----:B------:R1:W-:Y:S04]  /*a5db0*/  STL.64 [R1+0x2098], R10 ;  /* 0x0020980a01007387 */ /* 0x0003e80000100a00 */
        /* <DEDUP_REMOVED lines=59> */
[----:B-1----:R-:W3:Y:S04]  /*a6170*/  LDL.LU R20, [R1+0x360] ;  /* 0x0003600001147983 */ /* 0x002ee80000300800 */
[----:B------:R-:W3:Y:S04]  /*a6180*/  LDL.LU R21, [R1+0x364] ;  /* 0x0003640001157983 */ /* 0x000ee80000300800 */
[----:B--2---:R-:W2:Y:S04]  /*a6190*/  LDL.LU R22, [R1+0x368] ;  /* 0x0003680001167983 */ /* 0x004ea80000300800 */
        /* <DEDUP_REMOVED lines=46> */
[C---:B------:R-:W-:Y:S11]  /*a6480*/  HMMA.1688.F32.TF32 R8, R4.reuse, R66, R196 ;  /* 0x000000420408723c */ /* 0x040ff600000810c4 */
[----:B------:R-:W-:Y:S04]  /*a6490*/  @!UPT UIADD3 URZ, URZ, URZ, URZ ;  /* 0x0000003f3f3ff290 */ /* 0x000fe8000fffe03f */
[----:B------:R-:W-:Y:S04]  /*a64a0*/  STL.64 [R1+0x2080], R40 ;  /* 0x0020802801007387 */ /* 0x000fe80000100a00 */
[----:B------:R3:W-:Y:S02]  /*a64b0*/  STL.64 [R1+0x2088], R42 ;  /* 0x0020882a01007387 */ /* 0x0007e40000100a00 */
[C---:B---3--:R-:W-:Y:S08]  /*a64c0*/  HMMA.1688.F32.TF32 R40, R4.reuse, R70, R12 ;  /* 0x000000460428723c */ /* 0x048ff0000008100c */
[C---:B------:R-:W-:Y:S01]  /*a64d0*/  HMMA.1688.F32.TF32 R12, R4.reuse, R74, R16 ;  /* 0x0000004a040c723c */ /* 0x040fe20000081010 */
[----:B------:R-:W-:Y:S04]  /*a64e0*/  STL.64 [R1+0x2070], R8 ;  /* 0x0020700801007387 */ /* 0x000fe80000100a00 */
[----:B------:R1:W-:Y:S03]  /*a64f0*/  STL.64 [R1+0x2078], R10 ;  /* 0x0020780a01007387 */ /* 0x0003e60000100a00 */
[C---:B------:R-:W-:Y:S07]  /*a6500*/  HMMA.1688.F32.TF32 R16, R4.reuse, R82, R24 ;  /* 0x000000520410723c */ /* 0x040fee0000081018 */
[----:B------:R-:W-:Y:S01]  /*a6510*/  STL.64 [R1+0x2060], R40 ;  /* 0x0020602801007387 */ /* 0x000fe20000100a00 */
[C---:B-1----:R-:W-:Y:S03]  /*a6520*/  HMMA.1688.F32.TF32 R8, R4.reuse, R78, R20 ;  /* 0x0000004e0408723c */ /* 0x042fe60000081014 */
[----:B------:R-:W-:Y:S04]  /*a6530*/  STL.64 [R1+0x2068], R42 ;  /* 0x0020682a01007387 */ /* 0x000fe80000100a00 */
[----:B------:R-:W-:Y:S04]  /*a6540*/  STL.64 [R1+0x2050], R12 ;  /* 0x0020500c01007387 */ /* 0x000fe80000100a00 */
[----:B------:R1:W-:Y:S02]  /*a6550*/  STL.64 [R1+0x2058], R14 ;  /* 0x0020580e01007387 */ /* 0x0003e40000100a00 */
[C---:B-1----:R-:W-:Y:S10]  /*a6560*/  HMMA.1688.F32.TF32 R12, R4.reuse, R86, R28 ;  /* 0x00000056040c723c */ /* 0x042ff4000008101c */
[----:B------:R-:W-:Y:S04]  /*a6570*/  STL.64 [R1+0x1c40], R8 ;  /* 0x001c400801007387 */ /* 0x000fe80000100a00 */
[----:B------:R-:W-:Y:S04]  /*a6580*/  STL.64 [R1+0x1c48], R10 ;  /* 0x001c480a01007387 */ /* 0x000fe80000100a00 */
[----:B------:R-:W-:Y:S04]  /*a6590*/  STL.64 [R1+0x1c30], R16 ;  /* 0x001c301001007387 */ /* 0x000fe80000100a00 */
[----:B------:R4:W-:Y:S01]  /*a65a0*/  STL.64 [R1+0x1c38], R18 ;  /* 0x001c381201007387 */ /* 0x0009e20000100a00 */
[C---:B------:R-:W-:Y:S03]  /*a65b0*/  HMMA.1688.F32.TF32 R20, R4.reuse, R98, R44 ;  /* 0x000000620414723c */ /* 0x040fe6000008102c */
[----:B------:R-:W-:Y:S04]  /*a65c0*/  LDS R8, [R2+0x4400] ;  /* 0x0044000002087984 */ /* 0x000fe80000000800 */
[----:B------:R-:W-:Y:S04]  /*a65d0*/  LDS R10, [R2+0x6400] ;  /* 0x00640000020a7984 */ /* 0x000fe80000000800 */
[----:B------:R-:W-:Y:S01]  /*a65e0*/  STL.64 [R1+0x820], R12 ;  /* 0x0008200c01007387 */ /* 0x000fe20000100a00 */
[C---:B----4-:R-:W-:Y:S03]  /*a65f0*/  HMMA.1688.F32.TF32 R16, R4.reuse, R90, R32 ;  /* 0x0000005a0410723c */ /* 0x050fe60000081020 */
[----:B------:R1:W-:Y:S04]  /*a6600*/  STL.64 [R1+0x828], R14 ;  /* 0x0008280e01007387 */ /* 0x0003e80000100a00 */
[----:B------:R-:W-:Y:S04]  /*a6610*/  LDS R9, [R0+0x4400] ;  /* 0x0044000000097984 */ /* 0x000fe80000000800 */
[----:B------:R-:W2:Y:S01]  /*a6620*/  LDS R11, [R0+0x6400] ;  /* 0x00640000000b7984 */ /* 0x000ea20000000800 */
[C---:B-1----:R-:W-:Y:S11]  /*a6630*/  HMMA.1688.F32.TF32 R12, R4.reuse, R94, R36 ;  /* 0x0000005e040c723c */ /* 0x042ff60000081024 */
[----:B------:R-:W-:Y:S04]  /*a6640*/  STL.64 [R1+0x2b20], R16 ;  /* 0x002b201001007387 */ /* 0x000fe80000100a00 */
[----:B------:R1:W-:Y:S08]  /*a6650*/  STL.64 [R1+0x2b28], R18 ;  /* 0x002b281201007387 */ /* 0x0003f00000100a00 */
        /* <DEDUP_REMOVED lines=50> */
[----:B------:R-:W-:Y:S04]  /*a6980*/  STL.64 [R1+0x2a18], R22 ;  /* 0x002a181601007387 */ /* 0x000fe80000100a00 */
[----:B------:R-:W3:Y:S04]  /*a6990*/  LDL.LU R184, [R1+0xce0] ;  /* 0x000ce00001b87983 */ /* 0x000ee80000300800 */
[----:B------:R-:W-:Y:S04]  /*a69a0*/  STL.64 [R1+0x2a00], R16 ;  /* 0x002a001001007387 */ /* 0x000fe80000100a00 */
[----:B------:R1:W-:Y:S04]  /*a69b0*/  STL.64 [R1+0x2a08], R18 ;  /* 0x002a081201007387 */ /* 0x0003e80000100a00 */
[----:B------:R-:W-:Y:S04]  /*a69c0*/  STL.64 [R1+0x29f0], R12 ;  /* 0x0029f00c01007387 */ /* 0x000fe80000100a00 */
[----:B------:R4:W-:Y:S04]  /*a69d0*/  STL.64 [R1+0x29f8], R14 ;  /* 0x0029f80e01007387 */ /* 0x0009e80000100a00 */
[----:B------:R-:W3:Y:S04]  /*a69e0*/  LDL.LU R185, [R1+0xce4] ;  /* 0x000ce40001b97983 */ /* 0x000ee80000300800 */
[----:B------:R-:W3:Y:S04]  /*a69f0*/  LDL.LU R186, [R1+0xce8] ;  /* 0x000ce80001ba7983 */ /* 0x000ee80000300800 */
[----:B------:R-:W3:Y:S04]  /*a6a00*/  LDL.LU R187, [R1+0xcec] ;  /* 0x000cec0001bb7983 */ /* 0x000ee80000300800 */
        /* <DEDUP_REMOVED lines=40> */
[----:B------:R-:W1:Y:S04]  /*a6c90*/  LDL.LU R32, [R1+0xdf0] ;  /* 0x000df00001207983 */ /* 0x000e680000300800 */
[----:B------:R-:W1:Y:S04]  /*a6ca0*/  LDL.LU R33, [R1+0xdf4] ;  /* 0x000df40001217983 */ /* 0x000e680000300800 */
[----:B------:R-:W1:Y:S04]  /*a6cb0*/  LDL.LU R34, [R1+0xdf8] ;  /* 0x000df80001227983 */ /* 0x000e680000300800 */
[----:B------:R-:W1:Y:S04]  /*a6cc0*/  LDL.LU R35, [R1+0xdfc] ;  /* 0x000dfc0001237983 */ /* 0x000e680000300800 */
        /* <DEDUP_REMOVED lines=32> */
[----:B------:R-:W-:Y:S01]  /*a6ed0*/  MOV R248, R247 ;  /* 0x000000f700f87202 */ /* 0x000fe20000000f00 */
[----:B------:R-:W-:Y:S01]  /*a6ee0*/  IMAD.MOV.U32 R249, RZ, RZ, R246 ;  /* 0x000000fffff97224 */ /* 0x000fe200078e00f6 */
[----:B------:R-:W-:Y:S01]  /*a6ef0*/  MOV R251, R3 ;  /* 0x0000000300fb7202 */ /* 0x000fe20000000f00 */
[----:B------:R-:W-:Y:S01]  /*a6f00*/  IMAD.MOV.U32 R250, RZ, RZ, R244 ;  /* 0x000000fffffa7224 */ /* 0x000fe200078e00f4 */
[C---:B-1----:R-:W-:Y:S08]  /*a6f10*/  HMMA.1688.F32.TF32 R16, R4.reuse, R174, R32 ;  /* 0x000000ae0410723c */ /* 0x042ff00000081020 */
[C---:B--2---:R-:W-:Y:S08]  /*a6f20*/  HMMA.1688.F32.TF32 R20, R4.reuse, R170, R28 ;  /* 0x000000aa0414723c */ /* 0x044ff0000008101c */
[----:B----4-:R-:W-:Y:S01]  /*a6f30*/  HMMA.1688.F32.TF32 R12, R4, R178, R36 ;  /* 0x000000b2040c723c */ /* 0x010fe20000081024 */
[----:B------:R-:W-:Y:S04]  /*a6f40*/  LDS R4, [R2+0x4480] ;  /* 0x0044800002047984 */ /* 0x000fe80000000800 */
[----:B------:R-:W-:Y:S10]  /*a6f50*/  LDS R6, [R2+0x6480] ;  /* 0x0064800002067984 */ /* 0x000ff40000000800 */
[----:B------:R-:W-:Y:S04]  /*a6f60*/  STL.64 [R1+0x29e0], R20 ;  /* 0x0029e01401007387 */ /* 0x000fe80000100a00 */
[----:B------:R-:W-:Y:S04]  /*a6f70*/  STL.64 [R1+0x29e8], R22 ;  /* 0x0029e81601007387 */ /* 0x000fe80000100a00 */
[----:B------:R-:W-:Y:S04]  /*a6f80*/  STL.64 [R1+0x29d0], R16 ;  /* 0x0029d01001007387 */ /* 0x000fe80000100a00 */
[----:B------:R-:W-:Y:S04]  /*a6f90*/  STL.64 [R1+0x29d8], R18 ;  /* 0x0029d81201007387 */ /* 0x000fe80000100a00 */
[----:B------:R-:W-:Y:S04]  /*a6fa0*/  STL.64 [R1+0x810], R12 ;  /* 0x0008100c01007387 */ /* 0x000fe80000100a00 */
[----:B------:R3:W-:Y:S04]  /*a6fb0*/  STL.64 [R1+0x818], R14 ;  /* 0x0008180e01007387 */ /* 0x0007e80000100a00 */
[----:B------:R-:W-:Y:S04]  /*a6fc0*/  LDS R5, [R0+0x4480] ;  /* 0x0044800000057984 */ /* 0x000fe80000000800 */
[----:B------:R-:W1:Y:S01]  /*a6fd0*/  LDS R7, [R0+0x6480] ;  /* 0x0064800000077984 */ /* 0x000e620000000800 */
[C---:B---3--:R-:W-:Y:S08]  /*a6fe0*/  HMMA.1688.F32.TF32 R12, R8.reuse, R54, R44 ;  /* 0x00000036080c723c */ /* 0x048ff0000008102c */
[C---:B------:R-:W-:Y:S08]  /*a6ff0*/  HMMA.1688.F32.TF32 R20, R8.reuse, R58, R48 ;  /* 0x0000003a0814723c */ /* 0x040ff00000081030 */
[C---:B------:R-:W-:Y:S07]  /*a7000*/  HMMA.1688.F32.TF32 R16, R8.reuse, R62, R180 ;  /* 0x0000003e0810723c */ /* 0x040fee00000810b4 */
        /* <DEDUP_REMOVED lines=22> */
[----:B------:R-:W-:Y:S04]  /*a7170*/  STL.64 [R1+0x2958], R22 ;  /* 0x0029581601007387 */ /* 0x000fe80000100a00 */
[----:B------:R-:W-:Y:S04]  /*a7180*/  STL.64 [R1+0x2940], R16 ;  /* 0x0029401001007387 */ /* 0x000fe80000100a00 */
[----:B------:R2:W-:Y:S05]  /*a7190*/  STL.64 [R1+0x2948], R18 ;  /* 0x0029481201007387 */ /* 0x0005ea0000100a00 */
[----:B------:R-:W-:Y:S01]  /*a71a0*/  IMAD.MOV.U32 R247, RZ, RZ, R12 ;  /* 0x000000fffff77224 */ /* 0x000fe200078e000c */
[----:B--2---:R-:W-:Y:S01]  /*a71b0*/  HMMA.1688.F32.TF32 R16, R8, R94, R236 ;  /* 0x0000005e0810723c */ /* 0x004fe200000810ec */
[----:B------:R-:W-:Y:S01]  /*a71c0*/  IMAD.MOV.U32 R246, RZ, RZ, R13 ;  /* 0x000000fffff67224 */ /* 0x000fe200078e000d */
[----:B------:R-:W-:Y:S01]  /*a71d0*/  MOV R244, R14 ;  /* 0x0000000e00f47202 */ /* 0x000fe20000000f00 */
[----:B------:R-:W-:-:S05]  /*a71e0*/  IMAD.MOV.U32 R3, RZ, RZ, R15 ;  /* 0x000000ffff037224 */ /* 0x000fca00078e000f */
[C---:B------:R-:W-:Y:S01]  /*a71f0*/  HMMA.1688.F32.TF32 R12, R8.reuse, R98, R232 ;  /* 0x00000062080c723c */ /* 0x040fe200000810e8 */
[----:B------:R-:W-:Y:S04]  /*a7200*/  STL.64 [R1+0x7218], R246 ;  /* 0x007218f601007387 */ /* 0x000fe80000100a00 */
[----:B------:R-:W-:Y:S03]  /*a7210*/  STL.64 [R1+0x7210], R244 ;  /* 0x007210f401007387 */ /* 0x000fe60000100a00 */
[C---:B------:R-:W-:Y:S07]  /*a7220*/  HMMA.1688.F32.TF32 R20, R8.reuse, R102, R240 ;  /* 0x000000660814723c */ /* 0x040fee00000810f0 */
[----:B------:R-:W-:Y:S04]  /*a7230*/  STL.64 [R1+0x2920], R16 ;  /* 0x0029201001007387 */ /* 0x000fe80000100a00 */
[----:B------:R2:W-:Y:S04]  /*a7240*/  STL.64 [R1+0x2928], R18 ;  /* 0x0029281201007387 */ /* 0x0005e80000100a00 */
[----:B------:R-:W-:Y:S04]  /*a7250*/  STL.64 [R1+0x2910], R12 ;  /* 0x0029100c01007387 */ /* 0x000fe80000100a00 */
[----:B------:R3:W-:Y:S01]  /*a7260*/  STL.64 [R1+0x2918], R14 ;  /* 0x0029180e01007387 */ /* 0x0007e20000100a00 */
[C---:B--2---:R-:W-:Y:S08]  /*a7270*/  HMMA.1688.F32.TF32 R16, R8.reuse, R106, R220 ;  /* 0x0000006a0810723c */ /* 0x044ff000000810dc */
[C---:B---3--:R-:W-:Y:S01]  /*a7280*/  HMMA.1688.F32.TF32 R12, R8.reuse, R110, R192 ;  /* 0x0000006e080c723c */ /* 0x048fe200000810c0 */
[----:B------:R-:W-:Y:S04]  /*a7290*/  STL.64 [R1+0x2900], R20 ;  /* 0x0029001401007387 */ /* 0x000fe80000100a00 */
[----:B------:R2:W-:Y:S10]  /*a72a0*/  STL.64 [R1+0x2908], R22 ;  /* 0x0029081601007387 */ /* 0x0005f40000100a00 */
[----:B------:R-:W-:Y:S01]  /*a72b0*/  STL.64 [R1+0x28f0], R16 ;  /* 0x0028f01001007387 */ /* 0x000fe20000100a00 */
[C---:B--2---:R-:W-:Y:S03]  /*a72c0*/  HMMA.1688.F32.TF32 R20, R8.reuse, R114, R188 ;  /* 0x000000720814723c */ /* 0x044fe600000810bc */
[----:B------:R2:W-:Y:S04]  /*a72d0*/  STL.64 [R1+0x28f8], R18 ;  /* 0x0028f81201007387 */ /* 0x0005e80000100a00 */
[----:B------:R-:W-:Y:S04]  /*a72e0*/  STL.64 [R1+0x28e0], R12 ;  /* 0x0028e00c01007387 */ /* 0x000fe80000100a00 */
[----:B------:R3:W-:Y:S01]  /*a72f0*/  STL.64 [R1+0x28e8], R14 ;  /* 0x0028e80e01007387 */ /* 0x0007e20000100a00 */
[C---:B--2---:R-:W-:Y:S08]  /*a7300*/  HMMA.1688.F32.TF32 R16, R8.reuse, R118, R184 ;  /* 0x000000760810723c */ /* 0x044ff000000810b8 */
[C---:B---3--:R-:W-:Y:S03]  /*a7310*/  HMMA.1688.F32.TF32 R12, R8.reuse, R122, R248 ;  /* 0x0000007a080c723c */ /* 0x048fe600000810f8 */
[----:B------:R2:W-:Y:S04]  /*a7320*/  STL.64 [R1+0x28d0], R20 ;  /* 0x0028d01401007387 */ /* 0x0005e80000100a00 */
[----:B------:R3:W-:Y:S04]  /*a7330*/  STL.64 [R1+0x28d8], R22 ;  /* 0x0028d81601007387 */ /* 0x0007e80000100a00 */
[----:B------:R-:W4:Y:S04]  /*a7340*/  LDL.LU R184, [R1+0xbd0] ;  /* 0x000bd00001b87983 */ /* 0x000f280000300800 */
[----:B------:R1:W-:Y:S04]  /*a7350*/  STL.64 [R1+0x28c0], R16 ;  /* 0x0028c01001007387 */ /* 0x0003e80000100a00 */
[----:B------:R1:W-:Y:S04]  /*a7360*/  STL.64 [R1+0x28c8], R18 ;  /* 0x0028c81201007387 */ /* 0x0003e80000100a00 */
        /* <DEDUP_REMOVED lines=111> */
[C---:B----4-:R-:W-:Y:S08]  /*a7a60*/  HMMA.1688.F32.TF32 R244, R8.reuse, R126, R40 ;  /* 0x0000007e08f4723c */ /* 0x050ff00000081028 */
[C---:B------:R-:W-:Y:S08]  /*a7a70*/  HMMA.1688.F32.TF32 R40, R8.reuse, R134, R12 ;  /* 0x000000860828723c */ /* 0x040ff0000008100c */
[C---:B------:R-:W-:Y:S07]  /*a7a80*/  HMMA.1688.F32.TF32 R12, R8.reuse, R142, R20 ;  /* 0x0000008e080c723c */ /* 0x040fee0000081014 */
        /* <DEDUP_REMOVED lines=30> */
[----:B--2---:R-:W-:Y:S03]  /*a7c70*/  HMMA.1688.F32.TF32 R12, R8, R178, R204 ;  /* 0x000000b2080c723c */ /* 0x004fe600000810cc */
[----:B------:R-:W-:Y:S04]  /*a7c80*/  STL.64 [R1+0x27f0], R20 ;  /* 0x0027f01401007387 */ /* 0x000fe80000100a00 */
[----:B------:R-:W-:Y:S01]  /*a7c90*/  STL.64 [R1+0x27f8], R22 ;  /* 0x0027f81601007387 */ /* 0x000fe20000100a00 */
[C---:B------:R-:W-:Y:S07]  /*a7ca0*/  HMMA.1688.F32.TF32 R8, R4.reuse, R54, R224 ;  /* 0x000000360408723c */ /* 0x040fee00000810e0 */
        /* <DEDUP_REMOVED lines=25> */
[----:B------:R-:W-:Y:S01]  /*a7e40*/  STL.64 [R1+0x1ae8], R10 ;  /* 0x001ae80a01007387 */ /* 0x000fe20000100a00 */
[C---:B------:R-:W-:Y:S03]  /*a7e50*/  HMMA.1688.F32.TF32 R20, R4.reuse, R94, R188 ;  /* 0x0000005e0414723c */ /* 0x040fe600000810bc */
[----:B------:R-:W-:Y:S04]  /*a7e60*/  LDS R8, [R2+0x4500] ;  /* 0x0045000002087984 */ /* 0x000fe80000000800 */
[----:B------:R-:W-:Y:S04]  /*a7e70*/  LDS R10, [R2+0x6500] ;  /* 0x00650000020a7984 */ /* 0x000fe80000000800 */
[----:B------:R-:W-:Y:S04]  /*a7e80*/  STL.64 [R1+0x1ac0], R16 ;  /* 0x001ac01001007387 */ /* 0x000fe80000100a00 */
[----:B------:R-:W-:Y:S04]  /*a7e90*/  STL.64 [R1+0x1ac8], R18 ;  /* 0x001ac81201007387 */ /* 0x000fe80000100a00 */
        /* <DEDUP_REMOVED lines=10> */
[----:B------:R1:W-:Y:S04]  /*a7f40*/  STL.64 [R1+0x27c0], R20 ;  /* 0x0027c01401007387 */ /* 0x0003e80000100a00 */
[----:B------:R3:W-:Y:S04]  /*a7f50*/  STL.64 [R1+0x27c8], R22 ;  /* 0x0027c81601007387 */ /* 0x0007e80000100a00 */
[----:B------:R-:W4:Y:S04]  /*a7f60*/  LDL.LU R184, [R1+0x9d0] ;  /* 0x0009d00001b87983 */ /* 0x000f280000300800 */
[----:B------:R1:W-:Y:S04]  /*a7f70*/  STL.64 [R1+0x27b0], R16 ;  /* 0x0027b01001007387 */ /* 0x0003e80000100a00 */
[----:B------:R1:W-:Y:S05]  /*a7f80*/  STL.64 [R1+0x27b8], R18 ;  /* 0x0027b81201007387 */ /* 0x0003ea0000100a00 */
        /* <DEDUP_REMOVED lines=130> */
[C---:B--2---:R-:W-:Y:S03]  /*a87b0*/  HMMA.1688.F32.TF32 R16, R4.reuse, R138, R36 ;  /* 0x0000008a0410723c */ /* 0x044fe60000081024 */
        /* <DEDUP_REMOVED lines=32> */
[----:B------:R1:W-:Y:S04]  /*a89c0*/  STL.64 [R1+0x2688], R18 ;  /* 0x0026881201007387 */ /* 0x0003e80000100a00 */
[----:B------:R-:W-:Y:S04]  /*a89d0*/  LDS R4, [R2+0x4580] ;  /* 0x0045800002047984 */ /* 0x000fe80000000800 */
[----:B------:R-:W-:Y:S04]  /*a89e0*/  LDS R6, [R2+0x6580] ;  /* 0x0065800002067984 */ /* 0x000fe80000000800 */
[----:B------:R-:W-:Y:S01]  /*a89f0*/  STL.64 [R1+0x120], R12 ;  /* 0x0001200c01007387 */ /* 0x000fe20000100a00 */
[C---:B-1----:R-:W-:Y:S03]  /*a8a00*/  HMMA.1688.F32.TF32 R16, R8.reuse, R54, R236 ;  /* 0x000000360810723c */ /* 0x042fe600000810ec */
[----:B------:R1:W-:Y:S04]  /*a8a10*/  STL.64 [R1+0x128], R14 ;  /* 0x0001280e01007387 */ /* 0x0003e80000100a00 */
[----:B------:R-:W-:Y:S04]  /*a8a20*/  LDS R5, [R0+0x4580] ;  /* 0x0045800000057984 */ /* 0x000fe80000000800 */
[----:B------:R-:W2:Y:S01]  /*a8a30*/  LDS R7, [R0+0x6580] ;  /* 0x0065800000077984 */ /* 0x000ea20000000800 */
[C---:B-1----:R-:W-:Y:S08]  /*a8a40*/  HMMA.1688.F32.TF32 R12, R8.reuse, R58, R232 ;  /* 0x0000003a080c723c */ /* 0x042ff000000810e8 */
[C---:B------:R-:W-:Y:S03]  /*a8a50*/  HMMA.1688.F32.TF32 R20, R8.reuse, R62, R240 ;  /* 0x0000003e0814723c */ /* 0x040fe600000810f0 */
        /* <DEDUP_REMOVED lines=18> */
[----:B------:R1:W-:Y:S04]  /*a8b80*/  STL.64 [R1+0x2610], R16 ;  /* 0x0026101001007387 */ /* 0x0003e80000100a00 */
[----:B------:R4:W-:Y:S04]  /*a8b90*/  STL.64 [R1+0x2618], R18 ;  /* 0x0026181201007387 */ /* 0x0009e80000100a00 */
[----:B------:R1:W-:Y:S04]  /*a8ba0*/  STL.64 [R1+0x2600], R12 ;  /* 0x0026000c01007387 */ /* 0x0003e80000100a00 */
        /* <DEDUP_REMOVED lines=62> */
[----:B----4-:R-:W2:Y:S04]  /*a8f90*/  LDL.LU R18, [R1+0x9a8] ;  /* 0x0009a80001127983 */ /* 0x010ea80000300800 */
[----:B------:R-:W2:Y:S04]  /*a8fa0*/  LDL.LU R19, [R1+0x9ac] ;  /* 0x0009ac0001137983 */ /* 0x000ea80000300800 */
[----:B------:R-:W4:Y:S04]  /*a8fb0*/  LDL.LU R12, [R1+0x9b0] ;  /* 0x0009b000010c7983 */ /* 0x000f280000300800 */
[----:B------:R-:W4:Y:S04]  /*a8fc0*/  LDL.LU R13, [R1+0x9b4] ;  /* 0x0009b400010d7983 */ /* 0x000f280000300800 */
[----:B------:R-:W4:Y:S04]  /*a8fd0*/  LDL.LU R14, [R1+0x9b8] ;  /* 0x0009b800010e7983 */ /* 0x000f280000300800 */
[----:B------:R-:W4:Y:S04]  /*a8fe0*/  LDL.LU R15, [R1+0x9bc] ;  /* 0x0009bc00010f7983 */ /* 0x000f280000300800 */
        /* <DEDUP_REMOVED lines=32> */
[C---:B----4-:R-:W-:Y:S08]  /*a91f0*/  HMMA.1688.F32.TF32 R40, R8.reuse, R86, R12 ;  /* 0x000000560828723c */ /* 0x050ff0000008100c */
[C---:B--2---:R-:W-:Y:S08]  /*a9200*/  HMMA.1688.F32.TF32 R12, R8.reuse, R90, R16 ;  /* 0x0000005a080c723c */ /* 0x044ff00000081010 */
[C---:B---3--:R-:W-:Y:S07]  /*a9210*/  HMMA.1688.F32.TF32 R20, R8.reuse, R94, R20 ;  /* 0x0000005e0814723c */ /* 0x048fee0000081014 */
        /* <DEDUP_REMOVED lines=8> */
[----:B------:R-:W2:Y:S04]  /*a92a0*/  LDL.LU R248, [R1+0x250] ;  /* 0x0002500001f87983 */ /* 0x000ea80000300800 */
[----:B------:R-:W-:Y:S04]  /*a92b0*/  STL.64 [R1+0x25c0], R16 ;  /* 0x0025c01001007387 */ /* 0x000fe80000100a00 */
[----:B------:R-:W-:Y:S05]  /*a92c0*/  STL.64 [R1+0x25c8], R18 ;  /* 0x0025c81201007387 */ /* 0x000fea0000100a00 */
[----:B------:R-:W-:Y:S04]  /*a92d0*/  STL.64 [R1+0x25b0], R12 ;  /* 0x0025b00c01007387 */ /* 0x000fe80000100a00 */
[----:B------:R1:W-:Y:S04]  /*a92e0*/  STL.64 [R1+0x25b8], R14 ;  /* 0x0025b80e01007387 */ /* 0x0003e80000100a00 */
[----:B------:R-:W2:Y:S04]  /*a92f0*/  LDL.LU R249, [R1+0x254] ;  /* 0x0002540001f97983 */ /* 0x000ea80000300800 */
[----:B------:R-:W2:Y:S04]  /*a9300*/  LDL.LU R250, [R1+0x258] ;  /* 0x0002580001fa7983 */ /* 0x000ea80000300800 */
[----:B------:R-:W2:Y:S01]  /*a9310*/  LDL.LU R251, [R1+0x25c] ;  /* 0x00025c0001fb7983 */ /* 0x000ea20000300800 */
        /* <DEDUP_REMOVED lines=50> */
[----:B-1----:R-:W-:Y:S08]  /*a9640*/  HMMA.1688.F32.TF32 R12, R8, R178, R188 ;  /* 0x000000b2080c723c */ /* 0x002ff000000810bc */
[C---:B------:R-:W-:Y:S01]  /*a9650*/  HMMA.1688.F32.TF32 R8, R4.reuse, R54, R184 ;  /* 0x000000360408723c */ /* 0x040fe200000810b8 */
[----:B------:R-:W-:Y:S04]  /*a9660*/  STL.64 [R1+0x24a0], R20 ;  /* 0x0024a01401007387 */ /* 0x000fe80000100a00 */
[----:B------:R-:W-:Y:S04]  /*a9670*/  STL.64 [R1+0x24a8], R22 ;  /* 0x0024a81601007387 */ /* 0x000fe80000100a00 */
[----:B------:R-:W-:Y:S04]  /*a9680*/  STL.64 [R1+0x2490], R16 ;  /* 0x0024901001007387 */ /* 0x000fe80000100a00 */
[----:B------:R-:W-:Y:S04]  /*a9690*/  STL.64 [R1+0x2498], R18 ;  /* 0x0024981201007387 */ /* 0x000fe80000100a00 */
[----:B------:R-:W-:Y:S04]  /*a96a0*/  STL.64 [R1+0x1a38], R14 ;  /* 0x001a380e01007387 */ /* 0x000fe80000100a00 */
[----:B------:R-:W3:Y:S04]  /*a96b0*/  LDL.LU R216, [R1+0x240] ;  /* 0x0002400001d87983 */ /* 0x000ee80000300800 */
[----:B------:R-:W-:Y:S04]  /*a96c0*/  STL.64 [R1+0x1690], R8 ;  /* 0x0016900801007387 */ /* 0x000fe80000100a00 */
[----:B------:R2:W-:Y:S04]  /*a96d0*/  STL.64 [R1+0x1698], R10 ;  /* 0x0016980a01007387 */ /* 0x0005e80000100a00 */
[----:B------:R-:W3:Y:S04]  /*a96e0*/  LDL.LU R217, [R1+0x244] ;  /* 0x0002440001d97983 */ /* 0x000ee80000300800 */
[----:B------:R-:W3:Y:S04]  /*a96f0*/  LDL.LU R218, [R1+0x248] ;  /* 0x0002480001da7983 */ /* 0x000ee80000300800 */
[----:B------:R-:W3:Y:S04]  /*a9700*/  LDL.LU R219, [R1+0x24c] ;  /* 0x00024c0001db7983 */ /* 0x000ee80000300800 */
[----:B------:R-:W4:Y:S04]  /*a9710*/  LDL.LU R236, [R1+0x230] ;  /* 0x0002300001ec7983 */ /* 0x000f280000300800 */
[----:B------:R-:W4:Y:S04]  /*a9720*/  LDL.LU R237, [R1+0x234] ;  /* 0x0002340001ed7983 */ /* 0x000f280000300800 */
[----:B------:R-:W4:Y:S01]  /*a9730*/  LDL.LU R238, [R1+0x238] ;  /* 0x0002380001ee7983 */ /* 0x000f220000300800 */
[C---:B--2---:R-:W-:Y:S03]  /*a9740*/  HMMA.1688.F32.TF32 R8, R4.reuse, R58, R248 ;  /* 0x0000003a0408723c */ /* 0x044fe600000810f8 */
[----:B------:R-:W4:Y:S04]  /*a9750*/  LDL.LU R239, [R1+0x23c] ;  /* 0x00023c0001ef7983 */ /* 0x000f280000300800 */
[----:B------:R-:W2:Y:S11]  /*a9760*/  LDL.LU R232, [R1+0x220] ;  /* 0x0002200001e87983 */ /* 0x000eb60000300800 */
[----:B------:R-:W-:Y:S05]  /*a9770*/  @!UPT UIADD3 URZ, URZ, URZ, URZ ;  /* 0x0000003f3f3ff290 */ /* 0x000fea000fffe03f */
[----:B------:R-:W-:Y:S04]  /*a9780*/  STL.64 [R1+0x1670], R8 ;  /* 0x0016700801007387 */ /* 0x000fe80000100a00 */
        /* <DEDUP_REMOVED lines=28> */
[----:B------:R-:W-:Y:S01]  /*a9950*/  STL.64 [R1+0x7248], R66 ;  /* 0x0072484201007387 */ /* 0x000fe20000100a00 */
[----:B------:R-:W-:Y:S01]  /*a9960*/  IMAD.MOV.U32 R64, RZ, RZ, R12 ;  /* 0x000000ffff407224 */ /* 0x000fe200078e000c */
[----:B------:R-:W-:Y:S01]  /*a9970*/  MOV R65, R13 ;  /* 0x0000000d00417202 */ /* 0x000fe20000000f00 */
[C---:B---3--:R-:W-:Y:S08]  /*a9980*/  HMMA.1688.F32.TF32 R8, R4.reuse, R62, R216 ;  /* 0x0000003e0408723c */ /* 0x048ff000000810d8 */
[C---:B----4-:R-:W-:Y:S11]  /*a9990*/  HMMA.1688.F32.TF32 R40, R4.reuse, R66, R236 ;  /* 0x000000420428723c */ /* 0x050ff600000810ec */
[----:B------:R-:W-:Y:S04]  /*a99a0*/  @!UPT UIADD3 URZ, URZ, URZ, URZ ;  /* 0x0000003f3f3ff290 */ /* 0x000fe8000fffe03f */
[----:B------:R-:W-:Y:S04]  /*a99b0*/  STL.64 [R1+0x1650], R8 ;  /* 0x0016500801007387 */ /* 0x000fe80000100a00 */
[----:B------:R2:W-:Y:S04]  /*a99c0*/  STL.64 [R1+0x1658], R10 ;  /* 0x0016580a01007387 */ /* 0x0005e80000100a00 */
[----:B------:R-:W-:Y:S01]  /*a99d0*/  STL.64 [R1+0x7240], R64 ;  /* 0x0072404001007387 */ /* 0x000fe20000100a00 */
[C---:B--2---:R-:W-:Y:S03]  /*a99e0*/  HMMA.1688.F32.TF32 R8, R4.reuse, R70, R232 ;  /* 0x000000460408723c */ /* 0x044fe600000810e8 */
[----:B------:R-:W-:Y:S04]  /*a99f0*/  STL [R1+0x6e74], R40 ;  /* 0x006e742801007387 */ /* 0x000fe80000100800 */
[----:B------:R-:W-:Y:S04]  /*a9a00*/  STL [R1+0x6e70], R41 ;  /* 0x006e702901007387 */ /* 0x000fe80000100800 */
[----:B------:R-:W-:Y:S04]  /*a9a10*/  STL [R1+0x6e6c], R42 ;  /* 0x006e6c2a01007387 */ /* 0x000fe80000100800 */
[----:B------:R-:W-:Y:S04]  /*a9a20*/  STL [R1+0x6e68], R43 ;  /* 0x006e682b01007387 */ /* 0x000fe80000100800 */
[----:B------:R-:W-:Y:S04]  /*a9a30*/  STL.64 [R1+0x7238], R70 ;  /* 0x0072384601007387 */ /* 0x000fe80000100a00 */
[----:B------:R-:W-:Y:S04]  /*a9a40*/  STL.64 [R1+0x7230], R68 ;  /* 0x0072304401007387 */ /* 0x000fe80000100a00 */
        /* <DEDUP_REMOVED lines=9> */
[C---:B-1----:R-:W-:Y:S08]  /*a9ae0*/  HMMA.1688.F32.TF32 R8, R4.reuse, R78, R220 ;  /* 0x0000004e0408723c */ /* 0x042ff000000810dc */
[C---:B------:R-:W-:Y:S11]  /*a9af0*/  HMMA.1688.F32.TF32 R16, R4.reuse, R90, R184 ;  /* 0x0000005a0410723c */ /* 0x040ff600000810b8 */
[----:B------:R-:W-:Y:S05]  /*a9b00*/  @!UPT UIADD3 URZ, URZ, URZ, URZ ;  /* 0x0000003f3f3ff290 */ /* 0x000fea000fffe03f */
[----:B------:R-:W-:Y:S01]  /*a9b10*/  MOV R42, R10 ;  /* 0x0000000a002a7202 */ /* 0x000fe20000000f00 */
[----:B------:R-:W-:Y:S02]  /*a9b20*/  IMAD.MOV.U32 R43, RZ, RZ, R11 ;  /* 0x000000ffff2b7224 */ /* 0x000fe400078e000b */
[----:B------:R-:W-:Y:S02]  /*a9b30*/  IMAD.MOV.U32 R40, RZ, RZ, R8 ;  /* 0x000000ffff287224 */ /* 0x000fe400078e0008 */
[----:B------:R-:W-:Y:S01]  /*a9b40*/  IMAD.MOV.U32 R41, RZ, RZ, R9 ;  /* 0x000000ffff297224 */ /* 0x000fe200078e0009 */
[----:B------:R-:W-:Y:S01]  /*a9b50*/  STL.64 [R1+0x6e80], R42 ;  /* 0x006e802a01007387 */ /* 0x000fe20000100a00 */
[C---:B------:R-:W-:Y:S03]  /*a9b60*/  HMMA.1688.F32.TF32 R8, R4.reuse, R86, R188 ;  /* 0x000000560408723c */ /* 0x040fe600000810bc */
[----:B------:R-:W-:Y:S04]  /*a9b70*/  STL.64 [R1+0x6e78], R40 ;  /* 0x006e782801007387 */ /* 0x000fe80000100a00 */
[----:B------:R-:W-:Y:S04]  /*a9b80*/  STL.64 [R1+0x15d0], R12 ;  /* 0x0015d00c01007387 */ /* 0x000fe80000100a00 */
[----:B------:R1:W-:Y:S02]  /*a9b90*/  STL.64 [R1+0x15d8], R14 ;  /* 0x0015d80e01007387 */ /* 0x0003e40000100a00 */
[----:B-1----:R-:W-:Y:S10]  /*a9ba0*/  HMMA.1688.F32.TF32 R12, R4, R94, R248 ;  /* 0x0000005e040c723c */ /* 0x002ff400000810f8 */
[----:B------:R-:W-:Y:S04]  /*a9bb0*/  STL.64 [R1+0x15b0], R8 ;  /* 0x0015b00801007387 */ /* 0x000fe80000100a00 */
[----:B------:R-:W-:Y:S04]  /*a9bc0*/  STL.64 [R1+0x2480], R16 ;  /* 0x0024801001007387 */ /* 0x000fe80000100a00 */
[----:B------:R1:W-:Y:S04]  /*a9bd0*/  STL.64 [R1+0x2488], R18 ;  /* 0x0024881201007387 */ /* 0x0003e80000100a00 */
[----:B------:R-:W2:Y:S01]  /*a9be0*/  LDL.LU R188, [R1+0x1d0] ;  /* 0x0001d00001bc7983 */ /* 0x000ea20000300800 */
[----:B------:R-:W-:Y:S01]  /*a9bf0*/  IMAD.MOV.U32 R53, RZ, RZ, R10 ;  /* 0x000000ffff357224 */ /* 0x000fe200078e000a */
[----:B------:R-:W-:-:S02]  /*a9c00*/  MOV R52, R11 ;  /* 0x0000000b00347202 */ /* 0x000fc40000000f00 */
[----:B------:R-:W-:Y:S04]  /*a9c10*/  LDS R8, [R2+0x4600] ;  /* 0x0046000002087984 */ /* 0x000fe80000000800 */
[----:B------:R-:W-:Y:S04]  /*a9c20*/  LDS R10, [R2+0x6600] ;  /* 0x00660000020a7984 */ /* 0x000fe80000000800 */
[----:B------:R-:W-:Y:S04]  /*a9c30*/  STL.64 [R1+0x2470], R12 ;  /* 0x0024700c01007387 */ /* 0x000fe80000100a00 */
        /* <DEDUP_REMOVED lines=93> */
[----:B------:R-:W1:Y:S02]  /*aa210*/  LDS R11, [R0+0x6600] ;  /* 0x00660000000b7984 */ /* 0x000e640000000800 */
[C---:B-1----:R-:W-:Y:S08]  /*aa220*/  HMMA.1688.F32.TF32 R16, R4.reuse, R102, R24 ;  /* 0x000000660410723c */ /* 0x042ff00000081018 */
[C---:B--2---:R-:W-:Y:S08]  /*aa230*/  HMMA.1688.F32.TF32 R20, R4.reuse, R98, R20 ;  /* 0x000000620414723c */ /* 0x044ff00000081014 */
[----:B---3--:R-:W-:Y:S11]  /*aa240*/  HMMA.1688.F32.TF32 R12, R4, R106, R28 ;  /* 0x0000006a040c723c */ /* 0x008ff6000008101c */
[----:B------:R-:W-:Y:S04]  /*aa250*/  @!UPT UIADD3 URZ, URZ, URZ, URZ ;  /* 0x0000003f3f3ff290 */ /* 0x000fe8000fffe03f */
[----:B------:R-:W-:Y:S04]  /*aa260*/  STL.64 [R1+0x2460], R20 ;  /* 0x0024601401007387 */ /* 0x000fe80000100a00 */
[----:B------:R-:W-:Y:S04]  /*aa270*/  STL.64 [R1+0x2468], R22 ;  /* 0x0024681601007387 */ /* 0x000fe80000100a00 */
[----:B------:R-:W-:Y:S04]  /*aa280*/  STL.64 [R1+0x2450], R16 ;  /* 0x0024501001007387 */ /* 0x000fe80000100a00 */
[----:B------:R-:W-:Y:S04]  /*aa290*/  STL.64 [R1+0x2458], R18 ;  /* 0x0024581201007387 */ /* 0x000fe80000100a00 */
[----:B------:R1:W-:Y:S01]  /*aa2a0*/  STL.64 [R1+0x2440], R12 ;  /* 0x0024400c01007387 */ /* 0x0003e20000100a00 */
[----:B------:R-:W-:-:S02]  /*aa2b0*/  IMAD.MOV.U32 R57, RZ, RZ, R14 ;  /* 0x000000ffff397224 */ /* 0x000fc400078e000e */
[----:B------:R-:W-:Y:S02]  /*aa2c0*/  IMAD.MOV.U32 R56, RZ, RZ, R15 ;  /* 0x000000ffff387224 */ /* 0x000fe400078e000f */
[C---:B-1----:R-:W-:Y:S08]  /*aa2d0*/  HMMA.1688.F32.TF32 R12, R4.reuse, R110, R32 ;  /* 0x0000006e040c723c */ /* 0x042ff00000081020 */
[C---:B----4-:R-:W-:Y:S11]  /*aa2e0*/  HMMA.1688.F32.TF32 R16, R4.reuse, R114, R36 ;  /* 0x000000720410723c */ /* 0x050ff60000081024 */
[----:B------:R-:W-:Y:S04]  /*aa2f0*/  @!UPT UIADD3 URZ, URZ, URZ, URZ ;  /* 0x0000003f3f3ff290 */ /* 0x000fe8000fffe03f */
[----:B------:R1:W-:Y:S01]  /*aa300*/  STL.64 [R1+0x2430], R12 ;  /* 0x0024300c01007387 */ /* 0x0003e20000100a00 */
[----:B------:R-:W-:Y:S01]  /*aa310*/  MOV R61, R14 ;  /* 0x0000000e003d7202 */ /* 0x000fe20000000f00 */
[----:B------:R-:W-:Y:S02]  /*aa320*/  IMAD.MOV.U32 R60, RZ, RZ, R15 ;  /* 0x000000ffff3c7224 */ /* 0x000fe400078e000f */
[C---:B-1----:R-:W-:Y:S04]  /*aa330*/  HMMA.1688.F32.TF32 R12, R4.reuse, R118, R44 ;  /* 0x00000076040c723c */ /* 0x042fe8000008102c */
[----:B------:R-:W-:Y:S04]  /*aa340*/  STL.64 [R1+0x2420], R16 ;  /* 0x0024201001007387 */ /* 0x000fe80000100a00 */
[----:B------:R1:W-:Y:S01]  /*aa350*/  STL.64 [R1+0x2428], R18 ;  /* 0x0024281201007387 */ /* 0x0003e20000100a00 */
[C---:B------:R-:W-:Y:S08]  /*aa360*/  HMMA.1688.F32.TF32 R20, R4.reuse, R122, R48 ;  /* 0x0000007a0414723c */ /* 0x040ff00000081030 */
[C---:B-1----:R-:W-:Y:S06]  /*aa370*/  HMMA.1688.F32.TF32 R16, R4.reuse, R126, R180 ;  /* 0x0000007e0410723c */ /* 0x042fec00000810b4 */
[----:B------:R-:W-:Y:S04]  /*aa380*/  STL.64 [R1+0x2410], R12 ;  /* 0x0024100c01007387 */ /* 0x000fe80000100a00 */
[----:B------:R1:W-:Y:S02]  /*aa390*/  STL.64 [R1+0x2418], R14 ;  /* 0x0024180e01007387 */ /* 0x0003e40000100a00 */
[C---:B-1----:R-:W-:Y:S03]  /*aa3a0*/  HMMA.1688.F32.TF32 R12, R4.reuse, R130, R200 ;  /* 0x00000082040c723c */ /* 0x042fe600000810c8 */
[----:B------:R-:W-:Y:S04]  /*aa3b0*/  STL.64 [R1+0x2400], R20 ;  /* 0x0024001401007387 */ /* 0x000fe80000100a00 */
[----:B------:R1:W-:Y:S04]  /*aa3c0*/  STL.64 [R1+0x2408], R22 ;  /* 0x0024081601007387 */ /* 0x0003e80000100a00 */
[----:B------:R-:W-:Y:S04]  /*aa3d0*/  STL.64 [R1+0x23f0], R16 ;  /* 0x0023f01001007387 */ /* 0x000fe80000100a00 */
[----:B------:R2:W-:Y:S01]  /*aa3e0*/  STL.64 [R1+0x23f8], R18 ;  /* 0x0023f81201007387 */ /* 0x0005e20000100a00 */
[C---:B-1----:R-:W-:Y:S07]  /*aa3f0*/  HMMA.1688.F32.TF32 R20, R4.reuse, R134, R204 ;  /* 0x000000860414723c */ /* 0x042fee00000810cc */
[----:B------:R-:W-:Y:S01]  /*aa400*/  STL.64 [R1+0x23e0], R12 ;  /* 0x0023e00c01007387 */ /* 0x000fe20000100a00 */
[C---:B--2---:R-:W-:Y:S03]  /*aa410*/  HMMA.1688.F32.TF32 R16, R4.reuse, R138, R224 ;  /* 0x0000008a0410723c */ /* 0x044fe600000810e0 */
[----:B------:R1:W-:Y:S05]  /*aa420*/  STL.64 [R1+0x23e8], R14 ;  /* 0x0023e80e01007387 */ /* 0x0003ea0000100a00 */
        /* <DEDUP_REMOVED lines=37> */
[----:B------:R-:W2:Y:S04]  /*aa680*/  LDL.LU R184, [R1+0x1c0] ;  /* 0x0001c00001b87983 */ /* 0x000ea80000300800 */
[----:B------:R-:W-:Y:S01]  /*aa690*/  LDS R5, [R0+0x4680] ;  /* 0x0046800000057984 */ /* 0x000fe20000000800 */
[C---:B-1----:R-:W-:Y:S03]  /*aa6a0*/  HMMA.1688.F32.TF32 R12, R8.reuse, R58, R248 ;  /* 0x0000003a080c723c */ /* 0x042fe600000810f8 */
[----:B------:R-:W1:Y:S08]  /*aa6b0*/  LDS R7, [R0+0x6680] ;  /* 0x0066800000077984 */ /* 0x000e700000000800 */
[----:B------:R3:W-:Y:S04]  /*aa6c0*/  STL.64 [R1+0x2320], R16 ;  /* 0x0023201001007387 */ /* 0x0007e80000100a00 */
[----:B------:R4:W-:Y:S08]  /*aa6d0*/  STL.64 [R1+0x2328], R18 ;  /* 0x0023281201007387 */ /* 0x0009f00000100a00 */
        /* <DEDUP_REMOVED lines=69> */
[----:B---3--:R-:W3:Y:S04]  /*aab30*/  LDL.LU R16, [R1+0x5f0] ;  /* 0x0005f00001107983 */ /* 0x008ee80000300800 */
[----:B------:R-:W3:Y:S04]  /*aab40*/  LDL.LU R17, [R1+0x5f4] ;  /* 0x0005f40001117983 */ /* 0x000ee80000300800 */
[----:B----4-:R-:W3:Y:S04]  /*aab50*/  LDL.LU R18, [R1+0x5f8] ;  /* 0x0005f80001127983 */ /* 0x010ee80000300800 */
        /* <DEDUP_REMOVED lines=25> */
[----:B-1----:R-:W3:Y:S04]  /*aacf0*/  LDL.LU R12, [R1+0x600] ;  /* 0x00060000010c7983 */ /* 0x002ee80000300800 */
        /* <DEDUP_REMOVED lines=59> */
[----:B------:R1:W-:Y:S04]  /*ab0b0*/  STL.64 [R1+0x2048], R198 ;  /* 0x002048c601007387 */ /* 0x0003e80000100a00 */
[----:B-1----:R-:W2:Y:S04]  /*ab0c0*/  LDL.LU.64 R198, [R1+0x7208] ;  /* 0x0072080001c67983 */ /* 0x002ea80000300a00 */
[----:B------:R-:W2:Y:S04]  /*ab0d0*/  LDL.LU.64 R196, [R1+0x7200] ;  /* 0x0072000001c47983 */ /* 0x000ea80000300a00 */
[----:B------:R-:W-:Y:S04]  /*ab0e0*/  STL.64 [R1+0x2030], R40 ;  /* 0x0020302801007387 */ /* 0x000fe80000100a00 */
[----:B------:R1:W-:Y:S02]  /*ab0f0*/  STL.64 [R1+0x2038], R42 ;  /* 0x0020382a01007387 */ /* 0x0003e40000100a00 */
[C---:B-1----:R-:W-:Y:S08]  /*ab100*/  HMMA.1688.F32.TF32 R40, R8.reuse, R86, R12 ;  /* 0x000000560828723c */ /* 0x042ff0000008100c */
[C---:B------:R-:W-:Y:S08]  /*ab110*/  HMMA.1688.F32.TF32 R12, R8.reuse, R94, R20 ;  /* 0x0000005e080c723c */ /* 0x040ff00000081014 */
[C---:B------:R-:W-:Y:S07]  /*ab120*/  HMMA.1688.F32.TF32 R20, R8.reuse, R98, R24 ;  /* 0x000000620814723c */ /* 0x040fee0000081018 */
[----:B------:R-:W-:Y:S04]  /*ab130*/  STL.64 [R1+0x2020], R40 ;  /* 0x0020202801007387 */ /* 0x000fe80000100a00 */
[----:B------:R-:W-:Y:S04]  /*ab140*/  STL.64 [R1+0x2028], R42 ;  /* 0x0020282a01007387 */ /* 0x000fe80000100a00 */
[----:B------:R-:W-:Y:S04]  /*ab150*/  STL.64 [R1+0x2010], R16 ;  /* 0x0020101001007387 */ /* 0x000fe80000100a00 */
[----:B------:R1:W-:Y:S04]  /*ab160*/  STL.64 [R1+0x2018], R18 ;  /* 0x0020181201007387 */ /* 0x0003e80000100a00 */
[----:B------:R-:W-:Y:S04]  /*ab170*/  STL.64 [R1+0x2000], R12 ;  /* 0x0020000c01007387 */ /* 0x000fe80000100a00 */
[----:B------:R1:W-:Y:S02]  /*ab180*/  STL.64 [R1+0x2008], R14 ;  /* 0x0020080e01007387 */ /* 0x0003e40000100a00 */
[C---:B-1----:R-:W-:Y:S08]  /*ab190*/  HMMA.1688.F32.TF32 R16, R8.reuse, R102, R28 ;  /* 0x000000660810723c */ /* 0x042ff0000008101c */
[C---:B------:R-:W-:Y:S01]  /*ab1a0*/  HMMA.1688.F32.TF32 R12, R8.reuse, R106, R32 ;  /* 0x0000006a080c723c */ /* 0x040fe20000081020 */
[----:B------:R-:W-:Y:S04]  /*ab1b0*/  STL.64 [R1+0x1ff0], R20 ;  /* 0x001ff01401007387 */ /* 0x000fe80000100a00 */
[----:B------:R1:W-:Y:S10]  /*ab1c0*/  STL.64 [R1+0x1ff8], R22 ;  /* 0x001ff81601007387 */ /* 0x0003f40000100a00 */
[----:B------:R-:W-:Y:S01]  /*ab1d0*/  STL.64 [R1+0x1fe0], R16 ;  /* 0x001fe01001007387 */ /* 0x000fe20000100a00 */
[C---:B-1----:R-:W-:Y:S03]  /*ab1e0*/  HMMA.1688.F32.TF32 R20, R8.reuse, R110, R36 ;  /* 0x0000006e0814723c */ /* 0x042fe60000081024 */
[----:B------:R1:W-:Y:S04]  /*ab1f0*/  STL.64 [R1+0x1fe8], R18 ;  /* 0x001fe81201007387 */ /* 0x0003e80000100a00 */
[----:B------:R-:W-:Y:S04]  /*ab200*/  STL.64 [R1+0x1fd0], R12 ;  /* 0x001fd00c01007387 */ /* 0x000fe80000100a00 */
[----:B------:R1:W-:Y:S02]  /*ab210*/  STL.64 [R1+0x1fd8], R14 ;  /* 0x001fd80e01007387 */ /* 0x0003e40000100a00 */
[C---:B-1----:R-:W-:Y:S08]  /*ab220*/  HMMA.1688.F32.TF32 R16, R8.reuse, R114, R44 ;  /* 0x000000720810723c */ /* 0x042ff0000008102c */
[C---:B------:R-:W-:Y:S02]  /*ab230*/  HMMA.1688.F32.TF32 R12, R8.reuse, R118, R48 ;  /* 0x00000076080c723c */ /* 0x040fe40000081030 */
[----:B------:R-:W-:Y:S04]  /*ab240*/  STL.64 [R1+0x1fc0], R20 ;  /* 0x001fc01401007387 */ /* 0x000fe80000100a00 */
[----:B------:R1:W-:Y:S09]  /*ab250*/  STL.64 [R1+0x1fc8], R22 ;  /* 0x001fc81601007387 */ /* 0x0003f20000100a00 */
        /* <DEDUP_REMOVED lines=31> */
[----:B------:R3:W-:Y:S01]  /*ab450*/  STL.64 [R1+0x1f18], R14 ;  /* 0x001f180e01007387 */ /* 0x0007e20000100a00 */
[C---:B-1----:R-:W-:Y:S08]  /*ab460*/  HMMA.1688.F32.TF32 R16, R8.reuse, R162, R240 ;  /* 0x000000a20810723c */ /* 0x042ff000000810f0 */
[C---:B---3--:R-:W-:Y:S03]  /*ab470*/  HMMA.1688.F32.TF32 R12, R8.reuse, R166, R220 ;  /* 0x000000a6080c723c */ /* 0x048fe600000810dc */
        /* <DEDUP_REMOVED lines=8> */
[----:B---3--:R-:W-:Y:S08]  /*ab500*/  HMMA.1688.F32.TF32 R12, R8, R178, R184 ;  /* 0x000000b2080c723c */ /* 0x008ff000000810b8 */
[C---:B------:R-:W-:Y:S01]  /*ab510*/  HMMA.1688.F32.TF32 R8, R4.reuse, R54, R248 ;  /* 0x000000360408723c */ /* 0x040fe200000810f8 */
[----:B------:R-:W-:Y:S04]  /*ab520*/  STL.64 [R1+0x1ed0], R20 ;  /* 0x001ed01401007387 */ /* 0x000fe80000100a00 */
[----:B------:R-:W-:Y:S04]  /*ab530*/  STL.64 [R1+0x1ed8], R22 ;  /* 0x001ed81601007387 */ /* 0x000fe80000100a00 */
[----:B------:R-:W-:Y:S04]  /*ab540*/  STL.64 [R1+0x1ec0], R16 ;  /* 0x001ec01001007387 */ /* 0x000fe80000100a00 */
[----:B------:R-:W-:Y:S04]  /*ab550*/  STL.64 [R1+0x1ec8], R18 ;  /* 0x001ec81201007387 */ /* 0x000fe80000100a00 */
[----:B------:R-:W3:Y:S04]  /*ab560*/  LDL.LU R48, [R1+0x10] ;  /* 0x0000100001307983 */ /* 0x000ee80000300800 */
[----:B------:R-:W-:Y:S04]  /*ab570*/  STL.64 [R1+0x1eb0], R12 ;  /* 0x001eb00c01007387 */ /* 0x000fe80000100a00 */
[----:B------:R-:W-:Y:S04]  /*ab580*/  STL.64 [R1+0x1eb8], R14 ;  /* 0x001eb80e01007387 */ /* 0x000fe80000100a00 */
        /* <DEDUP_REMOVED lines=53> */
[----:B-1----:R-:W4:Y:S04]  /*ab8e0*/  LDL.LU R8, [R1+0x130] ;  /* 0x0001300001087983 */ /* 0x002f280000300800 */
        /* <DEDUP_REMOVED lines=51> */
[----:B------:R-:W4:Y:S04]  /*abc20*/  LDL.LU R180, [R1] ;  /* 0x0000000001b47983 */ /* 0x000f280000300800 */
[----:B------:R-:W4:Y:S04]  /*abc30*/  LDL.LU R181, [R1+0x4] ;  /* 0x0000040001b57983 */ /* 0x000f280000300800 */
[----:B------:R-:W4:Y:S04]  /*abc40*/  LDL.LU R182, [R1+0x8] ;  /* 0x0000080001b67983 */ /* 0x000f280000300800 */
[----:B------:R-:W4:Y:S01]  /*abc50*/  LDL.LU R183, [R1+0xc] ;  /* 0x00000c0001b77983 */ /* 0x000f220000300800 */
[C---:B--2---:R-:W-:Y:S08]  /*abc60*/  HMMA.1688.F32.TF32 R188, R4.reuse, R122, R188 ;  /* 0x0000007a04bc723c */ /* 0x044ff000000810bc */
[C---:B---3--:R-:W-:Y:S08]  /*abc70*/  HMMA.1688.F32.TF32 R192, R4.reuse, R118, R192 ;  /* 0x0000007604c0723c */ /* 0x048ff000000810c0 */
[C---:B----4-:R-:W-:Y:S08]  /*abc80*/  HMMA.1688.F32.TF32 R240, R4.reuse, R110, R240 ;  /* 0x0000006e04f0723c */ /* 0x050ff000000810f0 */
[C---:B------:R-:W-:Y:S08]  /*abc90*/  HMMA.1688.F32.TF32 R236, R4.reuse, R106, R236 ;  /* 0x0000006a04ec723c */ /* 0x040ff000000810ec */
        /* <DEDUP_REMOVED lines=8> */
[C---:B------:R-:W-:Y:S11]  /*abd20*/  HMMA.1688.F32.TF32 R20, R4.reuse, R66, R20 ;  /* 0x000000420414723c */ /* 0x040ff60000081014 */
[----:B------:R-:W-:Y:S04]  /*abd30*/  @!UPT UIADD3 URZ, URZ, URZ, URZ ;  /* 0x0000003f3f3ff290 */ /* 0x000fe8000fffe03f */
[----:B------:R-:W-:Y:S04]  /*abd40*/  STL.64 [R1+0x1e90], R12 ;  /* 0x001e900c01007387 */ /* 0x000fe80000100a00 */
[----:B------:R1:W-:Y:S01]  /*abd50*/  STL.64 [R1+0x1e98], R14 ;  /* 0x001e980e01007387 */ /* 0x0003e20000100a00 */
[C---:B------:R-:W-:Y:S03]  /*abd60*/  HMMA.1688.F32.TF32 R224, R4.reuse, R82, R224 ;  /* 0x0000005204e0723c */ /* 0x040fe600000810e0 */
[----:B-1----:R-:W2:Y:S04]  /*abd70*/  LDL.LU.64 R14, [R1+0x71f8] ;  /* 0x0071f800010e7983 */ /* 0x002ea80000300a00 */
[----:B------:R-:W2:Y:S04]  /*abd80*/  LDL.LU.64 R12, [R1+0x71f0] ;  /* 0x0071f000010c7983 */ /* 0x000ea80000300a00 */
[----:B------:R-:W-:Y:S01]  /*abd90*/  STL.64 [R1+0x1c80], R16 ;  /* 0x001c801001007387 */ /* 0x000fe20000100a00 */
[C---:B------:R-:W-:Y:S03]  /*abda0*/  HMMA.1688.F32.TF32 R208, R4.reuse, R90, R208 ;  /* 0x0000005a04d0723c */ /* 0x040fe600000810d0 */
[----:B------:R1:W-:Y:S04]  /*abdb0*/  STL.64 [R1+0x1c88], R18 ;  /* 0x001c881201007387 */ /* 0x0003e80000100a00 */
[----:B-1----:R-:W3:Y:S04]  /*abdc0*/  LDL.LU.64 R18, [R1+0x71e8] ;  /* 0x0071e80001127983 */ /* 0x002ee80000300a00 */
[----:B------:R-:W3:Y:S04]  /*abdd0*/  LDL.LU.64 R16, [R1+0x71e0] ;  /* 0x0071e00001107983 */ /* 0x000ee80000300a00 */
[----:B------:R-:W-:Y:S04]  /*abde0*/  STL.64 [R1+0x1c70], R20 ;  /* 0x001c701401007387 */ /* 0x000fe80000100a00 */
[----:B------:R1:W-:Y:S01]  /*abdf0*/  STL.64 [R1+0x1c78], R22 ;  /* 0x001c781601007387 */ /* 0x0003e20000100a00 */
[C---:B------:R-:W-:Y:S03]  /*abe00*/  HMMA.1688.F32.TF32 R216, R4.reuse, R98, R216 ;  /* 0x0000006204d8723c */ /* 0x040fe600000810d8 */
[----:B-1----:R-:W4:Y:S04]  /*abe10*/  LDL.LU.64 R22, [R1+0x71d8] ;  /* 0x0071d80001167983 */ /* 0x002f280000300a00 */
[----:B------:R-:W4:Y:S04]  /*abe20*/  LDL.LU.64 R20, [R1+0x71d0] ;  /* 0x0071d00001147983 */ /* 0x000f280000300a00 */
        /* <DEDUP_REMOVED lines=9> */
[----:B------:R1:W-:Y:S01]  /*abec0*/  STL.64 [R1+0x1c28], R230 ;  /* 0x001c28e601007387 */ /* 0x0003e20000100a00 */
[C---:B------:R-:W-:Y:S03]  /*abed0*/  HMMA.1688.F32.TF32 R220, R4.reuse, R114, R220 ;  /* 0x0000007204dc723c */ /* 0x040fe600000810dc */
        /* <DEDUP_REMOVED lines=9> */
[----:B------:R1:W-:Y:S01]  /*abf70*/  STL.64 [R1+0x1bc8], R210 ;  /* 0x001bc8d201007387 */ /* 0x0003e20000100a00 */
[C---:B------:R-:W-:Y:S03]  /*abf80*/  HMMA.1688.F32.TF32 R184, R4.reuse, R126, R184 ;  /* 0x0000007e04b8723c */ /* 0x040fe600000810b8 */
[----:B------:R-:W-:Y:S04]  /*abf90*/  LDS R8, [R2+0x4700] ;  /* 0x0047000002087984 */ /* 0x000fe80000000800 */
[----:B------:R-:W-:Y:S04]  /*abfa0*/  LDS R10, [R2+0x6700] ;  /* 0x00670000020a7984 */ /* 0x000fe80000000800 */
[----:B-1----:R-:W2:Y:S04]  /*abfb0*/  LDL.LU.64 R210, [R1+0x7188] ;  /* 0x0071880001d27983 */ /* 0x002ea80000300a00 */
[----:B------:R-:W2:Y:S04]  /*abfc0*/  LDL.LU.64 R208, [R1+0x7180] ;  /* 0x0071800001d07983 */ /* 0x000ea80000300a00 */
[----:B------:R-:W-:Y:S04]  /*abfd0*/  STL.64 [R1+0x1bb0], R212 ;  /* 0x001bb0d401007387 */ /* 0x000fe80000100a00 */
[----:B------:R1:W-:Y:S01]  /*abfe0*/  STL.64 [R1+0x1bb8], R214 ;  /* 0x001bb8d601007387 */ /* 0x0003e20000100a00 */
[C---:B------:R-:W-:Y:S03]  /*abff0*/  HMMA.1688.F32.TF32 R248, R4.reuse, R130, R248 ;  /* 0x0000008204f8723c */ /* 0x040fe600000810f8 */
[----:B------:R-:W-:Y:S04]  /*ac000*/  LDS R9, [R0+0x4700] ;  /* 0x0047000000097984 */ /* 0x000fe80000000800 */
[----:B------:R-:W2:Y:S04]  /*ac010*/  LDS R11, [R0+0x6700] ;  /* 0x00670000000b7984 */ /* 0x000ea80000000800 */
        /* <DEDUP_REMOVED lines=8> */
[----:B-1----:R-:W3:Y:S04]  /*ac0a0*/  LDL.LU.64 R234, [R1+0x7158] ;  /* 0x0071580001ea7983 */ /* 0x002ee80000300a00 */
[----:B------:R-:W3:Y:S04]  /*ac0b0*/  LDL.LU.64 R232, [R1+0x7150] ;  /* 0x0071500001e87983 */ /* 0x000ee80000300a00 */
        /* <DEDUP_REMOVED lines=22> */
[----:B-1----:R-:W4:Y:S04]  /*ac220*/  LDL.LU.64 R186, [R1+0x70f8] ;  /* 0x0070f80001ba7983 */ /* 0x002f280000300a00 */
[----:B------:R-:W4:Y:S04]  /*ac230*/  LDL.LU.64 R184, [R1+0x70f0] ;  /* 0x0070f00001b87983 */ /* 0x000f280000300a00 */
[----:B------:R-:W-:Y:S04]  /*ac240*/  STL.64 [R1+0x1ab0], R248 ;  /* 0x001ab0f801007387 */ /* 0x000fe80000100a00 */
[----:B------:R1:W-:Y:S04]  /*ac250*/  STL.64 [R1+0x1ab8], R250 ;  /* 0x001ab8fa01007387 */ /* 0x0003e80000100a00 */
[----:B-1----:R-:W4:Y:S04]  /*ac260*/  LDL.LU.64 R250, [R1+0x70e8] ;  /* 0x0070e80001fa7983 */ /* 0x002f280000300a00 */
[----:B------:R-:W4:Y:S01]  /*ac270*/  LDL.LU.64 R248, [R1+0x70e0] ;  /* 0x0070e00001f87983 */ /* 0x000f220000300a00 */
[C---:B------:R-:W-:Y:S08]  /*ac280*/  HMMA.1688.F32.TF32 R40, R4.reuse, R134, R40 ;  /* 0x000000860428723c */ /* 0x040ff00000081028 */
[C---:B------:R-:W-:Y:S11]  /*ac290*/  HMMA.1688.F32.TF32 R24, R4.reuse, R138, R24 ;  /* 0x0000008a0418723c */ /* 0x040ff60000081018 */
[----:B------:R-:W-:Y:S04]  /*ac2a0*/  @!UPT UIADD3 URZ, URZ, URZ, URZ ;  /* 0x0000003f3f3ff290 */ /* 0x000fe8000fffe03f */
[----:B------:R-:W-:Y:S04]  /*ac2b0*/  STL.64 [R1+0x1a90], R40 ;  /* 0x001a902801007387 */ /* 0x000fe80000100a00 */
[----:B------:R1:W-:Y:S04]  /*ac2c0*/  STL.64 [R1+0x1a98], R42 ;  /* 0x001a982a01007387 */ /* 0x0003e80000100a00 */
        /* <DEDUP_REMOVED lines=11> */
[----:B------:R1:W-:Y:S02]  /*ac380*/  STL.64 [R1+0x1a58], R26 ;  /* 0x001a581a01007387 */ /* 0x0003e40000100a00 */
[C---:B-1----:R-:W-:Y:S08]  /*ac390*/  HMMA.1688.F32.TF32 R28, R4.reuse, R158, R48 ;  /* 0x0000009e041c723c */ /* 0x042ff00000081030 */
[----:B------:R-:W-:Y:S01]  /*ac3a0*/  HMMA.1688.F32.TF32 R24, R4, R162, R180 ;  /* 0x000000a20418723c */ /* 0x000fe200000810b4 */
[----:B------:R-:W-:Y:S04]  /*ac3b0*/  STL.64 [R1+0x1a40], R32 ;  /* 0x001a402001007387 */ /* 0x000fe80000100a00 */
[----:B------:R-:W-:Y:S10]  /*ac3c0*/  STL.64 [R1+0x1a48], R34 ;  /* 0x001a482201007387 */ /* 0x000ff40000100a00 */
[----:B------:R-:W-:Y:S04]  /*ac3d0*/  STL.64 [R1+0x1a20], R28 ;  /* 0x001a201c01007387 */ /* 0x000fe80000100a00 */
[----:B------:R-:W-:Y:S04]  /*ac3e0*/  STL.64 [R1+0x1a28], R30 ;  /* 0x001a281e01007387 */ /* 0x000fe80000100a00 */
[----:B------:R-:W-:Y:S04]  /*ac3f0*/  STL.64 [R1+0x1a10], R24 ;  /* 0x001a101801007387 */ /* 0x000fe80000100a00 */
[----:B------:R3:W-:Y:S01]  /*ac400*/  STL.64 [R1+0x1a18], R26 ;  /* 0x001a181a01007387 */ /* 0x0007e20000100a00 */
[----:B--2---:R-:W-:Y:S01]  /*ac410*/  IMAD.MOV.U32 R48, RZ, RZ, R226 ;  /* 0x000000ffff307224 */ /* 0x004fe200078e00e2 */
[----:B------:R-:W-:Y:S01]  /*ac420*/  MOV R49, R225 ;  /* 0x000000e100317202 */ /* 0x000fe20000000f00 */
[----:B------:R-:W-:-:S02]  /*ac430*/  IMAD.MOV.U32 R50, RZ, RZ, R224 ;  /* 0x000000ffff327224 */ /* 0x000fc400078e00e0 */
[----:B------:R-:W-:Y:S01]  /*ac440*/  IMAD.MOV.U32 R51, RZ, RZ, R231 ;  /* 0x000000ffff337224 */ /* 0x000fe200078e00e7 */
[C---:B---3--:R-:W-:Y:S08]  /*ac450*/  HMMA.1688.F32.TF32 R24, R4.reuse, R174, R188 ;  /* 0x000000ae0418723c */ /* 0x048ff000000810bc */
[C---:B----4-:R-:W-:Y:S08]  /*ac460*/  HMMA.1688.F32.TF32 R28, R4.reuse, R170, R184 ;  /* 0x000000aa041c723c */ /* 0x050ff000000810b8 */
[C---:B------:R-:W-:Y:S08]  /*ac470*/  HMMA.1688.F32.TF32 R32, R4.reuse, R166, R248 ;  /* 0x000000a60420723c */ /* 0x040ff000000810f8 */
[----:B------:R-:W-:Y:S11]  /*ac480*/  HMMA.1688.F32.TF32 R4, R4, R178, R192 ;  /* 0x000000b20404723c */ /* 0x000ff600000810c0 */
[----:B------:R-:W-:Y:S04]  /*ac490*/  @!UPT UIADD3 URZ, URZ, URZ, URZ ;  /* 0x0000003f3f3ff290 */ /* 0x000fe8000fffe03f */
[----:B------:R-:W-:Y:S04]  /*ac4a0*/  STL.64 [R1+0x1a00], R32 ;  /* 0x001a002001007387 */ /* 0x000fe80000100a00 */
[----:B------:R-:W-:Y:S04]  /*ac4b0*/  STL.64 [R1+0x1a08], R34 ;  /* 0x001a082201007387 */ /* 0x000fe80000100a00 */
[----:B------:R1:W-:Y:S04]  /*ac4c0*/  STL.64 [R1+0x19f0], R28 ;  /* 0x0019f01c01007387 */ /* 0x0003e80000100a00 */
[----:B------:R2:W-:Y:S04]  /*ac4d0*/  STL.64 [R1+0x19f8], R30 ;  /* 0x0019f81e01007387 */ /* 0x0005e80000100a00 */
[----:B------:R3:W-:Y:S04]  /*ac4e0*/  STL.64 [R1+0x19e0], R24 ;  /* 0x0019e01801007387 */ /* 0x0007e80000100a00 */
[----:B------:R2:W-:Y:S04]  /*ac4f0*/  STL.64 [R1+0x19e8], R26 ;  /* 0x0019e81a01007387 */ /* 0x0005e80000100a00 */
[----:B------:R-:W4:Y:S04]  /*ac500*/  LDL.LU R226, [R1+0x70dc] ;  /* 0x0070dc0001e27983 */ /* 0x000f280000300800 */
[----:B------:R-:W-:Y:S04]  /*ac510*/  STL.64 [R1+0x19d0], R4 ;  /* 0x0019d00401007387 */ /* 0x000fe80000100a00 */
[----:B------:R-:W-:Y:S04]  /*ac520*/  STL.64 [R1+0x19d8], R6 ;  /* 0x0019d80601007387 */ /* 0x000fe80000100a00 */
        /* <DEDUP_REMOVED lines=15> */
[----:B------:R-:W4:Y:S01]  /*ac620*/  LDL.LU R215, [R1+0x70bc] ;  /* 0x0070bc0001d77983 */ /* 0x000f220000300800 */
[----:B-1----:R-:W-:-:S03]  /*ac630*/  IMAD.MOV.U32 R28, RZ, RZ, R219 ;  /* 0x000000ffff1c7224 */ /* 0x002fc600078e00db */
[----:B------:R-:W4:Y:S01]  /*ac640*/  LDL.LU R214, [R1+0x70b8] ;  /* 0x0070b80001d67983 */ /* 0x000f220000300800 */
[----:B------:R-:W-:-:S03]  /*ac650*/  MOV R29, R218 ;  /* 0x000000da001d7202 */ /* 0x000fc60000000f00 */
[----:B------:R-:W4:Y:S01]  /*ac660*/  LDL.LU R213, [R1+0x70b4] ;  /* 0x0070b40001d57983 */ /* 0x000f220000300800 */
[----:B--2---:R-:W-:-:S03]  /*ac670*/  IMAD.MOV.U32 R30, RZ, RZ, R217 ;  /* 0x000000ffff1e7224 */ /* 0x004fc600078e00d9 */
[----:B------:R-:W2:Y:S01]  /*ac680*/  LDL.LU R212, [R1+0x70b0] ;  /* 0x0070b00001d47983 */ /* 0x000ea20000300800 */
[----:B------:R-:W-:-:S03]  /*ac690*/  IMAD.MOV.U32 R31, RZ, RZ, R216 ;  /* 0x000000ffff1f7224 */ /* 0x000fc600078e00d8 */
[----:B------:R-:W2:Y:S01]  /*ac6a0*/  LDL.LU R219, [R1+0x70ac] ;  /* 0x0070ac0001db7983 */ /* 0x000ea20000300800 */
[----:B---3--:R-:W-:-:S03]  /*ac6b0*/  MOV R24, R239 ;  /* 0x000000ef00187202 */ /* 0x008fc60000000f00 */
[----:B------:R-:W3:Y:S01]  /*ac6c0*/  LDL.LU R218, [R1+0x70a8] ;  /* 0x0070a80001da7983 */ /* 0x000ee20000300800 */
        /* <DEDUP_REMOVED lines=29> */
[----:B------:R-:W2:Y:S04]  /*ac8a0*/  LDL.LU R233, [R1+0x706c] ;  /* 0x00706c0001e97983 */ /* 0x000ea80000300800 */
[----:B------:R-:W2:Y:S04]  /*ac8b0*/  LDL.LU R228, [R1+0x7068] ;  /* 0x0070680001e47983 */ /* 0x000ea80000300800 */
[----:B------:R-:W2:Y:S04]  /*ac8c0*/  LDL.LU R229, [R1+0x7064] ;  /* 0x0070640001e57983 */ /* 0x000ea80000300800 */
[----:B------:R-:W2:Y:S01]  /*ac8d0*/  LDL.LU R230, [R1+0x7060] ;  /* 0x0070600001e67983 */ /* 0x000ea20000300800 */
        /* <DEDUP_REMOVED lines=16> */
[----:B----4-:R-:W-:Y:S01]  /*ac9e0*/  IMAD.MOV.U32 R195, RZ, RZ, R226 ;  /* 0x000000ffffc37224 */ /* 0x010fe200078e00e2 */
[----:B------:R-:W-:Y:S01]  /*ac9f0*/  MOV R194, R225 ;  /* 0x000000e100c27202 */ /* 0x000fe20000000f00 */
[----:B------:R-:W-:-:S02]  /*aca00*/  IMAD.MOV.U32 R193, RZ, RZ, R224 ;  /* 0x000000ffffc17224 */ /* 0x000fc400078e00e0 */
[----:B------:R-:W-:Y:S02]  /*aca10*/  IMAD.MOV.U32 R192, RZ, RZ, R231 ;  /* 0x000000ffffc07224 */ /* 0x000fe400078e00e7 */
        /* <DEDUP_REMOVED lines=15> */
[----:B------:R-:W3:Y:S01]  /*acb10*/  LDL.LU R207, [R1+0x7020] ;  /* 0x0070200001cf7983 */ /* 0x000ee20000300800 */
[C---:B--2---:R-:W-:Y:S08]  /*acb20*/  HMMA.1688.F32.TF32 R200, R8.reuse, R54, R200 ;  /* 0x0000003608c8723c */ /* 0x044ff000000810c8 */
[----:B---3--:R-:W-:Y:S11]  /*acb30*/  HMMA.1688.F32.TF32 R204, R8, R58, R204 ;  /* 0x0000003a08cc723c */ /* 0x008ff600000810cc */
[----:B------:R-:W-:Y:S04]  /*acb40*/  @!UPT UIADD3 URZ, URZ, URZ, URZ ;  /* 0x0000003f3f3ff290 */ /* 0x000fe8000fffe03f */
[----:B------:R2:W-:Y:S04]  /*acb50*/  STL.64 [R1+0x19c0], R200 ;  /* 0x0019c0c801007387 */ /* 0x0005e80000100a00 */
[----:B------:R3:W-:Y:S01]  /*acb60*/  STL.64 [R1+0x19c8], R202 ;  /* 0x0019c8ca01007387 */ /* 0x0007e20000100a00 */
[----:B--2---:R-:W-:Y:S01]  /*acb70*/  IMAD.MOV.U32 R200, RZ, RZ, R208 ;  /* 0x000000ffffc87224 */ /* 0x004fe200078e00d0 */
[----:B------:R-:W-:Y:S02]  /*acb80*/  MOV R201, R209 ;  /* 0x000000d100c97202 */ /* 0x000fe40000000f00 */
[----:B------:R-:W2:Y:S01]  /*acb90*/  LDL.LU R208, [R1+0x701c] ;  /* 0x00701c0001d07983 */ /* 0x000ea20000300800 */
[----:B---3--:R-:W-:-:S03]  /*acba0*/  IMAD.MOV.U32 R202, RZ, RZ, R210 ;  /* 0x000000ffffca7224 */ /* 0x008fc600078e00d2 */
[----:B------:R-:W2:Y:S01]  /*acbb0*/  LDL.LU R209, [R1+0x7018] ;  /* 0x0070180001d17983 */ /* 0x000ea20000300800 */
[----:B------:R-:W-:-:S03]  /*acbc0*/  IMAD.MOV.U32 R203, RZ, RZ, R211 ;  /* 0x000000ffffcb7224 */ /* 0x000fc600078e00d3 */
[----:B------:R-:W2:Y:S04]  /*acbd0*/  LDL.LU R210, [R1+0x7014] ;  /* 0x0070140001d27983 */ /* 0x000ea80000300800 */
[----:B------:R-:W2:Y:S04]  /*acbe0*/  LDL.LU R211, [R1+0x7010] ;  /* 0x0070100001d37983 */ /* 0x000ea80000300800 */
[----:B------:R3:W-:Y:S04]  /*acbf0*/  STL.64 [R1+0x19b0], R204 ;  /* 0x0019b0cc01007387 */ /* 0x0007e80000100a00 */
[----:B------:R1:W-:Y:S01]  /*acc00*/  STL.64 [R1+0x19b8], R206 ;  /* 0x0019b8ce01007387 */ /* 0x0003e20000100a00 */
[----:B---3--:R-:W-:Y:S01]  /*acc10*/  MOV R204, R212 ;  /* 0x000000d400cc7202 */ /* 0x008fe20000000f00 */
[----:B------:R-:W-:-:S02]  /*acc20*/  IMAD.MOV.U32 R205, RZ, RZ, R213 ;  /* 0x000000ffffcd7224 */ /* 0x000fc400078e00d5 */
[----:B------:R-:W3:Y:S01]  /*acc30*/  LDL.LU R212, [R1+0x700c] ;  /* 0x00700c0001d47983 */ /* 0x000ee20000300800 */
[----:B-1----:R-:W-:Y:S01]  /*acc40*/  IMAD.MOV.U32 R206, RZ, RZ, R214 ;  /* 0x000000ffffce7224 */ /* 0x002fe200078e00d6 */
[----:B------:R-:W-:Y:S02]  /*acc50*/  MOV R207, R215 ;  /* 0x000000d700cf7202 */ /* 0x000fe40000000f00 */
[----:B------:R-:W3:Y:S04]  /*acc60*/  LDL.LU R213, [R1+0x7008] ;  /* 0x0070080001d57983 */ /* 0x000ee80000300800 */
[----:B------:R-:W3:Y:S04]  /*acc70*/  LDL.LU R214, [R1+0x7004] ;  /* 0x0070040001d67983 */ /* 0x000ee80000300800 */
[----:B------:R-:W3:Y:S01]  /*acc80*/  LDL.LU R215, [R1+0x7000] ;  /* 0x0070000001d77983 */ /* 0x000ee20000300800 */
[C---:B--2---:R-:W-:Y:S11]  /*acc90*/  HMMA.1688.F32.TF32 R208, R8.reuse, R62, R208 ;  /* 0x0000003e08d0723c */ /* 0x044ff600000810d0 */
[----:B------:R-:W-:Y:S11]  /*acca0*/  @!UPT UIADD3 URZ, URZ, URZ, URZ ;  /* 0x0000003f3f3ff290 */ /* 0x000ff6000fffe03f */
[----:B------:R-:W-:Y:S01]  /*accb0*/  @!UPT UIADD3 URZ, URZ, URZ, URZ ;  /* 0x0000003f3f3ff290 */ /* 0x000fe2000fffe03f */
[----:B------:R1:W-:Y:S04]  /*accc0*/  STL.64 [R1+0x19a0], R208 ;  /* 0x0019a0d001007387 */ /* 0x0003e80000100a00 */
[----:B------:R2:W-:Y:S01]  /*accd0*/  STL.64 [R1+0x19a8], R210 ;  /* 0x0019a8d201007387 */ /* 0x0005e20000100a00 */
[----:B---3--:R-:W-:Y:S01]  /*acce0*/  HMMA.1688.F32.TF32 R212, R8, R66, R212 ;  /* 0x0000004208d4723c */ /* 0x008fe200000810d4 */
[----:B-1----:R-:W-:Y:S02]  /*accf0*/  IMAD.MOV.U32 R208, RZ, RZ, R216 ;  /* 0x000000ffffd07224 */ /* 0x002fe400078e00d8 */
[----:B------:R-:W3:Y:S01]  /*acd00*/  LDL.LU R216, [R1+0x6ffc] ;  /* 0x006ffc0001d87983 */ /* 0x000ee20000300800 */
[----:B------:R-:W-:Y:S01]  /*acd10*/  IMAD.MOV.U32 R209, RZ, RZ, R217 ;  /* 0x000000ffffd17224 */ /* 0x000fe200078e00d9 */
[----:B--2---:R-:W-:Y:S01]  /*acd20*/  MOV R210, R218 ;  /* 0x000000da00d27202 */ /* 0x004fe20000000f00 */
[----:B------:R-:W-:Y:S01]  /*acd30*/  IMAD.MOV.U32 R211, RZ, RZ, R219 ;  /* 0x000000ffffd37224 */ /* 0x000fe200078e00db */
[----:B------:R-:W3:Y:S04]  /*acd40*/  LDL.LU R217, [R1+0x6ff8] ;  /* 0x006ff80001d97983 */ /* 0x000ee80000300800 */
[----:B------:R-:W3:Y:S04]  /*acd50*/  LDL.LU R218, [R1+0x6ff4] ;  /* 0x006ff40001da7983 */ /* 0x000ee80000300800 */
[----:B------:R-:W3:Y:S08]  /*acd60*/  LDL.LU R219, [R1+0x6ff0] ;  /* 0x006ff00001db7983 */ /* 0x000ef00000300800 */
[----:B------:R1:W-:Y:S04]  /*acd70*/  STL.64 [R1+0x1990], R212 ;  /* 0x001990d401007387 */ /* 0x0003e80000100a00 */
[----:B------:R2:W-:Y:S01]  /*acd80*/  STL.64 [R1+0x1998], R214 ;  /* 0x001998d601007387 */ /* 0x0005e20000100a00 */
[----:B-1----:R-:W-:-:S03]  /*acd90*/  IMAD.MOV.U32 R212, RZ, RZ, R227 ;  /* 0x000000ffffd47224 */ /* 0x002fc600078e00e3 */
[----:B------:R-:W4:Y:S01]  /*acda0*/  LDL.LU R227, [R1+0x6fec] ;  /* 0x006fec0001e37983 */ /* 0x000f220000300800 */
[----:B------:R-:W-:Y:S01]  /*acdb0*/  MOV R213, R234 ;  /* 0x000000ea00d57202 */ /* 0x000fe20000000f00 */
[----:B--2---:R-:W-:Y:S02]  /*acdc0*/  IMAD.MOV.U32 R214, RZ, RZ, R235 ;  /* 0x000000ffffd67224 */ /* 0x004fe400078e00eb */
[----:B------:R-:W2:Y:S01]  /*acdd0*/  LDL.LU R234, [R1+0x6fe8] ;  /* 0x006fe80001ea7983 */ /* 0x000ea20000300800 */
[----:B------:R-:W-:-:S03]  /*acde0*/  IMAD.MOV.U32 R215, RZ, RZ, R239 ;  /* 0x000000ffffd77224 */ /* 0x000fc600078e00ef */
[----:B------:R-:W2:Y:S04]  /*acdf0*/  LDL.LU R235, [R1+0x6fe4] ;  /* 0x006fe40001eb7983 */ /* 0x000ea80000300800 */
[----:B------:R-:W2:Y:S01]  /*ace00*/  LDL.LU R239, [R1+0x6fe0] ;  /* 0x006fe00001ef7983 */ /* 0x000ea20000300800 */
[C---:B------:R-:W-:Y:S08]  /*ace10*/  HMMA.1688.F32.TF32 R220, R8.reuse, R74, R220 ;  /* 0x0000004a08dc723c */ /* 0x040ff000000810dc */
[C---:B------:R-:W-:Y:S08]  /*ace20*/  HMMA.1688.F32.TF32 R24, R8.reuse, R134, R24 ;  /* 0x000000860818723c */ /* 0x040ff00000081018 */
[C---:B---3--:R-:W-:Y:S11]  /*ace30*/  HMMA.1688.F32.TF32 R216, R8.reuse, R70, R216 ;  /* 0x0000004608d8723c */ /* 0x048ff600000810d8 */
[----:B------:R-:W-:Y:S11]  /*ace40*/  @!UPT UIADD3 URZ, URZ, URZ, URZ ;  /* 0x0000003f3f3ff290 */ /* 0x000ff6000fffe03f */
[----:B------:R-:W-:Y:S01]  /*ace50*/  @!UPT UIADD3 URZ, URZ, URZ, URZ ;  /* 0x0000003f3f3ff290 */ /* 0x000fe2000fffe03f */
[----:B------:R-:W-:Y:S04]  /*ace60*/  STL.64 [R1+0x1980], R216 ;  /* 0x001980d801007387 */ /* 0x000fe80000100a00 */
[----:B------:R4:W-:Y:S02]  /*ace70*/  STL.64 [R1+0x1988], R218 ;  /* 0x001988da01007387 */ /* 0x0009e40000100a00 */
[C---:B----4-:R-:W-:Y:S02]  /*ace80*/  HMMA.1688.F32.TF32 R216, R8.reuse, R78, R224 ;  /* 0x0000004e08d8723c */ /* 0x050fe400000810e0 */
[----:B------:R-:W-:Y:S04]  /*ace90*/  STL.64 [R1+0x1970], R220 ;  /* 0x001970dc01007387 */ /* 0x000fe80000100a00 */
[----:B------:R2:W-:Y:S02]  /*acea0*/  STL.64 [R1+0x1978], R222 ;  /* 0x001978de01007387 */ /* 0x0005e40000100a00 */
[C---:B------:R-:W-:Y:S08]  /*aceb0*/  HMMA.1688.F32.TF32 R224, R8.reuse, R82, R228 ;  /* 0x0000005208e0723c */ /* 0x040ff000000810e4 */
[C---:B--2---:R-:W-:Y:S07]  /*acec0*/  HMMA.1688.F32.TF32 R220, R8.reuse, R86, R232 ;  /* 0x0000005608dc723c */ /* 0x044fee00000810e8 */
        /* <DEDUP_REMOVED lines=11> */
[C---:B------:R-:W-:Y:S08]  /*acf80*/  HMMA.1688.F32.TF32 R212, R8.reuse, R106, R204 ;  /* 0x0000006a08d4723c */ /* 0x040ff000000810cc */
[C---:B-1----:R-:W-:Y:S08]  /*acf90*/  HMMA.1688.F32.TF32 R216, R8.reuse, R102, R208 ;  /* 0x0000006608d8723c */ /* 0x042ff000000810d0 */
        /* <DEDUP_REMOVED lines=39> */
[----:B-1----:R-:W-:Y:S01]  /*ad210*/  HMMA.1688.F32.TF32 R24, R8, R158, R180 ;  /* 0x0000009e0818723c */ /* 0x002fe200000810b4 */
[----:B------:R-:W-:Y:S01]  /*ad220*/  STL.64 [R1+0x1840], R32 ;  /* 0x0018402001007387 */ /* 0x000fe20000100a00 */
[----:B------:R-:W-:-:S03]  /*ad230*/  MOV R248, R252 ;  /* 0x000000fc00f87202 */ /* 0x000fc60000000f00 */
[----:B------:R-:W-:Y:S10]  /*ad240*/  STL.64 [R1+0x1848], R34 ;  /* 0x0018482201007387 */ /* 0x000ff40000100a00 */
[----:B------:R1:W-:Y:S01]  /*ad250*/  STL.64 [R1+0x1830], R28 ;  /* 0x0018301c01007387 */ /* 0x0003e20000100a00 */
[----:B------:R-:W-:-:S03]  /*ad260*/  IMAD.MOV.U32 R249, RZ, RZ, R245 ;  /* 0x000000fffff97224 */ /* 0x000fc600078e00f5 */
[----:B------:R2:W-:Y:S04]  /*ad270*/  STL.64 [R1+0x1838], R30 ;  /* 0x0018381e01007387 */ /* 0x0005e80000100a00 */
[----:B------:R-:W3:Y:S04]  /*ad280*/  LDL.LU R252, [R1+0x6fdc] ;  /* 0x006fdc0001fc7983 */ /* 0x000ee80000300800 */
[----:B------:R4:W-:Y:S04]  /*ad290*/  STL.64 [R1+0x1820], R24 ;  /* 0x0018201801007387 */ /* 0x0009e80000100a00 */
[----:B------:R1:W-:Y:S04]  /*ad2a0*/  STL.64 [R1+0x1828], R26 ;  /* 0x0018281a01007387 */ /* 0x0003e80000100a00 */
[----:B------:R-:W2:Y:S04]  /*ad2b0*/  LDL.LU R245, [R1+0x6fd8] ;  /* 0x006fd80001f57983 */ /* 0x000ea80000300800 */
[----:B------:R-:W4:Y:S04]  /*ad2c0*/  LDL.LU R192, [R1+0xa60] ;  /* 0x000a600001c07983 */ /* 0x000f280000300800 */
[----:B------:R-:W4:Y:S04]  /*ad2d0*/  LDL.LU R193, [R1+0xa64] ;  /* 0x000a640001c17983 */ /* 0x000f280000300800 */
[----:B------:R-:W4:Y:S04]  /*ad2e0*/  LDL.LU R200, [R1+0xa80] ;  /* 0x000a800001c87983 */ /* 0x000f280000300800 */
[----:B------:R-:W4:Y:S01]  /*ad2f0*/  LDL.LU R201, [R1+0xa84] ;  /* 0x000a840001c97983 */ /* 0x000f220000300800 */
[----:B---3--:R-:W-:-:S02]  /*ad300*/  IMAD.MOV.U32 R203, RZ, RZ, R252 ;  /* 0x000000ffffcb7224 */ /* 0x008fc400078e00fc */
[----:B--2---:R-:W-:Y:S02]  /*ad310*/  IMAD.MOV.U32 R202, RZ, RZ, R245 ;  /* 0x000000ffffca7224 */ /* 0x004fe400078e00f5 */
        /* <DEDUP_REMOVED lines=42> */
[----:B----4-:R-:W4:Y:S04]  /*ad5c0*/  LDL.LU R24, [R1+0x1e00] ;  /* 0x001e000001187983 */ /* 0x010f280000300800 */
        /* <DEDUP_REMOVED lines=25> */
[----:B--2---:R-:W-:Y:S01]  /*ad760*/  IMAD.MOV.U32 R211, RZ, RZ, R245 ;  /* 0x000000ffffd37224 */ /* 0x004fe200078e00f5 */
[----:B---3--:R-:W-:-:S02]  /*ad770*/  MOV R210, R252 ;  /* 0x000000fc00d27202 */ /* 0x008fc40000000f00 */
[----:B------:R-:W2:Y:S04]  /*ad780*/  LDL.LU R252, [R1+0x6fcc] ;  /* 0x006fcc0001fc7983 */ /* 0x000ea80000300800 */
[----:B------:R-:W3:Y:S01]  /*ad790*/  LDL.LU R245, [R1+0x6fc8] ;  /* 0x006fc80001f57983 */ /* 0x000ee20000300800 */
[C---:B------:R-:W-:Y:S08]  /*ad7a0*/  HMMA.1688.F32.TF32 R36, R8.reuse, R174, R36 ;  /* 0x000000ae0824723c */ /* 0x040ff00000081024 */
[C---:B------:R-:W-:Y:S08]  /*ad7b0*/  HMMA.1688.F32.TF32 R28, R8.reuse, R166, R28 ;  /* 0x000000a6081c723c */ /* 0x040ff0000008101c */
[C---:B----4-:R-:W-:Y:S08]  /*ad7c0*/  HMMA.1688.F32.TF32 R24, R8.reuse, R162, R24 ;  /* 0x000000a20818723c */ /* 0x050ff00000081018 */
[C---:B------:R-:W-:Y:S08]  /*ad7d0*/  HMMA.1688.F32.TF32 R32, R8.reuse, R170, R32 ;  /* 0x000000aa0820723c */ /* 0x040ff00000081020 */
[----:B------:R-:W-:Y:S07]  /*ad7e0*/  HMMA.1688.F32.TF32 R8, R8, R178, R44 ;  /* 0x000000b20808723c */ /* 0x000fee000008102c */
[----:B------:R-:W-:Y:S04]  /*ad7f0*/  STL.64 [R1+0x1810], R24 ;  /* 0x0018101801007387 */ /* 0x000fe80000100a00 */
[----:B------:R1:W-:Y:S01]  /*ad800*/  STL.64 [R1+0x1818], R26 ;  /* 0x0018181a01007387 */ /* 0x0003e20000100a00 */
[C---:B------:R-:W-:Y:S03]  /*ad810*/  HMMA.1688.F32.TF32 R48, R4.reuse, R54, R48 ;  /* 0x000000360430723c */ /* 0x040fe60000081030 */
[----:B-1----:R-:W4:Y:S04]  /*ad820*/  LDL.LU.64 R26, [R1+0x6fc0] ;  /* 0x006fc000011a7983 */ /* 0x002f280000300a00 */
[----:B------:R-:W4:Y:S04]  /*ad830*/  LDL.LU.64 R24, [R1+0x6fb8] ;  /* 0x006fb80001187983 */ /* 0x000f280000300a00 */
[----:B------:R-:W-:Y:S04]  /*ad840*/  STL.64 [R1+0x1800], R28 ;  /* 0x0018001c01007387 */ /* 0x000fe80000100a00 */
[----:B------:R1:W-:Y:S04]  /*ad850*/  STL.64 [R1+0x1808], R30 ;  /* 0x0018081e01007387 */ /* 0x0003e80000100a00 */
[----:B-1----:R-:W4:Y:S01]  /*ad860*/  LDL.LU.64 R30, [R1+0x6fb0] ;  /* 0x006fb000011e7983 */ /* 0x002f220000300a00 */
[----:B------:R-:W-:Y:S03]  /*ad870*/  HMMA.1688.F32.TF32 R180, R4, R58, R180 ;  /* 0x0000003a04b4723c */ /* 0x000fe600000810b4 */
[----:B------:R-:W4:Y:S04]  /*ad880*/  LDL.LU.64 R28, [R1+0x6fa8] ;  /* 0x006fa800011c7983 */ /* 0x000f280000300a00 */
[----:B------:R-:W-:Y:S04]  /*ad890*/  STL.64 [R1+0x17f0], R32 ;  /* 0x0017f02001007387 */ /* 0x000fe80000100a00 */
[----:B------:R1:W-:Y:S04]  /*ad8a0*/  STL.64 [R1+0x17f8], R34 ;  /* 0x0017f82201007387 */ /* 0x0003e80000100a00 */
[----:B-1----:R-:W4:Y:S04]  /*ad8b0*/  LDL.LU.64 R34, [R1+0x6fa0] ;  /* 0x006fa00001227983 */ /* 0x002f280000300a00 */
[----:B------:R-:W4:Y:S04]  /*ad8c0*/  LDL.LU.64 R32, [R1+0x6f98] ;  /* 0x006f980001207983 */ /* 0x000f280000300a00 */
[----:B------:R-:W-:Y:S04]  /*ad8d0*/  STL.64 [R1+0x17e0], R36 ;  /* 0x0017e02401007387 */ /* 0x000fe80000100a00 */
[----:B------:R1:W-:Y:S04]  /*ad8e0*/  STL.64 [R1+0x17e8], R38 ;  /* 0x0017e82601007387 */ /* 0x0003e80000100a00 */
[----:B-1----:R-:W4:Y:S04]  /*ad8f0*/  LDL.LU.64 R38, [R1+0x6f90] ;  /* 0x006f900001267983 */ /* 0x002f280000300a00 */
[----:B------:R-:W4:Y:S04]  /*ad900*/  LDL.LU.64 R36, [R1+0x6f88] ;  /* 0x006f880001247983 */ /* 0x000f280000300a00 */
[----:B------:R-:W4:Y:S04]  /*ad910*/  LDL.LU.64 R46, [R1+0x6f80] ;  /* 0x006f8000012e7983 */ /* 0x000f280000300a00 */
[----:B------:R-:W4:Y:S04]  /*ad920*/  LDL.LU.64 R44, [R1+0x6f78] ;  /* 0x006f7800012c7983 */ /* 0x000f280000300a00 */
[----:B------:R1:W-:Y:S04]  /*ad930*/  STL.64 [R1+0x17d0], R8 ;  /* 0x0017d00801007387 */ /* 0x0003e80000100a00 */
[----:B------:R3:W-:Y:S04]  /*ad940*/  STL.64 [R1+0x17d8], R10 ;  /* 0x0017d80a01007387 */ /* 0x0007e80000100a00 */
[----:B-1----:R-:W4:Y:S04]  /*ad950*/  LDL.LU R8, [R1+0x1db0] ;  /* 0x001db00001087983 */ /* 0x002f280000300800 */
[----:B------:R-:W4:Y:S01]  /*ad960*/  LDL.LU R9, [R1+0x1db4] ;  /* 0x001db40001097983 */ /* 0x000f220000300800 */
[----:B---3--:R-:W-:-:S02]  /*ad970*/  IMAD.MOV.U32 R10, RZ, RZ, R245 ;  /* 0x000000ffff0a7224 */ /* 0x008fc400078e00f5 */
[----:B--2---:R-:W-:Y:S01]  /*ad980*/  IMAD.MOV.U32 R11, RZ, RZ, R252 ;  /* 0x000000ffff0b7224 */ /* 0x004fe200078e00fc */
[----:B------:R-:W2:Y:S04]  /*ad990*/  LDL.LU R245, [R1+0x6f74] ;  /* 0x006f740001f57983 */ /* 0x000ea80000300800 */
[----:B------:R-:W3:Y:S04]  /*ad9a0*/  LDL.LU R252, [R1+0x6f70] ;  /* 0x006f700001fc7983 */ /* 0x000ee80000300800 */
[----:B------:R-:W-:Y:S04]  /*ad9b0*/  STL.64 [R1+0x17c0], R48 ;  /* 0x0017c03001007387 */ /* 0x000fe80000100a00 */
[----:B------:R1:W-:Y:S04]  /*ad9c0*/  STL.64 [R1+0x17c8], R50 ;  /* 0x0017c83201007387 */ /* 0x0003e80000100a00 */
[----:B-1----:R-:W4:Y:S04]  /*ad9d0*/  LDL.LU.64 R50, [R1+0x6f68] ;  /* 0x006f680001327983 */ /* 0x002f280000300a00 */
[----:B------:R-:W4:Y:S04]  /*ad9e0*/  LDL.LU.64 R48, [R1+0x6f60] ;  /* 0x006f600001307983 */ /* 0x000f280000300a00 */
[----:B------:R1:W-:Y:S04]  /*ad9f0*/  STL.64 [R1+0x6e88], R52 ;  /* 0x006e883401007387 */ /* 0x0003e80000100a00 */
[----:B-1----:R-:W4:Y:S04]  /*ada00*/  LDL.LU R52, [R1+0x1e30] ;  /* 0x001e300001347983 */ /* 0x002f280000300800 */
[----:B------:R-:W4:Y:S04]  /*ada10*/  LDL.LU R53, [R1+0x1e34] ;  /* 0x001e340001357983 */ /* 0x000f280000300800 */
[----:B------:R-:W4:Y:S04]  /*ada20*/  LDL.LU R54, [R1+0x1e38] ;  /* 0x001e380001367983 */ /* 0x000f280000300800 */
[----:B------:R-:W4:Y:S04]  /*ada30*/  LDL.LU R55, [R1+0x1e3c] ;  /* 0x001e3c0001377983 */ /* 0x000f280000300800 */
[----:B------:R-:W-:Y:S04]  /*ada40*/  STL.64 [R1+0x17b0], R180 ;  /* 0x0017b0b401007387 */ /* 0x000fe80000100a00 */
[----:B------:R1:W-:Y:S04]  /*ada50*/  STL.64 [R1+0x17b8], R182 ;  /* 0x0017b8b601007387 */ /* 0x0003e80000100a00 */
[----:B-1----:R-:W4:Y:S04]  /*ada60*/  LDL.LU.64 R182, [R1+0x6f58] ;  /* 0x006f580001b67983 */ /* 0x002f280000300a00 */
[----:B------:R-:W4:Y:S04]  /*ada70*/  LDL.LU.64 R180, [R1+0x6f50] ;  /* 0x006f500001b47983 */ /* 0x000f280000300a00 */
[----:B------:R1:W-:Y:S04]  /*ada80*/  STL.64 [R1+0x6e90], R56 ;  /* 0x006e903801007387 */ /* 0x0003e80000100a00 */
[----:B-1----:R-:W4:Y:S04]  /*ada90*/  LDL.LU R56, [R1+0x1e40] ;  /* 0x001e400001387983 */ /* 0x002f280000300800 */
[----:B------:R-:W4:Y:S01]  /*adaa0*/  LDL.LU R57, [R1+0x1e44] ;  /* 0x001e440001397983 */ /* 0x000f220000300800 */
[----:B------:R-:W-:Y:S01]  /*adab0*/  IMAD.MOV.U32 R194, RZ, RZ, R117 ;  /* 0x000000ffffc27224 */ /* 0x000fe200078e0075 */
[----:B------:R-:W-:Y:S01]  /*adac0*/  MOV R195, R116 ;  /* 0x0000007400c37202 */ /* 0x000fe20000000f00 */
[----:B------:R-:W-:Y:S01]  /*adad0*/  IMAD.MOV.U32 R188, RZ, RZ, R113 ;  /* 0x000000ffffbc7224 */ /* 0x000fe200078e0071 */
[----:B------:R-:W-:Y:S01]  /*adae0*/  MOV R189, R112 ;  /* 0x0000007000bd7202 */ /* 0x000fe20000000f00 */
[----:B------:R-:W-:-:S02]  /*adaf0*/  IMAD.MOV.U32 R190, RZ, RZ, R109 ;  /* 0x000000ffffbe7224 */ /* 0x000fc400078e006d */
[----:B------:R-:W-:Y:S02]  /*adb00*/  IMAD.MOV.U32 R191, RZ, RZ, R108 ;  /* 0x000000ffffbf7224 */ /* 0x000fe400078e006c */
[----:B--2---:R-:W-:Y:S01]  /*adb10*/  IMAD.MOV.U32 R59, RZ, RZ, R245 ;  /* 0x000000ffff3b7224 */ /* 0x004fe200078e00f5 */
[----:B---3--:R-:W-:Y:S02]  /*adb20*/  MOV R58, R252 ;  /* 0x000000fc003a7202 */ /* 0x008fe40000000f00 */
[----:B------:R-:W2:Y:S04]  /*adb30*/  LDL.LU R252, [R1+0x6f48] ;  /* 0x006f480001fc7983 */ /* 0x000ea80000300800 */
[----:B------:R-:W-:Y:S01]  /*adb40*/  STL.64 [R1+0x6e98], R60 ;  /* 0x006e983c01007387 */ /* 0x000fe20000100a00 */
[C---:B----4-:R-:W-:Y:S11]  /*adb50*/  HMMA.1688.F32.TF32 R56, R4.reuse, R62, R56 ;  /* 0x0000003e0438723c */ /* 0x050ff60000081038 */
[----:B------:R-:W-:Y:S11]  /*adb60*/  @!UPT UIADD3 URZ, URZ, URZ, URZ ;  /* 0x0000003f3f3ff290 */ /* 0x000ff6000fffe03f */
[----:B------:R-:W-:Y:S01]  /*adb70*/  @!UPT UIADD3 URZ, URZ, URZ, URZ ;  /* 0x0000003f3f3ff290 */ /* 0x000fe2000fffe03f */
[----:B------:R-:W-:Y:S04]  /*adb80*/  STL.64 [R1+0x17a0], R56 ;  /* 0x0017a03801007387 */ /* 0x000fe80000100a00 */
[----:B------:R1:W-:Y:S02]  /*adb90*/  STL.64 [R1+0x17a8], R58 ;  /* 0x0017a83a01007387 */ /* 0x0003e40000100a00 */
[C---:B-1----:R-:W-:Y:S08]  /*adba0*/  HMMA.1688.F32.TF32 R56, R4.reuse, R66, R52 ;  /* 0x000000420438723c */ /* 0x042ff00000081034 */
[C---:B------:R-:W-:Y:S08]  /*adbb0*/  HMMA.1688.F32.TF32 R52, R4.reuse, R70, R8 ;  /* 0x000000460434723c */ /* 0x040ff00000081008 */
[C---:B------:R-:W-:Y:S01]  /*adbc0*/  HMMA.1688.F32.TF32 R8, R4.reuse, R74, R240 ;  /* 0x0000004a0408723c */ /* 0x040fe200000810f0 */
[----:B------:R-:W-:Y:S06]  /*adbd0*/  STL.64 [R1+0x6ea0], R64 ;  /* 0x006ea04001007387 */ /* 0x000fec0000100a00 */
[----:B------:R-:W-:Y:S04]  /*adbe0*/  STL.64 [R1+0x1790], R56 ;  /* 0x0017903801007387 */ /* 0x000fe80000100a00 */
[----:B------:R1:W-:Y:S04]  /*adbf0*/  STL.64 [R1+0x1798], R58 ;  /* 0x0017983a01007387 */ /* 0x0003e80000100a00 */
[----:B------:R-:W-:Y:S04]  /*adc00*/  STL.64 [R1+0x1780], R52 ;  /* 0x0017803401007387 */ /* 0x000fe80000100a00 */
[----:B------:R3:W-:Y:S01]  /*adc10*/  STL.64 [R1+0x1788], R54 ;  /* 0x0017883601007387 */ /* 0x0007e20000100a00 */
[C---:B-1----:R-:W-:Y:S03]  /*adc20*/  HMMA.1688.F32.TF32 R56, R4.reuse, R78, R236 ;  /* 0x0000004e0438723c */ /* 0x042fe600000810ec */
[----:B------:R-:W-:Y:S04]  /*adc30*/  STL.64 [R1+0x1770], R8 ;  /* 0x0017700801007387 */ /* 0x000fe80000100a00 */
[----:B------:R1:W-:Y:S01]  /*adc40*/  STL.64 [R1+0x1778], R10 ;  /* 0x0017780a01007387 */ /* 0x0003e20000100a00 */
[C---:B---3--:R-:W-:Y:S08]  /*adc50*/  HMMA.1688.F32.TF32 R52, R4.reuse, R82, R232 ;  /* 0x000000520434723c */ /* 0x048ff000000810e8 */
[C---:B-1----:R-:W-:Y:S07]  /*adc60*/  HMMA.1688.F32.TF32 R8, R4.reuse, R86, R228 ;  /* 0x000000560408723c */ /* 0x042fee00000810e4 */
        /* <DEDUP_REMOVED lines=26> */
[----:B-1----:R-:W-:Y:S07]  /*ade10*/  HMMA.1688.F32.TF32 R8, R4, R122, R188 ;  /* 0x0000007a0408723c */ /* 0x002fee00000810bc */
[----:B------:R-:W-:Y:S04]  /*ade20*/  STL.64 [R1+0x16d0], R56 ;  /* 0x0016d03801007387 */ /* 0x000fe80000100a00 */
[----:B------:R-:W-:Y:S04]  /*ade30*/  STL.64 [R1+0x16d8], R58 ;  /* 0x0016d83a01007387 */ /* 0x000fe80000100a00 */
[----:B------:R-:W-:Y:S04]  /*ade40*/  STL.64 [R1+0x16c0], R52 ;  /* 0x0016c03401007387 */ /* 0x000fe80000100a00 */
[----:B------:R-:W-:Y:S04]  /*ade50*/  STL.64 [R1+0x16c8], R54 ;  /* 0x0016c83601007387 */ /* 0x000fe80000100a00 */
[----:B------:R1:W-:Y:S04]  /*ade60*/  STL.64 [R1+0x16b0], R8 ;  /* 0x0016b00801007387 */ /* 0x0003e80000100a00 */
[----:B------:R-:W-:Y:S01]  /*ade70*/  STL.64 [R1+0x16b8], R10 ;  /* 0x0016b80a01007387 */ /* 0x000fe20000100a00 */
[----:B------:R-:W-:Y:S01]  /*ade80*/  IMAD.MOV.U32 R184, RZ, RZ, R125 ;  /* 0x000000ffffb87224 */ /* 0x000fe200078e007d */
[----:B------:R-:W-:Y:S01]  /*ade90*/  MOV R186, R121 ;  /* 0x0000007900ba7202 */ /* 0x000fe20000000f00 */
[----:B------:R-:W-:-:S02]  /*adea0*/  IMAD.MOV.U32 R185, RZ, RZ, R124 ;  /* 0x000000ffffb97224 */ /* 0x000fc400078e007c */
[----:B------:R-:W-:Y:S01]  /*adeb0*/  IMAD.MOV.U32 R187, RZ, RZ, R120 ;  /* 0x000000ffffbb7224 */ /* 0x000fe200078e0078 */
[----:B------:R-:W-:Y:S01]  /*adec0*/  MOV R251, R128 ;  /* 0x0000008000fb7202 */ /* 0x000fe20000000f00 */
[----:B------:R-:W-:Y:S01]  /*aded0*/  IMAD.MOV.U32 R250, RZ, RZ, R129 ;  /* 0x000000fffffa7224 */ /* 0x000fe200078e0081 */
[----:B-1----:R-:W3:Y:S01]  /*adee0*/  LDL R8, [R1+0x6098] ;  /* 0x0060980001087983 */ /* 0x002ee20000100800 */
[----:B------:R-:W-:Y:S01]  /*adef0*/  MOV R40, R105 ;  /* 0x0000006900287202 */ /* 0x000fe20000000f00 */
[----:B------:R-:W-:Y:S01]  /*adf00*/  IMAD.MOV.U32 R41, RZ, RZ, R104 ;  /* 0x000000ffff297224 */ /* 0x000fe200078e0068 */
[----:B------:R-:W-:Y:S01]  /*adf10*/  MOV R43, R100 ;  /* 0x00000064002b7202 */ /* 0x000fe20000000f00 */
[----:B------:R-:W-:Y:S01]  /*adf20*/  IMAD.MOV.U32 R42, RZ, RZ, R101 ;  /* 0x000000ffff2a7224 */ /* 0x000fe200078e0065 */
        /* <DEDUP_REMOVED lines=9> */
[----:B------:R-:W-:Y:S01]  /*adfc0*/  HMMA.1688.F32.TF32 R228, R4, R178, R196 ;  /* 0x000000b204e4723c */ /* 0x000fe200000810c4 */
[----:B------:R-:W-:Y:S01]  /*adfd0*/  MOV R206, R69 ;  /* 0x0000004500ce7202 */ /* 0x000fe20000000f00 */
[----:B------:R-:W-:Y:S01]  /*adfe0*/  IMAD.MOV.U32 R207, RZ, RZ, R68 ;  /* 0x000000ffffcf7224 */ /* 0x000fe200078e0044 */
[----:B------:R-:W-:Y:S01]  /*adff0*/  LDS R10, [R2+0xa000] ;  /* 0x00a00000020a7984 */ /* 0x000fe20000000800 */
[----:B------:R-:W-:-:S02]  /*ae000*/  IMAD.MOV.U32 R204, RZ, RZ, R73 ;  /* 0x000000ffffcc7224 */ /* 0x000fc400078e0049 */
[----:B------:R-:W-:Y:S01]  /*ae010*/  IMAD.MOV.U32 R205, RZ, RZ, R72 ;  /* 0x000000ffffcd7224 */ /* 0x000fe200078e0048 */
[----:B------:R-:W-:Y:S01]  /*ae020*/  LDS R9, [R0+0x8000] ;  /* 0x0080000000097984 */ /* 0x000fe20000000800 */
[C---:B------:R-:W-:Y:S03]  /*ae030*/  HMMA.1688.F32.TF32 R52, R4.reuse, R130, R248 ;  /* 0x000000820434723c */ /* 0x040fe600000810f8 */
[----:B------:R-:W-:Y:S05]  /*ae040*/  LDS R11, [R0+0xa000] ;  /* 0x00a00000000b7984 */ /* 0x000fea0000000800 */
[C---:B------:R-:W-:Y:S01]  /*ae050*/  HMMA.1688.F32.TF32 R40, R4.reuse, R134, R40 ;  /* 0x000000860428723c */ /* 0x040fe20000081028 */
[----:B------:R-:W-:Y:S04]  /*ae060*/  STL.64 [R1+0x16a0], R56 ;  /* 0x0016a03801007387 */ /* 0x000fe80000100a00 */
[----:B------:R-:W-:Y:S10]  /*ae070*/  STL.64 [R1+0x16a8], R58 ;  /* 0x0016a83a01007387 */ /* 0x000ff40000100a00 */
[----:B------:R-:W-:Y:S04]  /*ae080*/  STL.64 [R1+0x1680], R52 ;  /* 0x0016803401007387 */ /* 0x000fe80000100a00 */
[----:B------:R1:W-:Y:S04]  /*ae090*/  STL.64 [R1+0x1688], R54 ;  /* 0x0016883601007387 */ /* 0x0003e80000100a00 */
[----:B------:R-:W-:Y:S04]  /*ae0a0*/  STL.64 [R1+0x1660], R40 ;  /* 0x0016602801007387 */ /* 0x000fe80000100a00 */
[----:B------:R4:W-:Y:S01]  /*ae0b0*/  STL.64 [R1+0x1668], R42 ;  /* 0x0016682a01007387 */ /* 0x0009e20000100a00 */
[C---:B-1----:R-:W-:Y:S08]  /*ae0c0*/  HMMA.1688.F32.TF32 R52, R4.reuse, R138, R180 ;  /* 0x0000008a0434723c */ /* 0x042ff000000810b4 */
[----:B----4-:R-:W-:Y:S01]  /*ae0d0*/  HMMA.1688.F32.TF32 R40, R4, R146, R44 ;  /* 0x000000920428723c */ /* 0x010fe2000008102c */
[----:B------:R-:W-:-:S02]  /*ae0e0*/  IMAD.MOV.U32 R245, RZ, RZ, R15 ;  /* 0x000000fffff57224 */ /* 0x000fc400078e000f */
[----:B------:R-:W-:Y:S02]  /*ae0f0*/  IMAD.MOV.U32 R200, RZ, RZ, R97 ;  /* 0x000000ffffc87224 */ /* 0x000fe400078e0061 */
[----:B------:R-:W-:Y:S01]  /*ae100*/  IMAD.MOV.U32 R201, RZ, RZ, R96 ;  /* 0x000000ffffc97224 */ /* 0x000fe200078e0060 */
[----:B------:R-:W-:Y:S01]  /*ae110*/  MOV R202, R93 ;  /* 0x0000005d00ca7202 */ /* 0x000fe20000000f00 */
[----:B------:R-:W-:Y:S01]  /*ae120*/  IMAD.MOV.U32 R203, RZ, RZ, R92 ;  /* 0x000000ffffcb7224 */ /* 0x000fe200078e005c */
[----:B------:R-:W-:Y:S01]  /*ae130*/  MOV R249, R88 ;  /* 0x0000005800f97202 */ /* 0x000fe20000000f00 */
[----:B------:R-:W-:Y:S01]  /*ae140*/  IMAD.MOV.U32 R248, RZ, RZ, R89 ;  /* 0x000000fffff87224 */ /* 0x000fe200078e0059 */
[----:B------:R-:W-:Y:S01]  /*ae150*/  LDS R4, [R2+0x8080] ;  /* 0x0080800002047984 */ /* 0x000fe20000000800 */
[----:B------:R-:W-:Y:S02]  /*ae160*/  IMAD.MOV.U32 R250, RZ, RZ, R85 ;  /* 0x000000fffffa7224 */ /* 0x000fe400078e0055 */
[----:B------:R-:W-:Y:S01]  /*ae170*/  IMAD.MOV.U32 R251, RZ, RZ, R84 ;  /* 0x000000fffffb7224 */ /* 0x000fe200078e0054 */
[----:B------:R-:W-:Y:S04]  /*ae180*/  LDS R6, [R2+0xa080] ;  /* 0x00a0800002067984 */ /* 0x000fe80000000800 */
        /* <DEDUP_REMOVED lines=21> */
[----:B------:R-:W-:Y:S04]  /*ae2e0*/  STL.64 [R1+0x6ed8], R244 ;  /* 0x006ed8f401007387 */ /* 0x000fe80000100a00 */
[----:B------:R-:W-:Y:S04]  /*ae2f0*/  STL [R1+0x6d28], R228 ;  /* 0x006d28e401007387 */ /* 0x000fe80000100800 */
[----:B------:R-:W-:Y:S04]  /*ae300*/  STL [R1+0x6d24], R229 ;  /* 0x006d24e501007387 */ /* 0x000fe80000100800 */
[----:B------:R-:W-:Y:S04]  /*ae310*/  STL [R1+0x6d20], R230 ;  /* 0x006d20e601007387 */ /* 0x000fe80000100800 */
[----:B------:R-:W-:Y:S04]  /*ae320*/  STL [R1+0x6d1c], R231 ;  /* 0x006d1ce701007387 */ /* 0x000fe80000100800 */
[----:B--2---:R-:W-:Y:S01]  /*ae330*/  STL [R1+0x60c0], R252 ;  /* 0x0060c0fc01007387 */ /* 0x004fe20000100800 */
[----:B---3--:R-:W-:-:S03]  /*ae340*/  LEA R236, R252, R8, 0x12 ;  /* 0x00000008fcec7211 */ /* 0x008fc600078e90ff */
[----:B------:R-:W-:Y:S04]  /*ae350*/  LDS R5, [R0+0x8080] ;  /* 0x0080800000057984 */ /* 0x000fe80000000800 */
[----:B------:R-:W1:Y:S04]  /*ae360*/  LDSM.16.M88.4 R192, [R236+0x100000] ;  /* 0x10000000ecc0783b */ /* 0x000e680000000200 */
[----:B------:R-:W2:Y:S04]  /*ae370*/  LDSM.16.M88.4 R188, [R236+0x102000] ;  /* 0x10200000ecbc783b */ /* 0x000ea80000000200 */
[----:B------:R-:W3:Y:S04]  /*ae380*/  LDSM.16.M88.4 R184, [R236+0x104000] ;  /* 0x10400000ecb8783b */ /* 0x000ee80000000200 */
[----:B------:R-:W4:Y:S04]  /*ae390*/  LDSM.16.M88.4 R180, [R236+0x106000] ;  /* 0x10600000ecb4783b */ /* 0x000f280000000200 */
        /* <DEDUP_REMOVED lines=10> */
[----:B------:R-:W2:Y:S04]  /*ae440*/  LDSM.16.M88.4 R144, [R236+0x11c000] ;  /* 0x11c00000ec90783b */ /* 0x000ea80000000200 */
[----:B------:R-:W3:Y:S04]  /*ae450*/  LDSM.16.M88.4 R140, [R236+0x11e000] ;  /* 0x11e00000ec8c783b */ /* 0x000ee80000000200 */
[----:B------:R-:W3:Y:S04]  /*ae460*/  LDSM.16.M88.4 R136, [R236+0x120000] ;  /* 0x12000000ec88783b */ /* 0x000ee80000000200 */
[----:B------:R-:W3:Y:S04]  /*ae470*/  LDSM.16.M88.4 R132, [R236+0x122000] ;  /* 0x12200000ec84783b */ /* 0x000ee80000000200 */
[----:B------:R-:W4:Y:S04]  /*ae480*/  LDSM.16.M88.4 R128, [R236+0x124000] ;  /* 0x12400000ec80783b */ /* 0x000f280000000200 */
[----:B------:R-:W4:Y:S04]  /*ae490*/  LDSM.16.M88.4 R124, [R236+0x126000] ;  /* 0x12600000ec7c783b */ /* 0x000f280000000200 */
[----:B-1----:R-:W-:Y:S04]  /*ae4a0*/  STL [R1+0x6d10], R194 ;  /* 0x006d10c201007387 */ /* 0x002fe80000100800 */
[----:B------:R-:W-:Y:S04]  /*ae4b0*/  LDSM.16.M88.4 R120, [R236+0x128000] ;  /* 0x12800000ec78783b */ /* 0x000fe80000000200 */
[----:B------:R-:W-:Y:S04]  /*ae4c0*/  STL [R1+0x6d0c], R195 ;  /* 0x006d0cc301007387 */ /* 0x000fe80000100800 */
[----:B------:R-:W1:Y:S04]  /*ae4d0*/  LDS R8, [R2+0x8000] ;  /* 0x0080000002087984 */ /* 0x000e680000000800 */
[----:B--2---:R-:W-:Y:S04]  /*ae4e0*/  STL [R1+0x6d14], R190 ;  /* 0x006d14be01007387 */ /* 0x004fe80000100800 */
[----:B------:R-:W2:Y:S04]  /*ae4f0*/  LDSM.16.M88.4 R116, [R236+0x12a000] ;  /* 0x12a00000ec74783b */ /* 0x000ea80000000200 */
[----:B------:R-:W-:Y:S04]  /*ae500*/  STL [R1+0x6d08], R191 ;  /* 0x006d08bf01007387 */ /* 0x000fe80000100800 */
[----:B---3--:R-:W-:Y:S04]  /*ae510*/  STL [R1+0x6d2c], R186 ;  /* 0x006d2cba01007387 */ /* 0x008fe80000100800 */
[----:B------:R-:W3:Y:S04]  /*ae520*/  LDSM.16.M88.4 R112, [R236+0x12c000] ;  /* 0x12c00000ec70783b */ /* 0x000ee80000000200 */
[----:B------:R-:W-:Y:S04]  /*ae530*/  STL [R1+0x6d18], R187 ;  /* 0x006d18bb01007387 */ /* 0x000fe80000100800 */
[----:B----4-:R-:W-:Y:S04]  /*ae540*/  STL [R1+0x6d34], R182 ;  /* 0x006d34b601007387 */ /* 0x010fe80000100800 */
[----:B------:R-:W4:Y:S04]  /*ae550*/  LDSM.16.M88.4 R108, [R236+0x12e000] ;  /* 0x12e00000ec6c783b */ /* 0x000f280000000200 */
[----:B------:R-:W-:Y:S04]  /*ae560*/  STL [R1+0x6d30], R183 ;  /* 0x006d30b701007387 */ /* 0x000fe80000100800 */
[----:B------:R-:W-:Y:S04]  /*ae570*/  STL [R1+0x6d3c], R178 ;  /* 0x006d3cb201007387 */ /* 0x000fe80000100800 */
[----:B------:R-:W1:Y:S04]  /*ae580*/  LDSM.16.M88.4 R104, [R236+0x130000] ;  /* 0x13000000ec68783b */ /* 0x000e680000000200 */
        /* <DEDUP_REMOVED lines=9> */
[----:B------:R-:W-:Y:S01]  /*ae620*/  STL [R1+0x6d50], R167 ;  /* 0x006d50a701007387 */ /* 0x000fe20000100800 */
[----:B------:R-:W-:-:S03]  /*ae630*/  MOV R40, R81 ;  /* 0x0000005100287202 */ /* 0x000fc60000000f00 */
[----:B------:R-:W-:Y:S01]  /*ae640*/  STL [R1+0x6d5c], R162 ;  /* 0x006d5ca201007387 */ /* 0x000fe20000100800 */
[----:B------:R-:W-:-:S03]  /*ae650*/  IMAD.MOV.U32 R41, RZ, RZ, R80 ;  /* 0x000000ffff297224 */ /* 0x000fc600078e0050 */
[----:B------:R-:W1:Y:S04]  /*ae660*/  LDSM.16.M88.4 R88, [R236+0x138000] ;  /* 0x13800000ec58783b */ /* 0x000e680000000200 */
[----:B------:R-:W-:Y:S01]  /*ae670*/  STL [R1+0x6d58], R163 ;  /* 0x006d58a301007387 */ /* 0x000fe20000100800 */
[----:B------:R-:W-:-:S03]  /*ae680*/  IMAD.MOV.U32 R42, RZ, RZ, R77 ;  /* 0x000000ffff2a7224 */ /* 0x000fc600078e004d */
[----:B------:R-:W-:Y:S01]  /*ae690*/  STL [R1+0x6d64], R158 ;  /* 0x006d649e01007387 */ /* 0x000fe20000100800 */
[----:B------:R-:W-:-:S03]  /*ae6a0*/  MOV R43, R76 ;  /* 0x0000004c002b7202 */ /* 0x000fc60000000f00 */
[----:B------:R-:W1:Y:S04]  /*ae6b0*/  LDSM.16.M88.4 R84, [R236+0x13a000] ;  /* 0x13a00000ec54783b */ /* 0x000e680000000200 */
[----:B------:R-:W-:Y:S04]  /*ae6c0*/  STL [R1+0x6d60], R159 ;  /* 0x006d609f01007387 */ /* 0x000fe80000100800 */
[----:B------:R-:W-:Y:S04]  /*ae6d0*/  STL [R1+0x6d6c], R154 ;  /* 0x006d6c9a01007387 */ /* 0x000fe80000100800 */
[----:B------:R-:W1:Y:S04]  /*ae6e0*/  LDSM.16.M88.4 R80, [R236+0x13c000] ;  /* 0x13c00000ec50783b */ /* 0x000e680000000200 */
[----:B------:R-:W-:Y:S04]  /*ae6f0*/  STL [R1+0x6d68], R155 ;  /* 0x006d689b01007387 */ /* 0x000fe80000100800 */
[----:B------:R-:W-:Y:S04]  /*ae700*/  STL [R1+0x6d74], R70 ;  /* 0x006d744601007387 */ /* 0x000fe80000100800 */
[----:B------:R-:W1:Y:S04]  /*ae710*/  LDSM.16.M88.4 R76, [R236+0x13e000] ;  /* 0x13e00000ec4c783b */ /* 0x000e680000000200 */
[----:B------:R1:W-:Y:S04]  /*ae720*/  STL [R1+0x6d70], R71 ;  /* 0x006d704701007387 */ /* 0x0003e80000100800 */
[----:B------:R-:W-:Y:S04]  /*ae730*/  STL [R1+0x6d7c], R74 ;  /* 0x006d7c4a01007387 */ /* 0x000fe80000100800 */
[----:B------:R1:W-:Y:S04]  /*ae740*/  STL [R1+0x6d78], R75 ;  /* 0x006d784b01007387 */ /* 0x0003e80000100800 */
[----:B------:R-:W-:Y:S04]  /*ae750*/  STL [R1+0x6d84], R150 ;  /* 0x006d849601007387 */ /* 0x000fe80000100800 */
[----:B------:R1:W-:Y:S04]  /*ae760*/  STL [R1+0x6d80], R151 ;  /* 0x006d809701007387 */ /* 0x0003e80000100800 */
        /* <DEDUP_REMOVED lines=11> */
[C---:B-1----:R-:W-:Y:S03]  /*ae820*/  HMMA.1688.F32.TF32 R16, R8.reuse, R192, R204 ;  /* 0x000000c00810723c */ /* 0x042fe600000810cc */
[----:B------:R-:W-:Y:S04]  /*ae830*/  STL [R1+0x6bc0], R127 ;  /* 0x006bc07f01007387 */ /* 0x000fe80000100800 */
[----:B------:R-:W-:Y:S04]  /*ae840*/  STL [R1+0x6bcc], R122 ;  /* 0x006bcc7a01007387 */ /* 0x000fe80000100800 */
[----:B------:R-:W-:Y:S04]  /*ae850*/  STL [R1+0x6bc8], R123 ;  /* 0x006bc87b01007387 */ /* 0x000fe80000100800 */
[----:B--2---:R-:W-:Y:S04]  /*ae860*/  STL [R1+0x6bd4], R118 ;  /* 0x006bd47601007387 */ /* 0x004fe80000100800 */
[----:B------:R-:W-:Y:S04]  /*ae870*/  STL [R1+0x6bd0], R119 ;  /* 0x006bd07701007387 */ /* 0x000fe80000100800 */
[----:B---3--:R-:W-:Y:S04]  /*ae880*/  STL [R1+0x6bdc], R114 ;  /* 0x006bdc7201007387 */ /* 0x008fe80000100800 */
[----:B------:R-:W-:Y:S04]  /*ae890*/  STL [R1+0x6bd8], R115 ;  /* 0x006bd87301007387 */ /* 0x000fe80000100800 */
[----:B----4-:R-:W-:Y:S04]  /*ae8a0*/  STL [R1+0x6be4], R110 ;  /* 0x006be46e01007387 */ /* 0x010fe80000100800 */
        /* <DEDUP_REMOVED lines=16> */
[----:B------:R-:W-:Y:S03]  /*ae9b0*/  HMMA.1688.F32.TF32 R12, R8, R188, R40 ;  /* 0x000000bc080c723c */ /* 0x000fe60000081028 */
[----:B------:R-:W-:Y:S04]  /*ae9c0*/  STL [R1+0x6c20], R79 ;  /* 0x006c204f01007387 */ /* 0x000fe80000100800 */
[----:B------:R-:W-:Y:S04]  /*ae9d0*/  STL [R1+0x60c4], R236 ;  /* 0x0060c4ec01007387 */ /* 0x000fe80000100800 */
[----:B------:R-:W-:Y:S04]  /*ae9e0*/  STL.64 [R1+0x1550], R16 ;  /* 0x0015501001007387 */ /* 0x000fe80000100a00 */
[----:B------:R-:W-:Y:S04]  /*ae9f0*/  STL.64 [R1+0x1558], R18 ;  /* 0x0015581201007387 */ /* 0x000fe80000100a00 */
[----:B------:R-:W2:Y:S04]  /*aea00*/  LDL.LU R40, [R1+0x36c0] ;  /* 0x0036c00001287983 */ /* 0x000ea80000300800 */
[----:B------:R-:W2:Y:S04]  /*aea10*/  LDL.LU R41, [R1+0x36c4] ;  /* 0x0036c40001297983 */ /* 0x000ea80000300800 */
[----:B------:R-:W2:Y:S04]  /*aea20*/  LDL.LU R42, [R1+0x36c8] ;  /* 0x0036c800012a7983 */ /* 0x000ea80000300800 */
[----:B------:R-:W2:Y:S01]  /*aea30*/  LDL.LU R43, [R1+0x36cc] ;  /* 0x0036cc00012b7983 */ /* 0x000ea20000300800 */
[----:B------:R-:W-:Y:S01]  /*aea40*/  IMAD.MOV.U32 R163, RZ, RZ, R15 ;  /* 0x000000ffffa37224 */ /* 0x000fe200078e000f */
[----:B------:R-:W-:Y:S01]  /*aea50*/  MOV R159, R13 ;  /* 0x0000000d009f7202 */ /* 0x000fe20000000f00 */
[----:B------:R-:W-:Y:S01]  /*aea60*/  IMAD.MOV.U32 R162, RZ, RZ, R14 ;  /* 0x000000ffffa27224 */ /* 0x000fe200078e000e */
[----:B------:R-:W1:Y:S01]  /*aea70*/  LDS R7, [R0+0xa080] ;  /* 0x00a0800000077984 */ /* 0x000e620000000800 */
[----:B------:R-:W-:-:S03]  /*aea80*/  IMAD.MOV.U32 R158, RZ, RZ, R12 ;  /* 0x000000ffff9e7224 */ /* 0x000fc600078e000c */
[----:B------:R-:W-:Y:S01]  /*aea90*/  STL [R1+0x6d9c], R163 ;  /* 0x006d9ca301007387 */ /* 0x000fe20000100800 */
[----:B------:R-:W-:Y:S03]  /*aeaa0*/  HMMA.1688.F32.TF32 R12, R8, R184, R248 ;  /* 0x000000b8080c723c */ /* 0x000fe600000810f8 */
[----:B------:R-:W-:Y:S04]  /*aeab0*/  STL [R1+0x6d98], R162 ;  /* 0x006d98a201007387 */ /* 0x000fe80000100800 */
[----:B------:R3:W-:Y:S04]  /*aeac0*/  STL [R1+0x6d94], R159 ;  /* 0x006d949f01007387 */ /* 0x0007e80000100800 */
[----:B------:R4:W-:Y:S04]  /*aead0*/  STL [R1+0x6d90], R158 ;  /* 0x006d909e01007387 */ /* 0x0009e80000100800 */
[----:B------:R-:W3:Y:S04]  /*aeae0*/  LDL.LU R248, [R1+0x36b0] ;  /* 0x0036b00001f87983 */ /* 0x000ee80000300800 */
[----:B------:R-:W3:Y:S04]  /*aeaf0*/  LDL.LU R249, [R1+0x36b4] ;  /* 0x0036b40001f97983 */ /* 0x000ee80000300800 */
[----:B------:R-:W3:Y:S04]  /*aeb00*/  LDL.LU R250, [R1+0x36b8] ;  /* 0x0036b80001fa7983 */ /* 0x000ee80000300800 */
[----:B------:R-:W3:Y:S01]  /*aeb10*/  LDL.LU R251, [R1+0x36bc] ;  /* 0x0036bc0001fb7983 */ /* 0x000ee20000300800 */
[----:B------:R-:W-:Y:S01]  /*aeb20*/  MOV R155, R15 ;  /* 0x0000000f009b7202 */ /* 0x000fe20000000f00 */
[----:B------:R-:W-:Y:S01]  /*aeb30*/  IMAD.MOV.U32 R154, RZ, RZ, R14 ;  /* 0x000000ffff9a7224 */ /* 0x000fe200078e000e */
[----:B------:R-:W-:Y:S01]  /*aeb40*/  MOV R70, R12 ;  /* 0x0000000c00467202 */ /* 0x000fe20000000f00 */
[----:B------:R-:W-:-:S02]  /*aeb50*/  IMAD.MOV.U32 R71, RZ, RZ, R13 ;  /* 0x000000ffff477224 */ /* 0x000fc400078e000d */
[----:B------:R-:W-:Y:S01]  /*aeb60*/  STL [R1+0x6dac], R155 ;  /* 0x006dac9b01007387 */ /* 0x000fe20000100800 */
[----:B------:R-:W-:Y:S03]  /*aeb70*/  HMMA.1688.F32.TF32 R12, R8, R180, R200 ;  /* 0x000000b4080c723c */ /* 0x000fe600000810c8 */
[----:B------:R-:W-:Y:S04]  /*aeb80*/  STL [R1+0x6da8], R154 ;  /* 0x006da89a01007387 */ /* 0x000fe80000100800 */
[----:B------:R1:W-:Y:S04]  /*aeb90*/  STL [R1+0x6da4], R71 ;  /* 0x006da44701007387 */ /* 0x0003e80000100800 */
[----:B------:R1:W-:Y:S04]  /*aeba0*/  STL [R1+0x6da0], R70 ;  /* 0x006da04601007387 */ /* 0x0003e80000100800 */
        /* <DEDUP_REMOVED lines=8> */
[----:B------:R-:W-:Y:S04]  /*aec30*/  STL [R1+0x6dbc], R75 ;  /* 0x006dbc4b01007387 */ /* 0x000fe80000100800 */
[----:B------:R-:W-:Y:S04]  /*aec40*/  STL [R1+0x6db8], R74 ;  /* 0x006db84a01007387 */ /* 0x000fe80000100800 */
[----:B------:R1:W-:Y:S04]  /*aec50*/  STL [R1+0x6db4], R151 ;  /* 0x006db49701007387 */ /* 0x0003e80000100800 */
[----:B------:R1:W-:Y:S04]  /*aec60*/  STL [R1+0x6db0], R150 ;  /* 0x006db09601007387 */ /* 0x0003e80000100800 */
[----:B------:R-:W4:Y:S04]  /*aec70*/  LDL.LU R200, [R1+0x3690] ;  /* 0x0036900001c87983 */ /* 0x000f280000300800 */
[----:B------:R-:W4:Y:S04]  /*aec80*/  LDL.LU R201, [R1+0x3694] ;  /* 0x0036940001c97983 */ /* 0x000f280000300800 */
[----:B------:R-:W4:Y:S04]  /*aec90*/  LDL.LU R202, [R1+0x3698] ;  /* 0x0036980001ca7983 */ /* 0x000f280000300800 */
[----:B------:R-:W4:Y:S01]  /*aeca0*/  LDL.LU R203, [R1+0x369c] ;  /* 0x00369c0001cb7983 */ /* 0x000f220000300800 */
[----:B--2---:R-:W-:Y:S03]  /*aecb0*/  HMMA.1688.F32.TF32 R12, R8, R176, R40 ;  /* 0x000000b0080c723c */ /* 0x004fe60000081028 */
[----:B------:R-:W2:Y:S04]  /*aecc0*/  LDL.LU R40, [R1+0x3680] ;  /* 0x0036800001287983 */ /* 0x000ea80000300800 */
[----:B------:R-:W2:Y:S04]  /*aecd0*/  LDL.LU R41, [R1+0x3684] ;  /* 0x0036840001297983 */ /* 0x000ea80000300800 */
[----:B------:R-:W2:Y:S04]  /*aece0*/  LDL.LU R42, [R1+0x3688] ;  /* 0x00368800012a7983 */ /* 0x000ea80000300800 */
[----:B------:R-:W2:Y:S09]  /*aecf0*/  LDL.LU R43, [R1+0x368c] ;  /* 0x00368c00012b7983 */ /* 0x000eb20000300800 */
[----:B------:R-:W-:Y:S01]  /*aed00*/  IMAD.MOV.U32 R174, RZ, RZ, R12 ;  /* 0x000000ffffae7224 */ /* 0x000fe200078e000c */
[----:B------:R-:W-:Y:S01]  /*aed10*/  MOV R175, R13 ;  /* 0x0000000d00af7202 */ /* 0x000fe20000000f00 */
[----:B------:R-:W-:-:S02]  /*aed20*/  IMAD.MOV.U32 R178, RZ, RZ, R14 ;  /* 0x000000ffffb27224 */ /* 0x000fc400078e000e */
[----:B------:R-:W-:Y:S02]  /*aed30*/  IMAD.MOV.U32 R179, RZ, RZ, R15 ;  /* 0x000000ffffb37224 */ /* 0x000fe400078e000f */
[----:B---3--:R-:W-:Y:S03]  /*aed40*/  HMMA.1688.F32.TF32 R12, R8, R172, R248 ;  /* 0x000000ac080c723c */ /* 0x008fe600000810f8 */
[----:B------:R-:W-:Y:S04]  /*aed50*/  STL [R1+0x6dcc], R179 ;  /* 0x006dccb301007387 */ /* 0x000fe80000100800 */
        /* <DEDUP_REMOVED lines=12> */
[----:B----4-:R-:W-:Y:S03]  /*aee20*/  HMMA.1688.F32.TF32 R12, R8, R168, R204 ;  /* 0x000000a8080c723c */ /* 0x010fe600000810cc */
[----:B------:R-:W-:Y:S04]  /*aee30*/  STL [R1+0x6dd8], R186 ;  /* 0x006dd8ba01007387 */ /* 0x000fe80000100800 */
[----:B------:R4:W-:Y:S04]  /*aee40*/  STL [R1+0x6dd4], R183 ;  /* 0x006dd4b701007387 */ /* 0x0009e80000100800 */
[----:B------:R1:W-:Y:S04]  /*aee50*/  STL [R1+0x6dd0], R182 ;  /* 0x006dd0b601007387 */ /* 0x0003e80000100800 */
[----:B------:R-:W4:Y:S04]  /*aee60*/  LDL.LU R204, [R1+0x3660] ;  /* 0x0036600001cc7983 */ /* 0x000f280000300800 */
[----:B------:R-:W4:Y:S04]  /*aee70*/  LDL.LU R205, [R1+0x3664] ;  /* 0x0036640001cd7983 */ /* 0x000f280000300800 */
[----:B------:R-:W4:Y:S04]  /*aee80*/  LDL.LU R206, [R1+0x3668] ;  /* 0x0036680001ce7983 */ /* 0x000f280000300800 */
[----:B------:R-:W4:Y:S01]  /*aee90*/  LDL.LU R207, [R1+0x366c] ;  /* 0x00366c0001cf7983 */ /* 0x000f220000300800 */
[----:B------:R-:W-:-:S02]  /*aeea0*/  IMAD.MOV.U32 R167, RZ, RZ, R13 ;  /* 0x000000ffffa77224 */ /* 0x000fc400078e000d */
[----:B------:R-:W-:Y:S01]  /*aeeb0*/  IMAD.MOV.U32 R166, RZ, RZ, R12 ;  /* 0x000000ffffa67224 */ /* 0x000fe200078e000c */
[----:B------:R-:W-:Y:S01]  /*aeec0*/  MOV R170, R14 ;  /* 0x0000000e00aa7202 */ /* 0x000fe20000000f00 */
[----:B------:R-:W-:Y:S01]  /*aeed0*/  IMAD.MOV.U32 R171, RZ, RZ, R15 ;  /* 0x000000ffffab7224 */ /* 0x000fe200078e000f */
[----:B------:R1:W-:Y:S01]  /*aeee0*/  STL [R1+0x6de4], R167 ;  /* 0x006de4a701007387 */ /* 0x0003e20000100800 */
[----:B------:R-:W-:Y:S03]  /*aeef0*/  HMMA.1688.F32.TF32 R12, R8, R164, R200 ;  /* 0x000000a4080c723c */ /* 0x000fe600000810c8 */
[----:B------:R1:W-:Y:S04]  /*aef00*/  STL [R1+0x6de0], R166 ;  /* 0x006de0a601007387 */ /* 0x0003e80000100800 */
[----:B------:R-:W4:Y:S04]  /*aef10*/  LDL.LU R200, [R1+0x3650] ;  /* 0x0036500001c87983 */ /* 0x000f280000300800 */
[----:B------:R-:W4:Y:S04]  /*aef20*/  LDL.LU R201, [R1+0x3654] ;  /* 0x0036540001c97983 */ /* 0x000f280000300800 */
[----:B------:R-:W4:Y:S04]  /*aef30*/  LDL.LU R202, [R1+0x3658] ;  /* 0x0036580001ca7983 */ /* 0x000f280000300800 */
[----:B------:R-:W4:Y:S05]  /*aef40*/  LDL.LU R203, [R1+0x365c] ;  /* 0x00365c0001cb7983 */ /* 0x000f2a0000300800 */
[----:B------:R-:W-:Y:S01]  /*aef50*/  IMAD.MOV.U32 R229, RZ, RZ, R12 ;  /* 0x000000ffffe57224 */ /* 0x000fe200078e000c */
[----:B------:R-:W-:Y:S01]  /*aef60*/  MOV R230, R13 ;  /* 0x0000000d00e67202 */ /* 0x000fe20000000f00 */
[----:B------:R-:W-:-:S02]  /*aef70*/  IMAD.MOV.U32 R231, RZ, RZ, R14 ;  /* 0x000000ffffe77224 */ /* 0x000fc400078e000e */
[----:B------:R-:W-:Y:S02]  /*aef80*/  IMAD.MOV.U32 R187, RZ, RZ, R15 ;  /* 0x000000ffffbb7224 */ /* 0x000fe400078e000f */
[----:B--2---:R-:W-:Y:S01]  /*aef90*/  HMMA.1688.F32.TF32 R12, R8, R160, R40 ;  /* 0x000000a0080c723c */ /* 0x004fe20000081028 */
        /* <DEDUP_REMOVED lines=8> */
[----:B------:R-:W-:Y:S01]  /*af020*/  MOV R159, R12 ;  /* 0x0000000c009f7202 */ /* 0x000fe20000000f00 */
[----:B------:R-:W-:Y:S01]  /*af030*/  IMAD.MOV.U32 R158, RZ, RZ, R13 ;  /* 0x000000ffff9e7224 */ /* 0x000fe200078e000d */
[----:B------:R-:W-:Y:S01]  /*af040*/  MOV R147, R15 ;  /* 0x0000000f00937202 */ /* 0x000fe20000000f00 */
[----:B------:R-:W-:-:S02]  /*af050*/  IMAD.MOV.U32 R146, RZ, RZ, R14 ;  /* 0x000000ffff927224 */ /* 0x000fc400078e000e */
[----:B---3--:R-:W-:Y:S01]  /*af060*/  HMMA.1688.F32.TF32 R12, R8, R156, R248 ;  /* 0x0000009c080c723c */ /* 0x008fe200000810f8 */
[----:B------:R-:W3:Y:S04]  /*af070*/  LDL.LU R248, [R1+0x3620] ;  /* 0x0036200001f87983 */ /* 0x000ee80000300800 */
[----:B------:R-:W3:Y:S04]  /*af080*/  LDL.LU R249, [R1+0x3624] ;  /* 0x0036240001f97983 */ /* 0x000ee80000300800 */
[----:B------:R-:W3:Y:S04]  /*af090*/  LDL.LU R250, [R1+0x3628] ;  /* 0x0036280001fa7983 */ /* 0x000ee80000300800 */
[----:B------:R-:W3:Y:S11]  /*af0a0*/  LDL.LU R251, [R1+0x362c] ;  /* 0x00362c0001fb7983 */ /* 0x000ef60000300800 */
[----:B------:R-:W-:Y:S01]  /*af0b0*/  IMAD.MOV.U32 R190, RZ, RZ, R12 ;  /* 0x000000ffffbe7224 */ /* 0x000fe200078e000c */
[----:B------:R-:W-:Y:S01]  /*af0c0*/  MOV R195, R14 ;  /* 0x0000000e00c37202 */ /* 0x000fe20000000f00 */
[----:B------:R-:W-:-:S02]  /*af0d0*/  IMAD.MOV.U32 R194, RZ, RZ, R13 ;  /* 0x000000ffffc27224 */ /* 0x000fc400078e000d */
[----:B------:R-:W-:Y:S02]  /*af0e0*/  IMAD.MOV.U32 R191, RZ, RZ, R15 ;  /* 0x000000ffffbf7224 */ /* 0x000fe400078e000f */
[----:B----4-:R-:W-:Y:S01]  /*af0f0*/  HMMA.1688.F32.TF32 R12, R8, R152, R204 ;  /* 0x00000098080c723c */ /* 0x010fe200000810cc */
[----:B------:R-:W4:Y:S04]  /*af100*/  LDL.LU R204, [R1+0x3610] ;  /* 0x0036100001cc7983 */ /* 0x000f280000300800 */
[----:B------:R-:W4:Y:S04]  /*af110*/  LDL.LU R205, [R1+0x3614] ;  /* 0x0036140001cd7983 */ /* 0x000f280000300800 */
[----:B------:R-:W4:Y:S04]  /*af120*/  LDL.LU R206, [R1+0x3618] ;  /* 0x0036180001ce7983 */ /* 0x000f280000300800 */
[----:B------:R-:W4:Y:S11]  /*af130*/  LDL.LU R207, [R1+0x361c] ;  /* 0x00361c0001cf7983 */ /* 0x000f360000300800 */
[----:B-1----:R-:W-:Y:S01]  /*af140*/  IMAD.MOV.U32 R71, RZ, RZ, R12 ;  /* 0x000000ffff477224 */ /* 0x002fe200078e000c */
[----:B------:R-:W-:Y:S01]  /*af150*/  MOV R70, R13 ;  /* 0x0000000d00467202 */ /* 0x000fe20000000f00 */
[----:B------:R-:W-:-:S02]  /*af160*/  IMAD.MOV.U32 R163, RZ, RZ, R14 ;  /* 0x000000ffffa37224 */ /* 0x000fc400078e000e */
[----:B------:R-:W-:Y:S02]  /*af170*/  IMAD.MOV.U32 R162, RZ, RZ, R15 ;  /* 0x000000ffffa27224 */ /* 0x000fe400078e000f */
[----:B------:R-:W-:Y:S01]  /*af180*/  HMMA.1688.F32.TF32 R12, R8, R68, R200 ;  /* 0x00000044080c723c */ /* 0x000fe200000810c8 */
[----:B------:R-:W4:Y:S04]  /*af190*/  LDL.LU R200, [R1+0x3600] ;  /* 0x0036000001c87983 */ /* 0x000f280000300800 */
[----:B------:R-:W4:Y:S04]  /*af1a0*/  LDL.LU R201, [R1+0x3604] ;  /* 0x0036040001c97983 */ /* 0x000f280000300800 */
[----:B------:R-:W4:Y:S04]  /*af1b0*/  LDL.LU R202, [R1+0x3608] ;  /* 0x0036080001ca7983 */ /* 0x000f280000300800 */
[----:B------:R-:W4:Y:S11]  /*af1c0*/  LDL.LU R203, [R1+0x360c] ;  /* 0x00360c0001cb7983 */ /* 0x000f360000300800 */
[----:B------:R-:W-:Y:S01]  /*af1d0*/  MOV R151, R12 ;  /* 0x0000000c00977202 */ /* 0x000fe20000000f00 */
[----:B------:R-:W-:Y:S01]  /*af1e0*/  IMAD.MOV.U32 R150, RZ, RZ, R13 ;  /* 0x000000ffff967224 */ /* 0x000fe200078e000d */
[----:B------:R-:W-:Y:S01]  /*af1f0*/  MOV R154, R15 ;  /* 0x0000000f009a7202 */ /* 0x000fe20000000f00 */
[----:B------:R-:W-:-:S02]  /*af200*/  IMAD.MOV.U32 R155, RZ, RZ, R14 ;  /* 0x000000ffff9b7224 */ /* 0x000fc400078e000e */
[----:B--2---:R-:W-:Y:S01]  /*af210*/  HMMA.1688.F32.TF32 R12, R8, R72, R40 ;  /* 0x00000048080c723c */ /* 0x004fe20000081028 */
[----:B------:R-:W2:Y:S04]  /*af220*/  LDL.LU R40, [R1+0x35f0] ;  /* 0x0035f00001287983 */ /* 0x000ea80000300800 */
[----:B------:R-:W2:Y:S04]  /*af230*/  LDL.LU R41, [R1+0x35f4] ;  /* 0x0035f40001297983 */ /* 0x000ea80000300800 */
[----:B------:R-:W2:Y:S04]  /*af240*/  LDL.LU R42, [R1+0x35f8] ;  /* 0x0035f800012a7983 */ /* 0x000ea80000300800 */
[----:B------:R-:W2:Y:S11]  /*af250*/  LDL.LU R43, [R1+0x35fc] ;  /* 0x0035fc00012b7983 */ /* 0x000eb60000300800 */
[----:B------:R-:W-:Y:S01]  /*af260*/  IMAD.MOV.U32 R175, RZ, RZ, R12 ;  /* 0x000000ffffaf7224 */ /* 0x000fe200078e000c */
[----:B------:R-:W-:Y:S01]  /*af270*/  MOV R75, R14 ;  /* 0x0000000e004b7202 */ /* 0x000fe20000000f00 */
[----:B------:R-:W-:-:S02]  /*af280*/  IMAD.MOV.U32 R174, RZ, RZ, R13 ;  /* 0x000000ffffae7224 */ /* 0x000fc400078e000d */
[----:B------:R-:W-:Y:S02]  /*af290*/  IMAD.MOV.U32 R74, RZ, RZ, R15 ;  /* 0x000000ffff4a7224 */ /* 0x000fe400078e000f */
[C---:B------:R-:W-:Y:S11]  /*af2a0*/  HMMA.1688.F32.TF32 R12, R8.reuse, R148, R208 ;  /* 0x00000094080c723c */ /* 0x040ff600000810d0 */
[----:B------:R-:W-:Y:S11]  /*af2b0*/  @!UPT UIADD3 URZ, URZ, URZ, URZ ;  /* 0x0000003f3f3ff290 */ /* 0x000ff6000fffe03f */
[----:B------:R-:W-:Y:S02]  /*af2c0*/  @!UPT UIADD3 URZ, URZ, URZ, URZ ;  /* 0x0000003f3f3ff290 */ /* 0x000fe4000fffe03f */
[----:B------:R-:W-:Y:S01]  /*af2d0*/  IMAD.MOV.U32 R183, RZ, RZ, R12 ;  /* 0x000000ffffb77224 */ /* 0x000fe200078e000c */
[----:B------:R-:W-:Y:S01]  /*af2e0*/  MOV R182, R13 ;  /* 0x0000000d00b67202 */ /* 0x000fe20000000f00 */
[----:B------:R-:W-:Y:S02]  /*af2f0*/  IMAD.MOV.U32 R179, RZ, RZ, R14 ;  /* 0x000000ffffb37224 */ /* 0x000fe400078e000e */
[----:B------:R-:W-:Y:S02]  /*af300*/  IMAD.MOV.U32 R178, RZ, RZ, R15 ;  /* 0x000000ffffb27224 */ /* 0x000fe400078e000f */
[----:B---3--:R-:W-:Y:S01]  /*af310*/  HMMA.1688.F32.TF32 R12, R8, R144, R248 ;  /* 0x00000090080c723c */ /* 0x008fe200000810f8 */
[----:B------:R-:W3:Y:S04]  /*af320*/  LDL.LU R248, [R1+0x35e0] ;  /* 0x0035e00001f87983 */ /* 0x000ee80000300800 */
[----:B------:R-:W3:Y:S04]  /*af330*/  LDL.LU R249, [R1+0x35e4] ;  /* 0x0035e40001f97983 */ /* 0x000ee80000300800 */
[----:B------:R-:W3:Y:S04]  /*af340*/  LDL.LU R250, [R1+0x35e8] ;  /* 0x0035e80001fa7983 */ /* 0x000ee80000300800 */
[----:B------:R-:W3:Y:S11]  /*af350*/  LDL.LU R251, [R1+0x35ec] ;  /* 0x0035ec0001fb7983 */ /* 0x000ef60000300800 */
[----:B------:R-:W-:Y:S01]  /*af360*/  MOV R167, R12 ;  /* 0x0000000c00a77202 */ /* 0x000fe20000000f00 */
[----:B------:R-:W-:Y:S01]  /*af370*/  IMAD.MOV.U32 R166, RZ, RZ, R13 ;  /* 0x000000ffffa67224 */ /* 0x000fe200078e000d */
[----:B------:R-:W-:Y:S01]  /*af380*/  MOV R186, R15 ;  /* 0x0000000f00ba7202 */ /* 0x000fe20000000f00 */
[----:B------:R-:W-:-:S02]  /*af390*/  IMAD.MOV.U32 R228, RZ, RZ, R14 ;  /* 0x000000ffffe47224 */ /* 0x000fc400078e000e */
[C---:B----4-:R-:W-:Y:S01]  /*af3a0*/  HMMA.1688.F32.TF32 R12, R8.reuse, R140, R204 ;  /* 0x0000008c080c723c */ /* 0x050fe200000810cc */
[----:B------:R-:W-:Y:S04]  /*af3b0*/  STL.64 [R1+0x6df0], R230 ;  /* 0x006df0e601007387 */ /* 0x000fe80000100a00 */
[----:B------:R-:W-:Y:S11]  /*af3c0*/  STL.64 [R1+0x6de8], R228 ;  /* 0x006de8e401007387 */ /* 0x000ff60000100a00 */
[----:B------:R-:W-:Y:S08]  /*af3d0*/  @!UPT UIADD3 URZ, URZ, URZ, URZ ;  /* 0x0000003f3f3ff290 */ /* 0x000ff0000fffe03f */
[----:B------:R-:W-:Y:S02]  /*af3e0*/  IMAD.MOV.U32 R78, RZ, RZ, R14 ;  /* 0x000000ffff4e7224 */ /* 0x000fe400078e000e */
[----:B------:R-:W-:Y:S01]  /*af3f0*/  IMAD.MOV.U32 R79, RZ, RZ, R15 ;  /* 0x000000ffff4f7224 */ /* 0x000fe200078e000f */
[----:B------:R1:W-:Y:S04]  /*af400*/  STL.64 [R1+0x430], R12 ;  /* 0x0004300c01007387 */ /* 0x0003e80000100a00 */
[----:B------:R-:W-:Y:S04]  /*af410*/  STL [R1+0x6c34], R78 ;  /* 0x006c344e01007387 */ /* 0x000fe80000100800 */
[----:B------:R-:W-:Y:S01]  /*af420*/  STL [R1+0x6c30], R79 ;  /* 0x006c304f01007387 */ /* 0x000fe20000100800 */
[----:B-1----:R-:W-:Y:S03]  /*af430*/  HMMA.1688.F32.TF32 R12, R8, R136, R200 ;  /* 0x00000088080c723c */ /* 0x002fe600000810c8 */
[----:B------:R-:W4:Y:S04]  /*af440*/  LDL.LU R200, [R1+0x35d0] ;  /* 0x0035d00001c87983 */ /* 0x000f280000300800 */
[----:B------:R-:W4:Y:S04]  /*af450*/  LDL.LU R201, [R1+0x35d4] ;  /* 0x0035d40001c97983 */ /* 0x000f280000300800 */
[----:B------:R-:W4:Y:S04]  /*af460*/  LDL.LU R202, [R1+0x35d8] ;  /* 0x0035d80001ca7983 */ /* 0x000f280000300800 */
[----:B------:R-:W4:Y:S09]  /*af470*/  LDL.LU R203, [R1+0x35dc] ;  /* 0x0035dc0001cb7983 */ /* 0x000f320000300800 */
[----:B------:R-:W-:Y:S01]  /*af480*/  MOV R87, R15 ;  /* 0x0000000f00577202 */ /* 0x000fe20000000f00 */
[----:B------:R-:W-:Y:S01]  /*af490*/  IMAD.MOV.U32 R86, RZ, RZ, R14 ;  /* 0x000000ffff567224 */ /* 0x000fe200078e000e */
[----:B------:R-:W-:Y:S01]  /*af4a0*/  MOV R82, R12 ;  /* 0x0000000c00527202 */ /* 0x000fe20000000f00 */
[----:B------:R-:W-:-:S02]  /*af4b0*/  IMAD.MOV.U32 R83, RZ, RZ, R13 ;  /* 0x000000ffff537224 */ /* 0x000fc400078e000d */
[----:B------:R-:W-:Y:S04]  /*af4c0*/  STL [R1+0x6c3c], R87 ;  /* 0x006c3c5701007387 */ /* 0x000fe80000100800 */
[----:B------:R-:W-:Y:S04]  /*af4d0*/  STL [R1+0x6c38], R86 ;  /* 0x006c385601007387 */ /* 0x000fe80000100800 */
[----:B------:R-:W-:Y:S04]  /*af4e0*/  STL [R1+0x6c2c], R82 ;  /* 0x006c2c5201007387 */ /* 0x000fe80000100800 */
[----:B------:R1:W-:Y:S01]  /*af4f0*/  STL [R1+0x6c28], R83 ;  /* 0x006c285301007387 */ /* 0x0003e20000100800 */
        /* <DEDUP_REMOVED lines=8> */
[----:B------:R-:W-:Y:S01]  /*af580*/  IMAD.MOV.U32 R98, RZ, RZ, R12 ;  /* 0x000000ffff627224 */ /* 0x000fe200078e000c */
[----:B------:R-:W-:Y:S04]  /*af590*/  STL [R1+0x6c4c], R103 ;  /* 0x006c4c6701007387 */ /* 0x000fe80000100800 */
[----:B------:R-:W-:Y:S04]  /*af5a0*/  STL [R1+0x6c48], R102 ;  /* 0x006c486601007387 */ /* 0x000fe80000100800 */
[----:B------:R-:W-:Y:S04]  /*af5b0*/  STL [R1+0x6c44], R99 ;  /* 0x006c446301007387 */ /* 0x000fe80000100800 */
[----:B------:R1:W-:Y:S01]  /*af5c0*/  STL [R1+0x6c40], R98 ;  /* 0x006c406201007387 */ /* 0x0003e20000100800 */
[----:B---3--:R-:W-:Y:S03]  /*af5d0*/  HMMA.1688.F32.TF32 R12, R8, R128, R248 ;  /* 0x00000080080c723c */ /* 0x008fe600000810f8 */
[----:B------:R-:W3:Y:S04]  /*af5e0*/  LDL.LU R248, [R1+0x35b0] ;  /* 0x0035b00001f87983 */ /* 0x000ee80000300800 */
[----:B------:R-:W3:Y:S04]  /*af5f0*/  LDL.LU R249, [R1+0x35b4] ;  /* 0x0035b40001f97983 */ /* 0x000ee80000300800 */
[----:B------:R-:W3:Y:S04]  /*af600*/  LDL.LU R250, [R1+0x35b8] ;  /* 0x0035b80001fa7983 */ /* 0x000ee80000300800 */
[----:B------:R-:W3:Y:S09]  /*af610*/  LDL.LU R251, [R1+0x35bc] ;  /* 0x0035bc0001fb7983 */ /* 0x000ef20000300800 */
[----:B------:R-:W-:Y:S01]  /*af620*/  IMAD.MOV.U32 R95, RZ, RZ, R15 ;  /* 0x000000ffff5f7224 */ /* 0x000fe200078e000f */
[----:B------:R-:W-:Y:S01]  /*af630*/  MOV R91, R13 ;  /* 0x0000000d005b7202 */ /* 0x000fe20000000f00 */
[----:B------:R-:W-:-:S02]  /*af640*/  IMAD.MOV.U32 R94, RZ, RZ, R14 ;  /* 0x000000ffff5e7224 */ /* 0x000fc400078e000e */
[----:B------:R-:W-:Y:S01]  /*af650*/  IMAD.MOV.U32 R90, RZ, RZ, R12 ;  /* 0x000000ffff5a7224 */ /* 0x000fe200078e000c */
[----:B------:R-:W-:Y:S04]  /*af660*/  STL [R1+0x6c5c], R95 ;  /* 0x006c5c5f01007387 */ /* 0x000fe80000100800 */
[----:B------:R-:W-:Y:S04]  /*af670*/  STL [R1+0x6c58], R94 ;  /* 0x006c585e01007387 */ /* 0x000fe80000100800 */
[----:B------:R1:W-:Y:S04]  /*af680*/  STL [R1+0x6c54], R91 ;  /* 0x006c545b01007387 */ /* 0x0003e80000100800 */
[----:B------:R1:W-:Y:S01]  /*af690*/  STL [R1+0x6c50], R90 ;  /* 0x006c505a01007387 */ /* 0x0003e20000100800 */
[----:B----4-:R-:W-:Y:S03]  /*af6a0*/  HMMA.1688.F32.TF32 R12, R8, R124, R200 ;  /* 0x0000007c080c723c */ /* 0x010fe600000810c8 */
        /* <DEDUP_REMOVED lines=17> */
[----:B-1----:R-:W-:Y:S01]  /*af7c0*/  IMAD.MOV.U32 R83, RZ, RZ, R15 ;  /* 0x000000ffff537224 */ /* 0x002fe200078e000f */
[----:B------:R-:W-:Y:S01]  /*af7d0*/  MOV R82, R14 ;  /* 0x0000000e00527202 */ /* 0x000fe20000000f00 */
[----:B------:R-:W-:-:S02]  /*af7e0*/  IMAD.MOV.U32 R79, RZ, RZ, R13 ;  /* 0x000000ffff4f7224 */ /* 0x000fc400078e000d */
[----:B------:R-:W-:Y:S01]  /*af7f0*/  IMAD.MOV.U32 R78, RZ, RZ, R12 ;  /* 0x000000ffff4e7224 */ /* 0x000fe200078e000c */
[----:B------:R-:W-:Y:S04]  /*af800*/  STL [R1+0x6c7c], R83 ;  /* 0x006c7c5301007387 */ /* 0x000fe80000100800 */
[----:B------:R-:W-:Y:S04]  /*af810*/  STL [R1+0x6c78], R82 ;  /* 0x006c785201007387 */ /* 0x000fe80000100800 */
[----:B------:R1:W-:Y:S04]  /*af820*/  STL [R1+0x6c74], R79 ;  /* 0x006c744f01007387 */ /* 0x0003e80000100800 */
        /* <DEDUP_REMOVED lines=25> */
[----:B------:R1:W-:Y:S04]  /*af9c0*/  STL [R1+0x6c94], R90 ;  /* 0x006c945a01007387 */ /* 0x0003e80000100800 */
        /* <DEDUP_REMOVED lines=9> */
[----:B------:R-:W-:-:S05]  /*afa60*/  IMAD.MOV.U32 R119, RZ, RZ, R15 ;  /* 0x000000ffff777224 */ /* 0x000fca00078e000f */
        /* <DEDUP_REMOVED lines=16> */
[----:B------:R-:W-:Y:S04]  /*afb70*/  STL [R1+0x6cb0], R107 ;  /* 0x006cb06b01007387 */ /* 0x000fe80000100800 */
[----:B------:R-:W3:Y:S04]  /*afb80*/  LDL.LU R208, [R1+0x3540] ;  /* 0x0035400001d07983 */ /* 0x000ee80000300800 */
[----:B------:R-:W3:Y:S04]  /*afb90*/  LDL.LU R209, [R1+0x3544] ;  /* 0x0035440001d17983 */ /* 0x000ee80000300800 */
[----:B------:R-:W3:Y:S04]  /*afba0*/  LDL.LU R210, [R1+0x3548] ;  /* 0x0035480001d27983 */ /* 0x000ee80000300800 */
[----:B------:R-:W3:Y:S01]  /*afbb0*/  LDL.LU R211, [R1+0x354c] ;  /* 0x00354c0001d37983 */ /* 0x000ee20000300800 */
[C---:B----4-:R-:W-:Y:S11]  /*afbc0*/  HMMA.1688.F32.TF32 R12, R8.reuse, R100, R200 ;  /* 0x00000064080c723c */ /* 0x050ff600000810c8 */
[----:B------:R-:W-:Y:S11]  /*afbd0*/  @!UPT UIADD3 URZ, URZ, URZ, URZ ;  /* 0x0000003f3f3ff290 */ /* 0x000ff6000fffe03f */
[----:B------:R-:W-:Y:S02]  /*afbe0*/  @!UPT UIADD3 URZ, URZ, URZ, URZ ;  /* 0x0000003f3f3ff290 */ /* 0x000fe4000fffe03f */
[----:B------:R-:W-:Y:S01]  /*afbf0*/  MOV R110, R15 ;  /* 0x0000000f006e7202 */ /* 0x000fe20000000f00 */
[----:B------:R-:W-:Y:S01]  /*afc00*/  IMAD.MOV.U32 R111, RZ, RZ, R14 ;  /* 0x000000ffff6f7224 */ /* 0x000fe200078e000e */
[----:B-1----:R-:W-:Y:S01]  /*afc10*/  MOV R79, R12 ;  /* 0x0000000c004f7202 */ /* 0x002fe20000000f00 */
[----:B------:R-:W-:Y:S02]  /*afc20*/  IMAD.MOV.U32 R78, RZ, RZ, R13 ;  /* 0x000000ffff4e7224 */ /* 0x000fe400078e000d */
        /* <DEDUP_REMOVED lines=21> */
[----:B---3--:R-:W-:Y:S03]  /*afd80*/  HMMA.1688.F32.TF32 R12, R8, R92, R248 ;  /* 0x0000005c080c723c */ /* 0x008fe600000810f8 */
[----:B------:R-:W3:Y:S04]  /*afd90*/  LDL.LU R200, [R1+0x22c0] ;  /* 0x0022c00001c87983 */ /* 0x000ee80000300800 */
[----:B------:R-:W3:Y:S04]  /*afda0*/  LDL.LU R201, [R1+0x22c4] ;  /* 0x0022c40001c97983 */ /* 0x000ee80000300800 */
[----:B------:R-:W3:Y:S04]  /*afdb0*/  LDL.LU R202, [R1+0x22c8] ;  /* 0x0022c80001ca7983 */ /* 0x000ee80000300800 */
[----:B------:R-:W3:Y:S04]  /*afdc0*/  LDL.LU R203, [R1+0x22cc] ;  /* 0x0022cc0001cb7983 */ /* 0x000ee80000300800 */
[----:B------:R-:W3:Y:S04]  /*afdd0*/  LDL.LU R248, [R1+0x22b0] ;  /* 0x0022b00001f87983 */ /* 0x000ee80000300800 */
[----:B------:R-:W3:Y:S01]  /*afde0*/  LDL.LU R249, [R1+0x22b4] ;  /* 0x0022b40001f97983 */ /* 0x000ee20000300800 */
[----:B------:R-:W-:Y:S01]  /*afdf0*/  IMAD.MOV.U32 R122, RZ, RZ, R12 ;  /* 0x000000ffff7a7224 */ /* 0x000fe200078e000c */
[----:B------:R-:W-:Y:S01]  /*afe00*/  MOV R123, R13 ;  /* 0x0000000d007b7202 */ /* 0x000fe20000000f00 */
[----:B------:R-:W-:Y:S01]  /*afe10*/  IMAD.MOV.U32 R126, RZ, RZ, R14 ;  /* 0x000000ffff7e7224 */ /* 0x000fe200078e000e */
[----:B------:R-:W3:Y:S01]  /*afe20*/  LDL.LU R250, [R1+0x22b8] ;  /* 0x0022b80001fa7983 */ /* 0x000ee20000300800 */
[----:B------:R-:W-:-:S03]  /*afe30*/  IMAD.MOV.U32 R127, RZ, RZ, R15 ;  /* 0x000000ffff7f7224 */ /* 0x000fc600078e000f */
[----:B------:R-:W3:Y:S01]  /*afe40*/  LDL.LU R251, [R1+0x22bc] ;  /* 0x0022bc0001fb7983 */ /* 0x000ee20000300800 */
[----:B------:R-:W-:Y:S03]  /*afe50*/  HMMA.1688.F32.TF32 R12, R8, R88, R208 ;  /* 0x00000058080c723c */ /* 0x000fe600000810d0 */
[----:B------:R-:W-:Y:S04]  /*afe60*/  STL [R1+0x6cec], R127 ;  /* 0x006cec7f01007387 */ /* 0x000fe80000100800 */
[----:B------:R-:W-:Y:S04]  /*afe70*/  STL [R1+0x6ce8], R126 ;  /* 0x006ce87e01007387 */ /* 0x000fe80000100800 */
[----:B------:R1:W-:Y:S04]  /*afe80*/  STL [R1+0x6ce4], R123 ;  /* 0x006ce47b01007387 */ /* 0x0003e80000100800 */
[----:B------:R1:W-:Y:S09]  /*afe90*/  STL [R1+0x6ce0], R122 ;  /* 0x006ce07a01007387 */ /* 0x0003f20000100800 */
[----:B------:R-:W-:Y:S01]  /*afea0*/  MOV R87, R15 ;  /* 0x0000000f00577202 */ /* 0x000fe20000000f00 */
[----:B------:R-:W-:Y:S01]  /*afeb0*/  IMAD.MOV.U32 R86, RZ, RZ, R14 ;  /* 0x000000ffff567224 */ /* 0x000fe200078e000e */
[----:B------:R-:W-:Y:S01]  /*afec0*/  MOV R90, R12 ;  /* 0x0000000c005a7202 */ /* 0x000fe20000000f00 */
[----:B------:R-:W-:-:S02]  /*afed0*/  IMAD.MOV.U32 R91, RZ, RZ, R13 ;  /* 0x000000ffff5b7224 */ /* 0x000fc400078e000d */
[----:B------:R-:W-:Y:S04]  /*afee0*/  STL [R1+0x6cfc], R87 ;  /* 0x006cfc5701007387 */ /* 0x000fe80000100800 */
[----:B------:R-:W-:Y:S04]  /*afef0*/  STL [R1+0x6cf8], R86 ;  /* 0x006cf85601007387 */ /* 0x000fe80000100800 */
[----:B------:R-:W-:Y:S04]  /*aff00*/  STL [R1+0x6cf4], R91 ;  /* 0x006cf45b01007387 */ /* 0x000fe80000100800 */
[----:B------:R-:W-:Y:S01]  /*aff10*/  STL [R1+0x6cf0], R90 ;  /* 0x006cf05a01007387 */ /* 0x000fe20000100800 */
        /* <DEDUP_REMOVED lines=8> */
[----:B------:R-:W-:-:S03]  /*affa0*/  IMAD.MOV.U32 R103, RZ, RZ, R15 ;  /* 0x000000ffff677224 */ /* 0x000fc600078e000f */
[----:B------:R-:W-:Y:S01]  /*affb0*/  STL [R1+0x6d04], R114 ;  /* 0x006d047201007387 */ /* 0x000fe20000100800 */
[C---:B----4-:R-:W-:Y:S03]  /*affc0*/  HMMA.1688.F32.TF32 R12, R8.reuse, R80, R204 ;  /* 0x00000050080c723c */ /* 0x050fe600000810cc */
[----:B------:R-:W-:Y:S04]  /*affd0*/  STL [R1+0x6d00], R115 ;  /* 0x006d007301007387 */ /* 0x000fe80000100800 */
[----:B------:R-:W4:Y:S04]  /*affe0*/  LDL.LU R216, [R1+0x2290] ;  /* 0x0022900001d87983 */ /* 0x000f280000300800 */
[----:B------:R-:W4:Y:S04]  /*afff0*/  LDL.LU R217, [R1+0x2294] ;  /* 0x0022940001d97983 */ /* 0x000f280000300800 */
[----:B------:R-:W4:Y:S01]  /*b0000*/  LDL.LU R218, [R1+0x2298] ;  /* 0x0022980001da7983 */ /* 0x000f220000300800 */
[----:B---3--:R-:W-:Y:S03]  /*b0010*/  HMMA.1688.F32.TF32 R8, R8, R76, R200 ;  /* 0x0000004c0808723c */ /* 0x008fe600000810c8 */
[----:B------:R-:W4:Y:S04]  /*b0020*/  LDL.LU R219, [R1+0x229c] ;  /* 0x00229c0001db7983 */ /* 0x000f280000300800 */
[----:B------:R-:W3:Y:S04]  /*b0030*/  LDL.LU R212, [R1+0x2280] ;  /* 0x0022800001d47983 */ /* 0x000ee80000300800 */
[----:B------:R-:W3:Y:S04]  /*b0040*/  LDL.LU R213, [R1+0x2284] ;  /* 0x0022840001d57983 */ /* 0x000ee80000300800 */
[----:B------:R-:W3:Y:S04]  /*b0050*/  LDL.LU R214, [R1+0x2288] ;  /* 0x0022880001d67983 */ /* 0x000ee80000300800 */
[----:B------:R-:W3:Y:S04]  /*b0060*/  LDL.LU R215, [R1+0x228c] ;  /* 0x00228c0001d77983 */ /* 0x000ee80000300800 */
[----:B------:R-:W3:Y:S04]  /*b0070*/  LDL.LU R208, [R1+0x2270] ;  /* 0x0022700001d07983 */ /* 0x000ee80000300800 */
[----:B------:R-:W3:Y:S04]  /*b0080*/  LDL.LU R209, [R1+0x2274] ;  /* 0x0022740001d17983 */ /* 0x000ee80000300800 */
[----:B------:R-:W3:Y:S01]  /*b0090*/  LDL.LU R210, [R1+0x2278] ;  /* 0x0022780001d27983 */ /* 0x000ee20000300800 */
[----:B------:R-:W-:-:S03]  /*b00a0*/  MOV R130, R8 ;  /* 0x0000000800827202 */ /* 0x000fc60000000f00 */
[----:B------:R-:W3:Y:S01]  /*b00b0*/  LDL.LU R211, [R1+0x227c] ;  /* 0x00227c0001d37983 */ /* 0x000ee20000300800 */
[----:B------:R-:W-:Y:S01]  /*b00c0*/  IMAD.MOV.U32 R142, RZ, RZ, R9 ;  /* 0x000000ffff8e7224 */ /* 0x000fe200078e0009 */
[----:B------:R-:W-:Y:S02]  /*b00d0*/  MOV R138, R11 ;  /* 0x0000000b008a7202 */ /* 0x000fe40000000f00 */
[----:B------:R-:W3:Y:S01]  /*b00e0*/  LDL.LU R204, [R1+0x2260] ;  /* 0x0022600001cc7983 */ /* 0x000ee20000300800 */
[----:B------:R-:W-:-:S03]  /*b00f0*/  IMAD.MOV.U32 R143, RZ, RZ, R10 ;  /* 0x000000ffff8f7224 */ /* 0x000fc600078e000a */
[----:B------:R-:W3:Y:S01]  /*b0100*/  LDL.LU R205, [R1+0x2264] ;  /* 0x0022640001cd7983 */ /* 0x000ee20000300800 */
[----:B------:R-:W-:Y:S03]  /*b0110*/  HMMA.1688.F32.TF32 R8, R4, R192, R248 ;  /* 0x000000c00408723c */ /* 0x000fe600000810f8 */
        /* <DEDUP_REMOVED lines=10> */
[----:B-1----:R-:W-:Y:S01]  /*b01c0*/  IMAD.MOV.U32 R78, RZ, RZ, R8 ;  /* 0x000000ffff4e7224 */ /* 0x002fe200078e0008 */
[----:B------:R-:W-:Y:S01]  /*b01d0*/  MOV R94, R10 ;  /* 0x0000000a005e7202 */ /* 0x000fe20000000f00 */
[----:B------:R-:W-:-:S02]  /*b01e0*/  IMAD.MOV.U32 R79, RZ, RZ, R9 ;  /* 0x000000ffff4f7224 */ /* 0x000fc400078e0009 */
[----:B------:R-:W-:Y:S02]  /*b01f0*/  IMAD.MOV.U32 R95, RZ, RZ, R11 ;  /* 0x000000ffff5f7224 */ /* 0x000fe400078e000b */
        /* <DEDUP_REMOVED lines=9> */
[C---:B----4-:R-:W-:Y:S01]  /*b0290*/  HMMA.1688.F32.TF32 R8, R4.reuse, R184, R216 ;  /* 0x000000b80408723c */ /* 0x050fe200000810d8 */
[----:B------:R-:W-:Y:S04]  /*b02a0*/  STL.64 [R1+0x6f40], R178 ;  /* 0x006f40b201007387 */ /* 0x000fe80000100a00 */
[----:B------:R1:W-:Y:S04]  /*b02b0*/  STL.64 [R1+0x6f38], R176 ;  /* 0x006f38b001007387 */ /* 0x0003e80000100a00 */
[----:B------:R-:W-:Y:S11]  /*b02c0*/  STL.64 [R1+0x6f30], R174 ;  /* 0x006f30ae01007387 */ /* 0x000ff60000100a00 */
[----:B------:R-:W-:Y:S04]  /*b02d0*/  @!UPT UIADD3 URZ, URZ, URZ, URZ ;  /* 0x0000003f3f3ff290 */ /* 0x000fe8000fffe03f */
[----:B------:R-:W-:Y:S01]  /*b02e0*/  MOV R123, R8 ;  /* 0x00000008007b7202 */ /* 0x000fe20000000f00 */
[----:B------:R-:W-:Y:S01]  /*b02f0*/  IMAD.MOV.U32 R122, RZ, RZ, R9 ;  /* 0x000000ffff7a7224 */ /* 0x000fe200078e0009 */
[----:B------:R-:W-:Y:S01]  /*b0300*/  MOV R83, R11 ;  /* 0x0000000b00537202 */ /* 0x000fe20000000f00 */
[----:B------:R-:W-:Y:S02]  /*b0310*/  IMAD.MOV.U32 R82, RZ, RZ, R10 ;  /* 0x000000ffff527224 */ /* 0x000fe400078e000a */
[C---:B---3--:R-:W-:Y:S01]  /*b0320*/  HMMA.1688.F32.TF32 R8, R4.reuse, R180, R212 ;  /* 0x000000b40408723c */ /* 0x048fe200000810d4 */
[----:B------:R-:W-:Y:S04]  /*b0330*/  STL.64 [R1+0x6f28], R172 ;  /* 0x006f28ac01007387 */ /* 0x000fe80000100a00 */
[----:B------:R-:W-:Y:S04]  /*b0340*/  STL.64 [R1+0x6f20], R170 ;  /* 0x006f20aa01007387 */ /* 0x000fe80000100a00 */
[----:B------:R3:W-:Y:S01]  /*b0350*/  STL.64 [R1+0x6f18], R168 ;  /* 0x006f18a801007387 */ /* 0x0007e20000100a00 */
[C---:B------:R-:W-:Y:S08]  /*b0360*/  HMMA.1688.F32.TF32 R248, R4.reuse, R168, R248 ;  /* 0x000000a804f8723c */ /* 0x040ff000000810f8 */
[----:B------:R-:W-:Y:S11]  /*b0370*/  HMMA.1688.F32.TF32 R240, R4, R164, R200 ;  /* 0x000000a404f0723c */ /* 0x000ff600000810c8 */
[----:B------:R-:W-:Y:S04]  /*b0380*/  @!UPT UIADD3 URZ, URZ, URZ, URZ ;  /* 0x0000003f3f3ff290 */ /* 0x000fe8000fffe03f */
[----:B------:R-:W-:Y:S04]  /*b0390*/  STL.64 [R1+0x6e00], R250 ;  /* 0x006e00fa01007387 */ /* 0x000fe80000100a00 */
[----:B------:R-:W-:Y:S01]  /*b03a0*/  STL.64 [R1+0x6df8], R248 ;  /* 0x006df8f801007387 */ /* 0x000fe20000100a00 */
[----:B------:R-:W-:Y:S01]  /*b03b0*/  IMAD.MOV.U32 R139, RZ, RZ, R8 ;  /* 0x000000ffff8b7224 */ /* 0x000fe200078e0008 */
[----:B------:R-:W-:Y:S01]  /*b03c0*/  MOV R134, R10 ;  /* 0x0000000a00867202 */ /* 0x000fe20000000f00 */
[----:B------:R-:W-:Y:S01]  /*b03d0*/  IMAD.MOV.U32 R131, RZ, RZ, R9 ;  /* 0x000000ffff837224 */ /* 0x000fe200078e0009 */
[----:B------:R-:W-:Y:S04]  /*b03e0*/  STL.64 [R1+0x6e10], R242 ;  /* 0x006e10f201007387 */ /* 0x000fe80000100a00 */
[----:B------:R-:W-:Y:S01]  /*b03f0*/  STL.64 [R1+0x6e08], R240 ;  /* 0x006e08f001007387 */ /* 0x000fe20000100a00 */
[----:B------:R-:W-:-:S02]  /*b0400*/  IMAD.MOV.U32 R135, RZ, RZ, R11 ;  /* 0x000000ffff877224 */ /* 0x000fc400078e000b */
[----:B------:R-:W-:Y:S01]  /*b0410*/  HMMA.1688.F32.TF32 R8, R4, R176, R208 ;  /* 0x000000b00408723c */ /* 0x000fe200000810d0 */
[----:B------:R-:W-:Y:S01]  /*b0420*/  IMAD.MOV.U32 R106, RZ, RZ, R12 ;  /* 0x000000ffff6a7224 */ /* 0x000fe200078e000c */
[----:B------:R-:W-:Y:S01]  /*b0430*/  MOV R107, R13 ;  /* 0x0000000d006b7202 */ /* 0x000fe20000000f00 */
[----:B------:R-:W-:Y:S02]  /*b0440*/  IMAD.MOV.U32 R119, RZ, RZ, R14 ;  /* 0x000000ffff777224 */ /* 0x000fe400078e000e */
[----:B------:R-:W-:-:S03]  /*b0450*/  IMAD.MOV.U32 R118, RZ, RZ, R15 ;  /* 0x000000ffff767224 */ /* 0x000fc600078e000f */
[----:B--2---:R-:W-:Y:S01]  /*b0460*/  HMMA.1688.F32.TF32 R232, R4, R160, R40 ;  /* 0x000000a004e8723c */ /* 0x004fe20000081028 */
        /* <DEDUP_REMOVED lines=100> */
[----:B------:R-:W-:Y:S01]  /*b0ab0*/  IMAD.MOV.U32 R91, RZ, RZ, R8 ;  /* 0x000000ffff5b7224 */ /* 0x000fe200078e0008 */
[----:B------:R-:W-:Y:S01]  /*b0ac0*/  MOV R90, R9 ;  /* 0x00000009005a7202 */ /* 0x000fe20000000f00 */
[----:B------:R-:W-:-:S02]  /*b0ad0*/  IMAD.MOV.U32 R127, RZ, RZ, R10 ;  /* 0x000000ffff7f7224 */ /* 0x000fc400078e000a */
[----:B------:R-:W-:Y:S02]  /*b0ae0*/  IMAD.MOV.U32 R126, RZ, RZ, R11 ;  /* 0x000000ffff7e7224 */ /* 0x000fe400078e000b */
[C---:B------:R-:W-:Y:S01]  /*b0af0*/  HMMA.1688.F32.TF32 R8, R4.reuse, R172, R204 ;  /* 0x000000ac0408723c */ /* 0x040fe200000810cc */
[----:B------:R-:W4:Y:S04]  /*b0b00*/  LDL.LU R204, [R1+0x33b0] ;  /* 0x0033b00001cc7983 */ /* 0x000f280000300800 */
[----:B------:R-:W4:Y:S04]  /*b0b10*/  LDL.LU R205, [R1+0x33b4] ;  /* 0x0033b40001cd7983 */ /* 0x000f280000300800 */
[----:B------:R-:W4:Y:S04]  /*b0b20*/  LDL.LU R206, [R1+0x33b8] ;  /* 0x0033b80001ce7983 */ /* 0x000f280000300800 */
[----:B------:R-:W4:Y:S04]  /*b0b30*/  LDL.LU R207, [R1+0x33bc] ;  /* 0x0033bc0001cf7983 */ /* 0x000f280000300800 */
[----:B------:R-:W-:Y:S04]  /*b0b40*/  STL.64 [R1+0x6e20], R234 ;  /* 0x006e20ea01007387 */ /* 0x000fe80000100a00 */
[----:B------:R-:W-:Y:S03]  /*b0b50*/  STL.64 [R1+0x6e18], R232 ;  /* 0x006e18e801007387 */ /* 0x000fe60000100a00 */
        /* <DEDUP_REMOVED lines=8> */
[C---:B--2---:R-:W-:Y:S08]  /*b0be0*/  HMMA.1688.F32.TF32 R16, R4.reuse, R140, R16 ;  /* 0x0000008c0410723c */ /* 0x044ff00000081010 */
[C---:B---3--:R-:W-:Y:S08]  /*b0bf0*/  HMMA.1688.F32.TF32 R168, R4.reuse, R156, R176 ;  /* 0x0000009c04a8723c */ /* 0x048ff000000810b0 */
[C---:B----4-:R-:W-:Y:S11]  /*b0c00*/  HMMA.1688.F32.TF32 R172, R4.reuse, R152, R228 ;  /* 0x0000009804ac723c */ /* 0x050ff600000810e4 */
[----:B------:R-:W-:Y:S04]  /*b0c10*/  @!UPT UIADD3 URZ, URZ, URZ, URZ ;  /* 0x0000003f3f3ff290 */ /* 0x000fe8000fffe03f */
[----:B------:R-:W-:Y:S04]  /*b0c20*/  STL.64 [R1+0x14b0], R168 ;  /* 0x0014b0a801007387 */ /* 0x000fe80000100a00 */
[----:B------:R2:W-:Y:S02]  /*b0c30*/  STL.64 [R1+0x14b8], R170 ;  /* 0x0014b8aa01007387 */ /* 0x0005e40000100a00 */
[C---:B--2---:R-:W-:Y:S02]  /*b0c40*/  HMMA.1688.F32.TF32 R168, R4.reuse, R68, R236 ;  /* 0x0000004404a8723c */ /* 0x044fe400000810ec */
[----:B------:R-:W-:Y:S04]  /*b0c50*/  STL.64 [R1+0x14a0], R172 ;  /* 0x0014a0ac01007387 */ /* 0x000fe80000100a00 */
[----:B------:R2:W-:Y:S02]  /*b0c60*/  STL.64 [R1+0x14a8], R174 ;  /* 0x0014a8ae01007387 */ /* 0x0005e40000100a00 */
[C---:B------:R-:W-:Y:S08]  /*b0c70*/  HMMA.1688.F32.TF32 R176, R4.reuse, R72, R196 ;  /* 0x0000004804b0723c */ /* 0x040ff000000810c4 */
[C---:B--2---:R-:W-:Y:S07]  /*b0c80*/  HMMA.1688.F32.TF32 R172, R4.reuse, R148, R244 ;  /* 0x0000009404ac723c */ /* 0x044fee00000810f4 */
[----:B------:R-:W-:Y:S04]  /*b0c90*/  STL.64 [R1+0x1490], R168 ;  /* 0x001490a801007387 */ /* 0x000fe80000100a00 */
[----:B------:R2:W-:Y:S02]  /*b0ca0*/  STL.64 [R1+0x1498], R170 ;  /* 0x001498aa01007387 */ /* 0x0005e40000100a00 */
[C---:B--2---:R-:W-:Y:S08]  /*b0cb0*/  HMMA.1688.F32.TF32 R168, R4.reuse, R144, R12 ;  /* 0x0000009004a8723c */ /* 0x044ff0000008100c */
[C---:B------:R-:W-:Y:S01]  /*b0cc0*/  HMMA.1688.F32.TF32 R12, R4.reuse, R136, R20 ;  /* 0x00000088040c723c */ /* 0x040fe20000081014 */
        /* <DEDUP_REMOVED lines=22> */
[----:B------:R-:W-:Y:S04]  /*b0e30*/  STL.64 [R1+0x1400], R20 ;  /* 0x0014001401007387 */ /* 0x000fe80000100a00 */
[----:B------:R2:W-:Y:S08]  /*b0e40*/  STL.64 [R1+0x1408], R22 ;  /* 0x0014081601007387 */ /* 0x0005f00000100a00 */
        /* <DEDUP_REMOVED lines=24> */
[----:B---3--:R-:W-:Y:S03]  /*b0fd0*/  HMMA.1688.F32.TF32 R12, R4, R76, R208 ;  /* 0x0000004c040c723c */ /* 0x008fe600000810d0 */
[----:B------:R-:W-:Y:S04]  /*b0fe0*/  STL.64 [R1+0x1370], R20 ;  /* 0x0013701401007387 */ /* 0x000fe80000100a00 */
[----:B------:R1:W-:Y:S04]  /*b0ff0*/  STL.64 [R1+0x1378], R22 ;  /* 0x0013781601007387 */ /* 0x0003e80000100a00 */
[----:B------:R-:W-:Y:S04]  /*b1000*/  LDS R4, [R2+0x8180] ;  /* 0x0081800002047984 */ /* 0x000fe80000000800 */
[----:B------:R-:W-:Y:S01]  /*b1010*/  LDS R6, [R2+0xa180] ;  /* 0x00a1800002067984 */ /* 0x000fe20000000800 */
[C---:B-1----:R-:W-:Y:S03]  /*b1020*/  HMMA.1688.F32.TF32 R20, R8.reuse, R192, R204 ;  /* 0x000000c00814723c */ /* 0x042fe600000810cc */
[----:B------:R-:W-:Y:S04]  /*b1030*/  STL.64 [R1+0x1360], R16 ;  /* 0x0013601001007387 */ /* 0x000fe80000100a00 */
[----:B------:R1:W-:Y:S04]  /*b1040*/  STL.64 [R1+0x1368], R18 ;  /* 0x0013681201007387 */ /* 0x0003e80000100a00 */
[----:B------:R-:W-:Y:S04]  /*b1050*/  STL.64 [R1+0x3e0], R12 ;  /* 0x0003e00c01007387 */ /* 0x000fe80000100a00 */
[----:B------:R2:W-:Y:S01]  /*b1060*/  STL.64 [R1+0x3e8], R14 ;  /* 0x0003e80e01007387 */ /* 0x0005e20000100a00 */
[C---:B-1----:R-:W-:Y:S03]  /*b1070*/  HMMA.1688.F32.TF32 R16, R8.reuse, R188, R200 ;  /* 0x000000bc0810723c */ /* 0x042fe600000810c8 */
[----:B------:R-:W-:Y:S04]  /*b1080*/  LDS R5, [R0+0x8180] ;  /* 0x0081800000057984 */ /* 0x000fe80000000800 */
[----:B------:R-:W1:Y:S01]  /*b1090*/  LDS R7, [R0+0xa180] ;  /* 0x00a1800000077984 */ /* 0x000e620000000800 */
[C---:B--2---:R-:W-:Y:S03]  /*b10a0*/  HMMA.1688.F32.TF32 R12, R8.reuse, R184, R40 ;  /* 0x000000b8080c723c */ /* 0x044fe60000081028 */
        /* <DEDUP_REMOVED lines=136> */
[----:B------:R-:W2:Y:S02]  /*b1930*/  LDL.LU.64 R176, [R1+0x6f38] ;  /* 0x006f380001b07983 */ /* 0x000ea40000300a00 */
[C---:B--2---:R-:W-:Y:S11]  /*b1940*/  HMMA.1688.F32.TF32 R172, R8.reuse, R176, R172 ;  /* 0x000000b008ac723c */ /* 0x044ff600000810ac */
[----:B------:R-:W-:Y:S11]  /*b1950*/  @!UPT UIADD3 URZ, URZ, URZ, URZ ;  /* 0x0000003f3f3ff290 */ /* 0x000ff6000fffe03f */
[----:B------:R-:W-:Y:S01]  /*b1960*/  @!UPT UIADD3 URZ, URZ, URZ, URZ ;  /* 0x0000003f3f3ff290 */ /* 0x000fe2000fffe03f */
[----:B------:R-:W-:Y:S04]  /*b1970*/  STL.64 [R1+0x1310], R172 ;  /* 0x001310ac01007387 */ /* 0x000fe80000100a00 */
[----:B------:R1:W-:Y:S04]  /*b1980*/  STL.64 [R1+0x1318], R174 ;  /* 0x001318ae01007387 */ /* 0x0003e80000100a00 */
[----:B-1----:R-:W2:Y:S04]  /*b1990*/  LDL.LU.64 R174, [R1+0x6f30] ;  /* 0x006f300001ae7983 */ /* 0x002ea80000300a00 */
[----:B------:R-:W3:Y:S02]  /*b19a0*/  LDL.LU.64 R172, [R1+0x6f28] ;  /* 0x006f280001ac7983 */ /* 0x000ee40000300a00 */
[C---:B---3--:R-:W-:Y:S11]  /*b19b0*/  HMMA.1688.F32.TF32 R168, R8.reuse, R172, R168 ;  /* 0x000000ac08a8723c */ /* 0x048ff600000810a8 */
[----:B------:R-:W-:Y:S11]  /*b19c0*/  @!UPT UIADD3 URZ, URZ, URZ, URZ ;  /* 0x0000003f3f3ff290 */ /* 0x000ff6000fffe03f */
[----:B------:R-:W-:Y:S01]  /*b19d0*/  @!UPT UIADD3 URZ, URZ, URZ, URZ ;  /* 0x0000003f3f3ff290 */ /* 0x000fe2000fffe03f */
[----:B------:R-:W-:Y:S04]  /*b19e0*/  STL.64 [R1+0x1300], R168 ;  /* 0x001300a801007387 */ /* 0x000fe80000100a00 */
[----:B------:R1:W-:Y:S04]  /*b19f0*/  STL.64 [R1+0x1308], R170 ;  /* 0x001308aa01007387 */ /* 0x0003e80000100a00 */
[----:B-1----:R-:W3:Y:S04]  /*b1a00*/  LDL.LU.64 R170, [R1+0x6f20] ;  /* 0x006f200001aa7983 */ /* 0x002ee80000300a00 */
[----:B------:R-:W2:Y:S01]  /*b1a10*/  LDL.LU.64 R168, [R1+0x6f18] ;  /* 0x006f180001a87983 */ /* 0x000ea20000300a00 */
[C---:B------:R-:W-:Y:S08]  /*b1a20*/  HMMA.1688.F32.TF32 R240, R8.reuse, R164, R240 ;  /* 0x000000a408f0723c */ /* 0x040ff000000810f0 */
[C---:B------:R-:W-:Y:S08]  /*b1a30*/  HMMA.1688.F32.TF32 R228, R8.reuse, R156, R228 ;  /* 0x0000009c08e4723c */ /* 0x040ff000000810e4 */
[C---:B------:R-:W-:Y:S08]  /*b1a40*/  HMMA.1688.F32.TF32 R236, R8.reuse, R152, R236 ;  /* 0x0000009808ec723c */ /* 0x040ff000000810ec */
[C---:B------:R-:W-:Y:S08]  /*b1a50*/  HMMA.1688.F32.TF32 R20, R8.reuse, R140, R20 ;  /* 0x0000008c0814723c */ /* 0x040ff00000081014 */
[C---:B--2---:R-:W-:Y:S11]  /*b1a60*/  HMMA.1688.F32.TF32 R232, R8.reuse, R168, R232 ;  /* 0x000000a808e8723c */ /* 0x044ff600000810e8 */
[----:B------:R-:W-:Y:S11]  /*b1a70*/  @!UPT UIADD3 URZ, URZ, URZ, URZ ;  /* 0x0000003f3f3ff290 */ /* 0x000ff6000fffe03f */
[----:B------:R-:W-:Y:S01]  /*b1a80*/  @!UPT UIADD3 URZ, URZ, URZ, URZ ;  /* 0x0000003f3f3ff290 */ /* 0x000fe2000fffe03f */
[----:B------:R-:W-:Y:S04]  /*b1a90*/  STL.64 [R1+0x12f0], R232 ;  /* 0x0012f0e801007387 */ /* 0x000fe80000100a00 */
[----:B------:R1:W-:Y:S02]  /*b1aa0*/  STL.64 [R1+0x12f8], R234 ;  /* 0x0012f8ea01007387 */ /* 0x0003e40000100a00 */
[C---:B-1----:R-:W-:Y:S02]  /*b1ab0*/  HMMA.1688.F32.TF32 R232, R8.reuse, R160, R248 ;  /* 0x000000a008e8723c */ /* 0x042fe400000810f8 */
[----:B------:R-:W-:Y:S04]  /*b1ac0*/  STL.64 [R1+0x12e0], R240 ;  /* 0x0012e0f001007387 */ /* 0x000fe80000100a00 */
[----:B------:R-:W-:Y:S11]  /*b1ad0*/  STL.64 [R1+0x12e8], R242 ;  /* 0x0012e8f201007387 */ /* 0x000ff60000100a00 */
[----:B------:R-:W-:Y:S06]  /*b1ae0*/  @!UPT UIADD3 URZ, URZ, URZ, URZ ;  /* 0x0000003f3f3ff290 */ /* 0x000fec000fffe03f */
[----:B------:R-:W-:Y:S04]  /*b1af0*/  STL.64 [R1+0x12d0], R232 ;  /* 0x0012d0e801007387 */ /* 0x000fe80000100a00 */
[----:B------:R1:W-:Y:S04]  /*b1b00*/  STL.64 [R1+0x12d8], R234 ;  /* 0x0012d8ea01007387 */ /* 0x0003e80000100a00 */
[----:B------:R-:W-:Y:S04]  /*b1b10*/  STL.64 [R1+0x12c0], R228 ;  /* 0x0012c0e401007387 */ /* 0x000fe80000100a00 */
[----:B------:R2:W-:Y:S01]  /*b1b20*/  STL.64 [R1+0x12c8], R230 ;  /* 0x0012c8e601007387 */ /* 0x0005e20000100a00 */
[C---:B-1----:R-:W-:Y:S08]  /*b1b30*/  HMMA.1688.F32.TF32 R232, R8.reuse, R68, R196 ;  /* 0x0000004408e8723c */ /* 0x042ff000000810c4 */
[C---:B--2---:R-:W-:Y:S08]  /*b1b40*/  HMMA.1688.F32.TF32 R228, R8.reuse, R72, R244 ;  /* 0x0000004808e4723c */ /* 0x044ff000000810f4 */
[C---:B------:R-:W-:Y:S08]  /*b1b50*/  HMMA.1688.F32.TF32 R196, R8.reuse, R148, R12 ;  /* 0x0000009408c4723c */ /* 0x040ff0000008100c */
[C---:B------:R-:W-:Y:S01]  /*b1b60*/  HMMA.1688.F32.TF32 R12, R8.reuse, R144, R16 ;  /* 0x00000090080c723c */ /* 0x040fe20000081010 */
[----:B------:R-:W-:Y:S04]  /*b1b70*/  STL.64 [R1+0x12b0], R236 ;  /* 0x0012b0ec01007387 */ /* 0x000fe80000100a00 */
[----:B------:R-:W-:Y:S04]  /*b1b80*/  STL.64 [R1+0x12b8], R238 ;  /* 0x0012b8ee01007387 */ /* 0x000fe80000100a00 */
[----:B------:R-:W-:Y:S04]  /*b1b90*/  STL.64 [R1+0x12a0], R232 ;  /* 0x0012a0e801007387 */ /* 0x000fe80000100a00 */
[----:B------:R-:W-:Y:S01]  /*b1ba0*/  STL.64 [R1+0x12a8], R234 ;  /* 0x0012a8ea01007387 */ /* 0x000fe20000100a00 */
[C---:B----4-:R-:W-:Y:S03]  /*b1bb0*/  HMMA.1688.F32.TF32 R16, R8.reuse, R136, R24 ;  /* 0x000000880810723c */ /* 0x050fe60000081018 */
        /* <DEDUP_REMOVED lines=49> */
[----:B--2---:R-:W-:Y:S01]  /*b1ed0*/  HMMA.1688.F32.TF32 R16, R8, R76, R204 ;  /* 0x0000004c0810723c */ /* 0x004fe200000810cc */
[----:B------:R1:W-:Y:S07]  /*b1ee0*/  STL.64 [R1+0x1188], R14 ;  /* 0x0011880e01007387 */ /* 0x0003ee0000100a00 */
[C---:B------:R-:W-:Y:S08]  /*b1ef0*/  HMMA.1688.F32.TF32 R8, R4.reuse, R188, R40 ;  /* 0x000000bc0408723c */ /* 0x040ff00000081028 */
[C---:B-1----:R-:W-:Y:S01]  /*b1f00*/  HMMA.1688.F32.TF32 R12, R4.reuse, R192, R200 ;  /* 0x000000c0040c723c */ /* 0x042fe200000810c8 */
[----:B------:R1:W-:Y:S04]  /*b1f10*/  STL.64 [R1+0x1170], R20 ;  /* 0x0011701401007387 */ /* 0x0003e80000100a00 */
[----:B------:R2:W-:Y:S04]  /*b1f20*/  STL.64 [R1+0x1178], R22 ;  /* 0x0011781601007387 */ /* 0x0005e80000100a00 */
[----:B------:R-:W-:Y:S04]  /*b1f30*/  STL.64 [R1+0x3d0], R16 ;  /* 0x0003d01001007387 */ /* 0x000fe80000100a00 */
[----:B------:R-:W-:Y:S04]  /*b1f40*/  STL.64 [R1+0x3d8], R18 ;  /* 0x0003d81201007387 */ /* 0x000fe80000100a00 */
[----:B------:R-:W4:Y:S06]  /*b1f50*/  LDL.LU R200, [R1+0x30a0] ;  /* 0x0030a00001c87983 */ /* 0x000f2c0000300800 */
[----:B------:R1:W-:Y:S04]  /*b1f60*/  STL.64 [R1+0x3c0], R12 ;  /* 0x0003c00c01007387 */ /* 0x0003e80000100a00 */
[----:B------:R1:W-:Y:S04]  /*b1f70*/  STL.64 [R1+0x3c8], R14 ;  /* 0x0003c80e01007387 */ /* 0x0003e80000100a00 */
[----:B------:R-:W-:Y:S04]  /*b1f80*/  STL.64 [R1+0x3b0], R8 ;  /* 0x0003b00801007387 */ /* 0x000fe80000100a00 */
[----:B------:R1:W-:Y:S04]  /*b1f90*/  STL.64 [R1+0x3b8], R10 ;  /* 0x0003b80a01007387 */ /* 0x0003e80000100a00 */
        /* <DEDUP_REMOVED lines=53> */
[----:B--2---:R-:W3:Y:S04]  /*b22f0*/  LDL.LU R22, [R1+0x31b8] ;  /* 0x0031b80001167983 */ /* 0x004ee80000300800 */
        /* <DEDUP_REMOVED lines=57> */
[----:B------:R-:W-:Y:S01]  /*b2690*/  STL.64 [R1+0x3a0], R240 ;  /* 0x0003a0f001007387 */ /* 0x000fe20000100a00 */
[C---:B------:R-:W-:Y:S03]  /*b26a0*/  HMMA.1688.F32.TF32 R228, R4.reuse, R172, R236 ;  /* 0x000000ac04e4723c */ /* 0x040fe600000810ec */
[----:B------:R-:W-:Y:S04]  /*b26b0*/  STL.64 [R1+0x3a8], R242 ;  /* 0x0003a8f201007387 */ /* 0x000fe80000100a00 */
[----:B------:R-:W-:Y:S04]  /*b26c0*/  STL.64 [R1+0x390], R8 ;  /* 0x0003900801007387 */ /* 0x000fe80000100a00 */
[----:B------:R1:W-:Y:S01]  /*b26d0*/  STL.64 [R1+0x398], R10 ;  /* 0x0003980a01007387 */ /* 0x0003e20000100a00 */
[C---:B------:R-:W-:Y:S08]  /*b26e0*/  HMMA.1688.F32.TF32 R12, R4.reuse, R160, R12 ;  /* 0x000000a0040c723c */ /* 0x040ff0000008100c */
[C---:B-1----:R-:W-:Y:S08]  /*b26f0*/  HMMA.1688.F32.TF32 R8, R4.reuse, R168, R196 ;  /* 0x000000a80408723c */ /* 0x042ff000000810c4 */
[C---:B------:R-:W-:Y:S01]  /*b2700*/  HMMA.1688.F32.TF32 R196, R4.reuse, R164, R244 ;  /* 0x000000a404c4723c */ /* 0x040fe200000810f4 */
        /* <DEDUP_REMOVED lines=14> */
[----:B------:R-:W-:Y:S04]  /*b27f0*/  STL.64 [R1+0x1160], R16 ;  /* 0x0011601001007387 */ /* 0x000fe80000100a00 */
[----:B------:R1:W-:Y:S01]  /*b2800*/  STL.64 [R1+0x1168], R18 ;  /* 0x0011681201007387 */ /* 0x0003e20000100a00 */
[C---:B------:R-:W-:Y:S03]  /*b2810*/  HMMA.1688.F32.TF32 R20, R4.reuse, R68, R24 ;  /* 0x000000440414723c */ /* 0x040fe60000081018 */
[----:B------:R-:W-:Y:S04]  /*b2820*/  LDS R9, [R0+0x8200] ;  /* 0x0082000000097984 */ /* 0x000fe80000000800 */
[----:B------:R-:W2:Y:S01]  /*b2830*/  LDS R11, [R0+0xa200] ;  /* 0x00a20000000b7984 */ /* 0x000ea20000000800 */
[C---:B-1----:R-:W-:Y:S07]  /*b2840*/  HMMA.1688.F32.TF32 R16, R4.reuse, R72, R28 ;  /* 0x000000480410723c */ /* 0x042fee000008101c */
        /* <DEDUP_REMOVED lines=47> */
[----:B-1----:R-:W-:Y:S07]  /*b2b40*/  HMMA.1688.F32.TF32 R12, R4, R88, R40 ;  /* 0x00000058040c723c */ /* 0x002fee0000081028 */
        /* <DEDUP_REMOVED lines=60> */
[----:B---3--:R-:W3:Y:S04]  /*b2f10*/  LDL.LU R22, [R1+0x3018] ;  /* 0x0030180001167983 */ /* 0x008ee80000300800 */
[----:B------:R-:W3:Y:S04]  /*b2f20*/  LDL.LU R23, [R1+0x301c] ;  /* 0x00301c0001177983 */ /* 0x000ee80000300800 */
        /* <DEDUP_REMOVED lines=52> */
[----:B--2---:R-:W-:Y:S08]  /*b3270*/  HMMA.1688.F32.TF32 R16, R8, R176, R16 ;  /* 0x000000b00810723c */ /* 0x004ff00000081010 */
[C---:B---3--:R-:W-:Y:S08]  /*b3280*/  HMMA.1688.F32.TF32 R232, R4.reuse, R80, R248 ;  /* 0x0000005004e8723c */ /* 0x048ff000000810f8 */
[C---:B----4-:R-:W-:Y:S08]  /*b3290*/  HMMA.1688.F32.TF32 R240, R4.reuse, R84, R240 ;  /* 0x0000005404f0723c */ /* 0x050ff000000810f0 */
[----:B------:R-:W-:Y:S01]  /*b32a0*/  HMMA.1688.F32.TF32 R228, R4, R76, R228 ;  /* 0x0000004c04e4723c */ /* 0x000fe200000810e4 */
[----:B------:R-:W-:Y:S04]  /*b32b0*/  LDS R4, [R2+0x8280] ;  /* 0x0082800002047984 */ /* 0x000fe80000000800 */
[----:B------:R-:W-:Y:S10]  /*b32c0*/  LDS R6, [R2+0xa280] ;  /* 0x00a2800002067984 */ /* 0x000ff40000000800 */
[----:B------:R-:W-:Y:S04]  /*b32d0*/  STL.64 [R1+0x1020], R240 ;  /* 0x001020f001007387 */ /* 0x000fe80000100a00 */
[----:B------:R-:W-:Y:S01]  /*b32e0*/  STL.64 [R1+0x1028], R242 ;  /* 0x001028f201007387 */ /* 0x000fe20000100a00 */
[C---:B------:R-:W-:Y:S03]  /*b32f0*/  HMMA.1688.F32.TF32 R236, R8.reuse, R192, R236 ;  /* 0x000000c008ec723c */ /* 0x040fe600000810ec */
[----:B------:R-:W-:Y:S04]  /*b3300*/  STL.64 [R1+0x1010], R232 ;  /* 0x001010e801007387 */ /* 0x000fe80000100a00 */
[----:B------:R1:W-:Y:S04]  /*b3310*/  STL.64 [R1+0x1018], R234 ;  /* 0x001018ea01007387 */ /* 0x0003e80000100a00 */
[----:B------:R-:W-:Y:S04]  /*b3320*/  STL.64 [R1+0x330], R228 ;  /* 0x000330e401007387 */ /* 0x000fe80000100a00 */
[----:B------:R2:W-:Y:S01]  /*b3330*/  STL.64 [R1+0x338], R230 ;  /* 0x000338e601007387 */ /* 0x0005e20000100a00 */
[C---:B-1----:R-:W-:Y:S03]  /*b3340*/  HMMA.1688.F32.TF32 R232, R8.reuse, R188, R196 ;  /* 0x000000bc08e8723c */ /* 0x042fe600000810c4 */
[----:B------:R-:W-:Y:S04]  /*b3350*/  LDS R5, [R0+0x8280] ;  /* 0x0082800000057984 */ /* 0x000fe80000000800 */
[----:B------:R-:W1:Y:S01]  /*b3360*/  LDS R7, [R0+0xa280] ;  /* 0x00a2800000077984 */ /* 0x000e620000000800 */
[C---:B--2---:R-:W-:Y:S08]  /*b3370*/  HMMA.1688.F32.TF32 R228, R8.reuse, R184, R244 ;  /* 0x000000b808e4723c */ /* 0x044ff000000810f4 */
[C---:B------:R-:W-:Y:S08]  /*b3380*/  HMMA.1688.F32.TF32 R196, R8.reuse, R180, R12 ;  /* 0x000000b408c4723c */ /* 0x040ff0000008100c */
[C---:B------:R-:W-:Y:S01]  /*b3390*/  HMMA.1688.F32.TF32 R12, R8.reuse, R172, R20 ;  /* 0x000000ac080c723c */ /* 0x040fe20000081014 */
        /* <DEDUP_REMOVED lines=61> */
[----:B------:R-:W-:Y:S04]  /*b3770*/  STL.64 [R1+0xeb8], R22 ;  /* 0x000eb81601007387 */ /* 0x000fe80000100a00 */
        /* <DEDUP_REMOVED lines=52> */
[----:B-1----:R-:W4:Y:S04]  /*b3ac0*/  LDL.LU R12, [R1+0x2ee0] ;  /* 0x002ee000010c7983 */ /* 0x002f280000300800 */
        /* <DEDUP_REMOVED lines=35> */
[C---:B----4-:R-:W-:Y:S08]  /*b3d00*/  HMMA.1688.F32.TF32 R196, R8.reuse, R104, R12 ;  /* 0x0000006808c4723c */ /* 0x050ff0000008100c */
[C---:B---3--:R-:W-:Y:S08]  /*b3d10*/  HMMA.1688.F32.TF32 R12, R8.reuse, R100, R16 ;  /* 0x00000064080c723c */ /* 0x048ff00000081010 */
[C---:B--2---:R-:W-:Y:S07]  /*b3d20*/  HMMA.1688.F32.TF32 R20, R8.reuse, R96, R20 ;  /* 0x000000600814723c */ /* 0x044fee0000081014 */
[----:B------:R-:W-:Y:S01]  /*b3d30*/  STL.64 [R1+0xe80], R196 ;  /* 0x000e80c401007387 */ /* 0x000fe20000100a00 */
[C---:B------:R-:W-:Y:S03]  /*b3d40*/  HMMA.1688.F32.TF32 R16, R8.reuse, R92, R24 ;  /* 0x0000005c0810723c */ /* 0x040fe60000081018 */
        /* <DEDUP_REMOVED lines=12> */
[----:B-1----:R-:W-:Y:S06]  /*b3e10*/  HMMA.1688.F32.TF32 R12, R8, R76, R44 ;  /* 0x0000004c080c723c */ /* 0x002fec000008102c */
[----:B------:R-:W-:Y:S04]  /*b3e20*/  STL.64 [R1+0xe30], R20 ;  /* 0x000e301401007387 */ /* 0x000fe80000100a00 */
[----:B------:R-:W-:Y:S01]  /*b3e30*/  STL.64 [R1+0xe38], R22 ;  /* 0x000e381601007387 */ /* 0x000fe20000100a00 */
[C---:B------:R-:W-:Y:S04]  /*b3e40*/  HMMA.1688.F32.TF32 R8, R4.reuse, R192, R48 ;  /* 0x000000c00408723c */ /* 0x040fe80000081030 */
[----:B------:R-:W-:Y:S04]  /*b3e50*/  STL.64 [R1+0xe20], R16 ;  /* 0x000e201001007387 */ /* 0x000fe80000100a00 */
[----:B------:R1:W-:Y:S04]  /*b3e60*/  STL.64 [R1+0xe28], R18 ;  /* 0x000e281201007387 */ /* 0x0003e80000100a00 */
[----:B------:R-:W-:Y:S01]  /*b3e70*/  STL.64 [R1+0x320], R12 ;  /* 0x0003200c01007387 */ /* 0x000fe20000100a00 */
[C---:B-1----:R-:W-:Y:S03]  /*b3e80*/  HMMA.1688.F32.TF32 R16, R4.reuse, R188, R64 ;  /* 0x000000bc0410723c */ /* 0x042fe60000081040 */
[----:B------:R1:W-:Y:S05]  /*b3e90*/  STL.64 [R1+0x328], R14 ;  /* 0x0003280e01007387 */ /* 0x0003ea0000100a00 */
[C---:B-1----:R-:W-:Y:S02]  /*b3ea0*/  HMMA.1688.F32.TF32 R12, R4.reuse, R184, R60 ;  /* 0x000000b8040c723c */ /* 0x042fe4000008103c */
[----:B------:R-:W-:Y:S04]  /*b3eb0*/  STL.64 [R1+0x310], R8 ;  /* 0x0003100801007387 */ /* 0x000fe80000100a00 */
[----:B------:R1:W-:Y:S09]  /*b3ec0*/  STL.64 [R1+0x318], R10 ;  /* 0x0003180a01007387 */ /* 0x0003f20000100a00 */
        /* <DEDUP_REMOVED lines=26> */
[C---:B-1----:R-:W-:Y:S03]  /*b4070*/  HMMA.1688.F32.TF32 R12, R4.reuse, R156, R208 ;  /* 0x0000009c040c723c */ /* 0x042fe600000810d0 */
[----:B------:R-:W-:Y:S04]  /*b4080*/  STL.64 [R1+0x6f10], R158 ;  /* 0x006f109e01007387 */ /* 0x000fe80000100a00 */
[----:B------:R-:W-:Y:S11]  /*b4090*/  STL.64 [R1+0x6f08], R156 ;  /* 0x006f089c01007387 */ /* 0x000ff60000100a00 */
[----:B------:R-:W-:Y:S05]  /*b40a0*/  @!UPT UIADD3 URZ, URZ, URZ, URZ ;  /* 0x0000003f3f3ff290 */ /* 0x000fea000fffe03f */
        /* <DEDUP_REMOVED lines=14> */
[----:B------:R-:W3:Y:S01]  /*b4190*/  LDL.LU R200, [R1+0x2cb0] ;  /* 0x002cb00001c87983 */ /* 0x000ee20000300800 */
[C---:B-1----:R-:W-:Y:S11]  /*b41a0*/  HMMA.1688.F32.TF32 R12, R4.reuse, R72, R40 ;  /* 0x00000048040c723c */ /* 0x042ff60000081028 */
[----:B------:R-:W-:Y:S11]  /*b41b0*/  @!UPT UIADD3 URZ, URZ, URZ, URZ ;  /* 0x0000003f3f3ff290 */ /* 0x000ff6000fffe03f */
[----:B------:R-:W-:Y:S01]  /*b41c0*/  @!UPT UIADD3 URZ, URZ, URZ, URZ ;  /* 0x0000003f3f3ff290 */ /* 0x000fe2000fffe03f */
        /* <DEDUP_REMOVED lines=111> */
[C---:B------:R-:W-:Y:S11]  /*b48c0*/  HMMA.1688.F32.TF32 R152, R4.reuse, R140, R228 ;  /* 0x0000008c0498723c */ /* 0x040ff600000810e4 */
[----:B------:R-:W-:Y:S04]  /*b48d0*/  @!UPT UIADD3 URZ, URZ, URZ, URZ ;  /* 0x0000003f3f3ff290 */ /* 0x000fe8000fffe03f */
        /* <DEDUP_REMOVED lines=8> */
[C---:B-1----:R-:W-:Y:S08]  /*b4960*/  HMMA.1688.F32.TF32 R152, R4.reuse, R128, R244 ;  /* 0x000000800498723c */ /* 0x042ff000000810f4 */
[C---:B----4-:R-:W-:Y:S01]  /*b4970*/  HMMA.1688.F32.TF32 R12, R4.reuse, R124, R12 ;  /* 0x0000007c040c723c */ /* 0x050fe2000008100c */
[----:B------:R-:W-:Y:S04]  /*b4980*/  STL.64 [R1+0xda0], R156 ;  /* 0x000da09c01007387 */ /* 0x000fe80000100a00 */
[----:B------:R-:W-:Y:S04]  /*b4990*/  STL.64 [R1+0xda8], R158 ;  /* 0x000da89e01007387 */ /* 0x000fe80000100a00 */
[----:B------:R-:W-:Y:S04]  /*b49a0*/  STL.64 [R1+0xd90], R68 ;  /* 0x000d904401007387 */ /* 0x000fe80000100a00 */
[----:B------:R1:W-:Y:S04]  /*b49b0*/  STL.64 [R1+0xd98], R70 ;  /* 0x000d984601007387 */ /* 0x0003e80000100a00 */
[----:B------:R-:W-:Y:S04]  /*b49c0*/  STL.64 [R1+0xd80], R152 ;  /* 0x000d809801007387 */ /* 0x000fe80000100a00 */
[----:B------:R-:W-:Y:S01]  /*b49d0*/  STL.64 [R1+0xd88], R154 ;  /* 0x000d889a01007387 */ /* 0x000fe20000100a00 */
[C---:B-1----:R-:W-:Y:S03]  /*b49e0*/  HMMA.1688.F32.TF32 R68, R4.reuse, R120, R16 ;  /* 0x000000780444723c */ /* 0x042fe60000081010 */
[----:B------:R-:W-:Y:S04]  /*b49f0*/  STL.64 [R1+0xd70], R12 ;  /* 0x000d700c01007387 */ /* 0x000fe80000100a00 */
[----:B------:R1:W-:Y:S01]  /*b4a00*/  STL.64 [R1+0xd78], R14 ;  /* 0x000d780e01007387 */ /* 0x0003e20000100a00 */
[C---:B------:R-:W-:Y:S08]  /*b4a10*/  HMMA.1688.F32.TF32 R16, R4.reuse, R116, R20 ;  /* 0x000000740410723c */ /* 0x040ff00000081014 */
[C---:B-1----:R-:W-:Y:S07]  /*b4a20*/  HMMA.1688.F32.TF32 R12, R4.reuse, R112, R24 ;  /* 0x00000070040c723c */ /* 0x042fee0000081018 */
[----:B------:R-:W-:Y:S01]  /*b4a30*/  STL.64 [R1+0xd60], R68 ;  /* 0x000d604401007387 */ /* 0x000fe20000100a00 */
[C---:B------:R-:W-:Y:S03]  /*b4a40*/  HMMA.1688.F32.TF32 R20, R4.reuse, R108, R28 ;  /* 0x0000006c0414723c */ /* 0x040fe6000008101c */
        /* <DEDUP_REMOVED lines=26> */
[----:B------:R-:W-:Y:S04]  /*b4bf0*/  STL.64 [R1+0xcd8], R22 ;  /* 0x000cd81601007387 */ /* 0x000fe80000100a00 */
[----:B------:R-:W-:Y:S04]  /*b4c00*/  LDS R4, [R2+0x8380] ;  /* 0x0083800002047984 */ /* 0x000fe80000000800 */
[----:B------:R-:W-:Y:S04]  /*b4c10*/  LDS R6, [R2+0xa380] ;  /* 0x00a3800002067984 */ /* 0x000fe80000000800 */
        /* <DEDUP_REMOVED lines=178> */
[C---:B--2---:R-:W-:Y:S11]  /*b5740*/  HMMA.1688.F32.TF32 R244, R8.reuse, R68, R244 ;  /* 0x0000004408f4723c */ /* 0x044ff600000810f4 */
[----:B------:R-:W-:Y:S11]  /*b5750*/  @!UPT UIADD3 URZ, URZ, URZ, URZ ;  /* 0x0000003f3f3ff290 */ /* 0x000ff6000fffe03f */
[----:B------:R-:W-:Y:S01]  /*b5760*/  @!UPT UIADD3 URZ, URZ, URZ, URZ ;  /* 0x0000003f3f3ff290 */ /* 0x000fe2000fffe03f */
        /* <DEDUP_REMOVED lines=34> */
[C---:B----4-:R-:W-:Y:S03]  /*b5990*/  HMMA.1688.F32.TF32 R16, R8.reuse, R104, R36 ;  /* 0x000000680810723c */ /* 0x050fe60000081024 */
        /* <DEDUP_REMOVED lines=8> */
[C---:B----4-:R-:W-:Y:S01]  /*b5a20*/  HMMA.1688.F32.TF32 R16, R8.reuse, R92, R64 ;  /* 0x0000005c0810723c */ /* 0x050fe20000081040 */
        /* <DEDUP_REMOVED lines=8> */
[C---:B----4-:R-:W-:Y:S01]  /*b5ab0*/  HMMA.1688.F32.TF32 R16, R8.reuse, R80, R52 ;  /* 0x000000500810723c */ /* 0x050fe20000081034 */
[----:B------:R1:W-:Y:S07]  /*b5ac0*/  STL.64 [R1+0xaf8], R14 ;  /* 0x000af80e01007387 */ /* 0x0003ee0000100a00 */
[----:B-1----:R-:W-:Y:S08]  /*b5ad0*/  HMMA.1688.F32.TF32 R12, R8, R76, R224 ;  /* 0x0000004c080c723c */ /* 0x002ff000000810e0 */
        /* <DEDUP_REMOVED lines=10> */
[C---:B----4-:R-:W-:Y:S08]  /*b5b80*/  HMMA.1688.F32.TF32 R12, R4.reuse, R184, R212 ;  /* 0x000000b8040c723c */ /* 0x050ff000000810d4 */
        /* <DEDUP_REMOVED lines=11> */
[----:B------:R-:W-:Y:S04]  /*b5c40*/  STL.64 [R1+0x228], R18 ;  /* 0x0002281201007387 */ /* 0x000fe80000100a00 */
[----:B------:R-:W4:Y:S04]  /*b5c50*/  LDL.LU R200, [R1+0x2a30] ;  /* 0x002a300001c87983 */ /* 0x000f280000300800 */
[----:B------:R-:W-:Y:S04]  /*b5c60*/  STL.64 [R1+0x210], R12 ;  /* 0x0002100c01007387 */ /* 0x000fe80000100a00 */
[----:B------:R1:W-:Y:S04]  /*b5c70*/  STL.64 [R1+0x218], R14 ;  /* 0x0002180e01007387 */ /* 0x0003e80000100a00 */
[----:B------:R-:W-:Y:S04]  /*b5c80*/  STL.64 [R1+0x200], R8 ;  /* 0x0002000801007387 */ /* 0x000fe80000100a00 */
[----:B------:R-:W-:Y:S04]  /*b5c90*/  STL.64 [R1+0x208], R10 ;  /* 0x0002080a01007387 */ /* 0x000fe80000100a00 */
        /* <DEDUP_REMOVED lines=78> */
[----:B------:R-:W1:Y:S02]  /*b6180*/  LDS R11, [R0+0xa400] ;  /* 0x00a40000000b7984 */ /* 0x000e640000000800 */
[C---:B-1----:R-:W-:Y:S08]  /*b6190*/  HMMA.1688.F32.TF32 R12, R4.reuse, R160, R24 ;  /* 0x000000a0040c723c */ /* 0x042ff00000081018 */
[C---:B--2---:R-:W-:Y:S11]  /*b61a0*/  HMMA.1688.F32.TF32 R16, R4.reuse, R164, R20 ;  /* 0x000000a40410723c */ /* 0x044ff60000081014 */
[----:B------:R-:W-:Y:S11]  /*b61b0*/  @!UPT UIADD3 URZ, URZ, URZ, URZ ;  /* 0x0000003f3f3ff290 */ /* 0x000ff6000fffe03f */
[----:B------:R-:W-:Y:S01]  /*b61c0*/  @!UPT UIADD3 URZ, URZ, URZ, URZ ;  /* 0x0000003f3f3ff290 */ /* 0x000fe2000fffe03f */
[----:B------:R-:W-:Y:S04]  /*b61d0*/  STL.64 [R1+0x1f0], R16 ;  /* 0x0001f01001007387 */ /* 0x000fe80000100a00 */
[----:B------:R-:W-:Y:S04]  /*b61e0*/  STL.64 [R1+0x1f8], R18 ;  /* 0x0001f81201007387 */ /* 0x000fe80000100a00 */
[----:B------:R-:W-:Y:S04]  /*b61f0*/  STL.64 [R1+0x1e0], R12 ;  /* 0x0001e00c01007387 */ /* 0x000fe80000100a00 */
[----:B------:R3:W-:Y:S02]  /*b6200*/  STL.64 [R1+0x1e8], R14 ;  /* 0x0001e80e01007387 */ /* 0x0007e40000100a00 */
[C---:B---3--:R-:W-:Y:S08]  /*b6210*/  HMMA.1688.F32.TF32 R12, R4.reuse, R156, R28 ;  /* 0x0000009c040c723c */ /* 0x048ff0000008101c */
[C---:B------:R-:W-:Y:S11]  /*b6220*/  HMMA.1688.F32.TF32 R16, R4.reuse, R152, R32 ;  /* 0x000000980410723c */ /* 0x040ff60000081020 */
[----:B------:R-:W-:Y:S04]  /*b6230*/  @!UPT UIADD3 URZ, URZ, URZ, URZ ;  /* 0x0000003f3f3ff290 */ /* 0x000fe8000fffe03f */
[----:B------:R-:W-:Y:S04]  /*b6240*/  STL.64 [R1+0xac0], R12 ;  /* 0x000ac00c01007387 */ /* 0x000fe80000100a00 */
[----:B------:R1:W-:Y:S02]  /*b6250*/  STL.64 [R1+0xac8], R14 ;  /* 0x000ac80e01007387 */ /* 0x0003e40000100a00 */
[C---:B-1----:R-:W-:Y:S02]  /*b6260*/  HMMA.1688.F32.TF32 R12, R4.reuse, R68, R36 ;  /* 0x00000044040c723c */ /* 0x042fe40000081024 */
[----:B------:R-:W-:Y:S04]  /*b6270*/  STL.64 [R1+0x6ed0], R70 ;  /* 0x006ed04601007387 */ /* 0x000fe80000100a00 */
[----:B------:R-:W-:Y:S04]  /*b6280*/  STL.64 [R1+0xab0], R16 ;  /* 0x000ab01001007387 */ /* 0x000fe80000100a00 */
[----:B------:R-:W-:Y:S04]  /*b6290*/  STL.64 [R1+0xab8], R18 ;  /* 0x000ab81201007387 */ /* 0x000fe80000100a00 */
[----:B------:R-:W-:Y:S09]  /*b62a0*/  STL.64 [R1+0x6ec8], R68 ;  /* 0x006ec84401007387 */ /* 0x000ff20000100a00 */
[----:B------:R-:W-:Y:S04]  /*b62b0*/  STL.64 [R1+0xaa0], R12 ;  /* 0x000aa00c01007387 */ /* 0x000fe80000100a00 */
[----:B------:R4:W-:Y:S02]  /*b62c0*/  STL.64 [R1+0xaa8], R14 ;  /* 0x000aa80e01007387 */ /* 0x0009e40000100a00 */
[C---:B----4-:R-:W-:Y:S02]  /*b62d0*/  HMMA.1688.F32.TF32 R12, R4.reuse, R72, R44 ;  /* 0x00000048040c723c */ /* 0x050fe4000008102c */
        /* <DEDUP_REMOVED lines=18> */
[----:B------:R1:W-:Y:S01]  /*b6400*/  STL.64 [R1+0xa50], R12 ;  /* 0x000a500c01007387 */ /* 0x0003e20000100a00 */
[----:B------:R-:W-:Y:S01]  /*b6410*/  IMAD.MOV.U32 R252, RZ, RZ, R14 ;  /* 0x000000fffffc7224 */ /* 0x000fe200078e000e */
[----:B--2---:R-:W-:Y:S01]  /*b6420*/  HMMA.1688.F32.TF32 R16, R4, R128, R224 ;  /* 0x000000800410723c */ /* 0x004fe200000810e0 */
[----:B------:R-:W-:-:S07]  /*b6430*/  IMAD.MOV.U32 R236, RZ, RZ, R15 ;  /* 0x000000ffffec7224 */ /* 0x000fce00078e000f */
[C---:B-1----:R-:W-:Y:S05]  /*b6440*/  HMMA.1688.F32.TF32 R12, R4.reuse, R124, R220 ;  /* 0x0000007c040c723c */ /* 0x042fea00000810dc */
[----:B------:R-:W-:Y:S04]  /*b6450*/  STL.64 [R1+0xa40], R20 ;  /* 0x000a401401007387 */ /* 0x000fe80000100a00 */
[----:B------:R1:W-:Y:S06]  /*b6460*/  STL.64 [R1+0xa48], R22 ;  /* 0x000a481601007387 */ /* 0x0003ec0000100a00 */
        /* <DEDUP_REMOVED lines=15> */
[----:B-1----:R-:W-:Y:S07]  /*b6560*/  HMMA.1688.F32.TF32 R12, R4, R100, R40 ;  /* 0x00000064040c723c */ /* 0x002fee0000081028 */
[----:B------:R-:W-:Y:S04]  /*b6570*/  STL.64 [R1+0x9e0], R20 ;  /* 0x0009e01401007387 */ /* 0x000fe80000100a00 */
[----:B------:R-:W-:Y:S04]  /*b6580*/  STL.64 [R1+0x9e8], R22 ;  /* 0x0009e81601007387 */ /* 0x000fe80000100a00 */
[----:B------:R-:W2:Y:S04]  /*b6590*/  LDL.LU R200, [R1+0x2940] ;  /* 0x0029400001c87983 */ /* 0x000ea80000300800 */
[----:B------:R-:W-:Y:S04]  /*b65a0*/  STL.64 [R1+0x9d0], R16 ;  /* 0x0009d01001007387 */ /* 0x000fe80000100a00 */
[----:B------:R1:W-:Y:S04]  /*b65b0*/  STL.64 [R1+0x9d8], R18 ;  /* 0x0009d81201007387 */ /* 0x0003e80000100a00 */
        /* <DEDUP_REMOVED lines=63> */
[----:B------:R-:W-:Y:S01]  /*b69b0*/  IMAD.MOV.U32 R42, RZ, RZ, R244 ;  /* 0x000000ffff2a7224 */ /* 0x000fe200078e00f4 */
[----:B------:R-:W-:Y:S01]  /*b69c0*/  MOV R43, R3 ;  /* 0x00000003002b7202 */ /* 0x000fe20000000f00 */
[C---:B-1----:R-:W-:Y:S08]  /*b69d0*/  HMMA.1688.F32.TF32 R16, R4.reuse, R92, R36 ;  /* 0x0000005c0410723c */ /* 0x042ff00000081024 */
[C---:B--2---:R-:W-:Y:S08]  /*b69e0*/  HMMA.1688.F32.TF32 R20, R4.reuse, R96, R32 ;  /* 0x000000600414723c */ /* 0x044ff00000081020 */
[C---:B---3--:R-:W-:Y:S11]  /*b69f0*/  HMMA.1688.F32.TF32 R12, R4.reuse, R88, R44 ;  /* 0x00000058040c723c */ /* 0x048ff6000008102c */
        /* <DEDUP_REMOVED lines=9> */
[----:B-1----:R-:W-:Y:S01]  /*b6a90*/  HMMA.1688.F32.TF32 R12, R4, R76, R60 ;  /* 0x0000004c040c723c */ /* 0x002fe2000008103c */
[----:B------:R-:W-:Y:S04]  /*b6aa0*/  LDS R4, [R2+0x8480] ;  /* 0x0084800002047984 */ /* 0x000fe80000000800 */
[----:B------:R-:W-:Y:S04]  /*b6ab0*/  LDS R6, [R2+0xa480] ;  /* 0x00a4800002067984 */ /* 0x000fe80000000800 */
        /* <DEDUP_REMOVED lines=8> */
[C---:B----4-:R-:W-:Y:S08]  /*b6b40*/  HMMA.1688.F32.TF32 R12, R8.reuse, R192, R56 ;  /* 0x000000c0080c723c */ /* 0x050ff00000081038 */
[C---:B------:R-:W-:Y:S08]  /*b6b50*/  HMMA.1688.F32.TF32 R20, R8.reuse, R188, R52 ;  /* 0x000000bc0814723c */ /* 0x040ff00000081034 */
[C---:B------:R-:W-:Y:S07]  /*b6b60*/  HMMA.1688.F32.TF32 R16, R8.reuse, R184, R224 ;  /* 0x000000b80810723c */ /* 0x040fee00000810e0 */
[----:B------:R-:W-:Y:S04]  /*b6b70*/  STL.64 [R1+0x960], R12 ;  /* 0x0009600c01007387 */ /* 0x000fe80000100a00 */
[----:B------:R2:W-:Y:S02]  /*b6b80*/  STL.64 [R1+0x968], R14 ;  /* 0x0009680e01007387 */ /* 0x0005e40000100a00 */
[----:B--2---:R-:W-:Y:S02]  /*b6b90*/  HMMA.1688.F32.TF32 R12, R8, R180, R220 ;  /* 0x000000b4080c723c */ /* 0x004fe400000810dc */
[----:B------:R-:W-:Y:S04]  /*b6ba0*/  STL.64 [R1+0x950], R20 ;  /* 0x0009501401007387 */ /* 0x000fe80000100a00 */
[----:B------:R-:W-:Y:S04]  /*b6bb0*/  STL.64 [R1+0x958], R22 ;  /* 0x0009581601007387 */ /* 0x000fe80000100a00 */
[----:B------:R-:W-:Y:S04]  /*b6bc0*/  STL.64 [R1+0x940], R16 ;  /* 0x0009401001007387 */ /* 0x000fe80000100a00 */
[----:B------:R-:W-:Y:S09]  /*b6bd0*/  STL.64 [R1+0x948], R18 ;  /* 0x0009481201007387 */ /* 0x000ff20000100a00 */
[----:B------:R2:W-:Y:S01]  /*b6be0*/  STL [R1+0x930], R12 ;  /* 0x0009300c01007387 */ /* 0x0005e20000100800 */
[----:B------:R-:W-:Y:S01]  /*b6bf0*/  IMAD.MOV.U32 R247, RZ, RZ, R13 ;  /* 0x000000fffff77224 */ /* 0x000fe200078e000d */
[----:B------:R-:W-:Y:S01]  /*b6c00*/  MOV R244, R15 ;  /* 0x0000000f00f47202 */ /* 0x000fe20000000f00 */
[----:B------:R-:W-:-:S02]  /*b6c10*/  IMAD.MOV.U32 R246, RZ, RZ, R14 ;  /* 0x000000fffff67224 */ /* 0x000fc400078e000e */
[C---:B--2---:R-:W-:Y:S08]  /*b6c20*/  HMMA.1688.F32.TF32 R12, R8.reuse, R176, R216 ;  /* 0x000000b0080c723c */ /* 0x044ff000000810d8 */
[C---:B------:R-:W-:Y:S11]  /*b6c30*/  HMMA.1688.F32.TF32 R16, R8.reuse, R172, R212 ;  /* 0x000000ac0810723c */ /* 0x040ff600000810d4 */
[----:B------:R-:W-:Y:S05]  /*b6c40*/  @!UPT UIADD3 URZ, URZ, URZ, URZ ;  /* 0x0000003f3f3ff290 */ /* 0x000fea000fffe03f */
[----:B------:R-:W-:Y:S01]  /*b6c50*/  IMAD.MOV.U32 R239, RZ, RZ, R12 ;  /* 0x000000ffffef7224 */ /* 0x000fe200078e000c */
[----:B------:R-:W-:Y:S01]  /*b6c60*/  MOV R237, R14 ;  /* 0x0000000e00ed7202 */ /* 0x000fe20000000f00 */
[----:B------:R-:W-:Y:S02]  /*b6c70*/  IMAD.MOV.U32 R238, RZ, RZ, R13 ;  /* 0x000000ffffee7224 */ /* 0x000fe400078e000d */
[----:B------:R-:W-:Y:S02]  /*b6c80*/  IMAD.MOV.U32 R3, RZ, RZ, R15 ;  /* 0x000000ffff037224 */ /* 0x000fe400078e000f */
[C---:B------:R-:W-:Y:S01]  /*b6c90*/  HMMA.1688.F32.TF32 R12, R8.reuse, R168, R208 ;  /* 0x000000a8080c723c */ /* 0x040fe200000810d0 */
[----:B------:R-:W-:Y:S04]  /*b6ca0*/  STL.64 [R1+0x6e30], R246 ;  /* 0x006e30f601007387 */ /* 0x000fe80000100a00 */
[----:B------:R-:W-:Y:S03]  /*b6cb0*/  STL.64 [R1+0x6e28], R244 ;  /* 0x006e28f401007387 */ /* 0x000fe60000100a00 */
[C---:B------:R-:W-:Y:S01]  /*b6cc0*/  HMMA.1688.F32.TF32 R20, R8.reuse, R164, R204 ;  /* 0x000000a40814723c */ /* 0x040fe200000810cc */
        /* <DEDUP_REMOVED lines=9> */
[----:B------:R-:W-:Y:S04]  /*b6d60*/  STL.64 [R1+0x8f8], R22 ;  /* 0x0008f81601007387 */ /* 0x000fe80000100a00 */
[----:B------:R-:W2:Y:S06]  /*b6d70*/  LDL.LU R200, [R1+0x1ac0] ;  /* 0x001ac00001c87983 */ /* 0x000eac0000300800 */
        /* <DEDUP_REMOVED lines=152> */
[C---:B------:R-:W-:Y:S08]  /*b7700*/  HMMA.1688.F32.TF32 R16, R8.reuse, R108, R16 ;  /* 0x0000006c0810723c */ /* 0x040ff00000081010 */
[C---:B--2---:R-:W-:Y:S11]  /*b7710*/  HMMA.1688.F32.TF32 R64, R8.reuse, R148, R64 ;  /* 0x000000940840723c */ /* 0x044ff60000081040 */
[----:B------:R-:W-:Y:S11]  /*b7720*/  @!UPT UIADD3 URZ, URZ, URZ, URZ ;  /* 0x0000003f3f3ff290 */ /* 0x000ff6000fffe03f */
[----:B------:R-:W-:Y:S01]  /*b7730*/  @!UPT UIADD3 URZ, URZ, URZ, URZ ;  /* 0x0000003f3f3ff290 */ /* 0x000fe2000fffe03f */
[----:B------:R1:W-:Y:S04]  /*b7740*/  STL.64 [R1+0x890], R64 ;  /* 0x0008904001007387 */ /* 0x0003e80000100a00 */
[----:B------:R-:W-:Y:S04]  /*b7750*/  STL.64 [R1+0x898], R66 ;  /* 0x0008984201007387 */ /* 0x000fe80000100a00 */
[----:B-1----:R-:W2:Y:S04]  /*b7760*/  LDL.LU.64 R64, [R1+0x6ea0] ;  /* 0x006ea00001407983 */ /* 0x002ea80000300a00 */
[----:B------:R1:W-:Y:S04]  /*b7770*/  STL.64 [R1+0x880], R60 ;  /* 0x0008803c01007387 */ /* 0x0003e80000100a00 */
[----:B------:R-:W-:Y:S04]  /*b7780*/  STL.64 [R1+0x888], R62 ;  /* 0x0008883e01007387 */ /* 0x000fe80000100a00 */
[----:B-1----:R-:W2:Y:S04]  /*b7790*/  LDL.LU.64 R60, [R1+0x6e98] ;  /* 0x006e9800013c7983 */ /* 0x002ea80000300a00 */
[----:B------:R-:W-:Y:S04]  /*b77a0*/  STL.64 [R1+0x870], R236 ;  /* 0x000870ec01007387 */ /* 0x000fe80000100a00 */
[----:B------:R1:W-:Y:S02]  /*b77b0*/  STL.64 [R1+0x878], R238 ;  /* 0x000878ee01007387 */ /* 0x0003e40000100a00 */
[C---:B-1----:R-:W-:Y:S11]  /*b77c0*/  HMMA.1688.F32.TF32 R236, R8.reuse, R136, R244 ;  /* 0x0000008808ec723c */ /* 0x042ff600000810f4 */
[----:B------:R-:W-:Y:S11]  /*b77d0*/  @!UPT UIADD3 URZ, URZ, URZ, URZ ;  /* 0x0000003f3f3ff290 */ /* 0x000ff6000fffe03f */
[----:B------:R-:W-:Y:S01]  /*b77e0*/  @!UPT UIADD3 URZ, URZ, URZ, URZ ;  /* 0x0000003f3f3ff290 */ /* 0x000fe2000fffe03f */
[----:B------:R-:W-:Y:S04]  /*b77f0*/  STL.64 [R1+0x860], R236 ;  /* 0x000860ec01007387 */ /* 0x000fe80000100a00 */
[----:B------:R1:W-:Y:S04]  /*b7800*/  STL.64 [R1+0x868], R238 ;  /* 0x000868ee01007387 */ /* 0x0003e80000100a00 */
[----:B------:R-:W-:Y:S04]  /*b7810*/  STL.64 [R1+0x850], R232 ;  /* 0x000850e801007387 */ /* 0x000fe80000100a00 */
[----:B------:R3:W-:Y:S01]  /*b7820*/  STL.64 [R1+0x858], R234 ;  /* 0x000858ea01007387 */ /* 0x0007e20000100a00 */
[C---:B-1----:R-:W-:Y:S08]  /*b7830*/  HMMA.1688.F32.TF32 R236, R8.reuse, R124, R248 ;  /* 0x0000007c08ec723c */ /* 0x042ff000000810f8 */
[C---:B---3--:R-:W-:Y:S08]  /*b7840*/  HMMA.1688.F32.TF32 R232, R8.reuse, R120, R228 ;  /* 0x0000007808e8723c */ /* 0x048ff000000810e4 */
[C---:B------:R-:W-:Y:S08]  /*b7850*/  HMMA.1688.F32.TF32 R228, R8.reuse, R116, R196 ;  /* 0x0000007408e4723c */ /* 0x040ff000000810c4 */
[C---:B----4-:R-:W-:Y:S08]  /*b7860*/  HMMA.1688.F32.TF32 R196, R8.reuse, R112, R12 ;  /* 0x0000007008c4723c */ /* 0x050ff0000008100c */
[C---:B------:R-:W-:Y:S01]  /*b7870*/  HMMA.1688.F32.TF32 R12, R8.reuse, R104, R20 ;  /* 0x00000068080c723c */ /* 0x040fe20000081014 */
        /* <DEDUP_REMOVED lines=16> */
[C---:B---3--:R-:W-:Y:S01]  /*b7980*/  HMMA.1688.F32.TF32 R12, R8.reuse, R92, R32 ;  /* 0x0000005c080c723c */ /* 0x048fe20000081020 */
        /* <DEDUP_REMOVED lines=12> */
[C---:B---3--:R-:W-:Y:S08]  /*b7a50*/  HMMA.1688.F32.TF32 R12, R8.reuse, R80, R48 ;  /* 0x00000050080c723c */ /* 0x048ff00000081030 */
[----:B------:R-:W-:Y:S01]  /*b7a60*/  HMMA.1688.F32.TF32 R8, R8, R76, R56 ;  /* 0x0000004c0808723c */ /* 0x000fe20000081038 */
[----:B------:R-:W-:Y:S04]  /*b7a70*/  STL.64 [R1+0x7a0], R20 ;  /* 0x0007a01401007387 */ /* 0x000fe80000100a00 */
[----:B------:R-:W-:Y:S04]  /*b7a80*/  STL.64 [R1+0x7a8], R22 ;  /* 0x0007a81601007387 */ /* 0x000fe80000100a00 */
[----:B------:R-:W-:Y:S04]  /*b7a90*/  STL.64 [R1+0x790], R16 ;  /* 0x0007901001007387 */ /* 0x000fe80000100a00 */
[----:B------:R3:W-:Y:S04]  /*b7aa0*/  STL.64 [R1+0x798], R18 ;  /* 0x0007981201007387 */ /* 0x0007e80000100a00 */
[----:B------:R-:W-:Y:S04]  /*b7ab0*/  STL.64 [R1+0x780], R12 ;  /* 0x0007800c01007387 */ /* 0x000fe80000100a00 */
[----:B------:R4:W-:Y:S01]  /*b7ac0*/  STL.64 [R1+0x788], R14 ;  /* 0x0007880e01007387 */ /* 0x0009e20000100a00 */
[C---:B---3--:R-:W-:Y:S03]  /*b7ad0*/  HMMA.1688.F32.TF32 R16, R4.reuse, R192, R52 ;  /* 0x000000c00410723c */ /* 0x048fe60000081034 */
[----:B------:R-:W-:Y:S04]  /*b7ae0*/  STL.64 [R1+0x1c0], R8 ;  /* 0x0001c00801007387 */ /* 0x000fe80000100a00 */
[----:B------:R3:W-:Y:S01]  /*b7af0*/  STL.64 [R1+0x1c8], R10 ;  /* 0x0001c80a01007387 */ /* 0x0007e20000100a00 */
[C---:B----4-:R-:W-:Y:S08]  /*b7b00*/  HMMA.1688.F32.TF32 R12, R4.reuse, R188, R224 ;  /* 0x000000bc040c723c */ /* 0x050ff000000810e0 */
[C---:B---3--:R-:W-:Y:S07]  /*b7b10*/  HMMA.1688.F32.TF32 R8, R4.reuse, R184, R220 ;  /* 0x000000b80408723c */ /* 0x048fee00000810dc */
        /* <DEDUP_REMOVED lines=130> */
[C---:B---3--:R-:W-:Y:S08]  /*b8340*/  HMMA.1688.F32.TF32 R8, R4.reuse, R72, R8 ;  /* 0x000000480408723c */ /* 0x048ff00000081008 */
[C---:B------:R-:W-:Y:S08]  /*b8350*/  HMMA.1688.F32.TF32 R52, R4.reuse, R152, R52 ;  /* 0x000000980434723c */ /* 0x040ff00000081034 */
[C---:B------:R-:W-:Y:S08]  /*b8360*/  HMMA.1688.F32.TF32 R56, R4.reuse, R156, R56 ;  /* 0x0000009c0438723c */ /* 0x040ff00000081038 */
[C---:B------:R-:W-:Y:S11]  /*b8370*/  HMMA.1688.F32.TF32 R40, R4.reuse, R68, R40 ;  /* 0x000000440428723c */ /* 0x040ff60000081028 */
[----:B------:R-:W-:Y:S04]  /*b8380*/  @!UPT UIADD3 URZ, URZ, URZ, URZ ;  /* 0x0000003f3f3ff290 */ /* 0x000fe8000fffe03f */
[----:B------:R1:W-:Y:S04]  /*b8390*/  STL.64 [R1+0x770], R56 ;  /* 0x0007703801007387 */ /* 0x0003e80000100a00 */
[----:B------:R-:W-:Y:S01]  /*b83a0*/  STL.64 [R1+0x778], R58 ;  /* 0x0007783a01007387 */ /* 0x000fe20000100a00 */
[C---:B------:R-:W-:Y:S03]  /*b83b0*/  HMMA.1688.F32.TF32 R236, R4.reuse, R148, R236 ;  /* 0x0000009404ec723c */ /* 0x040fe600000810ec */
[----:B-1----:R-:W2:Y:S04]  /*b83c0*/  LDL.LU.64 R56, [R1+0x6e90] ;  /* 0x006e900001387983 */ /* 0x002ea80000300a00 */
[----:B------:R1:W-:Y:S04]  /*b83d0*/  STL.64 [R1+0x760], R52 ;  /* 0x0007603401007387 */ /* 0x0003e80000100a00 */
[----:B------:R-:W-:Y:S04]  /*b83e0*/  STL.64 [R1+0x768], R54 ;  /* 0x0007683601007387 */ /* 0x000fe80000100a00 */
[----:B-1----:R-:W3:Y:S04]  /*b83f0*/  LDL.LU.64 R52, [R1+0x6e88] ;  /* 0x006e880001347983 */ /* 0x002ee80000300a00 */
[----:B------:R-:W-:Y:S04]  /*b8400*/  STL.64 [R1+0x750], R40 ;  /* 0x0007502801007387 */ /* 0x000fe80000100a00 */
[----:B------:R1:W-:Y:S04]  /*b8410*/  STL.64 [R1+0x758], R42 ;  /* 0x0007582a01007387 */ /* 0x0003e80000100a00 */
[----:B-1----:R-:W4:Y:S04]  /*b8420*/  LDL.LU.64 R42, [R1+0x6e80] ;  /* 0x006e8000012a7983 */ /* 0x002f280000300a00 */
[----:B------:R-:W2:Y:S04]  /*b8430*/  LDL.LU.64 R40, [R1+0x6e78] ;  /* 0x006e780001287983 */ /* 0x000ea80000300a00 */
[----:B------:R-:W-:Y:S04]  /*b8440*/  STL.64 [R1+0x740], R8 ;  /* 0x0007400801007387 */ /* 0x000fe80000100a00 */
[----:B------:R1:W-:Y:S02]  /*b8450*/  STL.64 [R1+0x748], R10 ;  /* 0x0007480a01007387 */ /* 0x0003e40000100a00 */
[C---:B-1----:R-:W-:Y:S02]  /*b8460*/  HMMA.1688.F32.TF32 R8, R4.reuse, R140, R232 ;  /* 0x0000008c0408723c */ /* 0x042fe400000810e8 */
[----:B------:R-:W-:Y:S04]  /*b8470*/  STL.64 [R1+0x730], R236 ;  /* 0x000730ec01007387 */ /* 0x000fe80000100a00 */
[----:B------:R1:W-:Y:S04]  /*b8480*/  STL.64 [R1+0x738], R238 ;  /* 0x000738ee01007387 */ /* 0x0003e80000100a00 */
[----:B------:R-:W-:Y:S01]  /*b8490*/  STL.64 [R1+0x720], R244 ;  /* 0x000720f401007387 */ /* 0x000fe20000100a00 */
[C---:B------:R-:W-:Y:S03]  /*b84a0*/  HMMA.1688.F32.TF32 R232, R4.reuse, R132, R248 ;  /* 0x0000008404e8723c */ /* 0x040fe600000810f8 */
[----:B------:R-:W-:Y:S05]  /*b84b0*/  STL.64 [R1+0x728], R246 ;  /* 0x000728f601007387 */ /* 0x000fea0000100a00 */
[C---:B-1----:R-:W-:Y:S04]  /*b84c0*/  HMMA.1688.F32.TF32 R236, R4.reuse, R136, R240 ;  /* 0x0000008804ec723c */ /* 0x042fe800000810f0 */
[----:B------:R-:W-:Y:S04]  /*b84d0*/  STL.64 [R1+0x710], R8 ;  /* 0x0007100801007387 */ /* 0x000fe80000100a00 */
[----:B------:R1:W-:Y:S02]  /*b84e0*/  STL.64 [R1+0x718], R10 ;  /* 0x0007180a01007387 */ /* 0x0003e40000100a00 */
[C---:B-1----:R-:W-:Y:S11]  /*b84f0*/  HMMA.1688.F32.TF32 R8, R4.reuse, R128, R228 ;  /* 0x000000800408723c */ /* 0x042ff600000810e4 */
[----:B------:R-:W-:Y:S02]  /*b8500*/  @!UPT UIADD3 URZ, URZ, URZ, URZ ;  /* 0x0000003f3f3ff290 */ /* 0x000fe4000fffe03f */
[----:B------:R-:W-:Y:S04]  /*b8510*/  STL.64 [R1+0x700], R236 ;  /* 0x000700ec01007387 */ /* 0x000fe80000100a00 */
[----:B------:R-:W-:Y:S01]  /*b8520*/  STL.64 [R1+0x708], R238 ;  /* 0x000708ee01007387 */ /* 0x000fe20000100a00 */
[C---:B------:R-:W-:Y:S03]  /*b8530*/  HMMA.1688.F32.TF32 R196, R4.reuse, R124, R196 ;  /* 0x0000007c04c4723c */ /* 0x040fe600000810c4 */
[----:B------:R-:W-:Y:S04]  /*b8540*/  STL.64 [R1+0x6f0], R232 ;  /* 0x0006f0e801007387 */ /* 0x000fe80000100a00 */
[----:B------:R-:W-:Y:S04]  /*b8550*/  STL.64 [R1+0x6f8], R234 ;  /* 0x0006f8ea01007387 */ /* 0x000fe80000100a00 */
[----:B------:R-:W-:Y:S04]  /*b8560*/  STL.64 [R1+0x6e0], R8 ;  /* 0x0006e00801007387 */ /* 0x000fe80000100a00 */
[----:B------:R1:W-:Y:S02]  /*b8570*/  STL.64 [R1+0x6e8], R10 ;  /* 0x0006e80a01007387 */ /* 0x0003e40000100a00 */
[C---:B-1----:R-:W-:Y:S06]  /*b8580*/  HMMA.1688.F32.TF32 R8, R4.reuse, R116, R16 ;  /* 0x000000740408723c */ /* 0x042fec0000081010 */
[----:B------:R-:W-:Y:S04]  /*b8590*/  STL.64 [R1+0x6d0], R196 ;  /* 0x0006d0c401007387 */ /* 0x000fe80000100a00 */
[----:B------:R-:W-:Y:S01]  /*b85a0*/  STL.64 [R1+0x6d8], R198 ;  /* 0x0006d8c601007387 */ /* 0x000fe20000100a00 */
[C---:B------:R-:W-:Y:S03]  /*b85b0*/  HMMA.1688.F32.TF32 R16, R4.reuse, R112, R20 ;  /* 0x000000700410723c */ /* 0x040fe60000081014 */
[----:B------:R-:W-:Y:S04]  /*b85c0*/  STL.64 [R1+0x6c0], R12 ;  /* 0x0006c00c01007387 */ /* 0x000fe80000100a00 */
[----:B------:R1:W-:Y:S05]  /*b85d0*/  STL.64 [R1+0x6c8], R14 ;  /* 0x0006c80e01007387 */ /* 0x0003ea0000100a00 */
[----:B------:R-:W-:Y:S01]  /*b85e0*/  STL.64 [R1+0x6b0], R8 ;  /* 0x0006b00801007387 */ /* 0x000fe20000100a00 */
[C---:B-1----:R-:W-:Y:S03]  /*b85f0*/  HMMA.1688.F32.TF32 R12, R4.reuse, R108, R24 ;  /* 0x0000006c040c723c */ /* 0x042fe60000081018 */
[----:B------:R1:W-:Y:S05]  /*b8600*/  STL.64 [R1+0x6b8], R10 ;  /* 0x0006b80a01007387 */ /* 0x0003ea0000100a00 */
[C---:B-1----:R-:W-:Y:S02]  /*b8610*/  HMMA.1688.F32.TF32 R8, R4.reuse, R104, R32 ;  /* 0x000000680408723c */ /* 0x042fe40000081020 */
[----:B------:R-:W-:Y:S04]  /*b8620*/  STL.64 [R1+0x6a0], R16 ;  /* 0x0006a01001007387 */ /* 0x000fe80000100a00 */
[----:B------:R1:W-:Y:S09]  /*b8630*/  STL.64 [R1+0x6a8], R18 ;  /* 0x0006a81201007387 */ /* 0x0003f20000100a00 */
[----:B------:R-:W-:Y:S04]  /*b8640*/  STL.64 [R1+0x690], R12 ;  /* 0x0006900c01007387 */ /* 0x000fe80000100a00 */
[----:B------:R1:W-:Y:S02]  /*b8650*/  STL.64 [R1+0x698], R14 ;  /* 0x0006980e01007387 */ /* 0x0003e40000100a00 */
[C---:B-1----:R-:W-:Y:S02]  /*b8660*/  HMMA.1688.F32.TF32 R16, R4.reuse, R100, R36 ;  /* 0x000000640410723c */ /* 0x042fe40000081024 */
[----:B------:R-:W-:Y:S06]  /*b8670*/  STL.64 [R1+0x680], R8 ;  /* 0x0006800801007387 */ /* 0x000fec0000100a00 */
[C---:B------:R-:W-:Y:S01]  /*b8680*/  HMMA.1688.F32.TF32 R12, R4.reuse, R96, R44 ;  /* 0x00000060040c723c */ /* 0x040fe2000008102c */
[----:B------:R1:W-:Y:S07]  /*b8690*/  STL.64 [R1+0x688], R10 ;  /* 0x0006880a01007387 */ /* 0x0003ee0000100a00 */
[C---:B-1----:R-:W-:Y:S07]  /*b86a0*/  HMMA.1688.F32.TF32 R8, R4.reuse, R92, R48 ;  /* 0x0000005c0408723c */ /* 0x042fee0000081030 */
[----:B------:R-:W-:Y:S04]  /*b86b0*/  STL.64 [R1+0x670], R16 ;  /* 0x0006701001007387 */ /* 0x000fe80000100a00 */
[----:B------:R1:W-:Y:S04]  /*b86c0*/  STL.64 [R1+0x678], R18 ;  /* 0x0006781201007387 */ /* 0x0003e80000100a00 */
[----:B------:R-:W-:Y:S04]  /*b86d0*/  STL.64 [R1+0x660], R12 ;  /* 0x0006600c01007387 */ /* 0x000fe80000100a00 */
[----:B------:R1:W-:Y:S02]  /*b86e0*/  STL.64 [R1+0x668], R14 ;  /* 0x0006680e01007387 */ /* 0x0003e40000100a00 */
[C---:B-1----:R-:W-:Y:S02]  /*b86f0*/  HMMA.1688.F32.TF32 R16, R4.reuse, R88, R224 ;  /* 0x000000580410723c */ /* 0x042fe400000810e0 */
[----:B------:R-:W-:Y:S06]  /*b8700*/  STL.64 [R1+0x650], R8 ;  /* 0x0006500801007387 */ /* 0x000fec0000100a00 */
[C---:B------:R-:W-:Y:S01]  /*b8710*/  HMMA.1688.F32.TF32 R12, R4.reuse, R84, R220 ;  /* 0x00000054040c723c */ /* 0x040fe200000810dc */
[----:B------:R1:W-:Y:S04]  /*b8720*/  STL.64 [R1+0x658], R10 ;  /* 0x0006580a01007387 */ /* 0x0003e80000100a00 */
[----:B------:R-:W-:Y:S04]  /*b8730*/  LDS R220, [R2+0x8580] ;  /* 0x0085800002dc7984 */ /* 0x000fe80000000800 */
[----:B------:R-:W-:Y:S01]  /*b8740*/  LDS R222, [R2+0xa580] ;  /* 0x00a5800002de7984 */ /* 0x000fe20000000800 */
[C---:B-1----:R-:W-:Y:S03]  /*b8750*/  HMMA.1688.F32.TF32 R8, R4.reuse, R80, R216 ;  /* 0x000000500408723c */ /* 0x042fe600000810d8 */
[----:B------:R-:W-:Y:S04]  /*b8760*/  LDS R221, [R0+0x8580] ;  /* 0x0085800000dd7984 */ /* 0x000fe80000000800 */
[----:B------:R-:W1:Y:S01]  /*b8770*/  LDS R223, [R0+0xa580] ;  /* 0x00a5800000df7984 */ /* 0x000e620000000800 */
[----:B------:R-:W-:Y:S03]  /*b8780*/  HMMA.1688.F32.TF32 R4, R4, R76, R212 ;  /* 0x0000004c0404723c */ /* 0x000fe600000810d4 */
[----:B------:R-:W-:Y:S04]  /*b8790*/  STL.64 [R1+0x640], R16 ;  /* 0x0006401001007387 */ /* 0x000fe80000100a00 */
[----:B------:R-:W-:Y:S04]  /*b87a0*/  STL.64 [R1+0x648], R18 ;  /* 0x0006481201007387 */ /* 0x000fe80000100a00 */
[----:B------:R-:W-:Y:S04]  /*b87b0*/  STL.64 [R1+0x630], R12 ;  /* 0x0006300c01007387 */ /* 0x000fe80000100a00 */
[----:B------:R1:W-:Y:S04]  /*b87c0*/  STL.64 [R1+0x638], R14 ;  /* 0x0006380e01007387 */ /* 0x0003e80000100a00 */
[----:B------:R-:W-:Y:S04]  /*b87d0*/  STL.64 [R1+0x620], R8 ;  /* 0x0006200801007387 */ /* 0x000fe80000100a00 */
[----:B------:R1:W-:Y:S02]  /*b87e0*/  STL.64 [R1+0x628], R10 ;  /* 0x0006280a01007387 */ /* 0x0003e40000100a00 */
[C---:B-1----:R-:W-:Y:S02]  /*b87f0*/  HMMA.1688.F32.TF32 R12, R28.reuse, R192, R208 ;  /* 0x000000c01c0c723c */ /* 0x042fe400000810d0 */
[----:B------:R-:W-:Y:S04]  /*b8800*/  STL.64 [R1+0x120], R4 ;  /* 0x0001200401007387 */ /* 0x000fe80000100a00 */
[----:B------:R1:W-:Y:S02]  /*b8810*/  STL.64 [R1+0x128], R6 ;  /* 0x0001280601007387 */ /* 0x0003e40000100a00 */
[C---:B------:R-:W-:Y:S08]  /*b8820*/  HMMA.1688.F32.TF32 R8, R28.reuse, R188, R204 ;  /* 0x000000bc1c08723c */ /* 0x040ff000000810cc */
[C---:B-1----:R-:W-:Y:S07]  /*b8830*/  HMMA.1688.F32.TF32 R4, R28.reuse, R184, R200 ;  /* 0x000000b81c04723c */ /* 0x042fee00000810c8 */
        /* <DEDUP_REMOVED lines=103> */
[C---:B---3--:R-:W-:Y:S02]  /*b8eb0*/  HMMA.1688.F32.TF32 R4, R28.reuse, R172, R204 ;  /* 0x000000ac1c04723c */ /* 0x048fe400000810cc */
[----:B------:R-:W2:Y:S04]  /*b8ec0*/  LDL.LU R204, [R1+0x24d0] ;  /* 0x0024d00001cc7983 */ /* 0x000ea80000300800 */
[----:B------:R-:W-:Y:S02]  /*b8ed0*/  STL.64 [R1+0x5d0], R8 ;  /* 0x0005d00801007387 */ /* 0x000fe40000100a00 */
[C---:B------:R-:W-:Y:S02]  /*b8ee0*/  HMMA.1688.F32.TF32 R236, R28.reuse, R168, R236 ;  /* 0x000000a81cec723c */ /* 0x040fe400000810ec */
[----:B------:R1:W-:Y:S06]  /*b8ef0*/  STL.64 [R1+0x5d8], R10 ;  /* 0x0005d80a01007387 */ /* 0x0003ec0000100a00 */
[C---:B-1----:R-:W-:Y:S07]  /*b8f00*/  HMMA.1688.F32.TF32 R8, R28.reuse, R164, R244 ;  /* 0x000000a41c08723c */ /* 0x042fee00000810f4 */
[----:B------:R-:W-:Y:S04]  /*b8f10*/  STL.64 [R1+0x5c0], R4 ;  /* 0x0005c00401007387 */ /* 0x000fe80000100a00 */
[----:B------:R1:W-:Y:S04]  /*b8f20*/  STL.64 [R1+0x5c8], R6 ;  /* 0x0005c80601007387 */ /* 0x0003e80000100a00 */
[----:B------:R-:W2:Y:S04]  /*b8f30*/  LDL.LU R205, [R1+0x24d4] ;  /* 0x0024d40001cd7983 */ /* 0x000ea80000300800 */
[----:B------:R-:W2:Y:S01]  /*b8f40*/  LDL.LU R206, [R1+0x24d8] ;  /* 0x0024d80001ce7983 */ /* 0x000ea20000300800 */
[C---:B-1----:R-:W-:Y:S03]  /*b8f50*/  HMMA.1688.F32.TF32 R4, R28.reuse, R160, R200 ;  /* 0x000000a01c04723c */ /* 0x042fe600000810c8 */
[----:B------:R-:W2:Y:S04]  /*b8f60*/  LDL.LU R207, [R1+0x24dc] ;  /* 0x0024dc0001cf7983 */ /* 0x000ea80000300800 */
        /* <DEDUP_REMOVED lines=9> */
[----:B------:R-:W3:Y:S01]  /*b9000*/  LDL.LU R203, [R1+0x24cc] ;  /* 0x0024cc0001cb7983 */ /* 0x000ee20000300800 */
[C---:B----4-:R-:W-:Y:S08]  /*b9010*/  HMMA.1688.F32.TF32 R8, R28.reuse, R156, R232 ;  /* 0x0000009c1c08723c */ /* 0x050ff000000810e8 */
[C---:B-1----:R-:W-:Y:S08]  /*b9020*/  HMMA.1688.F32.TF32 R4, R28.reuse, R152, R240 ;  /* 0x000000981c04723c */ /* 0x042ff000000810f0 */
[C---:B------:R-:W-:Y:S07]  /*b9030*/  HMMA.1688.F32.TF32 R232, R28.reuse, R68, R248 ;  /* 0x000000441ce8723c */ /* 0x040fee00000810f8 */
[----:B------:R-:W-:Y:S04]  /*b9040*/  STL.64 [R1+0x580], R8 ;  /* 0x0005800801007387 */ /* 0x000fe80000100a00 */
[----:B------:R1:W-:Y:S04]  /*b9050*/  STL.64 [R1+0x588], R10 ;  /* 0x0005880a01007387 */ /* 0x0003e80000100a00 */
[----:B------:R-:W-:Y:S04]  /*b9060*/  STL.64 [R1+0x570], R4 ;  /* 0x0005700401007387 */ /* 0x000fe80000100a00 */
[----:B------:R4:W-:Y:S01]  /*b9070*/  STL.64 [R1+0x578], R6 ;  /* 0x0005780601007387 */ /* 0x0009e20000100a00 */
[C---:B-1----:R-:W-:Y:S08]  /*b9080*/  HMMA.1688.F32.TF32 R8, R28.reuse, R72, R228 ;  /* 0x000000481c08723c */ /* 0x042ff000000810e4 */
[C---:B----4-:R-:W-:Y:S01]  /*b9090*/  HMMA.1688.F32.TF32 R4, R28.reuse, R148, R196 ;  /* 0x000000941c04723c */ /* 0x050fe200000810c4 */
[----:B------:R-:W-:Y:S04]  /*b90a0*/  STL.64 [R1+0x560], R232 ;  /* 0x000560e801007387 */ /* 0x000fe80000100a00 */
[----:B------:R-:W-:Y:S03]  /*b90b0*/  STL.64 [R1+0x568], R234 ;  /* 0x000568ea01007387 */ /* 0x000fe60000100a00 */
        /* <DEDUP_REMOVED lines=15> */
[C---:B----4-:R-:W-:Y:S03]  /*b91b0*/  HMMA.1688.F32.TF32 R4, R28.reuse, R124, R36 ;  /* 0x0000007c1c04723c */ /* 0x050fe60000081024 */
        /* <DEDUP_REMOVED lines=19> */
[----:B------:R-:W-:Y:S04]  /*b92f0*/  STL.64 [R1+0x4a8], R14 ;  /* 0x0004a80e01007387 */ /* 0x000fe80000100a00 */
[----:B------:R-:W4:Y:S04]  /*b9300*/  LDL.LU R208, [R1+0x24b0] ;  /* 0x0024b00001d07983 */ /* 0x000f280000300800 */
[----:B------:R-:W-:Y:S04]  /*b9310*/  STL.64 [R1+0x490], R8 ;  /* 0x0004900801007387 */ /* 0x000fe80000100a00 */
[----:B------:R2:W-:Y:S04]  /*b9320*/  STL.64 [R1+0x498], R10 ;  /* 0x0004980a01007387 */ /* 0x0005e80000100a00 */
[----:B------:R-:W4:Y:S04]  /*b9330*/  LDL.LU R209, [R1+0x24b4] ;  /* 0x0024b40001d17983 */ /* 0x000f280000300800 */
[----:B------:R-:W4:Y:S04]  /*b9340*/  LDL.LU R210, [R1+0x24b8] ;  /* 0x0024b80001d27983 */ /* 0x000f280000300800 */
[----:B------:R-:W4:Y:S04]  /*b9350*/  LDL.LU R211, [R1+0x24bc] ;  /* 0x0024bc0001d37983 */ /* 0x000f280000300800 */
[----:B------:R-:W-:Y:S04]  /*b9360*/  STL.64 [R1+0x69d8], R6 ;  /* 0x0069d80601007387 */ /* 0x000fe80000100a00 */
[----:B------:R1:W-:Y:S01]  /*b9370*/  STL.64 [R1+0x69d0], R4 ;  /* 0x0069d00401007387 */ /* 0x0003e20000100a00 */
[C---:B--2---:R-:W-:Y:S03]  /*b9380*/  HMMA.1688.F32.TF32 R8, R28.reuse, R96, R204 ;  /* 0x000000601c08723c */ /* 0x044fe600000810cc */
[----:B------:R-:W2:Y:S04]  /*b9390*/  LDL.LU R204, [R1+0x24a0] ;  /* 0x0024a00001cc7983 */ /* 0x000ea80000300800 */
[----:B------:R-:W2:Y:S04]  /*b93a0*/  LDL.LU R205, [R1+0x24a4] ;  /* 0x0024a40001cd7983 */ /* 0x000ea80000300800 */
[----:B------:R-:W2:Y:S04]  /*b93b0*/  LDL.LU R206, [R1+0x24a8] ;  /* 0x0024a80001ce7983 */ /* 0x000ea80000300800 */
[----:B------:R-:W2:Y:S08]  /*b93c0*/  LDL.LU R207, [R1+0x24ac] ;  /* 0x0024ac0001cf7983 */ /* 0x000eb00000300800 */
[----:B------:R-:W-:Y:S04]  /*b93d0*/  STL.64 [R1+0x69e8], R10 ;  /* 0x0069e80a01007387 */ /* 0x000fe80000100a00 */
[----:B------:R1:W-:Y:S01]  /*b93e0*/  STL.64 [R1+0x69e0], R8 ;  /* 0x0069e00801007387 */ /* 0x0003e20000100a00 */
[C---:B---3--:R-:W-:Y:S03]  /*b93f0*/  HMMA.1688.F32.TF32 R12, R28.reuse, R92, R200 ;  /* 0x0000005c1c0c723c */ /* 0x048fe600000810c8 */
        /* <DEDUP_REMOVED lines=18> */
[----:B------:R-:W-:Y:S04]  /*b9520*/  STL.64 [R1+0x69f8], R14 ;  /* 0x0069f80e01007387 */ /* 0x000fe80000100a00 */
[----:B------:R-:W-:Y:S01]  /*b9530*/  STL.64 [R1+0x69f0], R12 ;  /* 0x0069f00c01007387 */ /* 0x000fe20000100a00 */
[C---:B----4-:R-:W-:Y:S03]  /*b9540*/  HMMA.1688.F32.TF32 R16, R28.reuse, R88, R208 ;  /* 0x000000581c10723c */ /* 0x050fe600000810d0 */
[----:B------:R-:W4:Y:S04]  /*b9550*/  LDL.LU R208, [R1+0x1630] ;  /* 0x0016300001d07983 */ /* 0x000f280000300800 */
[----:B------:R-:W4:Y:S04]  /*b9560*/  LDL.LU R209, [R1+0x1634] ;  /* 0x0016340001d17983 */ /* 0x000f280000300800 */
[----:B------:R-:W4:Y:S04]  /*b9570*/  LDL.LU R210, [R1+0x1638] ;  /* 0x0016380001d27983 */ /* 0x000f280000300800 */
[----:B------:R-:W4:Y:S01]  /*b9580*/  LDL.LU R211, [R1+0x163c] ;  /* 0x00163c0001d37983 */ /* 0x000f220000300800 */
[C---:B--2---:R-:W-:Y:S07]  /*b9590*/  HMMA.1688.F32.TF32 R20, R28.reuse, R84, R204 ;  /* 0x000000541c14723c */ /* 0x044fee00000810cc */
[----:B------:R-:W-:Y:S04]  /*b95a0*/  STL.64 [R1+0x6a08], R18 ;  /* 0x006a081201007387 */ /* 0x000fe80000100a00 */
[----:B------:R2:W-:Y:S04]  /*b95b0*/  STL.64 [R1+0x6a00], R16 ;  /* 0x006a001001007387 */ /* 0x0005e80000100a00 */
[----:B------:R-:W2:Y:S04]  /*b95c0*/  LDL.LU R204, [R1+0x1610] ;  /* 0x0016100001cc7983 */ /* 0x000ea80000300800 */
[----:B------:R-:W2:Y:S04]  /*b95d0*/  LDL.LU R205, [R1+0x1614] ;  /* 0x0016140001cd7983 */ /* 0x000ea80000300800 */
[----:B------:R-:W2:Y:S04]  /*b95e0*/  LDL.LU R206, [R1+0x1618] ;  /* 0x0016180001ce7983 */ /* 0x000ea80000300800 */
[----:B------:R-:W2:Y:S04]  /*b95f0*/  LDL.LU R207, [R1+0x161c] ;  /* 0x00161c0001cf7983 */ /* 0x000ea80000300800 */
[----:B------:R-:W-:Y:S04]  /*b9600*/  STL.64 [R1+0x6a18], R22 ;  /* 0x006a181601007387 */ /* 0x000fe80000100a00 */
[----:B------:R-:W-:Y:S01]  /*b9610*/  STL.64 [R1+0x6a10], R20 ;  /* 0x006a101401007387 */ /* 0x000fe20000100a00 */
[----:B---3--:R-:W-:Y:S07]  /*b9620*/  HMMA.1688.F32.TF32 R24, R28, R80, R200 ;  /* 0x000000501c18723c */ /* 0x008fee00000810c8 */
[----:B------:R-:W-:Y:S01]  /*b9630*/  IMAD.MOV.U32 R200, RZ, RZ, R40 ;  /* 0x000000ffffc87224 */ /* 0x000fe200078e0028 */
[----:B------:R-:W-:Y:S01]  /*b9640*/  MOV R201, R41 ;  /* 0x0000002900c97202 */ /* 0x000fe20000000f00 */
[----:B------:R-:W3:Y:S01]  /*b9650*/  LDL.LU R40, [R1+0x6e74] ;  /* 0x006e740001287983 */ /* 0x000ee20000300800 */
[----:B------:R-:W-:-:S02]  /*b9660*/  IMAD.MOV.U32 R202, RZ, RZ, R42 ;  /* 0x000000ffffca7224 */ /* 0x000fc400078e002a */
[----:B------:R-:W-:Y:S01]  /*b9670*/  IMAD.MOV.U32 R203, RZ, RZ, R43 ;  /* 0x000000ffffcb7224 */ /* 0x000fe200078e002b */
[----:B------:R-:W3:Y:S04]  /*b9680*/  LDL.LU R41, [R1+0x6e70] ;  /* 0x006e700001297983 */ /* 0x000ee80000300800 */
[----:B------:R-:W3:Y:S04]  /*b9690*/  LDL.LU R42, [R1+0x6e6c] ;  /* 0x006e6c00012a7983 */ /* 0x000ee80000300800 */
[----:B------:R-:W3:Y:S01]  /*b96a0*/  LDL.LU R43, [R1+0x6e68] ;  /* 0x006e6800012b7983 */ /* 0x000ee20000300800 */
[----:B------:R-:W-:Y:S08]  /*b96b0*/  HMMA.1688.F32.TF32 R28, R28, R76, R64 ;  /* 0x0000004c1c1c723c */ /* 0x000ff00000081040 */
[C---:B------:R-:W-:Y:S08]  /*b96c0*/  HMMA.1688.F32.TF32 R64, R220.reuse, R188, R216 ;  /* 0x000000bcdc40723c */ /* 0x040ff000000810d8 */
[C---:B------:R-:W-:Y:S01]  /*b96d0*/  HMMA.1688.F32.TF32 R32, R220.reuse, R192, R224 ;  /* 0x000000c0dc20723c */ /* 0x040fe200000810e0 */
[----:B------:R-:W-:Y:S07]  /*b96e0*/  STL.64 [R1+0x6a28], R26 ;  /* 0x006a281a01007387 */ /* 0x000fee0000100a00 */
[----:B------:R-:W-:Y:S01]  /*b96f0*/  HMMA.1688.F32.TF32 R36, R220, R184, R212 ;  /* 0x000000b8dc24723c */ /* 0x000fe200000810d4 */
[----:B------:R1:W-:Y:S04]  /*b9700*/  STL.64 [R1+0x6a20], R24 ;  /* 0x006a201801007387 */ /* 0x0003e80000100a00 */
[----:B------:R-:W-:Y:S04]  /*b9710*/  STL.64 [R1+0x6a38], R30 ;  /* 0x006a381e01007387 */ /* 0x000fe80000100a00 */
[----:B------:R1:W-:Y:S06]  /*b9720*/  STL.64 [R1+0x6a30], R28 ;  /* 0x006a301c01007387 */ /* 0x0003ec0000100a00 */
[----:B------:R-:W-:Y:S04]  /*b9730*/  STL.64 [R1+0x6a48], R34 ;  /* 0x006a482201007387 */ /* 0x000fe80000100a00 */
[----:B------:R1:W-:Y:S04]  /*b9740*/  STL.64 [R1+0x6a40], R32 ;  /* 0x006a402001007387 */ /* 0x0003e80000100a00 */
[----:B------:R-:W-:Y:S04]  /*b9750*/  STL.64 [R1+0x6a58], R66 ;  /* 0x006a584201007387 */ /* 0x000fe80000100a00 */
[----:B------:R-:W-:Y:S04]  /*b9760*/  STL.64 [R1+0x6a50], R64 ;  /* 0x006a504001007387 */ /* 0x000fe80000100a00 */
[----:B------:R-:W-:Y:S04]  /*b9770*/  STL.64 [R1+0x6a68], R38 ;  /* 0x006a682601007387 */ /* 0x000fe80000100a00 */
[----:B------:R-:W-:Y:S01]  /*b9780*/  STL.64 [R1+0x6a60], R36 ;  /* 0x006a602401007387 */ /* 0x000fe20000100a00 */
[----:B------:R-:W-:Y:S01]  /*b9790*/  MOV R226, R53 ;  /* 0x0000003500e27202 */ /* 0x000fe20000000f00 */
[----:B------:R-:W-:-:S02]  /*b97a0*/  IMAD.MOV.U32 R227, RZ, RZ, R52 ;  /* 0x000000ffffe37224 */ /* 0x000fc400078e0034 */
[C---:B------:R-:W-:Y:S08]  /*b97b0*/  HMMA.1688.F32.TF32 R52, R220.reuse, R168, R200 ;  /* 0x000000a8dc34723c */ /* 0x040ff000000810c8 */
[C---:B----4-:R-:W-:Y:S08]  /*b97c0*/  HMMA.1688.F32.TF32 R44, R220.reuse, R176, R208 ;  /* 0x000000b0dc2c723c */ /* 0x050ff000000810d0 */
[C---:B--2---:R-:W-:Y:S08]  /*b97d0*/  HMMA.1688.F32.TF32 R48, R220.reuse, R172, R204 ;  /* 0x000000acdc30723c */ /* 0x044ff000000810cc */
[----:B---3--:R-:W-:Y:S11]  /*b97e0*/  HMMA.1688.F32.TF32 R40, R220, R180, R40 ;  /* 0x000000b4dc28723c */ /* 0x008ff60000081028 */
[----:B------:R-:W-:Y:S11]  /*b97f0*/  @!UPT UIADD3 URZ, URZ, URZ, URZ ;  /* 0x0000003f3f3ff290 */ /* 0x000ff6000fffe03f */
[----:B------:R-:W-:Y:S01]  /*b9800*/  @!UPT UIADD3 URZ, URZ, URZ, URZ ;  /* 0x0000003f3f3ff290 */ /* 0x000fe2000fffe03f */
[----:B------:R-:W-:Y:S04]  /*b9810*/  STL.64 [R1+0x6a78], R42 ;  /* 0x006a782a01007387 */ /* 0x000fe80000100a00 */
[----:B------:R-:W-:Y:S04]  /*b9820*/  STL.64 [R1+0x6a70], R40 ;  /* 0x006a702801007387 */ /* 0x000fe80000100a00 */
[----:B------:R-:W2:Y:S04]  /*b9830*/  LDL.LU R216, [R1+0x15d0] ;  /* 0x0015d00001d87983 */ /* 0x000ea80000300800 */
[----:B------:R-:W2:Y:S04]  /*b9840*/  LDL.LU R217, [R1+0x15d4] ;  /* 0x0015d40001d97983 */ /* 0x000ea80000300800 */
[----:B------:R-:W2:Y:S04]  /*b9850*/  LDL.LU R218, [R1+0x15d8] ;  /* 0x0015d80001da7983 */ /* 0x000ea80000300800 */
[----:B------:R-:W2:Y:S04]  /*b9860*/  LDL.LU R219, [R1+0x15dc] ;  /* 0x0015dc0001db7983 */ /* 0x000ea80000300800 */
[----:B------:R-:W-:Y:S04]  /*b9870*/  STL.64 [R1+0x6a88], R46 ;  /* 0x006a882e01007387 */ /* 0x000fe80000100a00 */
[----:B------:R-:W-:Y:S04]  /*b9880*/  STL.64 [R1+0x6a80], R44 ;  /* 0x006a802c01007387 */ /* 0x000fe80000100a00 */
[----:B------:R-:W3:Y:S04]  /*b9890*/  LDL.LU R224, [R1+0x15b0] ;  /* 0x0015b00001e07983 */ /* 0x000ee80000300800 */
[----:B------:R-:W3:Y:S04]  /*b98a0*/  LDL.LU R225, [R1+0x15b4] ;  /* 0x0015b40001e17983 */ /* 0x000ee80000300800 */
[----:B------:R-:W-:Y:S04]  /*b98b0*/  STL.64 [R1+0x6a98], R50 ;  /* 0x006a983201007387 */ /* 0x000fe80000100a00 */
[----:B------:R-:W-:Y:S04]  /*b98c0*/  STL.64 [R1+0x6a90], R48 ;  /* 0x006a903001007387 */ /* 0x000fe80000100a00 */
        /* <DEDUP_REMOVED lines=19> */
[----:B------:R-:W-:-:S02]  /*b9a00*/  MOV R215, R56 ;  /* 0x0000003800d77202 */ /* 0x000fc40000000f00 */
[----:B------:R-:W-:Y:S04]  /*b9a10*/  STL.64 [R1+0x6aa8], R54 ;  /* 0x006aa83601007387 */ /* 0x000fe80000100a00 */
[----:B------:R-:W-:Y:S01]  /*b9a20*/  STL.64 [R1+0x6aa0], R52 ;  /* 0x006aa03401007387 */ /* 0x000fe20000100a00 */
[----:B--2---:R-:W-:Y:S03]  /*b9a30*/  HMMA.1688.F32.TF32 R56, R220, R164, R216 ;  /* 0x000000a4dc38723c */ /* 0x004fe600000810d8 */
[----:B------:R-:W2:Y:S04]  /*b9a40*/  LDL.LU R216, [R1+0x2430] ;  /* 0x0024300001d87983 */ /* 0x000ea80000300800 */
[----:B------:R-:W2:Y:S01]  /*b9a50*/  LDL.LU R217, [R1+0x2434] ;  /* 0x0024340001d97983 */ /* 0x000ea20000300800 */
[----:B------:R-:W-:-:S02]  /*b9a60*/  IMAD.MOV.U32 R218, RZ, RZ, R61 ;  /* 0x000000ffffda7224 */ /* 0x000fc400078e003d */
[----:B------:R-:W-:Y:S02]  /*b9a70*/  IMAD.MOV.U32 R219, RZ, RZ, R60 ;  /* 0x000000ffffdb7224 */ /* 0x000fe400078e003c */
[C---:B---3--:R-:W-:Y:S01]  /*b9a80*/  HMMA.1688.F32.TF32 R60, R220.reuse, R160, R224 ;  /* 0x000000a0dc3c723c */ /* 0x048fe200000810e0 */
[----:B------:R-:W-:Y:S04]  /*b9a90*/  LDS R224, [R2+0x8600] ;  /* 0x0086000002e07984 */ /* 0x000fe80000000800 */
[----:B------:R-:W-:Y:S03]  /*b9aa0*/  LDS R226, [R2+0xa600] ;  /* 0x00a6000002e27984 */ /* 0x000fe60000000800 */
[C---:B----4-:R-:W-:Y:S08]  /*b9ab0*/  HMMA.1688.F32.TF32 R196, R220.reuse, R156, R196 ;  /* 0x0000009cdcc4723c */ /* 0x050ff000000810c4 */
[C---:B------:R-:W-:Y:S01]  /*b9ac0*/  HMMA.1688.F32.TF32 R200, R220.reuse, R152, R200 ;  /* 0x00000098dcc8723c */ /* 0x040fe200000810c8 */
[----:B------:R-:W-:Y:S07]  /*b9ad0*/  STL.64 [R1+0x6ab8], R58 ;  /* 0x006ab83a01007387 */ /* 0x000fee0000100a00 */
[C---:B------:R-:W-:Y:S01]  /*b9ae0*/  HMMA.1688.F32.TF32 R204, R220.reuse, R68, R204 ;  /* 0x00000044dccc723c */ /* 0x040fe200000810cc */
[----:B------:R-:W-:Y:S07]  /*b9af0*/  STL.64 [R1+0x6ab0], R56 ;  /* 0x006ab03801007387 */ /* 0x000fee0000100a00 */
        /* <DEDUP_REMOVED lines=20> */
[----:B------:R-:W3:Y:S04]  /*b9c40*/  LDL.LU R228, [R1+0x2390] ;  /* 0x0023900001e47983 */ /* 0x000ee80000300800 */
[----:B------:R-:W3:Y:S04]  /*b9c50*/  LDL.LU R229, [R1+0x2394] ;  /* 0x0023940001e57983 */ /* 0x000ee80000300800 */
[----:B------:R-:W3:Y:S04]  /*b9c60*/  LDL.LU R230, [R1+0x2398] ;  /* 0x0023980001e67983 */ /* 0x000ee80000300800 */
[----:B------:R-:W3:Y:S04]  /*b9c70*/  LDL.LU R231, [R1+0x239c] ;  /* 0x00239c0001e77983 */ /* 0x000ee80000300800 */
[----:B-1----:R-:W4:Y:S04]  /*b9c80*/  LDL.LU R4, [R1+0x23a0] ;  /* 0x0023a00001047983 */ /* 0x002f280000300800 */
        /* <DEDUP_REMOVED lines=42> */
[C---:B--2---:R-:W-:Y:S03]  /*b9f30*/  HMMA.1688.F32.TF32 R216, R220.reuse, R144, R216 ;  /* 0x00000090dcd8723c */ /* 0x044fe600000810d8 */
[----:B------:R-:W2:Y:S04]  /*b9f40*/  LDL.LU R239, [R1+0x238c] ;  /* 0x00238c0001ef7983 */ /* 0x000ea80000300800 */
[----:B------:R-:W2:Y:S04]  /*b9f50*/  LDL.LU R244, [R1+0x2370] ;  /* 0x0023700001f47983 */ /* 0x000ea80000300800 */
[----:B------:R-:W2:Y:S04]  /*b9f60*/  LDL.LU R245, [R1+0x2374] ;  /* 0x0023740001f57983 */ /* 0x000ea80000300800 */
[----:B------:R-:W2:Y:S04]  /*b9f70*/  LDL.LU R246, [R1+0x2378] ;  /* 0x0023780001f67983 */ /* 0x000ea80000300800 */
[----:B------:R-:W2:Y:S04]  /*b9f80*/  LDL.LU R247, [R1+0x237c] ;  /* 0x00237c0001f77983 */ /* 0x000ea80000300800 */
[----:B------:R-:W-:Y:S04]  /*b9f90*/  STL [R1+0x6974], R216 ;  /* 0x006974d801007387 */ /* 0x000fe80000100800 */
[----:B------:R-:W-:Y:S04]  /*b9fa0*/  STL [R1+0x6970], R217 ;  /* 0x006970d901007387 */ /* 0x000fe80000100800 */
[----:B------:R-:W-:Y:S04]  /*b9fb0*/  STL [R1+0x696c], R218 ;  /* 0x00696cda01007387 */ /* 0x000fe80000100800 */
[----:B------:R-:W-:Y:S04]  /*b9fc0*/  STL [R1+0x6938], R219 ;  /* 0x006938db01007387 */ /* 0x000fe80000100800 */
[----:B------:R-:W-:Y:S04]  /*b9fd0*/  LDS R225, [R0+0x8600] ;  /* 0x0086000000e17984 */ /* 0x000fe80000000800 */
[----:B------:R-:W1:Y:S01]  /*b9fe0*/  LDS R227, [R0+0xa600] ;  /* 0x00a6000000e37984 */ /* 0x000e620000000800 */
[C---:B---3--:R-:W-:Y:S08]  /*b9ff0*/  HMMA.1688.F32.TF32 R32, R220.reuse, R140, R28 ;  /* 0x0000008cdc20723c */ /* 0x048ff0000008101c */
[C---:B------:R-:W-:Y:S08]  /*ba000*/  HMMA.1688.F32.TF32 R28, R220.reuse, R136, R24 ;  /* 0x00000088dc1c723c */ /* 0x040ff00000081018 */
[C---:B----4-:R-:W-:Y:S07]  /*ba010*/  HMMA.1688.F32.TF32 R24, R220.reuse, R132, R240 ;  /* 0x00000084dc18723c */ /* 0x050fee00000810f0 */
[----:B------:R-:W-:Y:S04]  /*ba020*/  STL.64 [R1+0x15b0], R32 ;  /* 0x0015b02001007387 */ /* 0x000fe80000100a00 */
[----:B------:R-:W-:Y:S04]  /*ba030*/  STL.64 [R1+0x15b8], R34 ;  /* 0x0015b82201007387 */ /* 0x000fe80000100a00 */
[----:B------:R-:W3:Y:S04]  /*ba040*/  LDL.LU R240, [R1+0x2350] ;  /* 0x0023500001f07983 */ /* 0x000ee80000300800 */
[----:B------:R-:W-:Y:S04]  /*ba050*/  STL.64 [R1+0x15d0], R28 ;  /* 0x0015d01c01007387 */ /* 0x000fe80000100a00 */
[----:B------:R-:W-:Y:S04]  /*ba060*/  STL.64 [R1+0x15d8], R30 ;  /* 0x0015d81e01007387 */ /* 0x000fe80000100a00 */
[----:B------:R-:W-:Y:S04]  /*ba070*/  STL.64 [R1+0x15f0], R24 ;  /* 0x0015f01801007387 */ /* 0x000fe80000100a00 */
[----:B------:R4:W-:Y:S04]  /*ba080*/  STL.64 [R1+0x15f8], R26 ;  /* 0x0015f81a01007387 */ /* 0x0009e80000100a00 */
[----:B------:R-:W3:Y:S04]  /*ba090*/  LDL.LU R241, [R1+0x2354] ;  /* 0x0023540001f17983 */ /* 0x000ee80000300800 */
[----:B------:R-:W3:Y:S01]  /*ba0a0*/  LDL.LU R242, [R1+0x2358] ;  /* 0x0023580001f27983 */ /* 0x000ee20000300800 */
[C---:B----4-:R-:W-:Y:S03]  /*ba0b0*/  HMMA.1688.F32.TF32 R24, R220.reuse, R128, R248 ;  /* 0x00000080dc18723c */ /* 0x050fe600000810f8 */
[----:B------:R-:W3:Y:S04]  /*ba0c0*/  LDL.LU R243, [R1+0x235c] ;  /* 0x00235c0001f37983 */ /* 0x000ee80000300800 */
[----:B------:R-:W4:Y:S11]  /*ba0d0*/  LDL.LU R248, [R1+0x2340] ;  /* 0x0023400001f87983 */ /* 0x000f360000300800 */
[----:B------:R-:W-:Y:S05]  /*ba0e0*/  @!UPT UIADD3 URZ, URZ, URZ, URZ ;  /* 0x0000003f3f3ff290 */ /* 0x000fea000fffe03f */
[----:B------:R-:W-:Y:S04]  /*ba0f0*/  STL.64 [R1+0x1610], R24 ;  /* 0x0016101801007387 */ /* 0x000fe80000100a00 */
[----:B------:R1:W-:Y:S04]  /*ba100*/  STL.64 [R1+0x1618], R26 ;  /* 0x0016181a01007387 */ /* 0x0003e80000100a00 */
[----:B------:R-:W4:Y:S04]  /*ba110*/  LDL.LU R249, [R1+0x2344] ;  /* 0x0023440001f97983 */ /* 0x000f280000300800 */
[----:B------:R-:W4:Y:S01]  /*ba120*/  LDL.LU R250, [R1+0x2348] ;  /* 0x0023480001fa7983 */ /* 0x000f220000300800 */
[C---:B-1----:R-:W-:Y:S03]  /*ba130*/  HMMA.1688.F32.TF32 R24, R220.reuse, R124, R20 ;  /* 0x0000007cdc18723c */ /* 0x042fe60000081014 */
[----:B------:R-:W4:Y:S05]  /*ba140*/  LDL.LU R251, [R1+0x234c] ;  /* 0x00234c0001fb7983 */ /* 0x000f2a0000300800 */
[C---:B------:R-:W-:Y:S08]  /*ba150*/  HMMA.1688.F32.TF32 R20, R220.reuse, R120, R16 ;  /* 0x00000078dc14723c */ /* 0x040ff00000081010 */
[C---:B------:R-:W-:Y:S08]  /*ba160*/  HMMA.1688.F32.TF32 R16, R220.reuse, R116, R12 ;  /* 0x00000074dc10723c */ /* 0x040ff0000008100c */
        /* <DEDUP_REMOVED lines=11> */
[----:B------:R-:W4:Y:S04]  /*ba220*/  LDL.LU R228, [R1+0x2330] ;  /* 0x0023300001e47983 */ /* 0x000f280000300800 */
[----:B------:R-:W-:Y:S04]  /*ba230*/  STL.64 [R1+0x1a30], R8 ;  /* 0x001a300801007387 */ /* 0x000fe80000100a00 */
[----:B------:R-:W-:Y:S04]  /*ba240*/  STL.64 [R1+0x1a38], R10 ;  /* 0x001a380a01007387 */ /* 0x000fe80000100a00 */
[----:B------:R-:W-:Y:S04]  /*ba250*/  STL.64 [R1+0x1aa0], R4 ;  /* 0x001aa00401007387 */ /* 0x000fe80000100a00 */
[----:B------:R2:W-:Y:S04]  /*ba260*/  STL.64 [R1+0x1aa8], R6 ;  /* 0x001aa80601007387 */ /* 0x0005e80000100a00 */
[----:B------:R-:W4:Y:S04]  /*ba270*/  LDL.LU R229, [R1+0x2334] ;  /* 0x0023340001e57983 */ /* 0x000f280000300800 */
[----:B------:R-:W4:Y:S04]  /*ba280*/  LDL.LU R230, [R1+0x2338] ;  /* 0x0023380001e67983 */ /* 0x000f280000300800 */
[----:B------:R-:W4:Y:S01]  /*ba290*/  LDL.LU R231, [R1+0x233c] ;  /* 0x00233c0001e77983 */ /* 0x000f220000300800 */
[C---:B--2---:R-:W-:Y:S08]  /*ba2a0*/  HMMA.1688.F32.TF32 R4, R220.reuse, R100, R236 ;  /* 0x00000064dc04723c */ /* 0x044ff000000810ec */
[C---:B------:R-:W-:Y:S11]  /*ba2b0*/  HMMA.1688.F32.TF32 R8, R220.reuse, R96, R244 ;  /* 0x00000060dc08723c */ /* 0x040ff600000810f4 */
[----:B------:R-:W-:Y:S04]  /*ba2c0*/  @!UPT UIADD3 URZ, URZ, URZ, URZ ;  /* 0x0000003f3f3ff290 */ /* 0x000fe8000fffe03f */
[----:B------:R1:W-:Y:S01]  /*ba2d0*/  STL [R1+0x1ac0], R4 ;  /* 0x001ac00401007387 */ /* 0x0003e20000100800 */
[----:B------:R-:W-:Y:S01]  /*ba2e0*/  MOV R216, R5 ;  /* 0x0000000500d87202 */ /* 0x000fe20000000f00 */
[----:B------:R-:W-:Y:S02]  /*ba2f0*/  IMAD.MOV.U32 R217, RZ, RZ, R6 ;  /* 0x000000ffffd97224 */ /* 0x000fe400078e0006 */
[----:B------:R-:W-:Y:S02]  /*ba300*/  IMAD.MOV.U32 R218, RZ, RZ, R7 ;  /* 0x000000ffffda7224 */ /* 0x000fe400078e0007 */
[----:B-1----:R-:W-:Y:S03]  /*ba310*/  HMMA.1688.F32.TF32 R4, R220, R92, R232 ;  /* 0x0000005cdc04723c */ /* 0x002fe600000810e8 */
[----:B------:R1:W-:Y:S04]  /*ba320*/  STL [R1+0x6980], R218 ;  /* 0x006980da01007387 */ /* 0x0003e80000100800 */
[----:B------:R2:W-:Y:S04]  /*ba330*/  STL [R1+0x697c], R217 ;  /* 0x00697cd901007387 */ /* 0x0005e80000100800 */
[----:B------:R1:W-:Y:S04]  /*ba340*/  STL [R1+0x6978], R216 ;  /* 0x006978d801007387 */ /* 0x0003e80000100800 */
[----:B------:R-:W-:Y:S04]  /*ba350*/  STL.64 [R1+0x1ae0], R8 ;  /* 0x001ae00801007387 */ /* 0x000fe80000100a00 */
[----:B------:R-:W-:Y:S04]  /*ba360*/  STL.64 [R1+0x1ae8], R10 ;  /* 0x001ae80a01007387 */ /* 0x000fe80000100a00 */
[----:B------:R3:W-:Y:S01]  /*ba370*/  STL [R1+0x1b00], R4 ;  /* 0x001b000401007387 */ /* 0x0007e20000100800 */
[----:B-1----:R-:W-:Y:S01]  /*ba380*/  MOV R218, R5 ;  /* 0x0000000500da7202 */ /* 0x002fe20000000f00 */
[----:B--2---:R-:W-:-:S02]  /*ba390*/  IMAD.MOV.U32 R217, RZ, RZ, R6 ;  /* 0x000000ffffd97224 */ /* 0x004fc400078e0006 */
[----:B------:R-:W-:-:S05]  /*ba3a0*/  IMAD.MOV.U32 R216, RZ, RZ, R7 ;  /* 0x000000ffffd87224 */ /* 0x000fca00078e0007 */
[----:B------:R-:W-:Y:S04]  /*ba3b0*/  STL [R1+0x698c], R216 ;  /* 0x00698cd801007387 */ /* 0x000fe80000100800 */
[----:B------:R-:W-:Y:S04]  /*ba3c0*/  STL [R1+0x6988], R217 ;  /* 0x006988d901007387 */ /* 0x000fe80000100800 */
[----:B------:R-:W-:Y:S04]  /*ba3d0*/  STL [R1+0x6984], R218 ;  /* 0x006984da01007387 */ /* 0x000fe80000100800 */
[----:B------:R-:W2:Y:S01]  /*ba3e0*/  LDL.LU R244, [R1+0x1b50] ;  /* 0x001b500001f47983 */ /* 0x000ea20000300800 */
[C---:B---3--:R-:W-:Y:S11]  /*ba3f0*/  HMMA.1688.F32.TF32 R4, R220.reuse, R88, R240 ;  /* 0x00000058dc04723c */ /* 0x048ff600000810f0 */
[----:B------:R-:W-:Y:S11]  /*ba400*/  @!UPT UIADD3 URZ, URZ, URZ, URZ ;  /* 0x0000003f3f3ff290 */ /* 0x000ff6000fffe03f */
[----:B------:R-:W-:Y:S01]  /*ba410*/  @!UPT UIADD3 URZ, URZ, URZ, URZ ;  /* 0x0000003f3f3ff290 */ /* 0x000fe2000fffe03f */
[----:B------:R-:W-:Y:S04]  /*ba420*/  STL.64 [R1+0x1b20], R4 ;  /* 0x001b200401007387 */ /* 0x000fe80000100a00 */
[----:B------:R4:W-:Y:S04]  /*ba430*/  STL.64 [R1+0x1b28], R6 ;  /* 0x001b280601007387 */ /* 0x0009e80000100a00 */
[----:B------:R-:W2:Y:S04]  /*ba440*/  LDL.LU R245, [R1+0x1b54] ;  /* 0x001b540001f57983 */ /* 0x000ea80000300800 */
[----:B------:R-:W2:Y:S01]  /*ba450*/  LDL.LU R246, [R1+0x1b58] ;  /* 0x001b580001f67983 */ /* 0x000ea20000300800 */
[----:B----4-:R-:W-:Y:S03]  /*ba460*/  HMMA.1688.F32.TF32 R4, R220, R84, R248 ;  /* 0x00000054dc04723c */ /* 0x010fe600000810f8 */
[----:B------:R-:W2:Y:S04]  /*ba470*/  LDL.LU R247, [R1+0x1b5c] ;  /* 0x001b5c0001f77983 */ /* 0x000ea80000300800 */
[----:B------:R-:W3:Y:S04]  /*ba480*/  LDL.LU R232, [R1+0x2320] ;  /* 0x0023200001e87983 */ /* 0x000ee80000300800 */
[----:B------:R-:W3:Y:S04]  /*ba490*/  LDL.LU R233, [R1+0x2324] ;  /* 0x0023240001e97983 */ /* 0x000ee80000300800 */
[----:B------:R-:W3:Y:S04]  /*ba4a0*/  LDL.LU R234, [R1+0x2328] ;  /* 0x0023280001ea7983 */ /* 0x000ee80000300800 */
[----:B------:R-:W3:Y:S05]  /*ba4b0*/  LDL.LU R235, [R1+0x232c] ;  /* 0x00232c0001eb7983 */ /* 0x000eea0000300800 */
[----:B------:R-:W-:Y:S01]  /*ba4c0*/  MOV R212, R4 ;  /* 0x0000000400d47202 */ /* 0x000fe20000000f00 */
[----:B------:R-:W-:Y:S01]  /*ba4d0*/  IMAD.MOV.U32 R213, RZ, RZ, R5 ;  /* 0x000000ffffd57224 */ /* 0x000fe200078e0005 */
[----:B------:R-:W-:Y:S01]  /*ba4e0*/  MOV R208, R7 ;  /* 0x0000000700d07202 */ /* 0x000fe20000000f00 */
[----:B------:R-:W-:-:S04]  /*ba4f0*/  IMAD.MOV.U32 R214, RZ, RZ, R6 ;  /* 0x000000ffffd67224 */ /* 0x000fc800078e0006 */
[----:B------:R-:W-:Y:S04]  /*ba500*/  STL [R1+0x699c], R208 ;  /* 0x00699cd001007387 */ /* 0x000fe80000100800 */
[----:B------:R-:W-:Y:S04]  /*ba510*/  STL [R1+0x6998], R214 ;  /* 0x006998d601007387 */ /* 0x000fe80000100800 */
[----:B------:R-:W-:Y:S04]  /*ba520*/  STL [R1+0x6994], R213 ;  /* 0x006994d501007387 */ /* 0x000fe80000100800 */
[----:B------:R-:W-:Y:S01]  /*ba530*/  STL [R1+0x6990], R212 ;  /* 0x006990d401007387 */ /* 0x000fe20000100800 */
[----:B------:R-:W-:Y:S11]  /*ba540*/  HMMA.1688.F32.TF32 R4, R220, R80, R228 ;  /* 0x00000050dc04723c */ /* 0x000ff600000810e4 */
[----:B------:R-:W-:Y:S11]  /*ba550*/  @!UPT UIADD3 URZ, URZ, URZ, URZ ;  /* 0x0000003f3f3ff290 */ /* 0x000ff6000fffe03f */
[----:B------:R-:W-:Y:S01]  /*ba560*/  @!UPT UIADD3 URZ, URZ, URZ, URZ ;  /* 0x0000003f3f3ff290 */ /* 0x000fe2000fffe03f */
        /* <DEDUP_REMOVED lines=15> */
[----:B------:R-:W-:-:S04]  /*ba660*/  IMAD.MOV.U32 R217, RZ, RZ, R6 ;  /* 0x000000ffffd97224 */ /* 0x000fc800078e0006 */
[----:B------:R-:W-:Y:S04]  /*ba670*/  STL [R1+0x69a8], R218 ;  /* 0x0069a8da01007387 */ /* 0x000fe80000100800 */
[----:B------:R-:W-:Y:S04]  /*ba680*/  STL [R1+0x69a4], R217 ;  /* 0x0069a4d901007387 */ /* 0x000fe80000100800 */
[----:B------:R-:W-:Y:S01]  /*ba690*/  STL [R1+0x69a0], R216 ;  /* 0x0069a0d801007387 */ /* 0x000fe20000100800 */
[----:B--2---:R-:W-:Y:S03]  /*ba6a0*/  HMMA.1688.F32.TF32 R4, R220, R76, R244 ;  /* 0x0000004cdc04723c */ /* 0x004fe600000810f4 */
[----:B------:R-:W-:Y:S04]  /*ba6b0*/  LDS R220, [R2+0x8680] ;  /* 0x0086800002dc7984 */ /* 0x000fe80000000800 */
[----:B------:R-:W-:Y:S04]  /*ba6c0*/  LDS R222, [R2+0xa680] ;  /* 0x00a6800002de7984 */ /* 0x000fe80000000800 */
[----:B------:R-:W-:Y:S04]  /*ba6d0*/  LDS R221, [R0+0x8680] ;  /* 0x0086800000dd7984 */ /* 0x000fe80000000800 */
[----:B------:R-:W1:Y:S09]  /*ba6e0*/  LDS R223, [R0+0xa680] ;  /* 0x00a6800000df7984 */ /* 0x000e720000000800 */
[----:B------:R-:W-:Y:S01]  /*ba6f0*/  IMAD.MOV.U32 R208, RZ, RZ, R4 ;  /* 0x000000ffffd07224 */ /* 0x000fe200078e0004 */
[----:B------:R-:W-:Y:S01]  /*ba700*/  MOV R213, R6 ;  /* 0x0000000600d57202 */ /* 0x000fe20000000f00 */
[----:B------:R-:W-:-:S02]  /*ba710*/  IMAD.MOV.U32 R214, RZ, RZ, R5 ;  /* 0x000000ffffd67224 */ /* 0x000fc400078e0005 */
[----:B------:R-:W-:Y:S02]  /*ba720*/  IMAD.MOV.U32 R212, RZ, RZ, R7 ;  /* 0x000000ffffd47224 */ /* 0x000fe400078e0007 */
[C---:B---3--:R-:W-:Y:S11]  /*ba730*/  HMMA.1688.F32.TF32 R4, R224.reuse, R192, R232 ;  /* 0x000000c0e004723c */ /* 0x048ff600000810e8 */
[----:B------:R-:W-:Y:S11]  /*ba740*/  @!UPT UIADD3 URZ, URZ, URZ, URZ ;  /* 0x0000003f3f3ff290 */ /* 0x000ff6000fffe03f */
[----:B------:R-:W-:Y:S02]  /*ba750*/  @!UPT UIADD3 URZ, URZ, URZ, URZ ;  /* 0x0000003f3f3ff290 */ /* 0x000fe4000fffe03f */
[----:B------:R-:W-:Y:S01]  /*ba760*/  IMAD.MOV.U32 R209, RZ, RZ, R4 ;  /* 0x000000ffffd17224 */ /* 0x000fe200078e0004 */
[----:B------:R-:W-:Y:S01]  /*ba770*/  MOV R210, R5 ;  /* 0x0000000500d27202 */ /* 0x000fe20000000f00 */
[----:B------:R-:W-:Y:S02]  /*ba780*/  IMAD.MOV.U32 R211, RZ, RZ, R6 ;  /* 0x000000ffffd37224 */ /* 0x000fe400078e0006 */
[----:B------:R-:W-:Y:S01]  /*ba790*/  IMAD.MOV.U32 R204, RZ, RZ, R7 ;  /* 0x000000ffffcc7224 */ /* 0x000fe200078e0007 */
[----:B------:R-:W-:Y:S04]  /*ba7a0*/  STL [R1+0x69b8], R212 ;  /* 0x0069b8d401007387 */ /* 0x000fe80000100800 */
[----:B------:R-:W-:Y:S04]  /*ba7b0*/  STL [R1+0x69b4], R208 ;  /* 0x0069b4d001007387 */ /* 0x000fe80000100800 */
[----:B------:R-:W-:Y:S04]  /*ba7c0*/  STL [R1+0x69b0], R214 ;  /* 0x0069b0d601007387 */ /* 0x000fe80000100800 */
[----:B------:R2:W-:Y:S04]  /*ba7d0*/  STL [R1+0x69ac], R213 ;  /* 0x0069acd501007387 */ /* 0x0005e80000100800 */
[----:B------:R-:W-:Y:S04]  /*ba7e0*/  STL [R1+0x69c8], R204 ;  /* 0x0069c8cc01007387 */ /* 0x000fe80000100800 */
[----:B------:R-:W-:Y:S01]  /*ba7f0*/  STL [R1+0x69c4], R211 ;  /* 0x0069c4d301007387 */ /* 0x000fe20000100800 */
[C---:B----4-:R-:W-:Y:S11]  /*ba800*/  HMMA.1688.F32.TF32 R4, R224.reuse, R188, R240 ;  /* 0x000000bce004723c */ /* 0x050ff600000810f0 */
[----:B------:R-:W-:Y:S11]  /*ba810*/  @!UPT UIADD3 URZ, URZ, URZ, URZ ;  /* 0x0000003f3f3ff290 */ /* 0x000ff6000fffe03f */
[----:B------:R-:W-:Y:S02]  /*ba820*/  @!UPT UIADD3 URZ, URZ, URZ, URZ ;  /* 0x0000003f3f3ff290 */ /* 0x000fe4000fffe03f */
[----:B------:R-:W-:Y:S01]  /*ba830*/  MOV R205, R4 ;  /* 0x0000000400cd7202 */ /* 0x000fe20000000f00 */
[----:B------:R-:W-:Y:S01]  /*ba840*/  IMAD.MOV.U32 R206, RZ, RZ, R5 ;  /* 0x000000ffffce7224 */ /* 0x000fe200078e0005 */
[----:B------:R-:W-:Y:S01]  /*ba850*/  MOV R215, R7 ;  /* 0x0000000700d77202 */ /* 0x000fe20000000f00 */
[----:B------:R-:W-:Y:S02]  /*ba860*/  IMAD.MOV.U32 R207, RZ, RZ, R6 ;  /* 0x000000ffffcf7224 */ /* 0x000fe400078e0006 */
[----:B------:R-:W-:Y:S01]  /*ba870*/  HMMA.1688.F32.TF32 R4, R224, R184, R248 ;  /* 0x000000b8e004723c */ /* 0x000fe200000810f8 */
[----:B------:R-:W-:Y:S04]  /*ba880*/  STL [R1+0x69c0], R210 ;  /* 0x0069c0d201007387 */ /* 0x000fe80000100800 */
[----:B------:R3:W-:Y:S04]  /*ba890*/  STL [R1+0x69bc], R209 ;  /* 0x0069bcd101007387 */ /* 0x0007e80000100800 */
[----:B------:R4:W-:Y:S04]  /*ba8a0*/  STL [R1+0x69cc], R205 ;  /* 0x0069cccd01007387 */ /* 0x0009e80000100800 */
[----:B------:R-:W4:Y:S04]  /*ba8b0*/  LDL.LU R248, [R1+0x1f60] ;  /* 0x001f600001f87983 */ /* 0x000f280000300800 */
[----:B------:R-:W4:Y:S04]  /*ba8c0*/  LDL.LU R249, [R1+0x1f64] ;  /* 0x001f640001f97983 */ /* 0x000f280000300800 */
[----:B------:R-:W4:Y:S03]  /*ba8d0*/  LDL.LU R250, [R1+0x1f68] ;  /* 0x001f680001fa7983 */ /* 0x000f260000300800 */
[----:B--2---:R-:W-:Y:S01]  /*ba8e0*/  IMAD.MOV.U32 R213, RZ, RZ, R4 ;  /* 0x000000ffffd57224 */ /* 0x004fe200078e0004 */
[----:B------:R-:W-:Y:S01]  /*ba8f0*/  MOV R217, R6 ;  /* 0x0000000600d97202 */ /* 0x000fe20000000f00 */
[----:B------:R-:W-:Y:S01]  /*ba900*/  IMAD.MOV.U32 R218, RZ, RZ, R5 ;  /* 0x000000ffffda7224 */ /* 0x000fe200078e0005 */
[----:B------:R-:W2:Y:S01]  /*ba910*/  LDL.LU R251, [R1+0x1f6c] ;  /* 0x001f6c0001fb7983 */ /* 0x000ea20000300800 */
[----:B------:R-:W-:-:S02]  /*ba920*/  IMAD.MOV.U32 R216, RZ, RZ, R7 ;  /* 0x000000ffffd87224 */ /* 0x000fc400078e0007 */
[----:B------:R-:W-:Y:S01]  /*ba930*/  HMMA.1688.F32.TF32 R4, R224, R180, R228 ;  /* 0x000000b4e004723c */ /* 0x000fe200000810e4 */
        /* <DEDUP_REMOVED lines=8> */
[----:B---3--:R-:W-:-:S03]  /*ba9c0*/  IMAD.MOV.U32 R209, RZ, RZ, R4 ;  /* 0x000000ffffd17224 */ /* 0x008fc600078e0004 */
[----:B------:R-:W3:Y:S01]  /*ba9d0*/  LDL.LU R236, [R1+0x1fa0] ;  /* 0x001fa00001ec7983 */ /* 0x000ee20000300800 */
[----:B------:R-:W-:-:S03]  /*ba9e0*/  MOV R212, R5 ;  /* 0x0000000500d47202 */ /* 0x000fc60000000f00 */
[----:B------:R-:W3:Y:S01]  /*ba9f0*/  LDL.LU R237, [R1+0x1fa4] ;  /* 0x001fa40001ed7983 */ /* 0x000ee20000300800 */
[----:B------:R-:W-:-:S03]  /*baa00*/  IMAD.MOV.U32 R208, RZ, RZ, R6 ;  /* 0x000000ffffd07224 */ /* 0x000fc600078e0006 */
[----:B------:R-:W3:Y:S01]  /*baa10*/  LDL.LU R238, [R1+0x1fa8] ;  /* 0x001fa80001ee7983 */ /* 0x000ee20000300800 */
[----:B------:R-:W-:-:S03]  /*baa20*/  IMAD.MOV.U32 R214, RZ, RZ, R7 ;  /* 0x000000ffffd67224 */ /* 0x000fc600078e0007 */
        /* <DEDUP_REMOVED lines=57> */
[----:B------:R-:W-:Y:S04]  /*badc0*/  STL.64 [R1+0x6af8], R214 ;  /* 0x006af8d601007387 */ /* 0x000fe80000100a00 */
[----:B------:R-:W-:Y:S01]  /*badd0*/  STL.64 [R1+0x6af0], R212 ;  /* 0x006af0d401007387 */ /* 0x000fe20000100a00 */
[C---:B--2---:R-:W-:Y:S08]  /*bade0*/  HMMA.1688.F32.TF32 R4, R224.reuse, R140, R4 ;  /* 0x0000008ce004723c */ /* 0x044ff00000081004 */
[C---:B---3--:R-:W-:Y:S08]  /*badf0*/  HMMA.1688.F32.TF32 R8, R224.reuse, R144, R8 ;  /* 0x00000090e008723c */ /* 0x048ff00000081008 */
[C---:B----4-:R-:W-:Y:S08]  /*bae00*/  HMMA.1688.F32.TF32 R16, R224.reuse, R72, R16 ;  /* 0x00000048e010723c */ /* 0x050ff00000081010 */
[C---:B------:R-:W-:Y:S08]  /*bae10*/  HMMA.1688.F32.TF32 R20, R224.reuse, R68, R20 ;  /* 0x00000044e014723c */ /* 0x040ff00000081014 */
[C---:B------:R-:W-:Y:S08]  /*bae20*/  HMMA.1688.F32.TF32 R44, R224.reuse, R176, R44 ;  /* 0x000000b0e02c723c */ /* 0x040ff0000008102c */
[----:B------:R-:W-:Y:S11]  /*bae30*/  HMMA.1688.F32.TF32 R40, R224, R172, R40 ;  /* 0x000000ace028723c */ /* 0x000ff60000081028 */
[----:B------:R-:W-:Y:S05]  /*bae40*/  @!UPT UIADD3 URZ, URZ, URZ, URZ ;  /* 0x0000003f3f3ff290 */ /* 0x000fea000fffe03f */
[----:B------:R-:W-:Y:S01]  /*bae50*/  IMAD.MOV.U32 R211, RZ, RZ, R46 ;  /* 0x000000ffffd37224 */ /* 0x000fe200078e002e */
[----:B------:R-:W-:Y:S01]  /*bae60*/  MOV R210, R47 ;  /* 0x0000002f00d27202 */ /* 0x000fe20000000f00 */
[----:B------:R-:W-:Y:S01]  /*bae70*/  IMAD.MOV.U32 R204, RZ, RZ, R45 ;  /* 0x000000ffffcc7224 */ /* 0x000fe200078e002d */
[----:B------:R-:W-:-:S03]  /*bae80*/  MOV R205, R44 ;  /* 0x0000002c00cd7202 */ /* 0x000fc60000000f00 */
[----:B------:R-:W-:Y:S04]  /*bae90*/  STL.64 [R1+0x6b18], R210 ;  /* 0x006b18d201007387 */ /* 0x000fe80000100a00 */
[----:B------:R-:W-:Y:S04]  /*baea0*/  STL.64 [R1+0x6b10], R208 ;  /* 0x006b10d001007387 */ /* 0x000fe80000100a00 */
[----:B------:R-:W-:Y:S04]  /*baeb0*/  STL.64 [R1+0x6b08], R206 ;  /* 0x006b08ce01007387 */ /* 0x000fe80000100a00 */
[----:B------:R-:W-:Y:S04]  /*baec0*/  STL.64 [R1+0x6b00], R204 ;  /* 0x006b00cc01007387 */ /* 0x000fe80000100a00 */
[----:B------:R-:W-:Y:S01]  /*baed0*/  STL [R1+0x2304], R41 ;  /* 0x0023042901007387 */ /* 0x000fe20000100800 */
[----:B------:R-:W-:-:S03]  /*baee0*/  IMAD.MOV.U32 R219, RZ, RZ, R40 ;  /* 0x000000ffffdb7224 */ /* 0x000fc600078e0028 */
[----:B------:R2:W-:Y:S01]  /*baef0*/  STL.64 [R1+0x2308], R42 ;  /* 0x0023082a01007387 */ /* 0x0005e20000100a00 */
[C---:B------:R-:W-:Y:S08]  /*baf00*/  HMMA.1688.F32.TF32 R32, R224.reuse, R160, R32 ;  /* 0x000000a0e020723c */ /* 0x040ff00000081020 */
[C---:B--2---:R-:W-:Y:S08]  /*baf10*/  HMMA.1688.F32.TF32 R40, R224.reuse, R168, R36 ;  /* 0x000000a8e028723c */ /* 0x044ff00000081024 */
[C---:B------:R-:W-:Y:S08]  /*baf20*/  HMMA.1688.F32.TF32 R36, R224.reuse, R164, R64 ;  /* 0x000000a4e024723c */ /* 0x040ff00000081040 */
[C---:B------:R-:W-:Y:S08]  /*baf30*/  HMMA.1688.F32.TF32 R28, R224.reuse, R156, R28 ;  /* 0x0000009ce01c723c */ /* 0x040ff0000008101c */
        /* <DEDUP_REMOVED lines=22> */
[C---:B--2---:R-:W-:Y:S03]  /*bb0a0*/  HMMA.1688.F32.TF32 R12, R224.reuse, R136, R236 ;  /* 0x00000088e00c723c */ /* 0x044fe600000810ec */
[----:B------:R-:W-:Y:S04]  /*bb0b0*/  STL.64 [R1+0x2260], R4 ;  /* 0x0022600401007387 */ /* 0x000fe80000100a00 */
[----:B------:R2:W-:Y:S01]  /*bb0c0*/  STL.64 [R1+0x2268], R6 ;  /* 0x0022680601007387 */ /* 0x0005e20000100a00 */
[C---:B---3--:R-:W-:Y:S08]  /*bb0d0*/  HMMA.1688.F32.TF32 R8, R224.reuse, R132, R244 ;  /* 0x00000084e008723c */ /* 0x048ff000000810f4 */
[C---:B--2---:R-:W-:Y:S07]  /*bb0e0*/  HMMA.1688.F32.TF32 R4, R224.reuse, R128, R232 ;  /* 0x00000080e004723c */ /* 0x044fee00000810e8 */
        /* <DEDUP_REMOVED lines=79> */
[----:B------:R-:W1:Y:S04]  /*bb5e0*/  LDL.LU R24, [R1+0x1ea0] ;  /* 0x001ea00001187983 */ /* 0x000e680000300800 */
[----:B------:R-:W1:Y:S04]  /*bb5f0*/  LDL.LU R25, [R1+0x1ea4] ;  /* 0x001ea40001197983 */ /* 0x000e680000300800 */
[----:B------:R-:W1:Y:S04]  /*bb600*/  LDL.LU R26, [R1+0x1ea8] ;  /* 0x001ea800011a7983 */ /* 0x000e680000300800 */
        /* <DEDUP_REMOVED lines=10> */
[C---:B--2---:R-:W-:Y:S11]  /*bb6b0*/  HMMA.1688.F32.TF32 R60, R224.reuse, R112, R228 ;  /* 0x00000070e03c723c */ /* 0x044ff600000810e4 */
[----:B------:R-:W-:Y:S11]  /*bb6c0*/  @!UPT UIADD3 URZ, URZ, URZ, URZ ;  /* 0x0000003f3f3ff290 */ /* 0x000ff6000fffe03f */
[----:B------:R-:W-:Y:S01]  /*bb6d0*/  @!UPT UIADD3 URZ, URZ, URZ, URZ ;  /* 0x0000003f3f3ff290 */ /* 0x000fe2000fffe03f */
[----:B------:R-:W-:Y:S04]  /*bb6e0*/  STL.64 [R1+0x21f0], R60 ;  /* 0x0021f03c01007387 */ /* 0x000fe80000100a00 */
[----:B------:R3:W-:Y:S04]  /*bb6f0*/  STL.64 [R1+0x21f8], R62 ;  /* 0x0021f83e01007387 */ /* 0x0007e80000100a00 */
[----:B------:R-:W2:Y:S04]  /*bb700*/  LDL.LU R241, [R1+0x1bc4] ;  /* 0x001bc40001f17983 */ /* 0x000ea80000300800 */
[----:B------:R-:W2:Y:S04]  /*bb710*/  LDL R242, [R1+0x1bc8] ;  /* 0x001bc80001f27983 */ /* 0x000ea80000100800 */
[----:B------:R-:W2:Y:S04]  /*bb720*/  LDL R243, [R1+0x1bcc] ;  /* 0x001bcc0001f37983 */ /* 0x000ea80000100800 */
        /* <DEDUP_REMOVED lines=8> */
[C---:B---3--:R-:W-:Y:S08]  /*bb7b0*/  HMMA.1688.F32.TF32 R60, R224.reuse, R108, R56 ;  /* 0x0000006ce03c723c */ /* 0x048ff00000081038 */
[C---:B------:R-:W-:Y:S08]  /*bb7c0*/  HMMA.1688.F32.TF32 R56, R224.reuse, R104, R52 ;  /* 0x00000068e038723c */ /* 0x040ff00000081034 */
[C---:B------:R-:W-:Y:S08]  /*bb7d0*/  HMMA.1688.F32.TF32 R52, R224.reuse, R100, R48 ;  /* 0x00000064e034723c */ /* 0x040ff00000081030 */
[C---:B------:R-:W-:Y:S08]  /*bb7e0*/  HMMA.1688.F32.TF32 R48, R224.reuse, R96, R44 ;  /* 0x00000060e030723c */ /* 0x040ff0000008102c */
[C---:B------:R-:W-:Y:S08]  /*bb7f0*/  HMMA.1688.F32.TF32 R44, R224.reuse, R92, R40 ;  /* 0x0000005ce02c723c */ /* 0x040ff00000081028 */
[C---:B----4-:R-:W-:Y:S08]  /*bb800*/  HMMA.1688.F32.TF32 R40, R224.reuse, R88, R36 ;  /* 0x00000058e028723c */ /* 0x050ff00000081024 */
[C---:B------:R-:W-:Y:S08]  /*bb810*/  HMMA.1688.F32.TF32 R36, R224.reuse, R84, R64 ;  /* 0x00000054e024723c */ /* 0x040ff00000081040 */
[C---:B------:R-:W-:Y:S01]  /*bb820*/  HMMA.1688.F32.TF32 R32, R224.reuse, R80, R32 ;  /* 0x00000050e020723c */ /* 0x040fe20000081020 */
[----:B------:R-:W-:Y:S07]  /*bb830*/  STL.64 [R1+0x21e0], R60 ;  /* 0x0021e03c01007387 */ /* 0x000fee0000100a00 */
[----:B------:R-:W-:Y:S01]  /*bb840*/  HMMA.1688.F32.TF32 R28, R224, R76, R28 ;  /* 0x0000004ce01c723c */ /* 0x000fe2000008101c */
[----:B------:R-:W-:Y:S07]  /*bb850*/  STL.64 [R1+0x21e8], R62 ;  /* 0x0021e83e01007387 */ /* 0x000fee0000100a00 */
[C---:B-1----:R-:W-:Y:S01]  /*bb860*/  HMMA.1688.F32.TF32 R24, R220.reuse, R192, R24 ;  /* 0x000000c0dc18723c */ /* 0x042fe20000081018 */
        /* <DEDUP_REMOVED lines=34> */
[C---:B---3--:R-:W-:Y:S03]  /*bba90*/  HMMA.1688.F32.TF32 R8, R220.reuse, R164, R244 ;  /* 0x000000a4dc08723c */ /* 0x048fe600000810f4 */
[----:B------:R-:W-:Y:S04]  /*bbaa0*/  LDS R224, [R2+0x8700] ;  /* 0x0087000002e07984 */ /* 0x000fe80000000800 */
[----:B------:R-:W-:Y:S01]  /*bbab0*/  LDS R226, [R2+0xa700] ;  /* 0x00a7000002e27984 */ /* 0x000fe20000000800 */
[C---:B-1----:R-:W-:Y:S03]  /*bbac0*/  HMMA.1688.F32.TF32 R4, R220.reuse, R160, R232 ;  /* 0x000000a0dc04723c */ /* 0x042fe600000810e8 */
[----:B------:R-:W-:Y:S04]  /*bbad0*/  LDS R225, [R0+0x8700] ;  /* 0x0087000000e17984 */ /* 0x000fe80000000800 */
[----:B------:R-:W1:Y:S04]  /*bbae0*/  LDS R227, [R0+0xa700] ;  /* 0x00a7000000e37984 */ /* 0x000e680000000800 */
        /* <DEDUP_REMOVED lines=8> */
[C---:B--2---:R-:W-:Y:S02]  /*bbb70*/  HMMA.1688.F32.TF32 R4, R220.reuse, R156, R240 ;  /* 0x0000009cdc04723c */ /* 0x044fe400000810f0 */
[----:B------:R-:W-:Y:S04]  /*bbb80*/  STL.64 [R1+0x6e50], R158 ;  /* 0x006e509e01007387 */ /* 0x000fe80000100a00 */
[----:B------:R-:W-:Y:S11]  /*bbb90*/  STL.64 [R1+0x6e48], R156 ;  /* 0x006e489c01007387 */ /* 0x000ff60000100a00 */
[----:B------:R-:W-:Y:S06]  /*bbba0*/  @!UPT UIADD3 URZ, URZ, URZ, URZ ;  /* 0x0000003f3f3ff290 */ /* 0x000fec000fffe03f */
[----:B------:R-:W-:Y:S04]  /*bbbb0*/  STL.64 [R1+0x2160], R4 ;  /* 0x0021600401007387 */ /* 0x000fe80000100a00 */
[----:B------:R2:W-:Y:S02]  /*bbbc0*/  STL.64 [R1+0x2168], R6 ;  /* 0x0021680601007387 */ /* 0x0005e40000100a00 */
[C---:B--2---:R-:W-:Y:S02]  /*bbbd0*/  HMMA.1688.F32.TF32 R4, R220.reuse, R152, R248 ;  /* 0x00000098dc04723c */ /* 0x044fe400000810f8 */
[----:B------:R-:W-:Y:S04]  /*bbbe0*/  STL.64 [R1+0x6e40], R154 ;  /* 0x006e409a01007387 */ /* 0x000fe80000100a00 */
[----:B------:R-:W-:Y:S11]  /*bbbf0*/  STL.64 [R1+0x6e38], R152 ;  /* 0x006e389801007387 */ /* 0x000ff60000100a00 */
[----:B------:R-:W-:Y:S06]  /*bbc00*/  @!UPT UIADD3 URZ, URZ, URZ, URZ ;  /* 0x0000003f3f3ff290 */ /* 0x000fec000fffe03f */
[----:B------:R-:W-:Y:S04]  /*bbc10*/  STL.64 [R1+0x2150], R4 ;  /* 0x0021500401007387 */ /* 0x000fe80000100a00 */
[----:B------:R2:W-:Y:S04]  /*bbc20*/  STL.64 [R1+0x2158], R6 ;  /* 0x0021580601007387 */ /* 0x0005e80000100a00 */
[----:B------:R-:W3:Y:S01]  /*bbc30*/  LDL.LU R248, [R1+0x1970] ;  /* 0x0019700001f87983 */ /* 0x000ee20000300800 */
[C---:B--2---:R-:W-:Y:S11]  /*bbc40*/  HMMA.1688.F32.TF32 R4, R220.reuse, R68, R228 ;  /* 0x00000044dc04723c */ /* 0x044ff600000810e4 */
        /* <DEDUP_REMOVED lines=99> */
[----:B--2---:R-:W1:Y:S04]  /*bc280*/  LDL.LU R4, [R1+0x19c0] ;  /* 0x0019c00001047983 */ /* 0x004e680000300800 */
[----:B------:R-:W1:Y:S04]  /*bc290*/  LDL.LU R5, [R1+0x19c4] ;  /* 0x0019c40001057983 */ /* 0x000e680000300800 */
[----:B----4-:R-:W1:Y:S04]  /*bc2a0*/  LDL.LU R6, [R1+0x19c8] ;  /* 0x0019c80001067983 */ /* 0x010e680000300800 */
        /* <DEDUP_REMOVED lines=8> */
[----:B------:R-:W4:Y:S01]  /*bc330*/  LDL.LU R231, [R1+0x196c] ;  /* 0x00196c0001e77983 */ /* 0x000f220000300800 */
[C---:B---3--:R-:W-:Y:S08]  /*bc340*/  HMMA.1688.F32.TF32 R24, R220.reuse, R92, R24 ;  /* 0x0000005cdc18723c */ /* 0x048ff00000081018 */
        /* <DEDUP_REMOVED lines=9> */
[----:B------:R3:W-:Y:S04]  /*bc3e0*/  STL.64 [R1+0x2138], R162 ;  /* 0x002138a201007387 */ /* 0x0007e80000100a00 */
[----:B------:R-:W-:Y:S04]  /*bc3f0*/  STL.64 [R1+0x2120], R156 ;  /* 0x0021209c01007387 */ /* 0x000fe80000100a00 */
[----:B------:R3:W-:Y:S02]  /*bc400*/  STL.64 [R1+0x2128], R158 ;  /* 0x0021289e01007387 */ /* 0x0007e40000100a00 */
[C---:B---3--:R-:W-:Y:S02]  /*bc410*/  HMMA.1688.F32.TF32 R160, R220.reuse, R140, R200 ;  /* 0x0000008cdca0723c */ /* 0x048fe400000810c8 */
[----:B------:R-:W-:Y:S04]  /*bc420*/  STL.64 [R1+0x2110], R152 ;  /* 0x0021109801007387 */ /* 0x000fe80000100a00 */
[----:B------:R3:W-:Y:S02]  /*bc430*/  STL.64 [R1+0x2118], R154 ;  /* 0x0021189a01007387 */ /* 0x0007e40000100a00 */
[C---:B------:R-:W-:Y:S08]  /*bc440*/  HMMA.1688.F32.TF32 R156, R220.reuse, R136, R196 ;  /* 0x00000088dc9c723c */ /* 0x040ff000000810c4 */
[C---:B---3--:R-:W-:Y:S08]  /*bc450*/  HMMA.1688.F32.TF32 R152, R220.reuse, R132, R60 ;  /* 0x00000084dc98723c */ /* 0x048ff0000008103c */
        /* <DEDUP_REMOVED lines=12> */
[----:B------:R-:W-:Y:S04]  /*bc520*/  STL.64 [R1+0x20e0], R152 ;  /* 0x0020e09801007387 */ /* 0x000fe80000100a00 */
[----:B------:R-:W-:Y:S01]  /*bc530*/  STL.64 [R1+0x20e8], R154 ;  /* 0x0020e89a01007387 */ /* 0x000fe20000100a00 */
[----:B------:R-:W-:Y:S03]  /*bc540*/  HMMA.1688.F32.TF32 R12, R220, R80, R12 ;  /* 0x00000050dc0c723c */ /* 0x000fe6000008100c */
        /* <DEDUP_REMOVED lines=34> */
[C---:B--2---:R-:W-:Y:S07]  /*bc770*/  HMMA.1688.F32.TF32 R12, R224.reuse, R184, R244 ;  /* 0x000000b8e00c723c */ /* 0x044fee00000810f4 */
        /* <DEDUP_REMOVED lines=11> */
[C---:B----4-:R-:W-:Y:S06]  /*bc830*/  HMMA.1688.F32.TF32 R8, R224.reuse, R168, R228 ;  /* 0x000000a8e008723c */ /* 0x050fec00000810e4 */
[----:B------:R2:W-:Y:S04]  /*bc840*/  STL.64 [R1+0x1fc0], R4 ;  /* 0x001fc00401007387 */ /* 0x0005e80000100a00 */
[----:B------:R3:W-:Y:S04]  /*bc850*/  STL.64 [R1+0x1fc8], R6 ;  /* 0x001fc80601007387 */ /* 0x0007e80000100a00 */
[----:B--2---:R-:W2:Y:S04]  /*bc860*/  LDL.LU R4, [R1+0x1780] ;  /* 0x0017800001047983 */ /* 0x004ea80000300800 */
[----:B------:R-:W-:Y:S04]  /*bc870*/  STL.64 [R1+0x1fb0], R12 ;  /* 0x001fb00c01007387 */ /* 0x000fe80000100a00 */
[----:B------:R-:W-:Y:S04]  /*bc880*/  STL.64 [R1+0x1fb8], R14 ;  /* 0x001fb80e01007387 */ /* 0x000fe80000100a00 */
[----:B------:R4:W-:Y:S04]  /*bc890*/  STL.64 [R1+0x1fa0], R8 ;  /* 0x001fa00801007387 */ /* 0x0009e80000100a00 */
[----:B------:R1:W-:Y:S04]  /*bc8a0*/  STL.64 [R1+0x1fa8], R10 ;  /* 0x001fa80a01007387 */ /* 0x0003e80000100a00 */
[----:B------:R-:W2:Y:S04]  /*bc8b0*/  LDL.LU R5, [R1+0x1784] ;  /* 0x0017840001057983 */ /* 0x000ea80000300800 */
[----:B---3--:R-:W2:Y:S04]  /*bc8c0*/  LDL.LU R6, [R1+0x1788] ;  /* 0x0017880001067983 */ /* 0x008ea80000300800 */
[----:B------:R-:W2:Y:S04]  /*bc8d0*/  LDL.LU R7, [R1+0x178c] ;  /* 0x00178c0001077983 */ /* 0x000ea80000300800 */
[----:B----4-:R-:W3:Y:S04]  /*bc8e0*/  LDL.LU R8, [R1+0x1790] ;  /* 0x0017900001087983 */ /* 0x010ee80000300800 */
[----:B------:R-:W3:Y:S04]  /*bc8f0*/  LDL.LU R9, [R1+0x1794] ;  /* 0x0017940001097983 */ /* 0x000ee80000300800 */
[----:B-1----:R-:W3:Y:S04]  /*bc900*/  LDL.LU R10, [R1+0x1798] ;  /* 0x00179800010a7983 */ /* 0x002ee80000300800 */
        /* <DEDUP_REMOVED lines=177> */
[----:B------:R1:W-:Y:S02]  /*bd420*/  STL.64 [R1+0x1f18], R218 ;  /* 0x001f18da01007387 */ /* 0x0003e40000100a00 */
[C---:B-1----:R-:W-:Y:S08]  /*bd430*/  HMMA.1688.F32.TF32 R216, R224.reuse, R136, R204 ;  /* 0x00000088e0d8723c */ /* 0x042ff000000810cc */
[C---:B------:R-:W-:Y:S11]  /*bd440*/  HMMA.1688.F32.TF32 R204, R224.reuse, R128, R212 ;  /* 0x00000080e0cc723c */ /* 0x040ff600000810d4 */
[----:B------:R-:W-:Y:S04]  /*bd450*/  @!UPT UIADD3 URZ, URZ, URZ, URZ ;  /* 0x0000003f3f3ff290 */ /* 0x000fe8000fffe03f */
        /* <DEDUP_REMOVED lines=26> */
[C---:B-1----:R-:W-:Y:S08]  /*bd600*/  HMMA.1688.F32.TF32 R36, R224.reuse, R80, R28 ;  /* 0x00000050e024723c */ /* 0x042ff0000008101c */
[----:B------:R-:W-:Y:S01]  /*bd610*/  HMMA.1688.F32.TF32 R32, R224, R76, R24 ;  /* 0x0000004ce020723c */ /* 0x000fe20000081018 */
[----:B------:R-:W-:Y:S04]  /*bd620*/  STL.64 [R1+0x1e40], R44 ;  /* 0x001e402c01007387 */ /* 0x000fe80000100a00 */
[----:B------:R-:W-:Y:S03]  /*bd630*/  LDS R224, [R2+0xc000] ;  /* 0x00c0000002e07984 */ /* 0x000fe60000000800 */
[C---:B------:R-:W-:Y:S01]  /*bd640*/  HMMA.1688.F32.TF32 R28, R220.reuse, R192, R20 ;  /* 0x000000c0dc1c723c */ /* 0x040fe20000081014 */
[----:B------:R-:W-:Y:S04]  /*bd650*/  LDS R226, [R2+0xe000] ;  /* 0x00e0000002e27984 */ /* 0x000fe80000000800 */
[----:B------:R-:W-:Y:S03]  /*bd660*/  LDS R225, [R0+0xc000] ;  /* 0x00c0000000e17984 */ /* 0x000fe60000000800 */
[C---:B------:R-:W-:Y:S01]  /*bd670*/  HMMA.1688.F32.TF32 R24, R220.reuse, R188, R16 ;  /* 0x000000bcdc18723c */ /* 0x040fe20000081010 */
[----:B------:R-:W1:Y:S07]  /*bd680*/  LDS R227, [R0+0xe000] ;  /* 0x00e0000000e37984 */ /* 0x000e6e0000000800 */
[C---:B----4-:R-:W-:Y:S08]  /*bd690*/  HMMA.1688.F32.TF32 R20, R220.reuse, R184, R12 ;  /* 0x000000b8dc14723c */ /* 0x050ff0000008100c */
        /* <DEDUP_REMOVED lines=8> */
[----:B------:R3:W-:Y:S04]  /*bd720*/  STL.64 [R1+0x1d60], R32 ;  /* 0x001d602001007387 */ /* 0x0007e80000100a00 */
[----:B------:R4:W-:Y:S04]  /*bd730*/  STL.64 [R1+0x1d68], R34 ;  /* 0x001d682201007387 */ /* 0x0009e80000100a00 */
[----:B------:R1:W-:Y:S04]  /*bd740*/  STL.64 [R1+0x1d50], R28 ;  /* 0x001d501c01007387 */ /* 0x0003e80000100a00 */
[----:B------:R1:W-:Y:S04]  /*bd750*/  STL.64 [R1+0x1d58], R30 ;  /* 0x001d581e01007387 */ /* 0x0003e80000100a00 */
[----:B------:R-:W-:Y:S04]  /*bd760*/  STL.64 [R1+0x1d40], R24 ;  /* 0x001d401801007387 */ /* 0x000fe80000100a00 */
[----:B------:R-:W-:Y:S04]  /*bd770*/  STL.64 [R1+0x1d48], R26 ;  /* 0x001d481a01007387 */ /* 0x000fe80000100a00 */
[----:B------:R-:W-:Y:S04]  /*bd780*/  STL.64 [R1+0x1d30], R20 ;  /* 0x001d301401007387 */ /* 0x000fe80000100a00 */
[----:B------:R-:W-:Y:S04]  /*bd790*/  STL.64 [R1+0x1d38], R22 ;  /* 0x001d381601007387 */ /* 0x000fe80000100a00 */
        /* <DEDUP_REMOVED lines=60> */
[C---:B------:R-:W-:Y:S08]  /*bdb60*/  HMMA.1688.F32.TF32 R44, R220.reuse, R164, R40 ;  /* 0x000000a4dc2c723c */ /* 0x040ff00000081028 */
[C---:B----4-:R-:W-:Y:S08]  /*bdb70*/  HMMA.1688.F32.TF32 R40, R220.reuse, R160, R36 ;  /* 0x000000a0dc28723c */ /* 0x050ff00000081024 */
        /* <DEDUP_REMOVED lines=10> */
[----:B------:R-:W-:Y:S04]  /*bdc20*/  STL.64 [R1+0x1cb0], R32 ;  /* 0x001cb02001007387 */ /* 0x000fe80000100a00 */
[----:B------:R-:W-:Y:S01]  /*bdc30*/  STL.64 [R1+0x1cb8], R34 ;  /* 0x001cb82201007387 */ /* 0x000fe20000100a00 */
[C---:B------:R-:W-:Y:S08]  /*bdc40*/  HMMA.1688.F32.TF32 R16, R220.reuse, R144, R16 ;  /* 0x00000090dc10723c */ /* 0x040ff00000081010 */
[C---:B------:R-:W-:Y:S11]  /*bdc50*/  HMMA.1688.F32.TF32 R8, R220.reuse, R136, R8 ;  /* 0x00000088dc08723c */ /* 0x040ff60000081008 */
[----:B------:R-:W-:Y:S04]  /*bdc60*/  @!UPT UIADD3 URZ, URZ, URZ, URZ ;  /* 0x0000003f3f3ff290 */ /* 0x000fe8000fffe03f */
[----:B------:R-:W-:Y:S01]  /*bdc70*/  STL.64 [R1+0x1c70], R16 ;  /* 0x001c701001007387 */ /* 0x000fe20000100a00 */
[----:B------:R-:W-:Y:S03]  /*bdc80*/  HMMA.1688.F32.TF32 R24, R220, R72, R24 ;  /* 0x00000048dc18723c */ /* 0x000fe60000081018 */
[----:B------:R-:W-:Y:S04]  /*bdc90*/  STL.64 [R1+0x1c78], R18 ;  /* 0x001c781201007387 */ /* 0x000fe80000100a00 */
[----:B------:R-:W-:Y:S04]  /*bdca0*/  STL.64 [R1+0x1c60], R12 ;  /* 0x001c600c01007387 */ /* 0x000fe80000100a00 */
[----:B------:R-:W-:Y:S04]  /*bdcb0*/  STL.64 [R1+0x1c68], R14 ;  /* 0x001c680e01007387 */ /* 0x000fe80000100a00 */
[----:B------:R1:W-:Y:S01]  /*bdcc0*/  STL.64 [R1+0x1c50], R8 ;  /* 0x001c500801007387 */ /* 0x0003e20000100a00 */
[----:B------:R-:W-:Y:S01]  /*bdcd0*/  IMAD.MOV.U32 R73, RZ, RZ, R10 ;  /* 0x000000ffff497224 */ /* 0x000fe200078e000a */
[----:B------:R-:W-:-:S02]  /*bdce0*/  MOV R72, R11 ;  /* 0x0000000b00487202 */ /* 0x000fc40000000f00 */
[C---:B-1----:R-:W-:Y:S08]  /*bdcf0*/  HMMA.1688.F32.TF32 R8, R220.reuse, R132, R4 ;  /* 0x00000084dc08723c */ /* 0x042ff00000081004 */
[C---:B------:R-:W-:Y:S11]  /*bdd00*/  HMMA.1688.F32.TF32 R4, R220.reuse, R128, R236 ;  /* 0x00000080dc04723c */ /* 0x040ff600000810ec */
[----:B------:R-:W-:Y:S04]  /*bdd10*/  @!UPT UIADD3 URZ, URZ, URZ, URZ ;  /* 0x0000003f3f3ff290 */ /* 0x000fe8000fffe03f */
[----:B------:R1:W-:Y:S04]  /*bdd20*/  STL.64 [R1+0x1c20], R8 ;  /* 0x001c200801007387 */ /* 0x0003e80000100a00 */
[----:B------:R2:W-:Y:S04]  /*bdd30*/  STL.64 [R1+0x1c28], R10 ;  /* 0x001c280a01007387 */ /* 0x0005e80000100a00 */
[----:B------:R-:W3:Y:S04]  /*bdd40*/  LDL.LU R12, [R1+0x1590] ;  /* 0x00159000010c7983 */ /* 0x000ee80000300800 */
[----:B------:R-:W3:Y:S04]  /*bdd50*/  LDL.LU R13, [R1+0x1594] ;  /* 0x00159400010d7983 */ /* 0x000ee80000300800 */
[----:B------:R-:W3:Y:S04]  /*bdd60*/  LDL.LU R14, [R1+0x1598] ;  /* 0x00159800010e7983 */ /* 0x000ee80000300800 */
[----:B------:R-:W3:Y:S04]  /*bdd70*/  LDL.LU R15, [R1+0x159c] ;  /* 0x00159c00010f7983 */ /* 0x000ee80000300800 */
[----:B------:R-:W4:Y:S04]  /*bdd80*/  LDL.LU R236, [R1+0x1680] ;  /* 0x0016800001ec7983 */ /* 0x000f280000300800 */
[----:B------:R-:W4:Y:S04]  /*bdd90*/  LDL.LU R237, [R1+0x1684] ;  /* 0x0016840001ed7983 */ /* 0x000f280000300800 */
[----:B------:R-:W4:Y:S04]  /*bdda0*/  LDL.LU R238, [R1+0x1688] ;  /* 0x0016880001ee7983 */ /* 0x000f280000300800 */
[----:B------:R-:W4:Y:S01]  /*bddb0*/  LDL.LU R239, [R1+0x168c] ;  /* 0x00168c0001ef7983 */ /* 0x000f220000300800 */
[----:B------:R-:W-:Y:S03]  /*bddc0*/  HMMA.1688.F32.TF32 R28, R220, R68, R28 ;  /* 0x00000044dc1c723c */ /* 0x000fe6000008101c */
[----:B------:R-:W3:Y:S01]  /*bddd0*/  LDL.LU R16, [R1+0x15a0] ;  /* 0x0015a00001107983 */ /* 0x000ee20000300800 */
[----:B------:R-:W-:-:S03]  /*bdde0*/  MOV R161, R24 ;  /* 0x0000001800a17202 */ /* 0x000fc60000000f00 */
[----:B------:R-:W3:Y:S01]  /*bddf0*/  LDL.LU R17, [R1+0x15a4] ;  /* 0x0015a40001117983 */ /* 0x000ee20000300800 */
[----:B------:R-:W-:Y:S01]  /*bde00*/  HMMA.1688.F32.TF32 R20, R220, R148, R20 ;  /* 0x00000094dc14723c */ /* 0x000fe20000081014 */
[----:B------:R-:W-:Y:S02]  /*bde10*/  IMAD.MOV.U32 R160, RZ, RZ, R25 ;  /* 0x000000ffffa07224 */ /* 0x000fe400078e0019 */
[----:B------:R-:W3:Y:S01]  /*bde20*/  LDL.LU R18, [R1+0x15a8] ;  /* 0x0015a80001127983 */ /* 0x000ee20000300800 */
[----:B------:R-:W-:-:S03]  /*bde30*/  IMAD.MOV.U32 R157, RZ, RZ, R26 ;  /* 0x000000ffff9d7224 */ /* 0x000fc600078e001a */
[----:B------:R-:W3:Y:S01]  /*bde40*/  LDL.LU R19, [R1+0x15ac] ;  /* 0x0015ac0001137983 */ /* 0x000ee20000300800 */
[----:B------:R-:W-:Y:S01]  /*bde50*/  MOV R156, R27 ;  /* 0x0000001b009c7202 */ /* 0x000fe20000000f00 */
[----:B------:R-:W-:Y:S02]  /*bde60*/  IMAD.MOV.U32 R149, RZ, RZ, R4 ;  /* 0x000000ffff957224 */ /* 0x000fe400078e0004 */
[----:B------:R-:W3:Y:S01]  /*bde70*/  LDL.LU R24, [R1+0x15e0] ;  /* 0x0015e00001187983 */ /* 0x000ee20000300800 */
[----:B------:R-:W-:Y:S01]  /*bde80*/  IMAD.MOV.U32 R148, RZ, RZ, R5 ;  /* 0x000000ffff947224 */ /* 0x000fe200078e0005 */
[----:B------:R-:W-:Y:S01]  /*bde90*/  MOV R145, R6 ;  /* 0x0000000600917202 */ /* 0x000fe20000000f00 */
[----:B------:R-:W-:Y:S01]  /*bdea0*/  IMAD.MOV.U32 R144, RZ, RZ, R7 ;  /* 0x000000ffff907224 */ /* 0x000fe200078e0007 */
        /* <DEDUP_REMOVED lines=11> */
[----:B------:R-:W-:-:S03]  /*bdf60*/  IMAD.MOV.U32 R169, RZ, RZ, R28 ;  /* 0x000000ffffa97224 */ /* 0x000fc600078e001c */
[----:B------:R-:W3:Y:S01]  /*bdf70*/  LDL.LU R64, [R1+0x1640] ;  /* 0x0016400001407983 */ /* 0x000ee20000300800 */
[----:B------:R-:W-:-:S03]  /*bdf80*/  MOV R168, R29 ;  /* 0x0000001d00a87202 */ /* 0x000fc60000000f00 */
[----:B------:R-:W3:Y:S01]  /*bdf90*/  LDL.LU R65, [R1+0x1644] ;  /* 0x0016440001417983 */ /* 0x000ee20000300800 */
[----:B------:R-:W-:-:S03]  /*bdfa0*/  IMAD.MOV.U32 R165, RZ, RZ, R30 ;  /* 0x000000ffffa57224 */ /* 0x000fc600078e001e */
[----:B------:R-:W3:Y:S01]  /*bdfb0*/  LDL.LU R66, [R1+0x1648] ;  /* 0x0016480001427983 */ /* 0x000ee20000300800 */
[----:B------:R-:W-:-:S03]  /*bdfc0*/  IMAD.MOV.U32 R164, RZ, RZ, R31 ;  /* 0x000000ffffa47224 */ /* 0x000fc600078e001f */
[----:B------:R-:W3:Y:S01]  /*bdfd0*/  LDL.LU R67, [R1+0x164c] ;  /* 0x00164c0001437983 */ /* 0x000ee20000300800 */
[----:B------:R-:W-:-:S03]  /*bdfe0*/  IMAD.MOV.U32 R153, RZ, RZ, R20 ;  /* 0x000000ffff997224 */ /* 0x000fc600078e0014 */
[----:B------:R-:W3:Y:S01]  /*bdff0*/  LDL.LU R28, [R1+0x1600] ;  /* 0x00160000011c7983 */ /* 0x000ee20000300800 */
[----:B------:R-:W-:-:S03]  /*be000*/  IMAD.MOV.U32 R152, RZ, RZ, R21 ;  /* 0x000000ffff987224 */ /* 0x000fc600078e0015 */
[----:B------:R-:W3:Y:S01]  /*be010*/  LDL.LU R29, [R1+0x1604] ;  /* 0x00160400011d7983 */ /* 0x000ee20000300800 */
[----:B------:R-:W-:-:S03]  /*be020*/  MOV R69, R22 ;  /* 0x0000001600457202 */ /* 0x000fc60000000f00 */
[----:B------:R-:W3:Y:S01]  /*be030*/  LDL.LU R30, [R1+0x1608] ;  /* 0x00160800011e7983 */ /* 0x000ee20000300800 */
[----:B------:R-:W-:-:S03]  /*be040*/  IMAD.MOV.U32 R68, RZ, RZ, R23 ;  /* 0x000000ffff447224 */ /* 0x000fc600078e0017 */
        /* <DEDUP_REMOVED lines=8> */
[----:B------:R-:W2:Y:S01]  /*be0d0*/  LDL.LU R11, [R1+0x158c] ;  /* 0x00158c00010b7983 */ /* 0x000ea20000300800 */
[C---:B----4-:R-:W-:Y:S11]  /*be0e0*/  HMMA.1688.F32.TF32 R4, R220.reuse, R124, R236 ;  /* 0x0000007cdc04723c */ /* 0x050ff600000810ec */
[----:B------:R-:W-:Y:S11]  /*be0f0*/  @!UPT UIADD3 URZ, URZ, URZ, URZ ;  /* 0x0000003f3f3ff290 */ /* 0x000ff6000fffe03f */
[----:B------:R-:W-:Y:S02]  /*be100*/  @!UPT UIADD3 URZ, URZ, URZ, URZ ;  /* 0x0000003f3f3ff290 */ /* 0x000fe4000fffe03f */
[----:B------:R-:W-:Y:S01]  /*be110*/  IMAD.MOV.U32 R133, RZ, RZ, R4 ;  /* 0x000000ffff857224 */ /* 0x000fe200078e0004 */
[----:B------:R-:W-:Y:S01]  /*be120*/  MOV R132, R5 ;  /* 0x0000000500847202 */ /* 0x000fe20000000f00 */
[----:B------:R-:W4:Y:S01]  /*be130*/  LDL.LU R4, [R1+0x1570] ;  /* 0x0015700001047983 */ /* 0x000f220000300800 */
[----:B------:R-:W-:Y:S02]  /*be140*/  IMAD.MOV.U32 R129, RZ, RZ, R6 ;  /* 0x000000ffff817224 */ /* 0x000fe400078e0006 */
[----:B------:R-:W-:Y:S01]  /*be150*/  IMAD.MOV.U32 R128, RZ, RZ, R7 ;  /* 0x000000ffff807224 */ /* 0x000fe200078e0007 */
[----:B------:R-:W4:Y:S04]  /*be160*/  LDL.LU R5, [R1+0x1574] ;  /* 0x0015740001057983 */ /* 0x000f280000300800 */
[----:B------:R-:W4:Y:S04]  /*be170*/  LDL.LU R6, [R1+0x1578] ;  /* 0x0015780001067983 */ /* 0x000f280000300800 */
[----:B------:R-:W4:Y:S04]  /*be180*/  LDL.LU R7, [R1+0x157c] ;  /* 0x00157c0001077983 */ /* 0x000f280000300800 */
[----:B------:R-:W4:Y:S04]  /*be190*/  LDL.LU R236, [R1+0x1560] ;  /* 0x0015600001ec7983 */ /* 0x000f280000300800 */
[----:B------:R-:W4:Y:S04]  /*be1a0*/  LDL.LU R237, [R1+0x1564] ;  /* 0x0015640001ed7983 */ /* 0x000f280000300800 */
[----:B------:R-:W4:Y:S01]  /*be1b0*/  LDL.LU R238, [R1+0x1568] ;  /* 0x0015680001ee7983 */ /* 0x000f220000300800 */
[----:B---3--:R-:W-:Y:S01]  /*be1c0*/  HMMA.1688.F32.TF32 R36, R220, R120, R36 ;  /* 0x00000078dc24723c */ /* 0x008fe20000081024 */
[----:B------:R-:W-:-:S07]  /*be1d0*/  MOV R239, R245 ;  /* 0x000000f500ef7202 */ /* 0x000fce0000000f00 */
[C---:B------:R-:W-:Y:S11]  /*be1e0*/  HMMA.1688.F32.TF32 R24, R220.reuse, R104, R24 ;  /* 0x00000068dc18723c */ /* 0x040ff60000081018 */
[----:B------:R-:W-:Y:S05]  /*be1f0*/  @!UPT UIADD3 URZ, URZ, URZ, URZ ;  /* 0x0000003f3f3ff290 */ /* 0x000fea000fffe03f */
[----:B------:R-:W-:Y:S01]  /*be200*/  IMAD.MOV.U32 R141, RZ, RZ, R36 ;  /* 0x000000ffff8d7224 */ /* 0x000fe200078e0024 */
[----:B------:R-:W-:Y:S01]  /*be210*/  MOV R137, R38 ;  /* 0x0000002600897202 */ /* 0x000fe20000000f00 */
[----:B------:R-:W-:Y:S02]  /*be220*/  IMAD.MOV.U32 R140, RZ, RZ, R37 ;  /* 0x000000ffff8c7224 */ /* 0x000fe400078e0025 */
[----:B------:R-:W-:Y:S02]  /*be230*/  IMAD.MOV.U32 R136, RZ, RZ, R39 ;  /* 0x000000ffff887224 */ /* 0x000fe400078e0027 */
[C---:B------:R-:W-:Y:S08]  /*be240*/  HMMA.1688.F32.TF32 R36, R220.reuse, R116, R64 ;  /* 0x00000074dc24723c */ /* 0x040ff00000081040 */
[C---:B------:R-:W-:Y:S08]  /*be250*/  HMMA.1688.F32.TF32 R16, R220.reuse, R96, R16 ;  /* 0x00000060dc10723c */ /* 0x040ff00000081010 */
[C---:B------:R-:W-:Y:S08]  /*be260*/  HMMA.1688.F32.TF32 R28, R220.reuse, R108, R28 ;  /* 0x0000006cdc1c723c */ /* 0x040ff0000008101c */
[C---:B------:R-:W-:Y:S08]  /*be270*/  HMMA.1688.F32.TF32 R20, R220.reuse, R100, R20 ;  /* 0x00000064dc14723c */ /* 0x040ff00000081014 */
[C---:B--2---:R-:W-:Y:S01]  /*be280*/  HMMA.1688.F32.TF32 R8, R220.reuse, R88, R8 ;  /* 0x00000058dc08723c */ /* 0x044fe20000081008 */
[----:B------:R-:W-:Y:S04]  /*be290*/  STL.64 [R1+0x1bb0], R36 ;  /* 0x001bb02401007387 */ /* 0x000fe80000100a00 */
[----:B------:R-:W-:Y:S03]  /*be2a0*/  STL.64 [R1+0x1bb8], R38 ;  /* 0x001bb82601007387 */ /* 0x000fe60000100a00 */
[C---:B------:R-:W-:Y:S01]  /*be2b0*/  HMMA.1688.F32.TF32 R12, R220.reuse, R92, R12 ;  /* 0x0000005cdc0c723c */ /* 0x040fe2000008100c */
[----:B------:R-:W-:Y:S04]  /*be2c0*/  STL.64 [R1+0x19c0], R28 ;  /* 0x0019c01c01007387 */ /* 0x000fe80000100a00 */
[----:B------:R-:W-:Y:S04]  /*be2d0*/  STL.64 [R1+0x19c8], R30 ;  /* 0x0019c81e01007387 */ /* 0x000fe80000100a00 */
[----:B------:R-:W-:Y:S04]  /*be2e0*/  STL.64 [R1+0x1950], R24 ;  /* 0x0019501801007387 */ /* 0x000fe80000100a00 */
[----:B------:R-:W-:Y:S03]  /*be2f0*/  STL.64 [R1+0x1958], R26 ;  /* 0x0019581a01007387 */ /* 0x000fe60000100a00 */
[----:B------:R-:W-:Y:S01]  /*be300*/  IMAD.MOV.U32 R245, RZ, RZ, R9 ;  /* 0x000000fffff57224 */ /* 0x000fe200078e0009 */
[----:B------:R-:W-:Y:S04]  /*be310*/  STL.64 [R1+0x15c0], R20 ;  /* 0x0015c01401007387 */ /* 0x000fe80000100a00 */
[----:B------:R-:W-:Y:S04]  /*be320*/  STL.64 [R1+0x15c8], R22 ;  /* 0x0015c81601007387 */ /* 0x000fe80000100a00 */
[----:B------:R-:W-:Y:S04]  /*be330*/  STL.64 [R1+0x15a0], R16 ;  /* 0x0015a01001007387 */ /* 0x000fe80000100a00 */
[----:B------:R-:W-:Y:S04]  /*be340*/  STL.64 [R1+0x15a8], R18 ;  /* 0x0015a81201007387 */ /* 0x000fe80000100a00 */
[----:B------:R1:W-:Y:S04]  /*be350*/  STL [R1+0x1580], R8 ;  /* 0x0015800801007387 */ /* 0x0003e80000100800 */
[----:B------:R-:W-:Y:S04]  /*be360*/  STL.64 [R1+0x6b68], R246 ;  /* 0x006b68f601007387 */ /* 0x000fe80000100a00 */
[----:B------:R-:W-:Y:S01]  /*be370*/  STL.64 [R1+0x6b60], R244 ;  /* 0x006b60f401007387 */ /* 0x000fe20000100a00 */
[----:B------:R-:W-:Y:S01]  /*be380*/  IMAD.MOV.U32 R189, RZ, RZ, R10 ;  /* 0x000000ffffbd7224 */ /* 0x000fe200078e000a */
[----:B------:R-:W-:Y:S01]  /*be390*/  MOV R9, R174 ;  /* 0x000000ae00097202 */ /* 0x000fe20000000f00 */
[----:B-1----:R-:W-:Y:S01]  /*be3a0*/  IMAD.MOV.U32 R8, RZ, RZ, R175 ;  /* 0x000000ffff087224 */ /* 0x002fe200078e00af */
[----:B------:R-:W-:Y:S01]  /*be3b0*/  MOV R188, R11 ;  /* 0x0000000b00bc7202 */ /* 0x000fe20000000f00 */
[----:B------:R-:W-:Y:S01]  /*be3c0*/  IMAD.MOV.U32 R10, RZ, RZ, R75 ;  /* 0x000000ffff0a7224 */ /* 0x000fe200078e004b */
[----:B------:R-:W-:Y:S01]  /*be3d0*/  MOV R117, R12 ;  /* 0x0000000c00757202 */ /* 0x000fe20000000f00 */
[----:B------:R-:W-:Y:S01]  /*be3e0*/  IMAD.MOV.U32 R11, RZ, RZ, R74 ;  /* 0x000000ffff0b7224 */ /* 0x000fe200078e004a */
[----:B------:R-:W-:Y:S01]  /*be3f0*/  HMMA.1688.F32.TF32 R32, R220, R112, R32 ;  /* 0x00000070dc20723c */ /* 0x000fe20000081020 */
[----:B------:R-:W-:Y:S01]  /*be400*/  IMAD.MOV.U32 R116, RZ, RZ, R13 ;  /* 0x000000ffff747224 */ /* 0x000fe200078e000d */
[----:B------:R-:W-:Y:S01]  /*be410*/  MOV R12, R151 ;  /* 0x00000097000c7202 */ /* 0x000fe20000000f00 */
[----:B------:R-:W-:-:S04]  /*be420*/  IMAD.MOV.U32 R13, RZ, RZ, R150 ;  /* 0x000000ffff0d7224 */ /* 0x000fc800078e0096 */
        /* <DEDUP_REMOVED lines=10> */
[C---:B----4-:R-:W-:Y:S11]  /*be4d0*/  HMMA.1688.F32.TF32 R4, R220.reuse, R84, R4 ;  /* 0x00000054dc04723c */ /* 0x050ff60000081004 */
[----:B------:R-:W-:Y:S11]  /*be4e0*/  @!UPT UIADD3 URZ, URZ, URZ, URZ ;  /* 0x0000003f3f3ff290 */ /* 0x000ff6000fffe03f */
[----:B------:R-:W-:Y:S02]  /*be4f0*/  @!UPT UIADD3 URZ, URZ, URZ, URZ ;  /* 0x0000003f3f3ff290 */ /* 0x000fe4000fffe03f */
[----:B------:R-:W-:Y:S01]  /*be500*/  IMAD.MOV.U32 R109, RZ, RZ, R4 ;  /* 0x000000ffff6d7224 */ /* 0x000fe200078e0004 */
[----:B------:R-:W-:Y:S01]  /*be510*/  MOV R105, R6 ;  /* 0x0000000600697202 */ /* 0x000fe20000000f00 */
[----:B------:R-:W-:Y:S02]  /*be520*/  IMAD.MOV.U32 R108, RZ, RZ, R5 ;  /* 0x000000ffff6c7224 */ /* 0x000fe400078e0005 */
[----:B------:R-:W-:Y:S02]  /*be530*/  IMAD.MOV.U32 R104, RZ, RZ, R7 ;  /* 0x000000ffff687224 */ /* 0x000fe400078e0007 */
[----:B------:R-:W-:Y:S07]  /*be540*/  HMMA.1688.F32.TF32 R4, R220, R80, R236 ;  /* 0x00000050dc04723c */ /* 0x000fee00000810ec */
[----:B------:R-:W-:Y:S01]  /*be550*/  MOV R236, R167 ;  /* 0x000000a700ec7202 */ /* 0x000fe20000000f00 */
[----:B------:R-:W-:Y:S01]  /*be560*/  IMAD.MOV.U32 R237, RZ, RZ, R166 ;  /* 0x000000ffffed7224 */ /* 0x000fe200078e00a6 */
[----:B------:R-:W2:Y:S01]  /*be570*/  LDL.LU R167, [R1+0x6de4] ;  /* 0x006de40001a77983 */ /* 0x000ea20000300800 */
[----:B------:R-:W-:Y:S01]  /*be580*/  IMAD.MOV.U32 R238, RZ, RZ, R228 ;  /* 0x000000ffffee7224 */ /* 0x000fe200078e00e4 */
[----:B------:R-:W-:-:S02]  /*be590*/  MOV R239, R186 ;  /* 0x000000ba00ef7202 */ /* 0x000fc40000000f00 */
[----:B------:R-:W3:Y:S04]  /*be5a0*/  LDL.LU R166, [R1+0x6de0] ;  /* 0x006de00001a67983 */ /* 0x000ee80000300800 */
[----:B------:R-:W4:Y:S04]  /*be5b0*/  LDL.LU R228, [R1+0x6ddc] ;  /* 0x006ddc0001e47983 */ /* 0x000f280000300800 */
[----:B------:R-:W4:Y:S03]  /*be5c0*/  LDL.LU R186, [R1+0x6dd8] ;  /* 0x006dd80001ba7983 */ /* 0x000f260000300800 */
[----:B------:R-:W-:Y:S01]  /*be5d0*/  IMAD.MOV.U32 R181, RZ, RZ, R4 ;  /* 0x000000ffffb57224 */ /* 0x000fe200078e0004 */
[----:B------:R-:W-:Y:S01]  /*be5e0*/  MOV R180, R5 ;  /* 0x0000000500b47202 */ /* 0x000fe20000000f00 */
[----:B------:R-:W-:-:S02]  /*be5f0*/  IMAD.MOV.U32 R4, RZ, RZ, R183 ;  /* 0x000000ffff047224 */ /* 0x000fc400078e00b7 */
[----:B------:R-:W-:Y:S01]  /*be600*/  IMAD.MOV.U32 R173, RZ, RZ, R6 ;  /* 0x000000ffffad7224 */ /* 0x000fe200078e0006 */
[----:B------:R-:W4:Y:S01]  /*be610*/  LDL.LU R183, [R1+0x6dd4] ;  /* 0x006dd40001b77983 */ /* 0x000f220000300800 */
[----:B------:R-:W-:Y:S01]  /*be620*/  IMAD.MOV.U32 R5, RZ, RZ, R182 ;  /* 0x000000ffff057224 */ /* 0x000fe200078e00b6 */
[----:B------:R-:W-:Y:S01]  /*be630*/  MOV R6, R179 ;  /* 0x000000b300067202 */ /* 0x000fe20000000f00 */
[----:B------:R-:W-:Y:S01]  /*be640*/  IMAD.MOV.U32 R172, RZ, RZ, R7 ;  /* 0x000000ffffac7224 */ /* 0x000fe200078e0007 */
        /* <DEDUP_REMOVED lines=18> */
[----:B------:R-:W-:-:S02]  /*be770*/  IMAD.MOV.U32 R26, RZ, RZ, R146 ;  /* 0x000000ffff1a7224 */ /* 0x000fc400078e0092 */
[----:B------:R-:W-:Y:S01]  /*be780*/  IMAD.MOV.U32 R27, RZ, RZ, R147 ;  /* 0x000000ffff1b7224 */ /* 0x000fe200078e0093 */
[----:B------:R-:W4:Y:S04]  /*be790*/  LDL.LU R146, [R1+0x6d8c] ;  /* 0x006d8c0001927983 */ /* 0x000f280000300800 */
[----:B------:R-:W4:Y:S01]  /*be7a0*/  LDL.LU R147, [R1+0x6d88] ;  /* 0x006d880001937983 */ /* 0x000f220000300800 */
        /* <DEDUP_REMOVED lines=14> */
[----:B--2---:R-:W-:Y:S01]  /*be890*/  IMAD.MOV.U32 R33, RZ, RZ, R167 ;  /* 0x000000ffff217224 */ /* 0x004fe200078e00a7 */
[----:B---3--:R-:W-:Y:S01]  /*be8a0*/  MOV R32, R166 ;  /* 0x000000a600207202 */ /* 0x008fe20000000f00 */
[----:B----4-:R-:W-:Y:S02]  /*be8b0*/  IMAD.MOV.U32 R67, RZ, RZ, R228 ;  /* 0x000000ffff437224 */ /* 0x010fe400078e00e4 */
[----:B------:R-:W-:Y:S01]  /*be8c0*/  IMAD.MOV.U32 R66, RZ, RZ, R186 ;  /* 0x000000ffff427224 */ /* 0x000fe200078e00ba */
[----:B------:R-:W-:-:S02]  /*be8d0*/  MOV R65, R183 ;  /* 0x000000b700417202 */ /* 0x000fc40000000f00 */
[----:B------:R-:W-:Y:S01]  /*be8e0*/  MOV R43, R75 ;  /* 0x0000004b002b7202 */ /* 0x000fe20000000f00 */
[----:B------:R-:W-:Y:S02]  /*be8f0*/  IMAD.MOV.U32 R42, RZ, RZ, R74 ;  /* 0x000000ffff2a7224 */ /* 0x000fe400078e004a */
[----:B------:R-:W-:Y:S01]  /*be900*/  IMAD.MOV.U32 R41, RZ, RZ, R151 ;  /* 0x000000ffff297224 */ /* 0x000fe200078e0097 */
[----:B------:R-:W-:Y:S02]  /*be910*/  MOV R40, R150 ;  /* 0x0000009600287202 */ /* 0x000fe40000000f00 */
[----:B------:R-:W2:Y:S04]  /*be920*/  LDL.LU R150, [R1+0x6d84] ;  /* 0x006d840001967983 */ /* 0x000ea80000300800 */
[----:B------:R-:W2:Y:S04]  /*be930*/  LDL.LU R151, [R1+0x6d80] ;  /* 0x006d800001977983 */ /* 0x000ea80000300800 */
[----:B------:R-:W3:Y:S01]  /*be940*/  LDL.LU R74, [R1+0x6d7c] ;  /* 0x006d7c00014a7983 */ /* 0x000ee20000300800 */
[----:B------:R-:W-:Y:S01]  /*be950*/  MOV R46, R154 ;  /* 0x0000009a002e7202 */ /* 0x000fe20000000f00 */
[----:B------:R-:W-:-:S02]  /*be960*/  IMAD.MOV.U32 R45, RZ, RZ, R71 ;  /* 0x000000ffff2d7224 */ /* 0x000fc400078e0047 */
[----:B------:R-:W3:Y:S01]  /*be970*/  LDL.LU R75, [R1+0x6d78] ;  /* 0x006d7800014b7983 */ /* 0x000ee20000300800 */
[----:B------:R-:W-:-:S03]  /*be980*/  IMAD.MOV.U32 R44, RZ, RZ, R70 ;  /* 0x000000ffff2c7224 */ /* 0x000fc600078e0046 */
[----:B------:R-:W4:Y:S01]  /*be990*/  LDL.LU R70, [R1+0x6d74] ;  /* 0x006d740001467983 */ /* 0x000f220000300800 */
[----:B------:R-:W-:-:S03]  /*be9a0*/  IMAD.MOV.U32 R47, RZ, RZ, R155 ;  /* 0x000000ffff2f7224 */ /* 0x000fc600078e009b */
[----:B------:R-:W4:Y:S04]  /*be9b0*/  LDL.LU R71, [R1+0x6d70] ;  /* 0x006d700001477983 */ /* 0x000f280000300800 */
[----:B------:R-:W2:Y:S04]  /*be9c0*/  LDL.LU R154, [R1+0x6d6c] ;  /* 0x006d6c00019a7983 */ /* 0x000ea80000300800 */
[----:B------:R-:W2:Y:S04]  /*be9d0*/  LDL.LU R155, [R1+0x6d68] ;  /* 0x006d6800019b7983 */ /* 0x000ea80000300800 */
        /* <DEDUP_REMOVED lines=8> */
[----:B------:R-:W2:Y:S04]  /*bea60*/  LDL.LU R158, [R1+0x6d64] ;  /* 0x006d6400019e7983 */ /* 0x000ea80000300800 */
[----:B------:R-:W2:Y:S04]  /*bea70*/  LDL.LU R159, [R1+0x6d60] ;  /* 0x006d6000019f7983 */ /* 0x000ea80000300800 */
[----:B------:R-:W2:Y:S04]  /*bea80*/  LDL.LU R162, [R1+0x6d5c] ;  /* 0x006d5c0001a27983 */ /* 0x000ea80000300800 */
        /* <DEDUP_REMOVED lines=27> */
[----:B---3--:R-:W-:Y:S08]  /*bec40*/  HMMA.1688.F32.TF32 R40, R224, R182, R40 ;  /* 0x000000b6e028723c */ /* 0x008ff00000081028 */
[----:B----4-:R-:W-:Y:S08]  /*bec50*/  HMMA.1688.F32.TF32 R228, R220, R76, R228 ;  /* 0x0000004cdce4723c */ /* 0x010ff000000810e4 */
[C---:B------:R-:W-:Y:S08]  /*bec60*/  HMMA.1688.F32.TF32 R44, R224.reuse, R186, R44 ;  /* 0x000000bae02c723c */ /* 0x040ff0000008102c */
[C---:B------:R-:W-:Y:S08]  /*bec70*/  HMMA.1688.F32.TF32 R52, R224.reuse, R194, R52 ;  /* 0x000000c2e034723c */ /* 0x040ff00000081034 */
[----:B------:R-:W-:Y:S01]  /*bec80*/  HMMA.1688.F32.TF32 R48, R224, R190, R48 ;  /* 0x000000bee030723c */ /* 0x000fe20000081030 */
[----:B------:R1:W-:Y:S04]  /*bec90*/  STL [R1+0x68dc], R228 ;  /* 0x0068dce401007387 */ /* 0x0003e80000100800 */
[----:B------:R2:W-:Y:S04]  /*beca0*/  STL [R1+0x68d8], R229 ;  /* 0x0068d8e501007387 */ /* 0x0005e80000100800 */
[----:B------:R3:W-:Y:S04]  /*becb0*/  STL [R1+0x68d4], R230 ;  /* 0x0068d4e601007387 */ /* 0x0007e80000100800 */
[----:B------:R4:W-:Y:S01]  /*becc0*/  STL [R1+0x68d0], R231 ;  /* 0x0068d0e701007387 */ /* 0x0009e20000100800 */
[----:B-1----:R-:W-:Y:S01]  /*becd0*/  IMAD.MOV.U32 R228, RZ, RZ, R40 ;  /* 0x000000ffffe47224 */ /* 0x002fe200078e0028 */
[----:B--2---:R-:W-:-:S02]  /*bece0*/  MOV R229, R41 ;  /* 0x0000002900e57202 */ /* 0x004fc40000000f00 */
[----:B------:R-:W-:Y:S01]  /*becf0*/  STL.64 [R1+0x1550], R52 ;  /* 0x0015503401007387 */ /* 0x000fe20000100a00 */
[----:B---3--:R-:W-:-:S03]  /*bed00*/  IMAD.MOV.U32 R230, RZ, RZ, R42 ;  /* 0x000000ffffe67224 */ /* 0x008fc600078e002a */
[----:B------:R-:W-:Y:S01]  /*bed10*/  STL.64 [R1+0x1558], R54 ;  /* 0x0015583601007387 */ /* 0x000fe20000100a00 */
[----:B----4-:R-:W-:-:S03]  /*bed20*/  IMAD.MOV.U32 R231, RZ, RZ, R43 ;  /* 0x000000ffffe77224 */ /* 0x010fc600078e002b */
[----:B------:R-:W-:Y:S04]  /*bed30*/  STL.64 [R1+0x1540], R48 ;  /* 0x0015403001007387 */ /* 0x000fe80000100a00 */
[----:B------:R-:W-:Y:S04]  /*bed40*/  STL.64 [R1+0x1548], R50 ;  /* 0x0015483201007387 */ /* 0x000fe80000100a00 */
[----:B------:R-:W-:Y:S01]  /*bed50*/  STL.64 [R1+0x1530], R44 ;  /* 0x0015302c01007387 */ /* 0x000fe20000100a00 */
[----:B------:R-:W-:-:S03]  /*bed60*/  MOV R193, R38 ;  /* 0x0000002600c17202 */ /* 0x000fc60000000f00 */
[----:B------:R-:W-:Y:S01]  /*bed70*/  STL.64 [R1+0x1538], R46 ;  /* 0x0015382e01007387 */ /* 0x000fe20000100a00 */
[----:B------:R-:W-:-:S03]  /*bed80*/  IMAD.MOV.U32 R192, RZ, RZ, R39 ;  /* 0x000000ffffc07224 */ /* 0x000fc600078e0027 */
[----:B------:R-:W-:Y:S01]  /*bed90*/  STL.64 [R1+0x68f0], R230 ;  /* 0x0068f0e601007387 */ /* 0x000fe20000100a00 */
[C---:B------:R-:W-:Y:S03]  /*beda0*/  HMMA.1688.F32.TF32 R32, R224.reuse, R170, R32 ;  /* 0x000000aae020723c */ /* 0x040fe60000081020 */
[----:B------:R-:W-:Y:S04]  /*bedb0*/  STL.64 [R1+0x68e8], R228 ;  /* 0x0068e8e401007387 */ /* 0x000fe80000100a00 */
[----:B------:R1:W-:Y:S01]  /*bedc0*/  STL.64 [R1+0x1510], R36 ;  /* 0x0015102401007387 */ /* 0x0003e20000100a00 */
[C---:B------:R-:W-:Y:S03]  /*bedd0*/  HMMA.1688.F32.TF32 R28, R224.reuse, R166, R28 ;  /* 0x000000a6e01c723c */ /* 0x040fe6000008101c */
[----:B------:R-:W-:Y:S04]  /*bede0*/  LDS R220, [R2+0xc080] ;  /* 0x00c0800002dc7984 */ /* 0x000fe80000000800 */
[----:B------:R-:W-:Y:S01]  /*bedf0*/  LDS R222, [R2+0xe080] ;  /* 0x00e0800002de7984 */ /* 0x000fe20000000800 */
[----:B-1----:R-:W-:Y:S03]  /*bee00*/  HMMA.1688.F32.TF32 R36, R224, R174, R64 ;  /* 0x000000aee024723c */ /* 0x002fe60000081040 */
[----:B------:R-:W-:Y:S04]  /*bee10*/  LDS R221, [R0+0xc080] ;  /* 0x00c0800000dd7984 */ /* 0x000fe80000000800 */
[----:B------:R-:W1:Y:S09]  /*bee20*/  LDS R223, [R0+0xe080] ;  /* 0x00e0800000df7984 */ /* 0x000e720000000800 */
[----:B------:R-:W-:-:S02]  /*bee30*/  IMAD.MOV.U32 R177, RZ, RZ, R30 ;  /* 0x000000ffffb17224 */ /* 0x000fc400078e001e */
[----:B------:R-:W-:-:S05]  /*bee40*/  IMAD.MOV.U32 R176, RZ, RZ, R31 ;  /* 0x000000ffffb07224 */ /* 0x000fca00078e001f */
[----:B------:R-:W-:Y:S04]  /*bee50*/  STL.64 [R1+0x1500], R36 ;  /* 0x0015002401007387 */ /* 0x000fe80000100a00 */
[----:B------:R-:W-:Y:S04]  /*bee60*/  STL.64 [R1+0x2480], R32 ;  /* 0x0024802001007387 */ /* 0x000fe80000100a00 */
        /* <DEDUP_REMOVED lines=8> */
[----:B------:R-:W-:Y:S01]  /*beef0*/  HMMA.1688.F32.TF32 R4, R224, R146, R236 ;  /* 0x00000092e004723c */ /* 0x000fe200000810ec */
        /* <DEDUP_REMOVED lines=8> */
[----:B------:R-:W-:-:S03]  /*bef80*/  IMAD.MOV.U32 R236, RZ, RZ, R114 ;  /* 0x000000ffffec7224 */ /* 0x000fc600078e0072 */
[----:B------:R2:W-:Y:S01]  /*bef90*/  STL.64 [R1+0x3200], R12 ;  /* 0x0032000c01007387 */ /* 0x0005e20000100a00 */
[----:B------:R-:W-:-:S03]  /*befa0*/  IMAD.MOV.U32 R237, RZ, RZ, R115 ;  /* 0x000000ffffed7224 */ /* 0x000fc600078e0073 */
[----:B------:R3:W-:Y:S01]  /*befb0*/  STL.64 [R1+0x3208], R14 ;  /* 0x0032080e01007387 */ /* 0x0007e20000100a00 */
[----:B------:R-:W-:-:S03]  /*befc0*/  MOV R238, R87 ;  /* 0x0000005700ee7202 */ /* 0x000fc60000000f00 */
[----:B------:R4:W-:Y:S01]  /*befd0*/  STL.64 [R1+0x31f0], R8 ;  /* 0x0031f00801007387 */ /* 0x0009e20000100a00 */
[----:B------:R-:W-:-:S03]  /*befe0*/  MOV R101, R4 ;  /* 0x0000000400657202 */ /* 0x000fc60000000f00 */
[----:B------:R1:W-:Y:S01]  /*beff0*/  STL.64 [R1+0x31f8], R10 ;  /* 0x0031f80a01007387 */ /* 0x0003e20000100a00 */
[----:B------:R-:W-:-:S03]  /*bf000*/  IMAD.MOV.U32 R239, RZ, RZ, R86 ;  /* 0x000000ffffef7224 */ /* 0x000fc600078e0056 */
[----:B------:R-:W4:Y:S01]  /*bf010*/  LDL.LU R114, [R1+0x6d04] ;  /* 0x006d040001727983 */ /* 0x000f220000300800 */
[----:B------:R-:W-:-:S03]  /*bf020*/  IMAD.MOV.U32 R100, RZ, RZ, R5 ;  /* 0x000000ffff647224 */ /* 0x000fc600078e0005 */
[----:B------:R-:W4:Y:S01]  /*bf030*/  LDL.LU R115, [R1+0x6d00] ;  /* 0x006d000001737983 */ /* 0x000f220000300800 */
[----:B------:R-:W-:Y:S01]  /*bf040*/  IMAD.MOV.U32 R4, RZ, RZ, R91 ;  /* 0x000000ffff047224 */ /* 0x000fe200078e005b */
[----:B------:R-:W-:Y:S02]  /*bf050*/  MOV R5, R90 ;  /* 0x0000005a00057202 */ /* 0x000fe40000000f00 */
[----:B------:R-:W4:Y:S01]  /*bf060*/  LDL.LU R87, [R1+0x6cfc] ;  /* 0x006cfc0001577983 */ /* 0x000f220000300800 */
[----:B------:R-:W-:Y:S01]  /*bf070*/  IMAD.MOV.U32 R97, RZ, RZ, R6 ;  /* 0x000000ffff617224 */ /* 0x000fe200078e0006 */
[----:B------:R-:W-:Y:S02]  /*bf080*/  MOV R96, R7 ;  /* 0x0000000700607202 */ /* 0x000fe40000000f00 */
[----:B------:R-:W4:Y:S01]  /*bf090*/  LDL.LU R86, [R1+0x6cf8] ;  /* 0x006cf80001567983 */ /* 0x000f220000300800 */
[----:B------:R-:W-:-:S03]  /*bf0a0*/  IMAD.MOV.U32 R6, RZ, RZ, R127 ;  /* 0x000000ffff067224 */ /* 0x000fc600078e007f */
[----:B------:R-:W4:Y:S01]  /*bf0b0*/  LDL.LU R91, [R1+0x6cf4] ;  /* 0x006cf400015b7983 */ /* 0x000f220000300800 */
[----:B------:R-:W-:Y:S01]  /*bf0c0*/  IMAD.MOV.U32 R7, RZ, RZ, R126 ;  /* 0x000000ffff077224 */ /* 0x000fe200078e007e */
[----:B--2---:R-:W-:Y:S02]  /*bf0d0*/  MOV R12, R123 ;  /* 0x0000007b000c7202 */ /* 0x004fe40000000f00 */
[----:B------:R-:W2:Y:S01]  /*bf0e0*/  LDL.LU R90, [R1+0x6cf0] ;  /* 0x006cf000015a7983 */ /* 0x000ea20000300800 */
[----:B------:R-:W-:-:S03]  /*bf0f0*/  IMAD.MOV.U32 R13, RZ, RZ, R122 ;  /* 0x000000ffff0d7224 */ /* 0x000fc600078e007a */
        /* <DEDUP_REMOVED lines=26> */
[----:B------:R-:W-:Y:S01]  /*bf2a0*/  IMAD.MOV.U32 R30, RZ, RZ, R119 ;  /* 0x000000ffff1e7224 */ /* 0x000fe200078e0077 */
[----:B------:R-:W-:Y:S02]  /*bf2b0*/  MOV R31, R118 ;  /* 0x00000076001f7202 */ /* 0x000fe40000000f00 */
[----:B------:R-:W3:Y:S04]  /*bf2c0*/  LDL.LU R106, [R1+0x6cb4] ;  /* 0x006cb400016a7983 */ /* 0x000ee80000300800 */
[----:B------:R-:W3:Y:S01]  /*bf2d0*/  LDL.LU R107, [R1+0x6cb0] ;  /* 0x006cb000016b7983 */ /* 0x000ee20000300800 */
[----:B------:R-:W-:-:S03]  /*bf2e0*/  MOV R34, R102 ;  /* 0x0000006600227202 */ /* 0x000fc60000000f00 */
[----:B------:R-:W3:Y:S01]  /*bf2f0*/  LDL.LU R119, [R1+0x6cac] ;  /* 0x006cac0001777983 */ /* 0x000ee20000300800 */
[----:B------:R-:W-:-:S03]  /*bf300*/  IMAD.MOV.U32 R35, RZ, RZ, R103 ;  /* 0x000000ffff237224 */ /* 0x000fc600078e0067 */
[----:B------:R-:W3:Y:S01]  /*bf310*/  LDL.LU R118, [R1+0x6ca8] ;  /* 0x006ca80001767983 */ /* 0x000ee20000300800 */
[----:B----4-:R-:W-:Y:S02]  /*bf320*/  IMAD.MOV.U32 R33, RZ, RZ, R114 ;  /* 0x000000ffff217224 */ /* 0x010fe400078e0072 */
[----:B------:R-:W-:Y:S02]  /*bf330*/  IMAD.MOV.U32 R32, RZ, RZ, R115 ;  /* 0x000000ffff207224 */ /* 0x000fe400078e0073 */
[----:B------:R-:W4:Y:S04]  /*bf340*/  LDL.LU R115, [R1+0x6ca4] ;  /* 0x006ca40001737983 */ /* 0x000f280000300800 */
[----:B------:R-:W4:Y:S04]  /*bf350*/  LDL.LU R114, [R1+0x6ca0] ;  /* 0x006ca00001727983 */ /* 0x000f280000300800 */
[----:B------:R-:W4:Y:S01]  /*bf360*/  LDL.LU R102, [R1+0x6c9c] ;  /* 0x006c9c0001667983 */ /* 0x000f220000300800 */
[----:B------:R-:W-:Y:S01]  /*bf370*/  IMAD.MOV.U32 R66, RZ, RZ, R86 ;  /* 0x000000ffff427224 */ /* 0x000fe200078e0056 */
[----:B------:R-:W-:-:S02]  /*bf380*/  MOV R65, R91 ;  /* 0x0000005b00417202 */ /* 0x000fc40000000f00 */
[----:B------:R-:W4:Y:S01]  /*bf390*/  LDL.LU R103, [R1+0x6c98] ;  /* 0x006c980001677983 */ /* 0x000f220000300800 */
[----:B--2---:R-:W-:-:S03]  /*bf3a0*/  IMAD.MOV.U32 R64, RZ, RZ, R90 ;  /* 0x000000ffff407224 */ /* 0x004fc600078e005a */
[----:B------:R-:W2:Y:S01]  /*bf3b0*/  LDL.LU R90, [R1+0x6c94] ;  /* 0x006c9400015a7983 */ /* 0x000ea20000300800 */
[----:B------:R-:W-:-:S03]  /*bf3c0*/  IMAD.MOV.U32 R67, RZ, RZ, R87 ;  /* 0x000000ffff437224 */ /* 0x000fc600078e0057 */
[----:B------:R-:W2:Y:S04]  /*bf3d0*/  LDL.LU R91, [R1+0x6c90] ;  /* 0x006c9000015b7983 */ /* 0x000ea80000300800 */
[----:B------:R-:W2:Y:S04]  /*bf3e0*/  LDL.LU R86, [R1+0x6c8c] ;  /* 0x006c8c0001567983 */ /* 0x000ea80000300800 */
[----:B------:R-:W2:Y:S01]  /*bf3f0*/  LDL.LU R87, [R1+0x6c88] ;  /* 0x006c880001577983 */ /* 0x000ea20000300800 */
[----:B---3--:R-:W-:Y:S01]  /*bf400*/  MOV R43, R82 ;  /* 0x00000052002b7202 */ /* 0x008fe20000000f00 */
[----:B------:R-:W-:-:S02]  /*bf410*/  IMAD.MOV.U32 R42, RZ, RZ, R83 ;  /* 0x000000ffff2a7224 */ /* 0x000fc400078e0053 */
[----:B------:R-:W-:Y:S01]  /*bf420*/  IMAD.MOV.U32 R41, RZ, RZ, R99 ;  /* 0x000000ffff297224 */ /* 0x000fe200078e0063 */
[----:B------:R-:W-:Y:S02]  /*bf430*/  MOV R40, R98 ;  /* 0x0000006200287202 */ /* 0x000fe40000000f00 */
[----:B------:R-:W3:Y:S04]  /*bf440*/  LDL.LU R98, [R1+0x6c84] ;  /* 0x006c840001627983 */ /* 0x000ee80000300800 */
[----:B------:R-:W3:Y:S04]  /*bf450*/  LDL.LU R99, [R1+0x6c80] ;  /* 0x006c800001637983 */ /* 0x000ee80000300800 */
[----:B------:R-:W3:Y:S01]  /*bf460*/  LDL.LU R83, [R1+0x6c7c] ;  /* 0x006c7c0001537983 */ /* 0x000ee20000300800 */
[----:B------:R-:W-:-:S03]  /*bf470*/  IMAD.MOV.U32 R45, RZ, RZ, R78 ;  /* 0x000000ffff2d7224 */ /* 0x000fc600078e004e */
[----:B------:R-:W3:Y:S01]  /*bf480*/  LDL.LU R82, [R1+0x6c78] ;  /* 0x006c780001527983 */ /* 0x000ee20000300800 */
[----:B------:R-:W-:-:S03]  /*bf490*/  IMAD.MOV.U32 R44, RZ, RZ, R79 ;  /* 0x000000ffff2c7224 */ /* 0x000fc600078e004f */
[----:B------:R-:W3:Y:S04]  /*bf4a0*/  LDL.LU R79, [R1+0x6c74] ;  /* 0x006c7400014f7983 */ /* 0x000ee80000300800 */
[----:B------:R-:W3:Y:S01]  /*bf4b0*/  LDL.LU R78, [R1+0x6c70] ;  /* 0x006c7000014e7983 */ /* 0x000ee20000300800 */
[----:B------:R-:W-:Y:S01]  /*bf4c0*/  MOV R46, R111 ;  /* 0x0000006f002e7202 */ /* 0x000fe20000000f00 */
[----:B------:R-:W-:Y:S02]  /*bf4d0*/  IMAD.MOV.U32 R47, RZ, RZ, R110 ;  /* 0x000000ffff2f7224 */ /* 0x000fe400078e006e */
[----:B------:R-:W3:Y:S01]  /*bf4e0*/  LDL.LU R111, [R1+0x6c6c] ;  /* 0x006c6c00016f7983 */ /* 0x000ee20000300800 */
[----:B------:R-:W-:Y:S01]  /*bf4f0*/  IMAD.MOV.U32 R50, RZ, RZ, R95 ;  /* 0x000000ffff327224 */ /* 0x000fe200078e005f */
[----:B------:R-:W-:-:S02]  /*bf500*/  MOV R49, R106 ;  /* 0x0000006a00317202 */ /* 0x000fc40000000f00 */
[----:B------:R-:W3:Y:S01]  /*bf510*/  LDL.LU R110, [R1+0x6c68] ;  /* 0x006c6800016e7983 */ /* 0x000ee20000300800 */
[----:B------:R-:W-:-:S03]  /*bf520*/  IMAD.MOV.U32 R48, RZ, RZ, R107 ;  /* 0x000000ffff307224 */ /* 0x000fc600078e006b */
[----:B------:R-:W3:Y:S01]  /*bf530*/  LDL.LU R107, [R1+0x6c64] ;  /* 0x006c6400016b7983 */ /* 0x000ee20000300800 */
[----:B------:R-:W-:-:S03]  /*bf540*/  IMAD.MOV.U32 R51, RZ, RZ, R94 ;  /* 0x000000ffff337224 */ /* 0x000fc600078e005e */
[----:B------:R-:W3:Y:S04]  /*bf550*/  LDL.LU R106, [R1+0x6c60] ;  /* 0x006c6000016a7983 */ /* 0x000ee80000300800 */
[----:B------:R-:W3:Y:S04]  /*bf560*/  LDL.LU R95, [R1+0x6c5c] ;  /* 0x006c5c00015f7983 */ /* 0x000ee80000300800 */
[----:B------:R-:W3:Y:S01]  /*bf570*/  LDL.LU R94, [R1+0x6c58] ;  /* 0x006c5800015e7983 */ /* 0x000ee20000300800 */
[----:B----4-:R-:W-:Y:S01]  /*bf580*/  MOV R59, R102 ;  /* 0x00000066003b7202 */ /* 0x010fe20000000f00 */
[----:B------:R-:W-:-:S02]  /*bf590*/  IMAD.MOV.U32 R58, RZ, RZ, R103 ;  /* 0x000000ffff3a7224 */ /* 0x000fc400078e0067 */
[----:B--2---:R-:W-:Y:S01]  /*bf5a0*/  IMAD.MOV.U32 R57, RZ, RZ, R90 ;  /* 0x000000ffff397224 */ /* 0x004fe200078e005a */
[----:B------:R-:W-:Y:S02]  /*bf5b0*/  MOV R56, R91 ;  /* 0x0000005b00387202 */ /* 0x000fe40000000f00 */
[----:B------:R-:W2:Y:S04]  /*bf5c0*/  LDL.LU R91, [R1+0x6c54] ;  /* 0x006c5400015b7983 */ /* 0x000ea80000300800 */
[----:B------:R-:W4:Y:S04]  /*bf5d0*/  LDL.LU R90, [R1+0x6c50] ;  /* 0x006c5000015a7983 */ /* 0x000f280000300800 */
[----:B------:R-:W4:Y:S01]  /*bf5e0*/  LDL.LU R103, [R1+0x6c4c] ;  /* 0x006c4c0001677983 */ /* 0x000f220000300800 */
[----:B------:R-:W-:-:S03]  /*bf5f0*/  MOV R62, R87 ;  /* 0x00000057003e7202 */ /* 0x000fc60000000f00 */
[----:B------:R-:W4:Y:S01]  /*bf600*/  LDL.LU R102, [R1+0x6c48] ;  /* 0x006c480001667983 */ /* 0x000f220000300800 */
[----:B------:R-:W-:Y:S02]  /*bf610*/  IMAD.MOV.U32 R63, RZ, RZ, R86 ;  /* 0x000000ffff3f7224 */ /* 0x000fe400078e0056 */
[----:B---3--:R-:W-:Y:S02]  /*bf620*/  IMAD.MOV.U32 R61, RZ, RZ, R98 ;  /* 0x000000ffff3d7224 */ /* 0x008fe400078e0062 */
[----:B------:R-:W-:Y:S02]  /*bf630*/  IMAD.MOV.U32 R60, RZ, RZ, R99 ;  /* 0x000000ffff3c7224 */ /* 0x000fe400078e0063 */
[----:B------:R-:W3:Y:S04]  /*bf640*/  LDL.LU R99, [R1+0x6c44] ;  /* 0x006c440001637983 */ /* 0x000ee80000300800 */
[----:B------:R-:W3:Y:S04]  /*bf650*/  LDL.LU R98, [R1+0x6c40] ;  /* 0x006c400001627983 */ /* 0x000ee80000300800 */
        /* <DEDUP_REMOVED lines=34> */
[----:B-1----:R-:W-:Y:S01]  /*bf880*/  MOV R11, R135 ;  /* 0x00000087000b7202 */ /* 0x002fe20000000f00 */
[----:B------:R-:W-:-:S02]  /*bf890*/  IMAD.MOV.U32 R10, RZ, RZ, R134 ;  /* 0x000000ffff0a7224 */ /* 0x000fc400078e0086 */
[----:B--2---:R-:W-:Y:S01]  /*bf8a0*/  IMAD.MOV.U32 R213, RZ, RZ, R91 ;  /* 0x000000ffffd57224 */ /* 0x004fe200078e005b */
[----:B----4-:R-:W-:Y:S01]  /*bf8b0*/  MOV R212, R90 ;  /* 0x0000005a00d47202 */ /* 0x010fe20000000f00 */
[----:B------:R-:W-:Y:S01]  /*bf8c0*/  IMAD.MOV.U32 R211, RZ, RZ, R103 ;  /* 0x000000ffffd37224 */ /* 0x000fe200078e0067 */
[----:B------:R-:W-:Y:S01]  /*bf8d0*/  MOV R210, R102 ;  /* 0x0000006600d27202 */ /* 0x000fe20000000f00 */
[----:B---3--:R-:W-:Y:S02]  /*bf8e0*/  IMAD.MOV.U32 R209, RZ, RZ, R99 ;  /* 0x000000ffffd17224 */ /* 0x008fe400078e0063 */
[----:B------:R-:W-:Y:S02]  /*bf8f0*/  IMAD.MOV.U32 R207, RZ, RZ, R87 ;  /* 0x000000ffffcf7224 */ /* 0x000fe400078e0057 */
[----:B------:R-:W-:Y:S01]  /*bf900*/  IMAD.MOV.U32 R206, RZ, RZ, R86 ;  /* 0x000000ffffce7224 */ /* 0x000fe200078e0056 */
[----:B------:R-:W-:Y:S02]  /*bf910*/  MOV R218, R78 ;  /* 0x0000004e00da7202 */ /* 0x000fe40000000f00 */
[----:B------:R-:W2:Y:S01]  /*bf920*/  LDL.LU R78, [R1+0x6c24] ;  /* 0x006c2400014e7983 */ /* 0x000ea20000300800 */
[----:B------:R-:W-:-:S03]  /*bf930*/  IMAD.MOV.U32 R219, RZ, RZ, R79 ;  /* 0x000000ffffdb7224 */ /* 0x000fc600078e004f */
[----:B------:R-:W2:Y:S01]  /*bf940*/  LDL.LU R79, [R1+0x6c20] ;  /* 0x006c2000014f7983 */ /* 0x000ea20000300800 */
[----:B------:R-:W-:-:S03]  /*bf950*/  IMAD.MOV.U32 R204, RZ, RZ, R82 ;  /* 0x000000ffffcc7224 */ /* 0x000fc600078e0052 */
[----:B------:R-:W3:Y:S01]  /*bf960*/  LDL.LU R82, [R1+0x6c1c] ;  /* 0x006c1c0001527983 */ /* 0x000ee20000300800 */
[----:B------:R-:W-:-:S03]  /*bf970*/  MOV R205, R83 ;  /* 0x0000005300cd7202 */ /* 0x000fc60000000f00 */
[----:B------:R-:W3:Y:S04]  /*bf980*/  LDL.LU R83, [R1+0x6c18] ;  /* 0x006c180001537983 */ /* 0x000ee80000300800 */
[----:B------:R-:W4:Y:S04]  /*bf990*/  LDL.LU R86, [R1+0x6c14] ;  /* 0x006c140001567983 */ /* 0x000f280000300800 */
        /* <DEDUP_REMOVED lines=30> */
[C---:B------:R-:W-:Y:S08]  /*bfb80*/  HMMA.1688.F32.TF32 R20, R220.reuse, R194, R20 ;  /* 0x000000c2dc14723c */ /* 0x040ff00000081014 */
[C---:B------:R-:W-:Y:S08]  /*bfb90*/  HMMA.1688.F32.TF32 R16, R220.reuse, R190, R16 ;  /* 0x000000bedc10723c */ /* 0x040ff00000081010 */
[C---:B------:R-:W-:Y:S08]  /*bfba0*/  HMMA.1688.F32.TF32 R12, R220.reuse, R186, R12 ;  /* 0x000000badc0c723c */ /* 0x040ff0000008100c */
[C---:B------:R-:W-:Y:S08]  /*bfbb0*/  HMMA.1688.F32.TF32 R8, R220.reuse, R182, R8 ;  /* 0x000000b6dc08723c */ /* 0x040ff00000081008 */
[----:B------:R-:W-:Y:S08]  /*bfbc0*/  HMMA.1688.F32.TF32 R4, R220, R178, R4 ;  /* 0x000000b2dc04723c */ /* 0x000ff00000081004 */
[C---:B--2---:R-:W-:Y:S08]  /*bfbd0*/  HMMA.1688.F32.TF32 R24, R224.reuse, R78, R24 ;  /* 0x0000004ee018723c */ /* 0x044ff00000081018 */
[C---:B---3--:R-:W-:Y:S08]  /*bfbe0*/  HMMA.1688.F32.TF32 R28, R224.reuse, R82, R28 ;  /* 0x00000052e01c723c */ /* 0x048ff0000008101c */
[C---:B----4-:R-:W-:Y:S08]  /*bfbf0*/  HMMA.1688.F32.TF32 R32, R224.reuse, R86, R32 ;  /* 0x00000056e020723c */ /* 0x050ff00000081020 */
[C---:B------:R-:W-:Y:S11]  /*bfc00*/  HMMA.1688.F32.TF32 R204, R224.reuse, R138, R204 ;  /* 0x0000008ae0cc723c */ /* 0x040ff600000810cc */
[----:B------:R-:W-:Y:S11]  /*bfc10*/  @!UPT UIADD3 URZ, URZ, URZ, URZ ;  /* 0x0000003f3f3ff290 */ /* 0x000ff6000fffe03f */
[----:B------:R-:W-:Y:S02]  /*bfc20*/  @!UPT UIADD3 URZ, URZ, URZ, URZ ;  /* 0x0000003f3f3ff290 */ /* 0x000fe4000fffe03f */
[----:B------:R-:W-:Y:S01]  /*bfc30*/  IMAD.MOV.U32 R85, RZ, RZ, R204 ;  /* 0x000000ffff557224 */ /* 0x000fe200078e00cc */
[----:B------:R-:W-:Y:S01]  /*bfc40*/  MOV R84, R205 ;  /* 0x000000cd00547202 */ /* 0x000fe20000000f00 */
[----:B------:R-:W-:Y:S02]  /*bfc50*/  IMAD.MOV.U32 R81, RZ, RZ, R206 ;  /* 0x000000ffff517224 */ /* 0x000fe400078e00ce */
[----:B------:R-:W-:Y:S02]  /*bfc60*/  IMAD.MOV.U32 R80, RZ, RZ, R207 ;  /* 0x000000ffff507224 */ /* 0x000fe400078e00cf */
[C---:B------:R-:W-:Y:S08]  /*bfc70*/  HMMA.1688.F32.TF32 R204, R224.reuse, R134, R208 ;  /* 0x00000086e0cc723c */ /* 0x040ff000000810d0 */
[C---:B------:R-:W-:Y:S11]  /*bfc80*/  HMMA.1688.F32.TF32 R208, R224.reuse, R130, R212 ;  /* 0x00000082e0d0723c */ /* 0x040ff600000810d4 */
[----:B------:R-:W-:Y:S04]  /*bfc90*/  @!UPT UIADD3 URZ, URZ, URZ, URZ ;  /* 0x0000003f3f3ff290 */ /* 0x000fe8000fffe03f */
[----:B------:R1:W-:Y:S01]  /*bfca0*/  STL.64 [R1+0x31b0], R204 ;  /* 0x0031b0cc01007387 */ /* 0x0003e20000100a00 */
[----:B------:R-:W-:Y:S01]  /*bfcb0*/  MOV R77, R206 ;  /* 0x000000ce004d7202 */ /* 0x000fe20000000f00 */
[----:B------:R-:W-:Y:S02]  /*bfcc0*/  IMAD.MOV.U32 R76, RZ, RZ, R207 ;  /* 0x000000ffff4c7224 */ /* 0x000fe400078e00cf */
[C---:B-1----:R-:W-:Y:S08]  /*bfcd0*/  HMMA.1688.F32.TF32 R204, R224.reuse, R126, R200 ;  /* 0x0000007ee0cc723c */ /* 0x042ff000000810c8 */
        /* <DEDUP_REMOVED lines=61> */
[----:B------:R1:W-:Y:S04]  /*c00b0*/  STL.64 [R1+0x3078], R6 ;  /* 0x0030780601007387 */ /* 0x0003e80000100a00 */
[----:B------:R-:W2:Y:S01]  /*c00c0*/  LDL.LU R236, [R1+0x1330] ;  /* 0x0013300001ec7983 */ /* 0x000ea20000300800 */
[----:B-1----:R-:W-:Y:S03]  /*c00d0*/  HMMA.1688.F32.TF32 R4, R220, R162, R232 ;  /* 0x000000a2dc04723c */ /* 0x002fe600000810e8 */
[----:B------:R-:W-:Y:S04]  /*c00e0*/  STL.64 [R1+0x3060], R8 ;  /* 0x0030600801007387 */ /* 0x000fe80000100a00 */
[----:B------:R-:W-:Y:S11]  /*c00f0*/  STL.64 [R1+0x3068], R10 ;  /* 0x0030680a01007387 */ /* 0x000ff60000100a00 */
[----:B------:R-:W-:Y:S05]  /*c0100*/  @!UPT UIADD3 URZ, URZ, URZ, URZ ;  /* 0x0000003f3f3ff290 */ /* 0x000fea000fffe03f */
[----:B------:R1:W-:Y:S04]  /*c0110*/  STL.64 [R1+0x3050], R4 ;  /* 0x0030500401007387 */ /* 0x0003e80000100a00 */
[----:B------:R3:W-:Y:S04]  /*c0120*/  STL.64 [R1+0x3058], R6 ;  /* 0x0030580601007387 */ /* 0x0007e80000100a00 */
[----:B------:R-:W2:Y:S04]  /*c0130*/  LDL.LU R237, [R1+0x1334] ;  /* 0x0013340001ed7983 */ /* 0x000ea80000300800 */
[----:B------:R-:W2:Y:S04]  /*c0140*/  LDL.LU R238, [R1+0x1338] ;  /* 0x0013380001ee7983 */ /* 0x000ea80000300800 */
[----:B------:R-:W2:Y:S04]  /*c0150*/  LDL.LU R239, [R1+0x133c] ;  /* 0x00133c0001ef7983 */ /* 0x000ea80000300800 */
[----:B-1----:R-:W4:Y:S04]  /*c0160*/  LDL.LU R4, [R1+0x1340] ;  /* 0x0013400001047983 */ /* 0x002f280000300800 */
[----:B------:R-:W4:Y:S04]  /*c0170*/  LDL.LU R5, [R1+0x1344] ;  /* 0x0013440001057983 */ /* 0x000f280000300800 */
[----:B---3--:R-:W4:Y:S04]  /*c0180*/  LDL.LU R6, [R1+0x1348] ;  /* 0x0013480001067983 */ /* 0x008f280000300800 */
[----:B------:R-:W4:Y:S04]  /*c0190*/  LDL.LU R7, [R1+0x134c] ;  /* 0x00134c0001077983 */ /* 0x000f280000300800 */
        /* <DEDUP_REMOVED lines=28> */
[----:B------:R-:W-:Y:S03]  /*c0360*/  HMMA.1688.F32.TF32 R216, R224, R142, R216 ;  /* 0x0000008ee0d8723c */ /* 0x000fe600000810d8 */
        /* <DEDUP_REMOVED lines=24> */
[----:B------:R-:W-:-:S03]  /*c04f0*/  IMAD.MOV.U32 R93, RZ, RZ, R216 ;  /* 0x000000ffff5d7224 */ /* 0x000fc600078e00d8 */
[----:B------:R-:W4:Y:S01]  /*c0500*/  LDL.LU R204, [R1+0x1470] ;  /* 0x0014700001cc7983 */ /* 0x000f220000300800 */
[----:B------:R-:W-:-:S03]  /*c0510*/  IMAD.MOV.U32 R92, RZ, RZ, R217 ;  /* 0x000000ffff5c7224 */ /* 0x000fc600078e00d9 */
[----:B------:R-:W4:Y:S01]  /*c0520*/  LDL.LU R205, [R1+0x1474] ;  /* 0x0014740001cd7983 */ /* 0x000f220000300800 */
        /* <DEDUP_REMOVED lines=50> */
[C---:B------:R-:W-:Y:S08]  /*c0850*/  HMMA.1688.F32.TF32 R20, R220.reuse, R86, R20 ;  /* 0x00000056dc14723c */ /* 0x040ff00000081014 */
[C---:B---3--:R-:W-:Y:S08]  /*c0860*/  HMMA.1688.F32.TF32 R16, R220.reuse, R82, R16 ;  /* 0x00000052dc10723c */ /* 0x048ff00000081010 */
[C---:B----4-:R-:W-:Y:S08]  /*c0870*/  HMMA.1688.F32.TF32 R168, R220.reuse, R158, R176 ;  /* 0x0000009edca8723c */ /* 0x050ff000000810b0 */
        /* <DEDUP_REMOVED lines=22> */
[C---:B--2---:R-:W-:Y:S08]  /*c09e0*/  HMMA.1688.F32.TF32 R168, R220.reuse, R130, R60 ;  /* 0x00000082dca8723c */ /* 0x044ff0000008103c */
        /* <DEDUP_REMOVED lines=45> */
[----:B------:R-:W-:Y:S04]  /*c0cc0*/  LDS R221, [R0+0xc180] ;  /* 0x00c1800000dd7984 */ /* 0x000fe80000000800 */
[----:B------:R-:W1:Y:S01]  /*c0cd0*/  LDS R223, [R0+0xe180] ;  /* 0x00e1800000df7984 */ /* 0x000e620000000800 */
[C---:B------:R-:W-:Y:S07]  /*c0ce0*/  HMMA.1688.F32.TF32 R8, R224.reuse, R186, R236 ;  /* 0x000000bae008723c */ /* 0x040fee00000810ec */
[----:B------:R-:W-:Y:S04]  /*c0cf0*/  STL.64 [R1+0x440], R16 ;  /* 0x0004401001007387 */ /* 0x000fe80000100a00 */
[----:B------:R-:W-:Y:S04]  /*c0d00*/  STL.64 [R1+0x448], R18 ;  /* 0x0004481201007387 */ /* 0x000fe80000100a00 */
[----:B------:R-:W1:Y:S04]  /*c0d10*/  LDL.LU R4, [R1+0x3c0] ;  /* 0x0003c00001047983 */ /* 0x000e680000300800 */
[----:B------:R-:W-:Y:S04]  /*c0d20*/  STL.64 [R1+0x430], R12 ;  /* 0x0004300c01007387 */ /* 0x000fe80000100a00 */
[----:B------:R-:W-:Y:S04]  /*c0d30*/  STL.64 [R1+0x438], R14 ;  /* 0x0004380e01007387 */ /* 0x000fe80000100a00 */
[----:B------:R2:W-:Y:S04]  /*c0d40*/  STL.64 [R1+0x420], R8 ;  /* 0x0004200801007387 */ /* 0x0005e80000100a00 */
[----:B------:R3:W-:Y:S04]  /*c0d50*/  STL.64 [R1+0x428], R10 ;  /* 0x0004280a01007387 */ /* 0x0007e80000100a00 */
[----:B------:R-:W1:Y:S04]  /*c0d60*/  LDL.LU R5, [R1+0x3c4] ;  /* 0x0003c40001057983 */ /* 0x000e680000300800 */
[----:B------:R-:W1:Y:S04]  /*c0d70*/  LDL.LU R6, [R1+0x3c8] ;  /* 0x0003c80001067983 */ /* 0x000e680000300800 */
[----:B------:R-:W1:Y:S04]  /*c0d80*/  LDL.LU R7, [R1+0x3cc] ;  /* 0x0003cc0001077983 */ /* 0x000e680000300800 */
[----:B--2---:R-:W2:Y:S04]  /*c0d90*/  LDL.LU R8, [R1+0x3d0] ;  /* 0x0003d00001087983 */ /* 0x004ea80000300800 */
        /* <DEDUP_REMOVED lines=124> */
[----:B--2---:R-:W2:Y:S04]  /*c1560*/  LDL.LU.64 R178, [R1+0x6b98] ;  /* 0x006b980001b27983 */ /* 0x004ea80000300a00 */
[----:B------:R-:W3:Y:S01]  /*c1570*/  LDL.LU.64 R176, [R1+0x6b90] ;  /* 0x006b900001b07983 */ /* 0x000ee20000300a00 */
[C---:B--2---:R-:W-:Y:S11]  /*c1580*/  HMMA.1688.F32.TF32 R172, R224.reuse, R178, R172 ;  /* 0x000000b2e0ac723c */ /* 0x044ff600000810ac */
[----:B------:R-:W-:Y:S11]  /*c1590*/  @!UPT UIADD3 URZ, URZ, URZ, URZ ;  /* 0x0000003f3f3ff290 */ /* 0x000ff6000fffe03f */
[----:B------:R-:W-:Y:S01]  /*c15a0*/  @!UPT UIADD3 URZ, URZ, URZ, URZ ;  /* 0x0000003f3f3ff290 */ /* 0x000fe2000fffe03f */
[----:B------:R-:W-:Y:S04]  /*c15b0*/  STL.64 [R1+0x400], R172 ;  /* 0x000400ac01007387 */ /* 0x000fe80000100a00 */
[----:B------:R2:W-:Y:S04]  /*c15c0*/  STL.64 [R1+0x408], R174 ;  /* 0x000408ae01007387 */ /* 0x0005e80000100a00 */
[----:B--2---:R-:W3:Y:S04]  /*c15d0*/  LDL.LU.64 R174, [R1+0x6b88] ;  /* 0x006b880001ae7983 */ /* 0x004ee80000300a00 */
[----:B------:R-:W2:Y:S01]  /*c15e0*/  LDL.LU.64 R172, [R1+0x6b80] ;  /* 0x006b800001ac7983 */ /* 0x000ea20000300a00 */
[C---:B---3--:R-:W-:Y:S11]  /*c15f0*/  HMMA.1688.F32.TF32 R168, R224.reuse, R174, R168 ;  /* 0x000000aee0a8723c */ /* 0x048ff600000810a8 */
[----:B------:R-:W-:Y:S11]  /*c1600*/  @!UPT UIADD3 URZ, URZ, URZ, URZ ;  /* 0x0000003f3f3ff290 */ /* 0x000ff6000fffe03f */
[----:B------:R-:W-:Y:S01]  /*c1610*/  @!UPT UIADD3 URZ, URZ, URZ, URZ ;  /* 0x0000003f3f3ff290 */ /* 0x000fe2000fffe03f */
[----:B------:R-:W-:Y:S04]  /*c1620*/  STL.64 [R1+0x3f0], R168 ;  /* 0x0003f0a801007387 */ /* 0x000fe80000100a00 */
[----:B------:R3:W-:Y:S04]  /*c1630*/  STL.64 [R1+0x3f8], R170 ;  /* 0x0003f8aa01007387 */ /* 0x0007e80000100a00 */
[----:B---3--:R-:W3:Y:S01]  /*c1640*/  LDL.LU.64 R170, [R1+0x6b78] ;  /* 0x006b780001aa7983 */ /* 0x008ee20000300a00 */
[C---:B------:R-:W-:Y:S03]  /*c1650*/  HMMA.1688.F32.TF32 R232, R224.reuse, R166, R232 ;  /* 0x000000a6e0e8723c */ /* 0x040fe600000810e8 */
[----:B------:R-:W2:Y:S05]  /*c1660*/  LDL.LU.64 R168, [R1+0x6b70] ;  /* 0x006b700001a87983 */ /* 0x000eaa0000300a00 */
        /* <DEDUP_REMOVED lines=10> */
[C---:B---3--:R-:W-:Y:S11]  /*c1710*/  HMMA.1688.F32.TF32 R244, R224.reuse, R170, R244 ;  /* 0x000000aae0f4723c */ /* 0x048ff600000810f4 */
[----:B------:R-:W-:Y:S11]  /*c1720*/  @!UPT UIADD3 URZ, URZ, URZ, URZ ;  /* 0x0000003f3f3ff290 */ /* 0x000ff6000fffe03f */
[----:B------:R-:W-:Y:S01]  /*c1730*/  @!UPT UIADD3 URZ, URZ, URZ, URZ ;  /* 0x0000003f3f3ff290 */ /* 0x000fe2000fffe03f */
[----:B------:R-:W-:Y:S04]  /*c1740*/  STL.64 [R1+0x3e0], R244 ;  /* 0x0003e0f401007387 */ /* 0x000fe80000100a00 */
[----:B------:R3:W-:Y:S04]  /*c1750*/  STL.64 [R1+0x3e8], R246 ;  /* 0x0003e8f601007387 */ /* 0x0007e80000100a00 */
[----:B---3--:R-:W3:Y:S04]  /*c1760*/  LDL.LU.64 R246, [R1+0x6b68] ;  /* 0x006b680001f67983 */ /* 0x008ee80000300a00 */
[----:B------:R-:W2:Y:S04]  /*c1770*/  LDL.LU.64 R244, [R1+0x6b60] ;  /* 0x006b600001f47983 */ /* 0x000ea80000300a00 */
[----:B------:R-:W-:Y:S04]  /*c1780*/  STL.64 [R1+0x2540], R232 ;  /* 0x002540e801007387 */ /* 0x000fe80000100a00 */
[----:B------:R1:W-:Y:S02]  /*c1790*/  STL.64 [R1+0x2548], R234 ;  /* 0x002548ea01007387 */ /* 0x0003e40000100a00 */
[C---:B-1----:R-:W-:Y:S08]  /*c17a0*/  HMMA.1688.F32.TF32 R232, R224.reuse, R162, R240 ;  /* 0x000000a2e0e8723c */ /* 0x042ff000000810f0 */
[C---:B------:R-:W-:Y:S11]  /*c17b0*/  HMMA.1688.F32.TF32 R240, R224.reuse, R158, R248 ;  /* 0x0000009ee0f0723c */ /* 0x040ff600000810f8 */
[----:B------:R-:W-:Y:S04]  /*c17c0*/  @!UPT UIADD3 URZ, URZ, URZ, URZ ;  /* 0x0000003f3f3ff290 */ /* 0x000fe8000fffe03f */
        /* <DEDUP_REMOVED lines=38> */
[C---:B-1----:R-:W-:Y:S08]  /*c1a30*/  HMMA.1688.F32.TF32 R36, R224.reuse, R98, R28 ;  /* 0x00000062e024723c */ /* 0x042ff0000008101c */
[C---:B------:R-:W-:Y:S08]  /*c1a40*/  HMMA.1688.F32.TF32 R32, R224.reuse, R94, R24 ;  /* 0x0000005ee020723c */ /* 0x040ff00000081018 */
[C---:B------:R-:W-:Y:S08]  /*c1a50*/  HMMA.1688.F32.TF32 R28, R224.reuse, R90, R20 ;  /* 0x0000005ae01c723c */ /* 0x040ff00000081014 */
[C---:B------:R-:W-:Y:S08]  /*c1a60*/  HMMA.1688.F32.TF32 R24, R224.reuse, R86, R16 ;  /* 0x00000056e018723c */ /* 0x040ff00000081010 */
[C---:B------:R-:W-:Y:S08]  /*c1a70*/  HMMA.1688.F32.TF32 R20, R224.reuse, R82, R12 ;  /* 0x00000052e014723c */ /* 0x040ff0000008100c */
[----:B------:R-:W-:Y:S01]  /*c1a80*/  HMMA.1688.F32.TF32 R16, R224, R78, R8 ;  /* 0x0000004ee010723c */ /* 0x000fe20000081008 */
        /* <DEDUP_REMOVED lines=158> */
[----:B------:R1:W-:Y:S01]  /*c2470*/  STL.64 [R1+0x2d08], R206 ;  /* 0x002d08ce01007387 */ /* 0x0003e20000100a00 */
[C---:B------:R-:W-:Y:S03]  /*c2480*/  HMMA.1688.F32.TF32 R60, R220.reuse, R74, R60 ;  /* 0x0000004adc3c723c */ /* 0x040fe6000008103c */
[----:B------:R-:W-:Y:S04]  /*c2490*/  LDS R224, [R2+0xc200] ;  /* 0x00c2000002e07984 */ /* 0x000fe80000000800 */
[----:B------:R-:W-:Y:S01]  /*c24a0*/  LDS R226, [R2+0xe200] ;  /* 0x00e2000002e27984 */ /* 0x000fe20000000800 */
[C---:B-1----:R-:W-:Y:S03]  /*c24b0*/  HMMA.1688.F32.TF32 R204, R220.reuse, R158, R212 ;  /* 0x0000009edccc723c */ /* 0x042fe600000810d4 */
[----:B------:R-:W-:Y:S04]  /*c24c0*/  LDS R225, [R0+0xc200] ;  /* 0x00c2000000e17984 */ /* 0x000fe80000000800 */
[----:B------:R-:W1:Y:S01]  /*c24d0*/  LDS R227, [R0+0xe200] ;  /* 0x00e2000000e37984 */ /* 0x000e620000000800 */
        /* <DEDUP_REMOVED lines=56> */
[----:B---3--:R-:W1:Y:S04]  /*c2860*/  LDL.LU R8, [R1+0xeb0] ;  /* 0x000eb00001087983 */ /* 0x008e680000300800 */
[----:B------:R-:W1:Y:S04]  /*c2870*/  LDL.LU R9, [R1+0xeb4] ;  /* 0x000eb40001097983 */ /* 0x000e680000300800 */
[----:B----4-:R-:W1:Y:S04]  /*c2880*/  LDL.LU R10, [R1+0xeb8] ;  /* 0x000eb800010a7983 */ /* 0x010e680000300800 */
[----:B------:R-:W1:Y:S04]  /*c2890*/  LDL.LU R11, [R1+0xebc] ;  /* 0x000ebc00010b7983 */ /* 0x000e680000300800 */
        /* <DEDUP_REMOVED lines=100> */
[----:B-1----:R-:W-:Y:S08]  /*c2ee0*/  HMMA.1688.F32.TF32 R8, R224, R118, R8 ;  /* 0x00000076e008723c */ /* 0x002ff00000081008 */
[C---:B--2---:R-:W-:Y:S08]  /*c2ef0*/  HMMA.1688.F32.TF32 R232, R220.reuse, R86, R232 ;  /* 0x00000056dce8723c */ /* 0x044ff000000810e8 */
[C---:B------:R-:W-:Y:S11]  /*c2f00*/  HMMA.1688.F32.TF32 R240, R220.reuse, R82, R240 ;  /* 0x00000052dcf0723c */ /* 0x040ff600000810f0 */
[----:B------:R-:W-:Y:S04]  /*c2f10*/  @!UPT UIADD3 URZ, URZ, URZ, URZ ;  /* 0x0000003f3f3ff290 */ /* 0x000fe8000fffe03f */
[----:B------:R-:W-:Y:S04]  /*c2f20*/  STL.64 [R1+0x350], R232 ;  /* 0x000350e801007387 */ /* 0x000fe80000100a00 */
[----:B------:R3:W-:Y:S02]  /*c2f30*/  STL.64 [R1+0x358], R234 ;  /* 0x000358ea01007387 */ /* 0x0007e40000100a00 */
[----:B---3--:R-:W-:Y:S02]  /*c2f40*/  HMMA.1688.F32.TF32 R232, R220, R78, R248 ;  /* 0x0000004edce8723c */ /* 0x008fe400000810f8 */
[----:B------:R-:W-:Y:S04]  /*c2f50*/  STL.64 [R1+0x340], R240 ;  /* 0x000340f001007387 */ /* 0x000fe80000100a00 */
[----:B------:R-:W-:Y:S02]  /*c2f60*/  STL.64 [R1+0x348], R242 ;  /* 0x000348f201007387 */ /* 0x000fe40000100a00 */
[C---:B------:R-:W-:Y:S02]  /*c2f70*/  HMMA.1688.F32.TF32 R212, R224.reuse, R178, R212 ;  /* 0x000000b2e0d4723c */ /* 0x040fe400000810d4 */
[----:B------:R-:W-:Y:S04]  /*c2f80*/  LDS R220, [R2+0xc280] ;  /* 0x00c2800002dc7984 */ /* 0x000fe80000000800 */
[----:B------:R-:W-:Y:S04]  /*c2f90*/  LDS R222, [R2+0xe280] ;  /* 0x00e2800002de7984 */ /* 0x000fe80000000800 */
[----:B------:R-:W-:Y:S04]  /*c2fa0*/  LDS R221, [R0+0xc280] ;  /* 0x00c2800000dd7984 */ /* 0x000fe80000000800 */
[----:B------:R-:W1:Y:S04]  /*c2fb0*/  LDS R223, [R0+0xe280] ;  /* 0x00e2800000df7984 */ /* 0x000e680000000800 */
[----:B------:R-:W-:Y:S04]  /*c2fc0*/  STL.64 [R1+0x330], R232 ;  /* 0x000330e801007387 */ /* 0x000fe80000100a00 */
[----:B------:R2:W-:Y:S02]  /*c2fd0*/  STL.64 [R1+0x338], R234 ;  /* 0x000338ea01007387 */ /* 0x0005e40000100a00 */
[C---:B--2---:R-:W-:Y:S08]  /*c2fe0*/  HMMA.1688.F32.TF32 R232, R224.reuse, R194, R228 ;  /* 0x000000c2e0e8723c */ /* 0x044ff000000810e4 */
[C---:B------:R-:W-:Y:S08]  /*c2ff0*/  HMMA.1688.F32.TF32 R228, R224.reuse, R190, R216 ;  /* 0x000000bee0e4723c */ /* 0x040ff000000810d8 */
[C---:B------:R-:W-:Y:S08]  /*c3000*/  HMMA.1688.F32.TF32 R216, R224.reuse, R186, R204 ;  /* 0x000000bae0d8723c */ /* 0x040ff000000810cc */
[C---:B----4-:R-:W-:Y:S01]  /*c3010*/  HMMA.1688.F32.TF32 R204, R224.reuse, R182, R208 ;  /* 0x000000b6e0cc723c */ /* 0x050fe200000810d0 */
[----:B------:R-:W-:Y:S04]  /*c3020*/  STL.64 [R1+0x110], R232 ;  /* 0x000110e801007387 */ /* 0x000fe80000100a00 */
        /* <DEDUP_REMOVED lines=10> */
[C---:B--2---:R-:W-:Y:S08]  /*c30d0*/  HMMA.1688.F32.TF32 R204, R224.reuse, R170, R196 ;  /* 0x000000aae0cc723c */ /* 0x044ff000000810c4 */
        /* <DEDUP_REMOVED lines=50> */
[----:B--2---:R-:W2:Y:S04]  /*c3400*/  LDL.LU R8, [R1+0xd90] ;  /* 0x000d900001087983 */ /* 0x004ea80000300800 */
[----:B------:R4:W-:Y:S04]  /*c3410*/  STL.64 [R1+0x2b30], R12 ;  /* 0x002b300c01007387 */ /* 0x0009e80000100a00 */
[----:B------:R1:W-:Y:S04]  /*c3420*/  STL.64 [R1+0x2b38], R14 ;  /* 0x002b380e01007387 */ /* 0x0003e80000100a00 */
        /* <DEDUP_REMOVED lines=111> */
[C---:B------:R-:W-:Y:S08]  /*c3b20*/  HMMA.1688.F32.TF32 R40, R220.reuse, R162, R40 ;  /* 0x000000a2dc28723c */ /* 0x040ff00000081028 */
[C---:B----4-:R-:W-:Y:S08]  /*c3b30*/  HMMA.1688.F32.TF32 R56, R220.reuse, R178, R56 ;  /* 0x000000b2dc38723c */ /* 0x050ff00000081038 */
[C---:B------:R-:W-:Y:S08]  /*c3b40*/  HMMA.1688.F32.TF32 R60, R220.reuse, R182, R60 ;  /* 0x000000b6dc3c723c */ /* 0x040ff0000008103c */
[----:B------:R-:W-:Y:S08]  /*c3b50*/  HMMA.1688.F32.TF32 R200, R220, R190, R200 ;  /* 0x000000bedcc8723c */ /* 0x000ff000000810c8 */
[C---:B------:R-:W-:Y:S08]  /*c3b60*/  HMMA.1688.F32.TF32 R208, R224.reuse, R78, R208 ;  /* 0x0000004ee0d0723c */ /* 0x040ff000000810d0 */
[C---:B------:R-:W-:Y:S08]  /*c3b70*/  HMMA.1688.F32.TF32 R232, R224.reuse, R102, R232 ;  /* 0x00000066e0e8723c */ /* 0x040ff000000810e8 */
[C---:B------:R-:W-:Y:S11]  /*c3b80*/  HMMA.1688.F32.TF32 R236, R224.reuse, R106, R236 ;  /* 0x0000006ae0ec723c */ /* 0x040ff600000810ec */
[----:B------:R-:W-:Y:S11]  /*c3b90*/  @!UPT UIADD3 URZ, URZ, URZ, URZ ;  /* 0x0000003f3f3ff290 */ /* 0x000ff6000fffe03f */
[----:B------:R-:W-:Y:S01]  /*c3ba0*/  @!UPT UIADD3 URZ, URZ, URZ, URZ ;  /* 0x0000003f3f3ff290 */ /* 0x000fe2000fffe03f */
[----:B------:R-:W-:Y:S04]  /*c3bb0*/  STL.64 [R1+0x2b10], R236 ;  /* 0x002b10ec01007387 */ /* 0x000fe80000100a00 */
[----:B------:R1:W-:Y:S04]  /*c3bc0*/  STL.64 [R1+0x2b18], R238 ;  /* 0x002b18ee01007387 */ /* 0x0003e80000100a00 */
[----:B-1----:R-:W2:Y:S04]  /*c3bd0*/  LDL.LU.64 R238, [R1+0x6b58] ;  /* 0x006b580001ee7983 */ /* 0x002ea80000300a00 */
[----:B------:R-:W3:Y:S04]  /*c3be0*/  LDL.LU.64 R236, [R1+0x6b50] ;  /* 0x006b500001ec7983 */ /* 0x000ee80000300a00 */
        /* <DEDUP_REMOVED lines=9> */
[----:B------:R-:W-:Y:S08]  /*c3c80*/  HMMA.1688.F32.TF32 R216, R224, R82, R204 ;  /* 0x00000052e0d8723c */ /* 0x000ff000000810cc */
[C---:B------:R-:W-:Y:S01]  /*c3c90*/  HMMA.1688.F32.TF32 R196, R220.reuse, R186, R196 ;  /* 0x000000badcc4723c */ /* 0x040fe200000810c4 */
[----:B------:R-:W-:Y:S04]  /*c3ca0*/  STL.64 [R1+0x2ae0], R240 ;  /* 0x002ae0f001007387 */ /* 0x000fe80000100a00 */
[----:B------:R-:W-:Y:S03]  /*c3cb0*/  LDS R224, [R2+0xc300] ;  /* 0x00c3000002e07984 */ /* 0x000fe60000000800 */
        /* <DEDUP_REMOVED lines=33> */
[----:B------:R-:W1:Y:S05]  /*c3ed0*/  LDS R227, [R0+0xe300] ;  /* 0x00e3000000e37984 */ /* 0x000e6a0000000800 */
        /* <DEDUP_REMOVED lines=24> */
[----:B----4-:R-:W4:Y:S04]  /*c4060*/  LDL.LU R12, [R1+0xc50] ;  /* 0x000c5000010c7983 */ /* 0x010f280000300800 */
[----:B------:R-:W-:Y:S04]  /*c4070*/  STL.64 [R1+0x2990], R8 ;  /* 0x0029900801007387 */ /* 0x000fe80000100a00 */
[----:B------:R-:W-:Y:S04]  /*c4080*/  STL.64 [R1+0x2998], R10 ;  /* 0x0029980a01007387 */ /* 0x000fe80000100a00 */
[----:B------:R1:W-:Y:S04]  /*c4090*/  STL.64 [R1+0x2980], R4 ;  /* 0x0029800401007387 */ /* 0x0003e80000100a00 */
[----:B------:R2:W-:Y:S04]  /*c40a0*/  STL.64 [R1+0x2988], R6 ;  /* 0x0029880601007387 */ /* 0x0005e80000100a00 */
[----:B------:R-:W4:Y:S04]  /*c40b0*/  LDL.LU R13, [R1+0xc54] ;  /* 0x000c5400010d7983 */ /* 0x000f280000300800 */
[----:B-1----:R-:W4:Y:S04]  /*c40c0*/  LDL.LU R14, [R1+0xc58] ;  /* 0x000c5800010e7983 */ /* 0x002f280000300800 */
        /* <DEDUP_REMOVED lines=81> */
[C---:B---3--:R-:W-:Y:S03]  /*c45e0*/  HMMA.1688.F32.TF32 R216, R220.reuse, R126, R4 ;  /* 0x0000007edcd8723c */ /* 0x048fe60000081004 */
[----:B------:R-:W3:Y:S11]  /*c45f0*/  LDL.LU R4, [R1+0xc30] ;  /* 0x000c300001047983 */ /* 0x000ef60000300800 */
[----:B------:R-:W-:Y:S09]  /*c4600*/  @!UPT UIADD3 URZ, URZ, URZ, URZ ;  /* 0x0000003f3f3ff290 */ /* 0x000ff2000fffe03f */
[----:B------:R-:W-:Y:S04]  /*c4610*/  STL.64 [R1+0x2970], R216 ;  /* 0x002970d801007387 */ /* 0x000fe80000100a00 */
[----:B------:R2:W-:Y:S04]  /*c4620*/  STL.64 [R1+0x2978], R218 ;  /* 0x002978da01007387 */ /* 0x0005e80000100a00 */
[----:B------:R-:W3:Y:S04]  /*c4630*/  LDL.LU R5, [R1+0xc34] ;  /* 0x000c340001057983 */ /* 0x000ee80000300800 */
[----:B------:R-:W3:Y:S04]  /*c4640*/  LDL.LU R6, [R1+0xc38] ;  /* 0x000c380001067983 */ /* 0x000ee80000300800 */
[----:B------:R-:W3:Y:S01]  /*c4650*/  LDL.LU R7, [R1+0xc3c] ;  /* 0x000c3c0001077983 */ /* 0x000ee20000300800 */
[C---:B--2---:R-:W-:Y:S08]  /*c4660*/  HMMA.1688.F32.TF32 R216, R220.reuse, R122, R204 ;  /* 0x0000007adcd8723c */ /* 0x044ff000000810cc */
        /* <DEDUP_REMOVED lines=35> */
[----:B------:R1:W-:Y:S04]  /*c48a0*/  STL.64 [R1+0x68], R38 ;  /* 0x0000682601007387 */ /* 0x0003e80000100a00 */
[----:B------:R-:W-:Y:S01]  /*c48b0*/  LDS R220, [R2+0xc380] ;  /* 0x00c3800002dc7984 */ /* 0x000fe20000000800 */
        /* <DEDUP_REMOVED lines=21> */
[----:B------:R2:W-:Y:S04]  /*c4a10*/  STL.64 [R1], R16 ;  /* 0x0000001001007387 */ /* 0x0005e80000100a00 */
[----:B------:R4:W-:Y:S04]  /*c4a20*/  STL.64 [R1+0x8], R18 ;  /* 0x0000081201007387 */ /* 0x0009e80000100a00 */
[----:B------:R-:W-:Y:S04]  /*c4a30*/  STL.64 [R1+0x6840], R248 ;  /* 0x006840f801007387 */ /* 0x000fe80000100a00 */
[----:B------:R-:W-:Y:S04]  /*c4a40*/  STL [R1+0x685c], R240 ;  /* 0x00685cf001007387 */ /* 0x000fe80000100800 */
[----:B------:R-:W-:Y:S04]  /*c4a50*/  STL [R1+0x6858], R241 ;  /* 0x006858f101007387 */ /* 0x000fe80000100800 */
[----:B------:R-:W-:Y:S04]  /*c4a60*/  STL [R1+0x6854], R242 ;  /* 0x006854f201007387 */ /* 0x000fe80000100800 */
[----:B------:R-:W-:Y:S01]  /*c4a70*/  STL [R1+0x6850], R243 ;  /* 0x006850f301007387 */ /* 0x000fe20000100800 */
        /* <DEDUP_REMOVED lines=9> */
[----:B--2---:R-:W2:Y:S04]  /*c4b10*/  LDL.LU R16, [R1+0xb50] ;  /* 0x000b500001107983 */ /* 0x004ea80000300800 */
        /* <DEDUP_REMOVED lines=59> */
[----:B------:R-:W-:Y:S04]  /*c4ed0*/  STL [R1+0x686c], R232 ;  /* 0x00686ce801007387 */ /* 0x000fe80000100800 */
[----:B------:R-:W-:Y:S04]  /*c4ee0*/  STL [R1+0x6868], R233 ;  /* 0x006868e901007387 */ /* 0x000fe80000100800 */
[----:B------:R1:W-:Y:S04]  /*c4ef0*/  STL [R1+0x6864], R234 ;  /* 0x006864ea01007387 */ /* 0x0003e80000100800 */
[----:B------:R1:W-:Y:S01]  /*c4f00*/  STL [R1+0x6860], R235 ;  /* 0x006860eb01007387 */ /* 0x0003e20000100800 */
[C---:B---3--:R-:W-:Y:S08]  /*c4f10*/  HMMA.1688.F32.TF32 R4, R224.reuse, R102, R4 ;  /* 0x00000066e004723c */ /* 0x048ff00000081004 */
[C---:B--2---:R-:W-:Y:S08]  /*c4f20*/  HMMA.1688.F32.TF32 R60, R224.reuse, R154, R60 ;  /* 0x0000009ae03c723c */ /* 0x044ff0000008103c */
[C---:B----4-:R-:W-:Y:S08]  /*c4f30*/  HMMA.1688.F32.TF32 R196, R224.reuse, R158, R196 ;  /* 0x0000009ee0c4723c */ /* 0x050ff000000810c4 */
[C---:B------:R-:W-:Y:S08]  /*c4f40*/  HMMA.1688.F32.TF32 R52, R224.reuse, R74, R52 ;  /* 0x0000004ae034723c */ /* 0x040ff00000081034 */
[----:B------:R-:W-:Y:S01]  /*c4f50*/  HMMA.1688.F32.TF32 R56, R224, R70, R56 ;  /* 0x00000046e038723c */ /* 0x000fe20000081038 */
[----:B-1----:R-:W-:Y:S01]  /*c4f60*/  IMAD.MOV.U32 R234, RZ, RZ, R62 ;  /* 0x000000ffffea7224 */ /* 0x002fe200078e003e */
[----:B------:R-:W-:Y:S01]  /*c4f70*/  MOV R233, R61 ;  /* 0x0000003d00e97202 */ /* 0x000fe20000000f00 */
[----:B------:R-:W-:-:S02]  /*c4f80*/  IMAD.MOV.U32 R235, RZ, RZ, R63 ;  /* 0x000000ffffeb7224 */ /* 0x000fc400078e003f */
[----:B------:R-:W-:Y:S02]  /*c4f90*/  IMAD.MOV.U32 R232, RZ, RZ, R60 ;  /* 0x000000ffffe87224 */ /* 0x000fe400078e003c */
[----:B------:R-:W-:Y:S04]  /*c4fa0*/  STL.64 [R1+0x28b0], R196 ;  /* 0x0028b0c401007387 */ /* 0x000fe80000100a00 */
[----:B------:R-:W-:Y:S04]  /*c4fb0*/  STL.64 [R1+0x28b8], R198 ;  /* 0x0028b8c601007387 */ /* 0x000fe80000100a00 */
[----:B------:R-:W-:Y:S04]  /*c4fc0*/  STL.64 [R1+0x6878], R234 ;  /* 0x006878ea01007387 */ /* 0x000fe80000100a00 */
[----:B------:R-:W-:Y:S01]  /*c4fd0*/  STL.64 [R1+0x6870], R232 ;  /* 0x006870e801007387 */ /* 0x000fe20000100a00 */
[----:B------:R-:W-:Y:S01]  /*c4fe0*/  MOV R240, R52 ;  /* 0x0000003400f07202 */ /* 0x000fe20000000f00 */
[----:B------:R-:W-:-:S02]  /*c4ff0*/  IMAD.MOV.U32 R241, RZ, RZ, R53 ;  /* 0x000000fffff17224 */ /* 0x000fc400078e0035 */
[----:B------:R-:W-:Y:S01]  /*c5000*/  STL.64 [R1+0x2890], R56 ;  /* 0x0028903801007387 */ /* 0x000fe20000100a00 */
[----:B------:R-:W-:Y:S01]  /*c5010*/  IMAD.MOV.U32 R242, RZ, RZ, R54 ;  /* 0x000000fffff27224 */ /* 0x000fe200078e0036 */
[----:B------:R-:W-:Y:S02]  /*c5020*/  MOV R243, R55 ;  /* 0x0000003700f37202 */ /* 0x000fe40000000f00 */
[----:B------:R1:W-:Y:S01]  /*c5030*/  STL.64 [R1+0x2898], R58 ;  /* 0x0028983a01007387 */ /* 0x0003e20000100a00 */
[C---:B------:R-:W-:Y:S08]  /*c5040*/  HMMA.1688.F32.TF32 R52, R224.reuse, R146, R44 ;  /* 0x00000092e034723c */ /* 0x040ff0000008102c */
[C---:B-1----:R-:W-:Y:S08]  /*c5050*/  HMMA.1688.F32.TF32 R56, R224.reuse, R150, R48 ;  /* 0x00000096e038723c */ /* 0x042ff00000081030 */
        /* <DEDUP_REMOVED lines=126> */
[----:B----4-:R-:W4:Y:S04]  /*c5840*/  LDL.LU R4, [R1+0xa50] ;  /* 0x000a500001047983 */ /* 0x010f280000300800 */
[----:B------:R-:W4:Y:S01]  /*c5850*/  LDL.LU R5, [R1+0xa54] ;  /* 0x000a540001057983 */ /* 0x000f220000300800 */
[C---:B--2---:R-:W-:Y:S08]  /*c5860*/  HMMA.1688.F32.TF32 R40, R220.reuse, R170, R40 ;  /* 0x000000aadc28723c */ /* 0x044ff00000081028 */
[C---:B---3--:R-:W-:Y:S08]  /*c5870*/  HMMA.1688.F32.TF32 R44, R220.reuse, R174, R44 ;  /* 0x000000aedc2c723c */ /* 0x048ff0000008102c */
[C---:B------:R-:W-:Y:S08]  /*c5880*/  HMMA.1688.F32.TF32 R52, R220.reuse, R182, R52 ;  /* 0x000000b6dc34723c */ /* 0x040ff00000081034 */
[C---:B------:R-:W-:Y:S08]  /*c5890*/  HMMA.1688.F32.TF32 R56, R220.reuse, R186, R56 ;  /* 0x000000badc38723c */ /* 0x040ff00000081038 */
[----:B------:R-:W-:Y:S08]  /*c58a0*/  HMMA.1688.F32.TF32 R60, R220, R190, R60 ;  /* 0x000000bedc3c723c */ /* 0x000ff0000008103c */
[C---:B------:R-:W-:Y:S08]  /*c58b0*/  HMMA.1688.F32.TF32 R200, R224.reuse, R78, R200 ;  /* 0x0000004ee0c8723c */ /* 0x040ff000000810c8 */
[C---:B------:R-:W-:Y:S08]  /*c58c0*/  HMMA.1688.F32.TF32 R208, R224.reuse, R86, R208 ;  /* 0x00000056e0d0723c */ /* 0x040ff000000810d0 */
[C---:B------:R-:W-:Y:S08]  /*c58d0*/  HMMA.1688.F32.TF32 R232, R224.reuse, R98, R228 ;  /* 0x00000062e0e8723c */ /* 0x040ff000000810e4 */
[C---:B------:R-:W-:Y:S08]  /*c58e0*/  HMMA.1688.F32.TF32 R228, R224.reuse, R94, R216 ;  /* 0x0000005ee0e4723c */ /* 0x040ff000000810d8 */
[C---:B------:R-:W-:Y:S08]  /*c58f0*/  HMMA.1688.F32.TF32 R216, R224.reuse, R90, R204 ;  /* 0x0000005ae0d8723c */ /* 0x040ff000000810cc */
[----:B------:R-:W-:Y:S08]  /*c5900*/  HMMA.1688.F32.TF32 R204, R224, R82, R212 ;  /* 0x00000052e0cc723c */ /* 0x000ff000000810d4 */
        /* <DEDUP_REMOVED lines=34> */
[----:B------:R-:W-:Y:S03]  /*c5b30*/  HMMA.1688.F32.TF32 R32, R220, R158, R32 ;  /* 0x0000009edc20723c */ /* 0x000fe60000081020 */
[----:B------:R1:W-:Y:S01]  /*c5b40*/  STL.64 [R1+0x26e8], R38 ;  /* 0x0026e82601007387 */ /* 0x0003e20000100a00 */
[----:B------:R-:W-:-:S02]  /*c5b50*/  IMAD.MOV.U32 R6, RZ, RZ, R252 ;  /* 0x000000ffff067224 */ /* 0x000fc400078e00fc */
[----:B------:R-:W-:Y:S01]  /*c5b60*/  IMAD.MOV.U32 R7, RZ, RZ, R236 ;  /* 0x000000ffff077224 */ /* 0x000fe200078e00ec */
        /* <DEDUP_REMOVED lines=11> */
[----:B------:R-:W-:Y:S07]  /*c5c20*/  STL.64 [R1+0x26d0], R36 ;  /* 0x0026d02401007387 */ /* 0x000fee0000100a00 */
[----:B----4-:R-:W-:Y:S01]  /*c5c30*/  HMMA.1688.F32.TF32 R4, R220, R138, R4 ;  /* 0x0000008adc04723c */ /* 0x010fe20000081004 */
        /* <DEDUP_REMOVED lines=69> */
[----:B------:R-:W4:Y:S04]  /*c6090*/  LDL.LU R9, [R1+0x974] ;  /* 0x0009740001097983 */ /* 0x000f280000300800 */
[----:B-1----:R-:W4:Y:S04]  /*c60a0*/  LDL.LU R10, [R1+0x978] ;  /* 0x00097800010a7983 */ /* 0x002f280000300800 */
[----:B------:R-:W4:Y:S01]  /*c60b0*/  LDL.LU R11, [R1+0x97c] ;  /* 0x00097c00010b7983 */ /* 0x000f220000300800 */
[----:B------:R-:W-:Y:S01]  /*c60c0*/  IMAD.MOV.U32 R236, RZ, RZ, R7 ;  /* 0x000000ffffec7224 */ /* 0x000fe200078e0007 */
[----:B------:R-:W-:-:S02]  /*c60d0*/  MOV R252, R6 ;  /* 0x0000000600fc7202 */ /* 0x000fc40000000f00 */
[----:B------:R-:W4:Y:S04]  /*c60e0*/  LDL.LU R4, [R1+0x1d0] ;  /* 0x0001d00001047983 */ /* 0x000f280000300800 */
[----:B------:R-:W4:Y:S04]  /*c60f0*/  LDL.LU R5, [R1+0x1d4] ;  /* 0x0001d40001057983 */ /* 0x000f280000300800 */
[----:B------:R-:W4:Y:S04]  /*c6100*/  LDL.LU R6, [R1+0x1d8] ;  /* 0x0001d80001067983 */ /* 0x000f280000300800 */
[----:B------:R-:W4:Y:S04]  /*c6110*/  LDL.LU R7, [R1+0x1dc] ;  /* 0x0001dc0001077983 */ /* 0x000f280000300800 */
[----:B------:R1:W-:Y:S04]  /*c6120*/  STL [R1+0x683c], R236 ;  /* 0x00683cec01007387 */ /* 0x0003e80000100800 */
[----:B------:R1:W-:Y:S01]  /*c6130*/  STL [R1+0x6838], R252 ;  /* 0x006838fc01007387 */ /* 0x0003e20000100800 */
[C---:B--2---:R-:W-:Y:S08]  /*c6140*/  HMMA.1688.F32.TF32 R52, R220.reuse, R130, R52 ;  /* 0x00000082dc34723c */ /* 0x044ff00000081034 */
[----:B---3--:R-:W-:Y:S11]  /*c6150*/  HMMA.1688.F32.TF32 R56, R220, R134, R56 ;  /* 0x00000086dc38723c */ /* 0x008ff60000081038 */
[----:B------:R-:W-:Y:S05]  /*c6160*/  @!UPT UIADD3 URZ, URZ, URZ, URZ ;  /* 0x0000003f3f3ff290 */ /* 0x000fea000fffe03f */
[----:B-1----:R-:W-:Y:S01]  /*c6170*/  IMAD.MOV.U32 R236, RZ, RZ, R54 ;  /* 0x000000ffffec7224 */ /* 0x002fe200078e0036 */
[----:B------:R-:W-:-:S06]  /*c6180*/  MOV R252, R55 ;  /* 0x0000003700fc7202 */ /* 0x000fcc0000000f00 */
[----:B------:R-:W-:Y:S04]  /*c6190*/  STL.64 [R1+0x2640], R56 ;  /* 0x0026403801007387 */ /* 0x000fe80000100a00 */
[----:B------:R-:W-:Y:S04]  /*c61a0*/  STL.64 [R1+0x2648], R58 ;  /* 0x0026483a01007387 */ /* 0x000fe80000100a00 */
[----:B------:R1:W-:Y:S02]  /*c61b0*/  STL.64 [R1+0x2630], R52 ;  /* 0x0026303401007387 */ /* 0x0003e40000100a00 */
[C---:B-1----:R-:W-:Y:S08]  /*c61c0*/  HMMA.1688.F32.TF32 R52, R220.reuse, R126, R48 ;  /* 0x0000007edc34723c */ /* 0x042ff00000081030 */
[C---:B------:R-:W-:Y:S08]  /*c61d0*/  HMMA.1688.F32.TF32 R48, R220.reuse, R122, R44 ;  /* 0x0000007adc30723c */ /* 0x040ff0000008102c */
[C---:B------:R-:W-:Y:S07]  /*c61e0*/  HMMA.1688.F32.TF32 R44, R220.reuse, R118, R20 ;  /* 0x00000076dc2c723c */ /* 0x040fee0000081014 */
[----:B------:R-:W-:Y:S04]  /*c61f0*/  STL.64 [R1+0x2620], R52 ;  /* 0x0026203401007387 */ /* 0x000fe80000100a00 */
[----:B------:R-:W-:Y:S04]  /*c6200*/  STL.64 [R1+0x2628], R54 ;  /* 0x0026283601007387 */ /* 0x000fe80000100a00 */
[----:B------:R-:W2:Y:S04]  /*c6210*/  LDL.LU R20, [R1+0x960] ;  /* 0x0009600001147983 */ /* 0x000ea80000300800 */
[----:B------:R-:W-:Y:S04]  /*c6220*/  STL.64 [R1+0x2610], R48 ;  /* 0x0026103001007387 */ /* 0x000fe80000100a00 */
[----:B------:R-:W-:Y:S04]  /*c6230*/  STL.64 [R1+0x2618], R50 ;  /* 0x0026183201007387 */ /* 0x000fe80000100a00 */
[----:B------:R-:W-:Y:S04]  /*c6240*/  STL.64 [R1+0x2600], R44 ;  /* 0x0026002c01007387 */ /* 0x000fe80000100a00 */
[----:B------:R1:W-:Y:S04]  /*c6250*/  STL.64 [R1+0x2608], R46 ;  /* 0x0026082e01007387 */ /* 0x0003e80000100a00 */
[----:B------:R-:W2:Y:S04]  /*c6260*/  LDL.LU R21, [R1+0x964] ;  /* 0x0009640001157983 */ /* 0x000ea80000300800 */
[----:B------:R-:W2:Y:S01]  /*c6270*/  LDL.LU R22, [R1+0x968] ;  /* 0x0009680001167983 */ /* 0x000ea20000300800 */
[C---:B-1----:R-:W-:Y:S03]  /*c6280*/  HMMA.1688.F32.TF32 R44, R220.reuse, R114, R40 ;  /* 0x00000072dc2c723c */ /* 0x042fe60000081028 */
[----:B------:R-:W2:Y:S05]  /*c6290*/  LDL.LU R23, [R1+0x96c] ;  /* 0x00096c0001177983 */ /* 0x000eaa0000300800 */
[C---:B------:R-:W-:Y:S08]  /*c62a0*/  HMMA.1688.F32.TF32 R40, R220.reuse, R110, R36 ;  /* 0x0000006edc28723c */ /* 0x040ff00000081024 */
[C---:B------:R-:W-:Y:S07]  /*c62b0*/  HMMA.1688.F32.TF32 R36, R220.reuse, R106, R16 ;  /* 0x0000006adc24723c */ /* 0x040fee0000081010 */
[----:B------:R-:W-:Y:S04]  /*c62c0*/  STL.64 [R1+0x25f0], R44 ;  /* 0x0025f02c01007387 */ /* 0x000fe80000100a00 */
[----:B------:R-:W-:Y:S04]  /*c62d0*/  STL.64 [R1+0x25f8], R46 ;  /* 0x0025f82e01007387 */ /* 0x000fe80000100a00 */
[----:B------:R-:W3:Y:S04]  /*c62e0*/  LDL.LU R16, [R1+0x950] ;  /* 0x0009500001107983 */ /* 0x000ee80000300800 */
[----:B------:R-:W-:Y:S04]  /*c62f0*/  STL.64 [R1+0x25e0], R40 ;  /* 0x0025e02801007387 */ /* 0x000fe80000100a00 */
[----:B------:R1:W-:Y:S04]  /*c6300*/  STL.64 [R1+0x25e8], R42 ;  /* 0x0025e82a01007387 */ /* 0x0003e80000100a00 */
[----:B------:R-:W-:Y:S04]  /*c6310*/  STL.64 [R1+0x25d0], R36 ;  /* 0x0025d02401007387 */ /* 0x000fe80000100a00 */
[----:B------:R4:W-:Y:S01]  /*c6320*/  STL.64 [R1+0x25d8], R38 ;  /* 0x0025d82601007387 */ /* 0x0009e20000100a00 */
[C---:B-1----:R-:W-:Y:S03]  /*c6330*/  HMMA.1688.F32.TF32 R40, R220.reuse, R102, R64 ;  /* 0x00000066dc28723c */ /* 0x042fe60000081040 */
[----:B------:R-:W3:Y:S04]  /*c6340*/  LDL.LU R17, [R1+0x954] ;  /* 0x0009540001117983 */ /* 0x000ee80000300800 */
[----:B------:R-:W3:Y:S01]  /*c6350*/  LDL.LU R18, [R1+0x958] ;  /* 0x0009580001127983 */ /* 0x000ee20000300800 */
[C---:B----4-:R-:W-:Y:S03]  /*c6360*/  HMMA.1688.F32.TF32 R36, R220.reuse, R98, R32 ;  /* 0x00000062dc24723c */ /* 0x050fe60000081020 */
[----:B------:R-:W3:Y:S05]  /*c6370*/  LDL.LU R19, [R1+0x95c] ;  /* 0x00095c0001137983 */ /* 0x000eea0000300800 */
        /* <DEDUP_REMOVED lines=17> */
[C---:B-1----:R-:W-:Y:S03]  /*c6490*/  HMMA.1688.F32.TF32 R24, R220.reuse, R82, R8 ;  /* 0x00000052dc18723c */ /* 0x042fe60000081008 */
[----:B------:R-:W4:Y:S05]  /*c64a0*/  LDL.LU R8, [R1+0x930] ;  /* 0x0009300001087983 */ /* 0x000f2a0000300800 */
[----:B------:R-:W-:Y:S01]  /*c64b0*/  HMMA.1688.F32.TF32 R4, R220, R78, R4 ;  /* 0x0000004edc04723c */ /* 0x000fe20000081004 */
[----:B------:R-:W-:Y:S01]  /*c64c0*/  IMAD.MOV.U32 R9, RZ, RZ, R247 ;  /* 0x000000ffff097224 */ /* 0x000fe200078e00f7 */
[----:B------:R-:W-:Y:S01]  /*c64d0*/  MOV R11, R244 ;  /* 0x000000f4000b7202 */ /* 0x000fe20000000f00 */
[----:B------:R-:W-:Y:S01]  /*c64e0*/  IMAD.MOV.U32 R10, RZ, RZ, R246 ;  /* 0x000000ffff0a7224 */ /* 0x000fe200078e00f6 */
[----:B------:R-:W-:Y:S04]  /*c64f0*/  LDS R220, [R2+0xc480] ;  /* 0x00c4800002dc7984 */ /* 0x000fe80000000800 */
[----:B------:R-:W-:Y:S04]  /*c6500*/  LDS R222, [R2+0xe480] ;  /* 0x00e4800002de7984 */ /* 0x000fe80000000800 */
[----:B------:R-:W-:Y:S04]  /*c6510*/  LDS R221, [R0+0xc480] ;  /* 0x00c4800000dd7984 */ /* 0x000fe80000000800 */
[----:B------:R-:W-:Y:S04]  /*c6520*/  STL.64 [R1+0x2570], R24 ;  /* 0x0025701801007387 */ /* 0x000fe80000100a00 */
[----:B------:R-:W-:Y:S04]  /*c6530*/  STL.64 [R1+0x2578], R26 ;  /* 0x0025781a01007387 */ /* 0x000fe80000100a00 */
[----:B------:R1:W-:Y:S04]  /*c6540*/  STL.64 [R1+0x2520], R4 ;  /* 0x0025200401007387 */ /* 0x0003e80000100a00 */
[----:B------:R1:W-:Y:S04]  /*c6550*/  STL.64 [R1+0x2528], R6 ;  /* 0x0025280601007387 */ /* 0x0003e80000100a00 */
[----:B------:R-:W2:Y:S01]  /*c6560*/  LDS R223, [R0+0xe480] ;  /* 0x00e4800000df7984 */ /* 0x000ea20000000800 */
[----:B-1----:R-:W-:-:S02]  /*c6570*/  IMAD.MOV.U32 R4, RZ, RZ, R239 ;  /* 0x000000ffff047224 */ /* 0x002fc400078e00ef */
[----:B------:R-:W-:Y:S01]  /*c6580*/  IMAD.MOV.U32 R5, RZ, RZ, R238 ;  /* 0x000000ffff057224 */ /* 0x000fe200078e00ee */
[----:B------:R-:W-:Y:S01]  /*c6590*/  MOV R6, R237 ;  /* 0x000000ed00067202 */ /* 0x000fe20000000f00 */
[----:B------:R-:W-:-:S07]  /*c65a0*/  IMAD.MOV.U32 R7, RZ, RZ, R3 ;  /* 0x000000ffff077224 */ /* 0x000fce00078e0003 */
[C---:B------:R-:W-:Y:S08]  /*c65b0*/  HMMA.1688.F32.TF32 R4, R224.reuse, R178, R4 ;  /* 0x000000b2e004723c */ /* 0x040ff00000081004 */
[C---:B--2---:R-:W-:Y:S11]  /*c65c0*/  HMMA.1688.F32.TF32 R20, R224.reuse, R194, R20 ;  /* 0x000000c2e014723c */ /* 0x044ff60000081014 */
[----:B------:R-:W-:Y:S11]  /*c65d0*/  @!UPT UIADD3 URZ, URZ, URZ, URZ ;  /* 0x0000003f3f3ff290 */ /* 0x000ff6000fffe03f */
[----:B------:R-:W-:Y:S02]  /*c65e0*/  @!UPT UIADD3 URZ, URZ, URZ, URZ ;  /* 0x0000003f3f3ff290 */ /* 0x000fe4000fffe03f */
[----:B------:R-:W-:Y:S01]  /*c65f0*/  IMAD.MOV.U32 R244, RZ, RZ, R23 ;  /* 0x000000fffff47224 */ /* 0x000fe200078e0017 */
[----:B------:R-:W-:Y:S01]  /*c6600*/  MOV R246, R22 ;  /* 0x0000001600f67202 */ /* 0x000fe20000000f00 */
[----:B------:R-:W-:Y:S01]  /*c6610*/  IMAD.MOV.U32 R247, RZ, RZ, R21 ;  /* 0x000000fffff77224 */ /* 0x000fe200078e0015 */
[----:B------:R-:W-:Y:S04]  /*c6620*/  STL [R1+0x2510], R20 ;  /* 0x0025101401007387 */ /* 0x000fe80000100800 */
[----:B------:R-:W-:Y:S01]  /*c6630*/  STL [R1+0x6818], R244 ;  /* 0x006818f401007387 */ /* 0x000fe20000100800 */
[C---:B---3--:R-:W-:Y:S03]  /*c6640*/  HMMA.1688.F32.TF32 R16, R224.reuse, R190, R16 ;  /* 0x000000bee010723c */ /* 0x048fe60000081010 */
[----:B------:R-:W-:Y:S04]  /*c6650*/  STL [R1+0x6814], R246 ;  /* 0x006814f601007387 */ /* 0x000fe80000100800 */
[----:B------:R1:W-:Y:S11]  /*c6660*/  STL [R1+0x6810], R247 ;  /* 0x006810f701007387 */ /* 0x0003f60000100800 */
[----:B------:R-:W-:Y:S06]  /*c6670*/  @!UPT UIADD3 URZ, URZ, URZ, URZ ;  /* 0x0000003f3f3ff290 */ /* 0x000fec000fffe03f */
[----:B------:R-:W-:Y:S01]  /*c6680*/  IMAD.MOV.U32 R3, RZ, RZ, R19 ;  /* 0x000000ffff037224 */ /* 0x000fe200078e0013 */
[----:B------:R-:W-:Y:S01]  /*c6690*/  MOV R238, R17 ;  /* 0x0000001100ee7202 */ /* 0x000fe20000000f00 */
[----:B------:R-:W-:Y:S02]  /*c66a0*/  IMAD.MOV.U32 R237, RZ, RZ, R18 ;  /* 0x000000ffffed7224 */ /* 0x000fe400078e0012 */
[----:B------:R-:W-:Y:S01]  /*c66b0*/  IMAD.MOV.U32 R239, RZ, RZ, R16 ;  /* 0x000000ffffef7224 */ /* 0x000fe200078e0010 */
[----:B------:R-:W-:Y:S04]  /*c66c0*/  STL [R1+0x6828], R3 ;  /* 0x0068280301007387 */ /* 0x000fe80000100800 */
[----:B------:R-:W-:Y:S04]  /*c66d0*/  STL [R1+0x6824], R237 ;  /* 0x006824ed01007387 */ /* 0x000fe80000100800 */
[----:B------:R2:W-:Y:S04]  /*c66e0*/  STL [R1+0x6820], R238 ;  /* 0x006820ee01007387 */ /* 0x0005e80000100800 */
[----:B------:R3:W-:Y:S01]  /*c66f0*/  STL [R1+0x681c], R239 ;  /* 0x00681cef01007387 */ /* 0x0007e20000100800 */
[C---:B----4-:R-:W-:Y:S08]  /*c6700*/  HMMA.1688.F32.TF32 R12, R224.reuse, R186, R12 ;  /* 0x000000bae00c723c */ /* 0x050ff0000008100c */
[----:B------:R-:W-:Y:S11]  /*c6710*/  HMMA.1688.F32.TF32 R8, R224, R182, R8 ;  /* 0x000000b6e008723c */ /* 0x000ff60000081008 */
[----:B------:R-:W-:Y:S05]  /*c6720*/  @!UPT UIADD3 URZ, URZ, URZ, URZ ;  /* 0x0000003f3f3ff290 */ /* 0x000fea000fffe03f */
[----:B-1----:R-:W-:Y:S01]  /*c6730*/  IMAD.MOV.U32 R247, RZ, RZ, R15 ;  /* 0x000000fffff77224 */ /* 0x002fe200078e000f */
[----:B------:R-:W-:Y:S01]  /*c6740*/  MOV R244, R13 ;  /* 0x0000000d00f47202 */ /* 0x000fe20000000f00 */
[----:B------:R-:W-:Y:S01]  /*c6750*/  IMAD.MOV.U32 R246, RZ, RZ, R14 ;  /* 0x000000fffff67224 */ /* 0x000fe200078e000e */
[----:B------:R-:W-:Y:S05]  /*c6760*/  STL [R1+0x24e0], R12 ;  /* 0x0024e00c01007387 */ /* 0x000fea0000100800 */
[----:B--2---:R-:W-:Y:S01]  /*c6770*/  IMAD.MOV.U32 R238, RZ, RZ, R10 ;  /* 0x000000ffffee7224 */ /* 0x004fe200078e000a */
[----:B---3--:R-:W-:Y:S01]  /*c6780*/  MOV R239, R11 ;  /* 0x0000000b00ef7202 */ /* 0x008fe20000000f00 */
[----:B------:R-:W-:Y:S01]  /*c6790*/  IMAD.MOV.U32 R237, RZ, RZ, R9 ;  /* 0x000000ffffed7224 */ /* 0x000fe200078e0009 */
[----:B------:R1:W-:Y:S04]  /*c67a0*/  STL [R1+0x6834], R247 ;  /* 0x006834f701007387 */ /* 0x0003e80000100800 */
[----:B------:R2:W-:Y:S04]  /*c67b0*/  STL [R1+0x6830], R246 ;  /* 0x006830f601007387 */ /* 0x0005e80000100800 */
[----:B------:R3:W-:Y:S04]  /*c67c0*/  STL [R1+0x682c], R244 ;  /* 0x00682cf401007387 */ /* 0x0007e80000100800 */
[----:B------:R-:W-:Y:S01]  /*c67d0*/  STL.64 [R1+0x6898], R238 ;  /* 0x006898ee01007387 */ /* 0x000fe20000100a00 */
[----:B-1----:R-:W-:-:S03]  /*c67e0*/  IMAD.MOV.U32 R247, RZ, RZ, R5 ;  /* 0x000000fffff77224 */ /* 0x002fc600078e0005 */
[----:B------:R-:W-:Y:S01]  /*c67f0*/  STL.64 [R1+0x6890], R236 ;  /* 0x006890ec01007387 */ /* 0x000fe20000100a00 */
[----:B--2---:R-:W-:-:S03]  /*c6800*/  IMAD.MOV.U32 R246, RZ, RZ, R6 ;  /* 0x000000fffff67224 */ /* 0x004fc600078e0006 */
[----:B------:R1:W-:Y:S01]  /*c6810*/  STL [R1+0x24c0], R4 ;  /* 0x0024c00401007387 */ /* 0x0003e20000100800 */
[----:B---3--:R-:W-:-:S03]  /*c6820*/  MOV R244, R7 ;  /* 0x0000000700f47202 */ /* 0x008fc60000000f00 */
[----:B-1----:R-:W2:Y:S04]  /*c6830*/  LDL.LU R4, [R1+0x190] ;  /* 0x0001900001047983 */ /* 0x002ea80000300800 */
        /* <DEDUP_REMOVED lines=117> */
[----:B------:R1:W-:Y:S04]  /*c6f90*/  STL.64 [R1+0x68f8], R244 ;  /* 0x0068f8f401007387 */ /* 0x0003e80000100a00 */
[----:B-1----:R-:W3:Y:S04]  /*c6fa0*/  LDL.LU R244, [R1+0x8e0] ;  /* 0x0008e00001f47983 */ /* 0x002ee80000300800 */
        /* <DEDUP_REMOVED lines=15> */
[----:B-1----:R-:W2:Y:S01]  /*c70a0*/  LDL.LU.64 R166, [R1+0x6b38] ;  /* 0x006b380001a67983 */ /* 0x002ea20000300a00 */
[C---:B---3--:R-:W-:Y:S03]  /*c70b0*/  HMMA.1688.F32.TF32 R244, R224.reuse, R162, R244 ;  /* 0x000000a2e0f4723c */ /* 0x048fe600000810f4 */
[----:B------:R-:W3:Y:S05]  /*c70c0*/  LDL.LU.64 R164, [R1+0x6b30] ;  /* 0x006b300001a47983 */ /* 0x000eea0000300a00 */
[C---:B------:R-:W-:Y:S08]  /*c70d0*/  HMMA.1688.F32.TF32 R236, R224.reuse, R158, R236 ;  /* 0x0000009ee0ec723c */ /* 0x040ff000000810ec */
[----:B------:R-:W-:Y:S08]  /*c70e0*/  HMMA.1688.F32.TF32 R212, R224, R138, R212 ;  /* 0x0000008ae0d4723c */ /* 0x000ff000000810d4 */
[----:B------:R-:W-:Y:S08]  /*c70f0*/  HMMA.1688.F32.TF32 R4, R220, R186, R4 ;  /* 0x000000badc04723c */ /* 0x000ff00000081004 */
        /* <DEDUP_REMOVED lines=9> */
[----:B------:R-:W-:Y:S04]  /*c7190*/  STL.64 [R1+0x2460], R236 ;  /* 0x002460ec01007387 */ /* 0x000fe80000100a00 */
[----:B------:R3:W-:Y:S01]  /*c71a0*/  STL.64 [R1+0x2468], R238 ;  /* 0x002468ee01007387 */ /* 0x0007e20000100a00 */
[C---:B-1----:R-:W-:Y:S08]  /*c71b0*/  HMMA.1688.F32.TF32 R244, R224.reuse, R154, R240 ;  /* 0x0000009ae0f4723c */ /* 0x042ff000000810f0 */
[C---:B------:R-:W-:Y:S08]  /*c71c0*/  HMMA.1688.F32.TF32 R240, R224.reuse, R70, R232 ;  /* 0x00000046e0f0723c */ /* 0x040ff000000810e8 */
[C---:B---3--:R-:W-:Y:S08]  /*c71d0*/  HMMA.1688.F32.TF32 R236, R224.reuse, R74, R248 ;  /* 0x0000004ae0ec723c */ /* 0x048ff000000810f8 */
        /* <DEDUP_REMOVED lines=40> */
[----:B----4-:R-:W-:Y:S01]  /*c7460*/  HMMA.1688.F32.TF32 R20, R224, R78, R16 ;  /* 0x0000004ee014723c */ /* 0x010fe20000081010 */
        /* <DEDUP_REMOVED lines=140> */
[C---:B----4-:R-:W-:Y:S08]  /*c7d30*/  HMMA.1688.F32.TF32 R16, R220.reuse, R98, R16 ;  /* 0x00000062dc10723c */ /* 0x050ff00000081010 */
[C---:B------:R-:W-:Y:S08]  /*c7d40*/  HMMA.1688.F32.TF32 R12, R220.reuse, R94, R12 ;  /* 0x0000005edc0c723c */ /* 0x040ff0000008100c */
[C---:B---3--:R-:W-:Y:S08]  /*c7d50*/  HMMA.1688.F32.TF32 R8, R220.reuse, R90, R8 ;  /* 0x0000005adc08723c */ /* 0x048ff00000081008 */
[C---:B------:R-:W-:Y:S08]  /*c7d60*/  HMMA.1688.F32.TF32 R228, R220.reuse, R162, R228 ;  /* 0x000000a2dce4723c */ /* 0x040ff000000810e4 */
[C---:B------:R-:W-:Y:S08]  /*c7d70*/  HMMA.1688.F32.TF32 R224, R220.reuse, R182, R244 ;  /* 0x000000b6dce0723c */ /* 0x040ff000000810f4 */
[C---:B------:R-:W-:Y:S08]  /*c7d80*/  HMMA.1688.F32.TF32 R244, R220.reuse, R178, R236 ;  /* 0x000000b2dcf4723c */ /* 0x040ff000000810ec */
[C---:B------:R-:W-:Y:S07]  /*c7d90*/  HMMA.1688.F32.TF32 R236, R220.reuse, R174, R240 ;  /* 0x000000aedcec723c */ /* 0x040fee00000810f0 */
[----:B------:R-:W-:Y:S04]  /*c7da0*/  STL.64 [R1+0x1b30], R224 ;  /* 0x001b30e001007387 */ /* 0x000fe80000100a00 */
[----:B------:R1:W-:Y:S02]  /*c7db0*/  STL.64 [R1+0x1b38], R226 ;  /* 0x001b38e201007387 */ /* 0x0003e40000100a00 */
[C---:B-1----:R-:W-:Y:S08]  /*c7dc0*/  HMMA.1688.F32.TF32 R224, R220.reuse, R170, R232 ;  /* 0x000000aadce0723c */ /* 0x042ff000000810e8 */
        /* <DEDUP_REMOVED lines=17> */
[C---:B------:R-:W-:Y:S03]  /*c7ee0*/  HMMA.1688.F32.TF32 R208, R220.reuse, R70, R212 ;  /* 0x00000046dcd0723c */ /* 0x040fe600000810d4 */
[----:B------:R-:W-:Y:S04]  /*c7ef0*/  LDS R225, [R0+0xc500] ;  /* 0x00c5000000e17984 */ /* 0x000fe80000000800 */
[----:B------:R-:W1:Y:S01]  /*c7f00*/  LDS R227, [R0+0xe500] ;  /* 0x00e5000000e37984 */ /* 0x000e620000000800 */
        /* <DEDUP_REMOVED lines=160> */
[C---:B-1----:R-:W-:Y:S08]  /*c8910*/  HMMA.1688.F32.TF32 R20, R224.reuse, R146, R20 ;  /* 0x00000092e014723c */ /* 0x042ff00000081014 */
        /* <DEDUP_REMOVED lines=8> */
[----:B------:R-:W-:Y:S08]  /*c89a0*/  HMMA.1688.F32.TF32 R196, R224, R186, R196 ;  /* 0x000000bae0c4723c */ /* 0x000ff000000810c4 */
[C---:B------:R-:W-:Y:S08]  /*c89b0*/  HMMA.1688.F32.TF32 R208, R220.reuse, R82, R208 ;  /* 0x00000052dcd0723c */ /* 0x040ff000000810d0 */
[----:B------:R-:W-:Y:S08]  /*c89c0*/  HMMA.1688.F32.TF32 R220, R220, R78, R204 ;  /* 0x0000004edcdc723c */ /* 0x000ff000000810cc */
[C---:B------:R-:W-:Y:S08]  /*c89d0*/  HMMA.1688.F32.TF32 R200, R224.reuse, R190, R200 ;  /* 0x000000bee0c8723c */ /* 0x040ff000000810c8 */
[C---:B------:R-:W-:Y:S01]  /*c89e0*/  HMMA.1688.F32.TF32 R212, R224.reuse, R194, R212 ;  /* 0x000000c2e0d4723c */ /* 0x040fe200000810d4 */
[----:B------:R-:W-:Y:S04]  /*c89f0*/  STL.64 [R1+0x18f0], R208 ;  /* 0x0018f0d001007387 */ /* 0x000fe80000100a00 */
[----:B------:R1:W-:Y:S03]  /*c8a00*/  STL.64 [R1+0x18f8], R210 ;  /* 0x0018f8d201007387 */ /* 0x0003e60000100a00 */
[C---:B------:R-:W-:Y:S01]  /*c8a10*/  HMMA.1688.F32.TF32 R56, R224.reuse, R178, R56 ;  /* 0x000000b2e038723c */ /* 0x040fe20000081038 */
[----:B-1----:R-:W2:Y:S04]  /*c8a20*/  LDL.LU.64 R210, [R1+0x6b18] ;  /* 0x006b180001d27983 */ /* 0x002ea80000300a00 */
[----:B------:R-:W3:Y:S04]  /*c8a30*/  LDL.LU.64 R208, [R1+0x6b10] ;  /* 0x006b100001d07983 */ /* 0x000ee80000300a00 */
[----:B------:R-:W4:Y:S04]  /*c8a40*/  LDL.LU.64 R206, [R1+0x6b08] ;  /* 0x006b080001ce7983 */ /* 0x000f280000300a00 */
        /* <DEDUP_REMOVED lines=88> */
[----:B------:R-:W3:Y:S01]  /*c8fd0*/  LDL.LU.64 R4, [R1+0x69d0] ;  /* 0x0069d00001047983 */ /* 0x000ee20000300a00 */
        /* <DEDUP_REMOVED lines=19> */
[C---:B--2---:R-:W-:Y:S08]  /*c9110*/  HMMA.1688.F32.TF32 R8, R224.reuse, R98, R8 ;  /* 0x00000062e008723c */ /* 0x044ff00000081008 */
[C---:B---3--:R-:W-:Y:S08]  /*c9120*/  HMMA.1688.F32.TF32 R228, R224.reuse, R102, R4 ;  /* 0x00000066e0e4723c */ /* 0x048ff00000081004 */
[C---:B------:R-:W-:Y:S08]  /*c9130*/  HMMA.1688.F32.TF32 R4, R224.reuse, R94, R12 ;  /* 0x0000005ee004723c */ /* 0x040ff0000008100c */
        /* <DEDUP_REMOVED lines=12> */
[----:B-1----:R-:W-:Y:S03]  /*c9200*/  HMMA.1688.F32.TF32 R12, R224, R78, R28 ;  /* 0x0000004ee00c723c */ /* 0x002fe6000008101c */
        /* <DEDUP_REMOVED lines=40> */
[----:B-1----:R-:W-:Y:S01]  /*c9490*/  HMMA.1688.F32.TF32 R4, R220, R162, R60 ;  /* 0x000000a2dc04723c */ /* 0x002fe2000008103c */
[----:B------:R-:W-:Y:S04]  /*c94a0*/  STL.64 [R1+0x6920], R162 ;  /* 0x006920a201007387 */ /* 0x000fe80000100a00 */
[----:B------:R-:W-:Y:S01]  /*c94b0*/  STL.64 [R1+0x6918], R160 ;  /* 0x006918a001007387 */ /* 0x000fe20000100a00 */
[----:B------:R-:W-:Y:S01]  /*c94c0*/  IMAD.MOV.U32 R235, RZ, RZ, R214 ;  /* 0x000000ffffeb7224 */ /* 0x000fe200078e00d6 */
[----:B------:R-:W-:Y:S01]  /*c94d0*/  MOV R243, R216 ;  /* 0x000000d800f37202 */ /* 0x000fe20000000f00 */
[----:B------:R-:W-:Y:S01]  /*c94e0*/  IMAD.MOV.U32 R242, RZ, RZ, R217 ;  /* 0x000000fffff27224 */ /* 0x000fe200078e00d9 */
[----:B------:R-:W-:Y:S01]  /*c94f0*/  MOV R238, R207 ;  /* 0x000000cf00ee7202 */ /* 0x000fe20000000f00 */
[----:B------:R-:W-:Y:S01]  /*c9500*/  IMAD.MOV.U32 R237, RZ, RZ, R206 ;  /* 0x000000ffffed7224 */ /* 0x000fe200078e00ce */
[----:B------:R-:W-:Y:S01]  /*c9510*/  LDS R8, [R2+0xc600] ;  /* 0x00c6000002087984 */ /* 0x000fe20000000800 */
[----:B------:R-:W-:-:S02]  /*c9520*/  IMAD.MOV.U32 R239, RZ, RZ, R215 ;  /* 0x000000ffffef7224 */ /* 0x000fc400078e00d7 */
[----:B------:R-:W-:Y:S01]  /*c9530*/  IMAD.MOV.U32 R228, RZ, RZ, R219 ;  /* 0x000000ffffe47224 */ /* 0x000fe200078e00db */
[----:B------:R-:W-:Y:S04]  /*c9540*/  LDS R10, [R2+0xe600] ;  /* 0x00e60000020a7984 */ /* 0x000fe80000000800 */
[----:B------:R-:W-:Y:S04]  /*c9550*/  LDS R9, [R0+0xc600] ;  /* 0x00c6000000097984 */ /* 0x000fe80000000800 */
[----:B------:R-:W-:Y:S04]  /*c9560*/  STL.64 [R1+0x1600], R4 ;  /* 0x0016000401007387 */ /* 0x000fe80000100a00 */
[----:B------:R1:W-:Y:S04]  /*c9570*/  STL.64 [R1+0x1608], R6 ;  /* 0x0016080601007387 */ /* 0x0003e80000100a00 */
[----:B------:R-:W2:Y:S01]  /*c9580*/  LDS R11, [R0+0xe600] ;  /* 0x00e60000000b7984 */ /* 0x000ea20000000800 */
[C---:B-1----:R-:W-:Y:S03]  /*c9590*/  HMMA.1688.F32.TF32 R4, R220.reuse, R158, R196 ;  /* 0x0000009edc04723c */ /* 0x042fe600000810c4 */
[----:B------:R-:W-:Y:S04]  /*c95a0*/  STL.64 [R1+0x6910], R158 ;  /* 0x0069109e01007387 */ /* 0x000fe80000100a00 */
[----:B------:R-:W-:Y:S11]  /*c95b0*/  STL.64 [R1+0x6908], R156 ;  /* 0x0069089c01007387 */ /* 0x000ff60000100a00 */
[----:B------:R-:W-:Y:S05]  /*c95c0*/  @!UPT UIADD3 URZ, URZ, URZ, URZ ;  /* 0x0000003f3f3ff290 */ /* 0x000fea000fffe03f */
[----:B------:R-:W-:Y:S04]  /*c95d0*/  STL.64 [R1+0x15e0], R4 ;  /* 0x0015e00401007387 */ /* 0x000fe80000100a00 */
[----:B------:R1:W-:Y:S04]  /*c95e0*/  STL.64 [R1+0x15e8], R6 ;  /* 0x0015e80601007387 */ /* 0x0003e80000100a00 */
[----:B------:R-:W3:Y:S01]  /*c95f0*/  LDL.LU R205, [R1+0x69cc] ;  /* 0x0069cc0001cd7983 */ /* 0x000ee20000300800 */
[----:B-1----:R-:W-:Y:S11]  /*c9600*/  HMMA.1688.F32.TF32 R4, R220, R154, R200 ;  /* 0x0000009adc04723c */ /* 0x002ff600000810c8 */
[----:B------:R-:W-:Y:S11]  /*c9610*/  @!UPT UIADD3 URZ, URZ, URZ, URZ ;  /* 0x0000003f3f3ff290 */ /* 0x000ff6000fffe03f */
[----:B------:R-:W-:Y:S01]  /*c9620*/  @!UPT UIADD3 URZ, URZ, URZ, URZ ;  /* 0x0000003f3f3ff290 */ /* 0x000fe2000fffe03f */
[----:B------:R-:W-:Y:S04]  /*c9630*/  STL.64 [R1+0x13b0], R4 ;  /* 0x0013b00401007387 */ /* 0x000fe80000100a00 */
[----:B------:R1:W-:Y:S04]  /*c9640*/  STL.64 [R1+0x13b8], R6 ;  /* 0x0013b80601007387 */ /* 0x0003e80000100a00 */
[----:B------:R-:W4:Y:S04]  /*c9650*/  LDL.LU R204, [R1+0x69c8] ;  /* 0x0069c80001cc7983 */ /* 0x000f280000300800 */
[----:B------:R-:W2:Y:S04]  /*c9660*/  LDL.LU R211, [R1+0x69c4] ;  /* 0x0069c40001d37983 */ /* 0x000ea80000300800 */
[----:B------:R-:W2:Y:S04]  /*c9670*/  LDL.LU R210, [R1+0x69c0] ;  /* 0x0069c00001d27983 */ /* 0x000ea80000300800 */
[----:B------:R-:W2:Y:S04]  /*c9680*/  LDL.LU R209, [R1+0x69bc] ;  /* 0x0069bc0001d17983 */ /* 0x000ea80000300800 */
[----:B------:R-:W1:Y:S04]  /*c9690*/  LDL.LU R212, [R1+0x69b8] ;  /* 0x0069b80001d47983 */ /* 0x000e680000300800 */
[----:B------:R-:W2:Y:S04]  /*c96a0*/  LDL.LU R208, [R1+0x69b4] ;  /* 0x0069b40001d07983 */ /* 0x000ea80000300800 */
[----:B------:R-:W3:Y:S04]  /*c96b0*/  LDL.LU R214, [R1+0x69b0] ;  /* 0x0069b00001d67983 */ /* 0x000ee80000300800 */
[----:B------:R-:W4:Y:S04]  /*c96c0*/  LDL.LU R213, [R1+0x69ac] ;  /* 0x0069ac0001d57983 */ /* 0x000f280000300800 */
[----:B------:R-:W4:Y:S04]  /*c96d0*/  LDL.LU R218, [R1+0x69a8] ;  /* 0x0069a80001da7983 */ /* 0x000f280000300800 */
[----:B------:R-:W4:Y:S04]  /*c96e0*/  LDL.LU R217, [R1+0x69a4] ;  /* 0x0069a40001d97983 */ /* 0x000f280000300800 */
[----:B------:R-:W4:Y:S01]  /*c96f0*/  LDL.LU R216, [R1+0x69a0] ;  /* 0x0069a00001d87983 */ /* 0x000f220000300800 */
[----:B-1----:R-:W-:-:S02]  /*c9700*/  IMAD.MOV.U32 R7, RZ, RZ, R212 ;  /* 0x000000ffff077224 */ /* 0x002fc400078e00d4 */
[----:B--2---:R-:W-:Y:S02]  /*c9710*/  IMAD.MOV.U32 R4, RZ, RZ, R208 ;  /* 0x000000ffff047224 */ /* 0x004fe400078e00d0 */
[----:B------:R-:W2:Y:S01]  /*c9720*/  LDL.LU R208, [R1+0x699c] ;  /* 0x00699c0001d07983 */ /* 0x000ea20000300800 */
[----:B---3--:R-:W-:-:S03]  /*c9730*/  IMAD.MOV.U32 R5, RZ, RZ, R214 ;  /* 0x000000ffff057224 */ /* 0x008fc600078e00d6 */
[----:B------:R-:W3:Y:S01]  /*c9740*/  LDL.LU R214, [R1+0x6998] ;  /* 0x0069980001d67983 */ /* 0x000ee20000300800 */
[----:B----4-:R-:W-:-:S03]  /*c9750*/  MOV R6, R213 ;  /* 0x000000d500067202 */ /* 0x010fc60000000f00 */
[----:B------:R-:W4:Y:S04]  /*c9760*/  LDL.LU R213, [R1+0x6994] ;  /* 0x0069940001d57983 */ /* 0x000f280000300800 */
[----:B------:R-:W2:Y:S01]  /*c9770*/  LDL.LU R212, [R1+0x6990] ;  /* 0x0069900001d47983 */ /* 0x000ea20000300800 */
[----:B------:R-:W-:Y:S01]  /*c9780*/  IMAD.MOV.U32 R15, RZ, RZ, R218 ;  /* 0x000000ffff0f7224 */ /* 0x000fe200078e00da */
[----:B------:R-:W-:Y:S02]  /*c9790*/  MOV R14, R217 ;  /* 0x000000d9000e7202 */ /* 0x000fe40000000f00 */
[----:B------:R-:W2:Y:S01]  /*c97a0*/  LDL.LU R12, [R1+0x1b60] ;  /* 0x001b6000010c7983 */ /* 0x000ea20000300800 */
[----:B------:R-:W-:-:S03]  /*c97b0*/  IMAD.MOV.U32 R13, RZ, RZ, R216 ;  /* 0x000000ffff0d7224 */ /* 0x000fc600078e00d8 */
[----:B------:R-:W2:Y:S04]  /*c97c0*/  LDL.LU R216, [R1+0x698c] ;  /* 0x00698c0001d87983 */ /* 0x000ea80000300800 */
[----:B------:R-:W3:Y:S04]  /*c97d0*/  LDL.LU R217, [R1+0x6988] ;  /* 0x0069880001d97983 */ /* 0x000ee80000300800 */
[----:B------:R-:W4:Y:S04]  /*c97e0*/  LDL.LU R218, [R1+0x6984] ;  /* 0x0069840001da7983 */ /* 0x000f280000300800 */
[----:B------:R-:W4:Y:S04]  /*c97f0*/  LDL.LU R20, [R1+0x1b20] ;  /* 0x001b200001147983 */ /* 0x000f280000300800 */
[----:B------:R-:W4:Y:S04]  /*c9800*/  LDL.LU R21, [R1+0x1b24] ;  /* 0x001b240001157983 */ /* 0x000f280000300800 */
[----:B------:R-:W4:Y:S04]  /*c9810*/  LDL.LU R22, [R1+0x1b28] ;  /* 0x001b280001167983 */ /* 0x000f280000300800 */
[----:B------:R-:W4:Y:S04]  /*c9820*/  LDL.LU R23, [R1+0x1b2c] ;  /* 0x001b2c0001177983 */ /* 0x000f280000300800 */
[----:B------:R-:W4:Y:S01]  /*c9830*/  LDL.LU R24, [R1+0x1b00] ;  /* 0x001b000001187983 */ /* 0x000f220000300800 */
[----:B--2---:R-:W-:Y:S01]  /*c9840*/  IMAD.MOV.U32 R27, RZ, RZ, R216 ;  /* 0x000000ffff1b7224 */ /* 0x004fe200078e00d8 */
[----:B---3--:R-:W-:Y:S01]  /*c9850*/  MOV R26, R217 ;  /* 0x000000d9001a7202 */ /* 0x008fe20000000f00 */
[----:B----4-:R-:W-:-:S02]  /*c9860*/  IMAD.MOV.U32 R25, RZ, RZ, R218 ;  /* 0x000000ffff197224 */ /* 0x010fc400078e00da */
[----:B------:R-:W2:Y:S04]  /*c9870*/  LDL.LU R218, [R1+0x6980] ;  /* 0x0069800001da7983 */ /* 0x000ea80000300800 */
        /* <DEDUP_REMOVED lines=77> */
[----:B------:R-:W3:Y:S01]  /*c9d50*/  LDL.LU R231, [R1+0x230c] ;  /* 0x00230c0001e77983 */ /* 0x000ee20000300800 */
[C---:B------:R-:W-:Y:S08]  /*c9d60*/  HMMA.1688.F32.TF32 R36, R220.reuse, R114, R36 ;  /* 0x00000072dc24723c */ /* 0x040ff00000081024 */
[C---:B------:R-:W-:Y:S08]  /*c9d70*/  HMMA.1688.F32.TF32 R44, R220.reuse, R122, R44 ;  /* 0x0000007adc2c723c */ /* 0x040ff0000008102c */
[C---:B------:R-:W-:Y:S08]  /*c9d80*/  HMMA.1688.F32.TF32 R48, R220.reuse, R126, R48 ;  /* 0x0000007edc30723c */ /* 0x040ff00000081030 */
[C---:B------:R-:W-:Y:S08]  /*c9d90*/  HMMA.1688.F32.TF32 R52, R220.reuse, R130, R52 ;  /* 0x00000082dc34723c */ /* 0x040ff00000081034 */
[C---:B------:R-:W-:Y:S08]  /*c9da0*/  HMMA.1688.F32.TF32 R56, R220.reuse, R134, R56 ;  /* 0x00000086dc38723c */ /* 0x040ff00000081038 */
[C---:B------:R-:W-:Y:S08]  /*c9db0*/  HMMA.1688.F32.TF32 R40, R220.reuse, R118, R40 ;  /* 0x00000076dc28723c */ /* 0x040ff00000081028 */
[C---:B----4-:R-:W-:Y:S08]  /*c9dc0*/  HMMA.1688.F32.TF32 R156, R220.reuse, R74, R208 ;  /* 0x0000004adc9c723c */ /* 0x050ff000000810d0 */
[C---:B--2---:R-:W-:Y:S08]  /*c9dd0*/  HMMA.1688.F32.TF32 R160, R220.reuse, R70, R204 ;  /* 0x00000046dca0723c */ /* 0x044ff000000810cc */
[C---:B---3--:R-:W-:Y:S11]  /*c9de0*/  HMMA.1688.F32.TF32 R196, R220.reuse, R150, R212 ;  /* 0x00000096dcc4723c */ /* 0x048ff600000810d4 */
[----:B------:R-:W-:Y:S04]  /*c9df0*/  @!UPT UIADD3 URZ, URZ, URZ, URZ ;  /* 0x0000003f3f3ff290 */ /* 0x000fe8000fffe03f */
[----:B------:R-:W-:Y:S04]  /*c9e00*/  STL.64 [R1+0x13a0], R160 ;  /* 0x0013a0a001007387 */ /* 0x000fe80000100a00 */
[----:B------:R1:W-:Y:S04]  /*c9e10*/  STL.64 [R1+0x13a8], R162 ;  /* 0x0013a8a201007387 */ /* 0x0003e80000100a00 */
[----:B------:R-:W-:Y:S04]  /*c9e20*/  STL.64 [R1+0x1390], R156 ;  /* 0x0013909c01007387 */ /* 0x000fe80000100a00 */
[----:B------:R2:W-:Y:S01]  /*c9e30*/  STL.64 [R1+0x1398], R158 ;  /* 0x0013989e01007387 */ /* 0x0005e20000100a00 */
[C---:B-1----:R-:W-:Y:S08]  /*c9e40*/  HMMA.1688.F32.TF32 R160, R220.reuse, R146, R216 ;  /* 0x00000092dca0723c */ /* 0x042ff000000810d8 */
[C---:B--2---:R-:W-:Y:S08]  /*c9e50*/  HMMA.1688.F32.TF32 R156, R220.reuse, R142, R60 ;  /* 0x0000008edc9c723c */ /* 0x044ff0000008103c */
        /* <DEDUP_REMOVED lines=24> */
[C---:B------:R-:W-:Y:S08]  /*c9fe0*/  HMMA.1688.F32.TF32 R32, R220.reuse, R98, R28 ;  /* 0x00000062dc20723c */ /* 0x040ff0000008101c */
[C---:B------:R-:W-:Y:S08]  /*c9ff0*/  HMMA.1688.F32.TF32 R28, R220.reuse, R94, R24 ;  /* 0x0000005edc1c723c */ /* 0x040ff00000081018 */
[C---:B------:R-:W-:Y:S08]  /*ca000*/  HMMA.1688.F32.TF32 R24, R220.reuse, R90, R20 ;  /* 0x0000005adc18723c */ /* 0x040ff00000081014 */
[C---:B------:R-:W-:Y:S08]  /*ca010*/  HMMA.1688.F32.TF32 R20, R220.reuse, R86, R16 ;  /* 0x00000056dc14723c */ /* 0x040ff00000081010 */
        /* <DEDUP_REMOVED lines=21> */
[C---:B--2---:R-:W-:Y:S03]  /*ca170*/  HMMA.1688.F32.TF32 R16, R8.reuse, R190, R236 ;  /* 0x000000be0810723c */ /* 0x044fe600000810ec */
[----:B------:R-:W-:Y:S04]  /*ca180*/  LDS R4, [R2+0xc680] ;  /* 0x00c6800002047984 */ /* 0x000fe80000000800 */
[----:B------:R-:W-:Y:S01]  /*ca190*/  LDS R6, [R2+0xe680] ;  /* 0x00e6800002067984 */ /* 0x000fe20000000800 */
[C---:B-1----:R-:W-:Y:S03]  /*ca1a0*/  HMMA.1688.F32.TF32 R12, R8.reuse, R186, R240 ;  /* 0x000000ba080c723c */ /* 0x042fe600000810f0 */
[----:B------:R-:W-:Y:S04]  /*ca1b0*/  LDS R5, [R0+0xc680] ;  /* 0x00c6800000057984 */ /* 0x000fe80000000800 */
[----:B------:R-:W1:Y:S04]  /*ca1c0*/  LDS R7, [R0+0xe680] ;  /* 0x00e6800000077984 */ /* 0x000e680000000800 */
        /* <DEDUP_REMOVED lines=131> */
[----:B------:R-:W1:Y:S04]  /*caa00*/  LDL.LU R236, [R1+0x1e00] ;  /* 0x001e000001ec7983 */ /* 0x000e680000300800 */
[----:B------:R-:W1:Y:S04]  /*caa10*/  LDL.LU R237, [R1+0x1e04] ;  /* 0x001e040001ed7983 */ /* 0x000e680000300800 */
[----:B------:R-:W1:Y:S04]  /*caa20*/  LDL.LU R238, [R1+0x1e08] ;  /* 0x001e080001ee7983 */ /* 0x000e680000300800 */
[----:B------:R-:W1:Y:S04]  /*caa30*/  LDL.LU R239, [R1+0x1e0c] ;  /* 0x001e0c0001ef7983 */ /* 0x000e680000300800 */
        /* <DEDUP_REMOVED lines=232> */
[C---:B------:R-:W-:Y:S07]  /*cb8c0*/  HMMA.1688.F32.TF32 R204, R4.reuse, R158, R204 ;  /* 0x0000009e04cc723c */ /* 0x040fee00000810cc */
[----:B------:R-:W-:Y:S01]  /*cb8d0*/  STL.64 [R1+0x1100], R220 ;  /* 0x001100dc01007387 */ /* 0x000fe20000100a00 */
[C---:B------:R-:W-:Y:S03]  /*cb8e0*/  HMMA.1688.F32.TF32 R196, R4.reuse, R70, R196 ;  /* 0x0000004604c4723c */ /* 0x040fe600000810c4 */
        /* <DEDUP_REMOVED lines=62> */
[----:B------:R-:W-:Y:S01]  /*cbcd0*/  HMMA.1688.F32.TF32 R4, R4, R78, R228 ;  /* 0x0000004e0404723c */ /* 0x000fe200000810e4 */
[----:B------:R-:W-:Y:S04]  /*cbce0*/  STL.64 [R1+0x4e0], R20 ;  /* 0x0004e01401007387 */ /* 0x000fe80000100a00 */
[----:B------:R-:W-:Y:S04]  /*cbcf0*/  STL.64 [R1+0x4e8], R22 ;  /* 0x0004e81601007387 */ /* 0x000fe80000100a00 */
[----:B------:R2:W-:Y:S04]  /*cbd00*/  STL.64 [R1+0x4d0], R16 ;  /* 0x0004d01001007387 */ /* 0x0005e80000100a00 */
[----:B------:R3:W-:Y:S04]  /*cbd10*/  STL.64 [R1+0x4d8], R18 ;  /* 0x0004d81201007387 */ /* 0x0007e80000100a00 */
[----:B------:R-:W4:Y:S04]  /*cbd20*/  LDL.LU R232, [R1+0x1e70] ;  /* 0x001e700001e87983 */ /* 0x000f280000300800 */
[----:B------:R1:W-:Y:S04]  /*cbd30*/  STL.64 [R1+0x4c0], R12 ;  /* 0x0004c00c01007387 */ /* 0x0003e80000100a00 */
[----:B------:R1:W-:Y:S04]  /*cbd40*/  STL.64 [R1+0x4c8], R14 ;  /* 0x0004c80e01007387 */ /* 0x0003e80000100a00 */
        /* <DEDUP_REMOVED lines=126> */
[----:B------:R-:W-:Y:S01]  /*cc530*/  STL.64 [R1+0x4a0], R228 ;  /* 0x0004a0e401007387 */ /* 0x000fe20000100a00 */
[C---:B------:R-:W-:Y:S03]  /*cc540*/  HMMA.1688.F32.TF32 R200, R8.reuse, R170, R200 ;  /* 0x000000aa08c8723c */ /* 0x040fe600000810c8 */
[----:B------:R2:W-:Y:S04]  /*cc550*/  STL.64 [R1+0x4a8], R230 ;  /* 0x0004a8e601007387 */ /* 0x0005e80000100a00 */
[----:B--2---:R-:W2:Y:S01]  /*cc560*/  LDL.LU.64 R230, [R1+0x68f0] ;  /* 0x0068f00001e67983 */ /* 0x004ea20000300a00 */
[C---:B------:R-:W-:Y:S03]  /*cc570*/  HMMA.1688.F32.TF32 R52, R8.reuse, R154, R52 ;  /* 0x0000009a0834723c */ /* 0x040fe60000081034 */
[----:B------:R-:W3:Y:S04]  /*cc580*/  LDL.LU.64 R228, [R1+0x68e8] ;  /* 0x0068e80001e47983 */ /* 0x000ee80000300a00 */
        /* <DEDUP_REMOVED lines=27> */
[C---:B----4-:R-:W-:Y:S03]  /*cc740*/  HMMA.1688.F32.TF32 R44, R8.reuse, R142, R64 ;  /* 0x0000008e082c723c */ /* 0x050fe60000081040 */
[----:B------:R-:W-:Y:S04]  /*cc750*/  STL.64 [R1+0xf70], R36 ;  /* 0x000f702401007387 */ /* 0x000fe80000100a00 */
[----:B------:R4:W-:Y:S01]  /*cc760*/  STL.64 [R1+0xf78], R38 ;  /* 0x000f782601007387 */ /* 0x0009e20000100a00 */
[C---:B-1----:R-:W-:Y:S08]  /*cc770*/  HMMA.1688.F32.TF32 R40, R8.reuse, R138, R32 ;  /* 0x0000008a0828723c */ /* 0x042ff00000081020 */
[C---:B----4-:R-:W-:Y:S08]  /*cc780*/  HMMA.1688.F32.TF32 R36, R8.reuse, R134, R224 ;  /* 0x000000860824723c */ /* 0x050ff000000810e0 */
        /* <DEDUP_REMOVED lines=27> */
[----:B------:R1:W-:Y:S04]  /*cc940*/  STL.64 [R1+0xed0], R16 ;  /* 0x000ed01001007387 */ /* 0x0003e80000100a00 */
[----:B------:R4:W-:Y:S04]  /*cc950*/  STL.64 [R1+0xed8], R18 ;  /* 0x000ed81201007387 */ /* 0x0009e80000100a00 */
[----:B-1----:R-:W2:Y:S04]  /*cc960*/  LDL.LU R16, [R1+0x1cf0] ;  /* 0x001cf00001107983 */ /* 0x002ea80000300800 */
[----:B------:R-:W-:Y:S04]  /*cc970*/  STL.64 [R1+0xec0], R20 ;  /* 0x000ec01401007387 */ /* 0x000fe80000100a00 */
[----:B------:R-:W-:Y:S04]  /*cc980*/  STL.64 [R1+0xec8], R22 ;  /* 0x000ec81601007387 */ /* 0x000fe80000100a00 */
[----:B------:R1:W-:Y:S04]  /*cc990*/  STL.64 [R1+0xeb0], R12 ;  /* 0x000eb00c01007387 */ /* 0x0003e80000100a00 */
[----:B------:R1:W-:Y:S04]  /*cc9a0*/  STL.64 [R1+0xeb8], R14 ;  /* 0x000eb80e01007387 */ /* 0x0003e80000100a00 */
        /* <DEDUP_REMOVED lines=52> */
[C---:B---3--:R-:W-:Y:S01]  /*cccf0*/  HMMA.1688.F32.TF32 R44, R8.reuse, R94, R12 ;  /* 0x0000005e082c723c */ /* 0x048fe2000008100c */
[----:B------:R-:W2:Y:S11]  /*ccd00*/  LDL.LU R12, [R1+0x1cd0] ;  /* 0x001cd000010c7983 */ /* 0x000eb60000300800 */
[----:B------:R-:W-:Y:S11]  /*ccd10*/  @!UPT UIADD3 URZ, URZ, URZ, URZ ;  /* 0x0000003f3f3ff290 */ /* 0x000ff6000fffe03f */
[----:B------:R-:W-:Y:S04]  /*ccd20*/  STL.64 [R1+0xea0], R44 ;  /* 0x000ea02c01007387 */ /* 0x000fe80000100a00 */
[----:B------:R4:W-:Y:S04]  /*ccd30*/  STL.64 [R1+0xea8], R46 ;  /* 0x000ea82e01007387 */ /* 0x0009e80000100a00 */
[----:B------:R-:W-:Y:S04]  /*ccd40*/  STL.64 [R1+0xe90], R40 ;  /* 0x000e902801007387 */ /* 0x000fe80000100a00 */
[----:B------:R1:W-:Y:S04]  /*ccd50*/  STL.64 [R1+0xe98], R42 ;  /* 0x000e982a01007387 */ /* 0x0003e80000100a00 */
[----:B------:R-:W2:Y:S04]  /*ccd60*/  LDL.LU R13, [R1+0x1cd4] ;  /* 0x001cd400010d7983 */ /* 0x000ea80000300800 */
[----:B------:R-:W2:Y:S01]  /*ccd70*/  LDL.LU R14, [R1+0x1cd8] ;  /* 0x001cd800010e7983 */ /* 0x000ea20000300800 */
[C---:B----4-:R-:W-:Y:S03]  /*ccd80*/  HMMA.1688.F32.TF32 R44, R8.reuse, R86, R236 ;  /* 0x00000056082c723c */ /* 0x050fe600000810ec */
[----:B------:R-:W2:Y:S04]  /*ccd90*/  LDL.LU R15, [R1+0x1cdc] ;  /* 0x001cdc00010f7983 */ /* 0x000ea80000300800 */
[----:B------:R-:W3:Y:S01]  /*ccda0*/  LDL.LU R248, [R1+0x1cc0] ;  /* 0x001cc00001f87983 */ /* 0x000ee20000300800 */
[C---:B-1----:R-:W-:Y:S03]  /*ccdb0*/  HMMA.1688.F32.TF32 R40, R8.reuse, R82, R240 ;  /* 0x000000520828723c */ /* 0x042fe600000810f0 */
[----:B------:R-:W3:Y:S04]  /*ccdc0*/  LDL.LU R249, [R1+0x1cc4] ;  /* 0x001cc40001f97983 */ /* 0x000ee80000300800 */
[----:B------:R-:W3:Y:S04]  /*ccdd0*/  LDL.LU R250, [R1+0x1cc8] ;  /* 0x001cc80001fa7983 */ /* 0x000ee80000300800 */
[----:B------:R-:W3:Y:S04]  /*ccde0*/  LDL.LU R251, [R1+0x1ccc] ;  /* 0x001ccc0001fb7983 */ /* 0x000ee80000300800 */
[----:B------:R-:W4:Y:S04]  /*ccdf0*/  LDL.LU R236, [R1+0x1cb0] ;  /* 0x001cb00001ec7983 */ /* 0x000f280000300800 */
[----:B------:R-:W-:Y:S04]  /*cce00*/  STL.64 [R1+0xe80], R44 ;  /* 0x000e802c01007387 */ /* 0x000fe80000100a00 */
[----:B------:R-:W-:Y:S04]  /*cce10*/  STL.64 [R1+0xe88], R46 ;  /* 0x000e882e01007387 */ /* 0x000fe80000100a00 */
[----:B------:R-:W-:Y:S04]  /*cce20*/  STL.64 [R1+0xe70], R40 ;  /* 0x000e702801007387 */ /* 0x000fe80000100a00 */
[----:B------:R-:W-:Y:S04]  /*cce30*/  STL.64 [R1+0xe78], R42 ;  /* 0x000e782a01007387 */ /* 0x000fe80000100a00 */
[----:B------:R-:W4:Y:S04]  /*cce40*/  LDL.LU R237, [R1+0x1cb4] ;  /* 0x001cb40001ed7983 */ /* 0x000f280000300800 */
[----:B------:R-:W4:Y:S04]  /*cce50*/  LDL.LU R238, [R1+0x1cb8] ;  /* 0x001cb80001ee7983 */ /* 0x000f280000300800 */
[----:B------:R-:W4:Y:S01]  /*cce60*/  LDL.LU R239, [R1+0x1cbc] ;  /* 0x001cbc0001ef7983 */ /* 0x000f220000300800 */
[----:B------:R-:W-:Y:S08]  /*cce70*/  HMMA.1688.F32.TF32 R8, R8, R78, R36 ;  /* 0x0000004e0808723c */ /* 0x000ff00000081024 */
[C---:B------:R-:W-:Y:S08]  /*cce80*/  HMMA.1688.F32.TF32 R36, R4.reuse, R194, R64 ;  /* 0x000000c20424723c */ /* 0x040ff00000081040 */
[C---:B------:R-:W-:Y:S07]  /*cce90*/  HMMA.1688.F32.TF32 R32, R4.reuse, R190, R32 ;  /* 0x000000be0420723c */ /* 0x040fee0000081020 */
[----:B------:R-:W-:Y:S04]  /*ccea0*/  STL.64 [R1+0x470], R8 ;  /* 0x0004700801007387 */ /* 0x000fe80000100a00 */
[----:B------:R1:W-:Y:S02]  /*cceb0*/  STL.64 [R1+0x478], R10 ;  /* 0x0004780a01007387 */ /* 0x0003e40000100a00 */
[----:B-1----:R-:W-:Y:S02]  /*ccec0*/  HMMA.1688.F32.TF32 R8, R4, R186, R224 ;  /* 0x000000ba0408723c */ /* 0x002fe400000810e0 */
[----:B------:R-:W-:Y:S01]  /*cced0*/  STL.64 [R1+0x460], R36 ;  /* 0x0004602401007387 */ /* 0x000fe20000100a00 */
[----:B------:R-:W-:-:S03]  /*ccee0*/  MOV R240, R169 ;  /* 0x000000a900f07202 */ /* 0x000fc60000000f00 */
[----:B------:R-:W-:Y:S02]  /*ccef0*/  STL.64 [R1+0x468], R38 ;  /* 0x0004682601007387 */ /* 0x000fe40000100a00 */
[----:B------:R-:W-:Y:S02]  /*ccf00*/  HMMA.1688.F32.TF32 R28, R4, R182, R28 ;  /* 0x000000b6041c723c */ /* 0x000fe4000008101c */
[----:B------:R-:W-:Y:S01]  /*ccf10*/  STL.64 [R1+0x2a0], R32 ;  /* 0x0002a02001007387 */ /* 0x000fe20000100a00 */
[----:B------:R-:W-:-:S03]  /*ccf20*/  IMAD.MOV.U32 R241, RZ, RZ, R168 ;  /* 0x000000fffff17224 */ /* 0x000fc600078e00a8 */
[----:B------:R-:W-:Y:S02]  /*ccf30*/  STL.64 [R1+0x2a8], R34 ;  /* 0x0002a82201007387 */ /* 0x000fe40000100a00 */
[----:B------:R-:W-:Y:S01]  /*ccf40*/  HMMA.1688.F32.TF32 R24, R4, R178, R24 ;  /* 0x000000b20418723c */ /* 0x000fe20000081018 */
[----:B------:R-:W-:Y:S01]  /*ccf50*/  IMAD.MOV.U32 R242, RZ, RZ, R165 ;  /* 0x000000fffff27224 */ /* 0x000fe200078e00a5 */
[----:B------:R-:W-:-:S05]  /*ccf60*/  MOV R243, R164 ;  /* 0x000000a400f37202 */ /* 0x000fca0000000f00 */
[----:B------:R-:W-:Y:S01]  /*ccf70*/  STL.64 [R1+0x210], R8 ;  /* 0x0002100801007387 */ /* 0x000fe20000100a00 */
[C---:B------:R-:W-:Y:S03]  /*ccf80*/  HMMA.1688.F32.TF32 R168, R4.reuse, R170, R16 ;  /* 0x000000aa04a8723c */ /* 0x040fe60000081010 */
[----:B------:R1:W-:Y:S05]  /*ccf90*/  STL.64 [R1+0x218], R10 ;  /* 0x0002180a01007387 */ /* 0x0003ea0000100a00 */
[C---:B------:R-:W-:Y:S08]  /*ccfa0*/  HMMA.1688.F32.TF32 R164, R4.reuse, R166, R232 ;  /* 0x000000a604a4723c */ /* 0x040ff000000810e8 */
[----:B-1----:R-:W-:Y:S01]  /*ccfb0*/  HMMA.1688.F32.TF32 R8, R4, R174, R20 ;  /* 0x000000ae0408723c */ /* 0x002fe20000081014 */
[----:B------:R-:W-:-:S02]  /*ccfc0*/  IMAD.MOV.U32 R232, RZ, RZ, R161 ;  /* 0x000000ffffe87224 */ /* 0x000fc400078e00a1 */
[----:B------:R-:W-:Y:S01]  /*ccfd0*/  IMAD.MOV.U32 R233, RZ, RZ, R160 ;  /* 0x000000ffffe97224 */ /* 0x000fe200078e00a0 */
[----:B------:R-:W-:Y:S01]  /*ccfe0*/  MOV R234, R157 ;  /* 0x0000009d00ea7202 */ /* 0x000fe20000000f00 */
[----:B------:R-:W-:Y:S01]  /*ccff0*/  IMAD.MOV.U32 R235, RZ, RZ, R156 ;  /* 0x000000ffffeb7224 */ /* 0x000fe200078e009c */
[----:B------:R-:W-:Y:S04]  /*cd000*/  STL.64 [R1+0x150], R28 ;  /* 0x0001501c01007387 */ /* 0x000fe80000100a00 */
[----:B------:R-:W-:Y:S04]  /*cd010*/  STL.64 [R1+0x158], R30 ;  /* 0x0001581e01007387 */ /* 0x000fe80000100a00 */
[----:B------:R-:W-:Y:S04]  /*cd020*/  STL.64 [R1+0x130], R24 ;  /* 0x0001301801007387 */ /* 0x000fe80000100a00 */
[----:B------:R1:W-:Y:S04]  /*cd030*/  STL.64 [R1+0x138], R26 ;  /* 0x0001381a01007387 */ /* 0x0003e80000100a00 */
[----:B------:R-:W-:Y:S04]  /*cd040*/  STL.64 [R1+0x6598], R170 ;  /* 0x006598aa01007387 */ /* 0x000fe80000100a00 */
[----:B------:R-:W-:Y:S04]  /*cd050*/  STL.64 [R1+0xd0], R8 ;  /* 0x0000d00801007387 */ /* 0x000fe80000100a00 */
[----:B------:R-:W-:Y:S04]  /*cd060*/  STL.64 [R1+0xd8], R10 ;  /* 0x0000d80a01007387 */ /* 0x000fe80000100a00 */
[----:B------:R-:W-:Y:S04]  /*cd070*/  STL.64 [R1+0x6590], R168 ;  /* 0x006590a801007387 */ /* 0x000fe80000100a00 */
[----:B------:R-:W-:Y:S04]  /*cd080*/  STL.64 [R1+0x6588], R166 ;  /* 0x006588a601007387 */ /* 0x000fe80000100a00 */
[----:B------:R-:W-:Y:S01]  /*cd090*/  STL.64 [R1+0x6580], R164 ;  /* 0x006580a401007387 */ /* 0x000fe20000100a00 */
[C---:B--2---:R-:W-:Y:S08]  /*cd0a0*/  HMMA.1688.F32.TF32 R160, R4.reuse, R162, R12 ;  /* 0x000000a204a0723c */ /* 0x044ff0000008100c */
[----:B---3--:R-:W-:Y:S07]  /*cd0b0*/  HMMA.1688.F32.TF32 R156, R4, R158, R248 ;  /* 0x0000009e049c723c */ /* 0x008fee00000810f8 */
[----:B------:R-:W-:Y:S01]  /*cd0c0*/  IMAD.MOV.U32 R248, RZ, RZ, R153 ;  /* 0x000000fffff87224 */ /* 0x000fe200078e0099 */
[----:B------:R-:W-:Y:S01]  /*cd0d0*/  MOV R249, R152 ;  /* 0x0000009800f97202 */ /* 0x000fe20000000f00 */
[----:B------:R-:W-:-:S02]  /*cd0e0*/  IMAD.MOV.U32 R250, RZ, RZ, R69 ;  /* 0x000000fffffa7224 */ /* 0x000fc400078e0045 */
[----:B------:R-:W-:Y:S02]  /*cd0f0*/  IMAD.MOV.U32 R251, RZ, RZ, R68 ;  /* 0x000000fffffb7224 */ /* 0x000fe400078e0044 */
[C---:B------:R-:W-:Y:S08]  /*cd100*/  HMMA.1688.F32.TF32 R68, R4.reuse, R70, R240 ;  /* 0x000000460444723c */ /* 0x040ff000000810f0 */
[----:B----4-:R-:W-:Y:S01]  /*cd110*/  HMMA.1688.F32.TF32 R152, R4, R154, R236 ;  /* 0x0000009a0498723c */ /* 0x010fe200000810ec */
[----:B------:R-:W-:Y:S04]  /*cd120*/  STL.64 [R1+0x6570], R162 ;  /* 0x006570a201007387 */ /* 0x000fe80000100a00 */
[----:B------:R-:W-:Y:S04]  /*cd130*/  STL.64 [R1+0x6568], R160 ;  /* 0x006568a001007387 */ /* 0x000fe80000100a00 */
[----:B------:R-:W-:Y:S04]  /*cd140*/  STL.64 [R1+0x6558], R158 ;  /* 0x0065589e01007387 */ /* 0x000fe80000100a00 */
[----:B------:R-:W-:Y:S10]  /*cd150*/  STL.64 [R1+0x6550], R156 ;  /* 0x0065509c01007387 */ /* 0x000ff40000100a00 */
[----:B------:R-:W-:Y:S04]  /*cd160*/  STL.64 [R1+0x6540], R154 ;  /* 0x0065409a01007387 */ /* 0x000fe80000100a00 */
[----:B------:R-:W-:Y:S04]  /*cd170*/  STL.64 [R1+0x6538], R152 ;  /* 0x0065389801007387 */ /* 0x000fe80000100a00 */
        /* <DEDUP_REMOVED lines=10> */
[----:B------:R-:W-:Y:S04]  /*cd220*/  STL.64 [R1+0x6528], R70 ;  /* 0x0065284601007387 */ /* 0x000fe80000100a00 */
[----:B------:R-:W-:Y:S04]  /*cd230*/  STL.64 [R1+0x6520], R68 ;  /* 0x0065204401007387 */ /* 0x000fe80000100a00 */
[----:B------:R-:W4:Y:S04]  /*cd240*/  LDL.LU R240, [R1+0x1c20] ;  /* 0x001c200001f07983 */ /* 0x000f280000300800 */
[----:B------:R-:W4:Y:S04]  /*cd250*/  LDL.LU R241, [R1+0x1c24] ;  /* 0x001c240001f17983 */ /* 0x000f280000300800 */
[----:B------:R-:W4:Y:S04]  /*cd260*/  LDL.LU R242, [R1+0x1c28] ;  /* 0x001c280001f27983 */ /* 0x000f280000300800 */
[----:B------:R-:W4:Y:S01]  /*cd270*/  LDL.LU R243, [R1+0x1c2c] ;  /* 0x001c2c0001f37983 */ /* 0x000f220000300800 */
[----:B------:R-:W-:Y:S01]  /*cd280*/  MOV R14, R73 ;  /* 0x00000049000e7202 */ /* 0x000fe20000000f00 */
[----:B------:R-:W-:-:S02]  /*cd290*/  IMAD.MOV.U32 R15, RZ, RZ, R72 ;  /* 0x000000ffff0f7224 */ /* 0x000fc400078e0048 */
[C---:B------:R-:W-:Y:S07]  /*cd2a0*/  HMMA.1688.F32.TF32 R72, R4.reuse, R74, R232 ;  /* 0x0000004a0448723c */ /* 0x040fee00000810e8 */
[----:B------:R-:W-:Y:S01]  /*cd2b0*/  IMAD.MOV.U32 R232, RZ, RZ, R149 ;  /* 0x000000ffffe87224 */ /* 0x000fe200078e0095 */
[----:B------:R-:W-:Y:S02]  /*cd2c0*/  MOV R233, R148 ;  /* 0x0000009400e97202 */ /* 0x000fe40000000f00 */
[----:B------:R-:W-:Y:S01]  /*cd2d0*/  HMMA.1688.F32.TF32 R148, R4, R150, R248 ;  /* 0x000000960494723c */ /* 0x000fe200000810f8 */
[----:B------:R-:W-:-:S02]  /*cd2e0*/  IMAD.MOV.U32 R234, RZ, RZ, R145 ;  /* 0x000000ffffea7224 */ /* 0x000fc400078e0091 */
[----:B------:R-:W-:-:S04]  /*cd2f0*/  IMAD.MOV.U32 R235, RZ, RZ, R144 ;  /* 0x000000ffffeb7224 */ /* 0x000fc800078e0090 */
[----:B------:R-:W-:Y:S01]  /*cd300*/  MOV R248, R141 ;  /* 0x0000008d00f87202 */ /* 0x000fe20000000f00 */
[----:B------:R-:W-:Y:S01]  /*cd310*/  IMAD.MOV.U32 R249, RZ, RZ, R140 ;  /* 0x000000fffff97224 */ /* 0x000fe200078e008c */
[----:B------:R-:W-:Y:S01]  /*cd320*/  MOV R251, R136 ;  /* 0x0000008800fb7202 */ /* 0x000fe20000000f00 */
[----:B------:R-:W-:Y:S02]  /*cd330*/  IMAD.MOV.U32 R250, RZ, RZ, R137 ;  /* 0x000000fffffa7224 */ /* 0x000fe400078e0089 */
[----:B------:R-:W-:Y:S02]  /*cd340*/  IMAD.MOV.U32 R236, RZ, RZ, R133 ;  /* 0x000000ffffec7224 */ /* 0x000fe400078e0085 */
[----:B------:R-:W-:Y:S01]  /*cd350*/  IMAD.MOV.U32 R237, RZ, RZ, R132 ;  /* 0x000000ffffed7224 */ /* 0x000fe200078e0084 */
[----:B------:R-:W-:Y:S04]  /*cd360*/  STL.64 [R1+0x6510], R74 ;  /* 0x0065104a01007387 */ /* 0x000fe80000100a00 */
[----:B------:R-:W-:Y:S04]  /*cd370*/  STL.64 [R1+0x6508], R72 ;  /* 0x0065084801007387 */ /* 0x000fe80000100a00 */
[----:B------:R-:W-:Y:S04]  /*cd380*/  STL [R1+0x6534], R148 ;  /* 0x0065349401007387 */ /* 0x000fe80000100800 */
[----:B------:R-:W-:Y:S04]  /*cd390*/  STL [R1+0x6530], R149 ;  /* 0x0065309501007387 */ /* 0x000fe80000100800 */
[----:B------:R-:W-:Y:S04]  /*cd3a0*/  STL [R1+0x651c], R150 ;  /* 0x00651c9601007387 */ /* 0x000fe80000100800 */
[----:B------:R-:W-:Y:S01]  /*cd3b0*/  STL [R1+0x6518], R151 ;  /* 0x0065189701007387 */ /* 0x000fe20000100800 */
[C---:B--2---:R-:W-:Y:S08]  /*cd3c0*/  HMMA.1688.F32.TF32 R140, R4.reuse, R142, R16 ;  /* 0x0000008e048c723c */ /* 0x044ff00000081010 */
[C---:B---3--:R-:W-:Y:S08]  /*cd3d0*/  HMMA.1688.F32.TF32 R144, R4.reuse, R146, R20 ;  /* 0x000000920490723c */ /* 0x048ff00000081014 */
[C---:B----4-:R-:W-:Y:S08]  /*cd3e0*/  HMMA.1688.F32.TF32 R136, R4.reuse, R138, R12 ;  /* 0x0000008a0488723c */ /* 0x050ff0000008100c */
[----:B------:R-:W-:Y:S07]  /*cd3f0*/  HMMA.1688.F32.TF32 R132, R4, R134, R240 ;  /* 0x000000860484723c */ /* 0x000fee00000810f0 */
        /* <DEDUP_REMOVED lines=12> */
[----:B------:R-:W2:Y:S04]  /*cd4c0*/  LDL.LU R240, [R1+0x1bb0] ;  /* 0x001bb00001f07983 */ /* 0x000ea80000300800 */
[----:B------:R-:W2:Y:S04]  /*cd4d0*/  LDL.LU R241, [R1+0x1bb4] ;  /* 0x001bb40001f17983 */ /* 0x000ea80000300800 */
[----:B------:R-:W2:Y:S04]  /*cd4e0*/  LDL.LU R242, [R1+0x1bb8] ;  /* 0x001bb80001f27983 */ /* 0x000ea80000300800 */
[----:B------:R-:W2:Y:S01]  /*cd4f0*/  LDL.LU R243, [R1+0x1bbc] ;  /* 0x001bbc0001f37983 */ /* 0x000ea20000300800 */
[----:B------:R-:W-:Y:S01]  /*cd500*/  MOV R238, R129 ;  /* 0x0000008100ee7202 */ /* 0x000fe20000000f00 */
[----:B------:R-:W-:-:S02]  /*cd510*/  IMAD.MOV.U32 R239, RZ, RZ, R128 ;  /* 0x000000ffffef7224 */ /* 0x000fc400078e0080 */
[C---:B------:R-:W-:Y:S07]  /*cd520*/  HMMA.1688.F32.TF32 R128, R4.reuse, R130, R232 ;  /* 0x000000820480723c */ /* 0x040fee00000810e8 */
[----:B------:R-:W-:Y:S01]  /*cd530*/  IMAD.MOV.U32 R232, RZ, RZ, R125 ;  /* 0x000000ffffe87224 */ /* 0x000fe200078e007d */
[----:B------:R-:W-:Y:S02]  /*cd540*/  MOV R233, R124 ;  /* 0x0000007c00e97202 */ /* 0x000fe40000000f00 */
[----:B------:R-:W-:Y:S01]  /*cd550*/  HMMA.1688.F32.TF32 R124, R4, R126, R236 ;  /* 0x0000007e047c723c */ /* 0x000fe200000810ec */
[----:B------:R-:W-:-:S02]  /*cd560*/  IMAD.MOV.U32 R234, RZ, RZ, R121 ;  /* 0x000000ffffea7224 */ /* 0x000fc400078e0079 */
[----:B------:R-:W-:-:S10]  /*cd570*/  IMAD.MOV.U32 R235, RZ, RZ, R120 ;  /* 0x000000ffffeb7224 */ /* 0x000fd400078e0078 */
[----:B------:R-:W-:Y:S04]  /*cd580*/  STL.64 [R1+0x65a8], R130 ;  /* 0x0065a88201007387 */ /* 0x000fe80000100a00 */
[----:B------:R-:W-:Y:S06]  /*cd590*/  STL.64 [R1+0x65a0], R128 ;  /* 0x0065a08001007387 */ /* 0x000fec0000100a00 */
[----:B------:R-:W-:Y:S04]  /*cd5a0*/  STL.64 [R1+0x65b8], R126 ;  /* 0x0065b87e01007387 */ /* 0x000fe80000100a00 */
[----:B------:R-:W-:Y:S04]  /*cd5b0*/  STL.64 [R1+0x65b0], R124 ;  /* 0x0065b07c01007387 */ /* 0x000fe80000100a00 */
[----:B------:R-:W3:Y:S04]  /*cd5c0*/  LDL.LU R20, [R1+0x19c0] ;  /* 0x0019c00001147983 */ /* 0x000ee80000300800 */
[----:B------:R-:W3:Y:S04]  /*cd5d0*/  LDL.LU R21, [R1+0x19c4] ;  /* 0x0019c40001157983 */ /* 0x000ee80000300800 */
[----:B------:R-:W3:Y:S04]  /*cd5e0*/  LDL.LU R22, [R1+0x19c8] ;  /* 0x0019c80001167983 */ /* 0x000ee80000300800 */
[----:B------:R-:W3:Y:S01]  /*cd5f0*/  LDL.LU R23, [R1+0x19cc] ;  /* 0x0019cc0001177983 */ /* 0x000ee20000300800 */
[----:B------:R-:W-:Y:S03]  /*cd600*/  HMMA.1688.F32.TF32 R120, R4, R122, R248 ;  /* 0x0000007a0478723c */ /* 0x000fe600000810f8 */
[----:B------:R-:W4:Y:S04]  /*cd610*/  LDL.LU R16, [R1+0x1950] ;  /* 0x0019500001107983 */ /* 0x000f280000300800 */
[----:B------:R-:W4:Y:S01]  /*cd620*/  LDL.LU R17, [R1+0x1954] ;  /* 0x0019540001117983 */ /* 0x000f220000300800 */
[----:B------:R-:W-:-:S03]  /*cd630*/  MOV R236, R117 ;  /* 0x0000007500ec7202 */ /* 0x000fc60000000f00 */
[----:B------:R-:W4:Y:S01]  /*cd640*/  LDL.LU R18, [R1+0x1958] ;  /* 0x0019580001127983 */ /* 0x000f220000300800 */
[----:B------:R-:W-:-:S03]  /*cd650*/  IMAD.MOV.U32 R237, RZ, RZ, R116 ;  /* 0x000000ffffed7224 */ /* 0x000fc600078e0074 */
        /* <DEDUP_REMOVED lines=9> */
[----:B------:R-:W-:Y:S04]  /*cd6f0*/  STL.64 [R1+0x65c8], R122 ;  /* 0x0065c87a01007387 */ /* 0x000fe80000100a00 */
[----:B------:R-:W-:Y:S01]  /*cd700*/  STL.64 [R1+0x65c0], R120 ;  /* 0x0065c07801007387 */ /* 0x000fe20000100a00 */
[----:B--2---:R-:W-:Y:S07]  /*cd710*/  HMMA.1688.F32.TF32 R116, R4, R118, R240 ;  /* 0x000000760474723c */ /* 0x004fee00000810f0 */
[----:B------:R-:W-:Y:S11]  /*cd720*/  IMAD.MOV.U32 R241, RZ, RZ, R245 ;  /* 0x000000fffff17224 */ /* 0x000ff600078e00f5 */
[----:B------:R-:W-:Y:S05]  /*cd730*/  @!UPT UIADD3 URZ, URZ, URZ, URZ ;  /* 0x0000003f3f3ff290 */ /* 0x000fea000fffe03f */
[----:B------:R-:W-:Y:S04]  /*cd740*/  STL.64 [R1+0x65d8], R118 ;  /* 0x0065d87601007387 */ /* 0x000fe80000100a00 */
[----:B------:R-:W-:Y:S04]  /*cd750*/  STL.64 [R1+0x65d0], R116 ;  /* 0x0065d07401007387 */ /* 0x000fe80000100a00 */
[----:B------:R-:W2:Y:S04]  /*cd760*/  LDL.LU R240, [R1+0x1580] ;  /* 0x0015800001f07983 */ /* 0x000ea80000300800 */
[----:B------:R-:W2:Y:S01]  /*cd770*/  LDL.LU R245, [R1+0x68e0] ;  /* 0x0068e00001f57983 */ /* 0x000ea20000300800 */
[----:B------:R-:W-:Y:S01]  /*cd780*/  IMAD.MOV.U32 R238, RZ, RZ, R113 ;  /* 0x000000ffffee7224 */ /* 0x000fe200078e0071 */
[----:B------:R-:W-:-:S02]  /*cd790*/  MOV R239, R112 ;  /* 0x0000007000ef7202 */ /* 0x000fc40000000f00 */
[C---:B------:R-:W-:Y:S07]  /*cd7a0*/  HMMA.1688.F32.TF32 R112, R4.reuse, R114, R232 ;  /* 0x000000720470723c */ /* 0x040fee00000810e8 */
[----:B------:R-:W-:Y:S02]  /*cd7b0*/  IMAD.MOV.U32 R232, RZ, RZ, R109 ;  /* 0x000000ffffe87224 */ /* 0x000fe400078e006d */
[----:B------:R-:W-:Y:S01]  /*cd7c0*/  IMAD.MOV.U32 R233, RZ, RZ, R108 ;  /* 0x000000ffffe97224 */ /* 0x000fe200078e006c */
[----:B------:R-:W-:Y:S01]  /*cd7d0*/  MOV R234, R105 ;  /* 0x0000006900ea7202 */ /* 0x000fe20000000f00 */
[----:B------:R-:W-:Y:S01]  /*cd7e0*/  IMAD.MOV.U32 R235, RZ, RZ, R104 ;  /* 0x000000ffffeb7224 */ /* 0x000fe200078e0068 */
[C---:B---3--:R-:W-:Y:S08]  /*cd7f0*/  HMMA.1688.F32.TF32 R108, R4.reuse, R110, R20 ;  /* 0x0000006e046c723c */ /* 0x048ff00000081014 */
[C---:B----4-:R-:W-:Y:S08]  /*cd800*/  HMMA.1688.F32.TF32 R104, R4.reuse, R106, R16 ;  /* 0x0000006a0468723c */ /* 0x050ff00000081010 */
[----:B-1----:R-:W-:Y:S01]  /*cd810*/  HMMA.1688.F32.TF32 R24, R4, R102, R248 ;  /* 0x000000660418723c */ /* 0x002fe200000810f8 */
        /* <DEDUP_REMOVED lines=8> */
[----:B------:R-:W-:Y:S01]  /*cd8a0*/  IMAD.MOV.U32 R242, RZ, RZ, R189 ;  /* 0x000000fffff27224 */ /* 0x000fe200078e00bd */
[----:B------:R-:W-:Y:S01]  /*cd8b0*/  MOV R243, R188 ;  /* 0x000000bc00f37202 */ /* 0x000fe20000000f00 */
[----:B------:R-:W-:-:S02]  /*cd8c0*/  IMAD.MOV.U32 R250, RZ, RZ, R173 ;  /* 0x000000fffffa7224 */ /* 0x000fc400078e00ad */
[----:B------:R-:W-:Y:S01]  /*cd8d0*/  IMAD.MOV.U32 R251, RZ, RZ, R172 ;  /* 0x000000fffffb7224 */ /* 0x000fe200078e00ac */
[----:B------:R-:W-:Y:S01]  /*cd8e0*/  MOV R249, R180 ;  /* 0x000000b400f97202 */ /* 0x000fe20000000f00 */
[C---:B------:R-:W-:Y:S01]  /*cd8f0*/  HMMA.1688.F32.TF32 R172, R4.reuse, R98, R12 ;  /* 0x0000006204ac723c */ /* 0x040fe2000008100c */
[----:B------:R-:W-:Y:S01]  /*cd900*/  IMAD.MOV.U32 R248, RZ, RZ, R181 ;  /* 0x000000fffff87224 */ /* 0x000fe200078e00b5 */
[----:B------:R-:W-:Y:S04]  /*cd910*/  LDS R12, [R2+0x10000] ;  /* 0x01000000020c7984 */ /* 0x000fe80000000800 */
[----:B------:R-:W-:Y:S02]  /*cd920*/  LDS R14, [R2+0x12000] ;  /* 0x01200000020e7984 */ /* 0x000fe40000000800 */
[C---:B------:R-:W-:Y:S02]  /*cd930*/  HMMA.1688.F32.TF32 R180, R4.reuse, R94, R236 ;  /* 0x0000005e04b4723c */ /* 0x040fe400000810ec */
[----:B------:R-:W-:Y:S04]  /*cd940*/  LDS R13, [R0+0x10000] ;  /* 0x01000000000d7984 */ /* 0x000fe80000000800 */
[----:B------:R-:W-:Y:S02]  /*cd950*/  LDS R15, [R0+0x12000] ;  /* 0x01200000000f7984 */ /* 0x000fe40000000800 */
[C---:B------:R-:W-:Y:S07]  /*cd960*/  HMMA.1688.F32.TF32 R196, R4.reuse, R86, R232 ;  /* 0x0000005604c4723c */ /* 0x040fee00000810e8 */
[----:B------:R-:W-:Y:S04]  /*cd970*/  STL.64 [R1+0x6628], R174 ;  /* 0x006628ae01007387 */ /* 0x000fe80000100a00 */
[----:B------:R-:W-:Y:S04]  /*cd980*/  STL.64 [R1+0x6620], R172 ;  /* 0x006620ac01007387 */ /* 0x000fe80000100a00 */
[----:B------:R-:W-:Y:S04]  /*cd990*/  STL.64 [R1+0x6638], R182 ;  /* 0x006638b601007387 */ /* 0x000fe80000100a00 */
[----:B------:R-:W-:Y:S01]  /*cd9a0*/  STL.64 [R1+0x6630], R180 ;  /* 0x006630b401007387 */ /* 0x000fe20000100a00 */
[----:B------:R-:W-:Y:S01]  /*cd9b0*/  MOV R232, R228 ;  /* 0x000000e400e87202 */ /* 0x000fe20000000f00 */
[----:B------:R-:W-:Y:S01]  /*cd9c0*/  IMAD.MOV.U32 R233, RZ, RZ, R229 ;  /* 0x000000ffffe97224 */ /* 0x000fe200078e00e5 */
[----:B------:R-:W-:Y:S01]  /*cd9d0*/  MOV R235, R231 ;  /* 0x000000e700eb7202 */ /* 0x000fe20000000f00 */
[----:B------:R-:W-:Y:S01]  /*cd9e0*/  IMAD.MOV.U32 R234, RZ, RZ, R230 ;  /* 0x000000ffffea7224 */ /* 0x000fe200078e00e6 */
[C---:B------:R-:W-:Y:S01]  /*cd9f0*/  HMMA.1688.F32.TF32 R204, R4.reuse, R82, R248 ;  /* 0x0000005204cc723c */ /* 0x040fe200000810f8 */
[----:B--2---:R-:W1:Y:S04]  /*cda00*/  LDSM.16.M88.4 R24, [R245+0x100080] ;  /* 0x10008000f518783b */ /* 0x004e680000000200 */
[----:B------:R-:W2:Y:S03]  /*cda10*/  LDSM.16.M88.4 R20, [R245+0x102080] ;  /* 0x10208000f514783b */ /* 0x000ea60000000200 */
[----:B------:R-:W-:Y:S01]  /*cda20*/  HMMA.1688.F32.TF32 R188, R4, R90, R240 ;  /* 0x0000005a04bc723c */ /* 0x000fe200000810f0 */
[----:B------:R-:W3:Y:S04]  /*cda30*/  LDSM.16.M88.4 R16, [R245+0x104080] ;  /* 0x10408000f510783b */ /* 0x000ee80000000200 */
[----:B------:R-:W2:Y:S04]  /*cda40*/  LDSM.16.M88.4 R8, [R245+0x106080] ;  /* 0x10608000f508783b */ /* 0x000ea80000000200 */
[----:B------:R-:W2:Y:S04]  /*cda50*/  LDSM.16.M88.4 R124, [R245+0x108080] ;  /* 0x10808000f57c783b */ /* 0x000ea80000000200 */
[----:B------:R-:W-:Y:S04]  /*cda60*/  LDSM.16.M88.4 R168, [R245+0x10a080] ;  /* 0x10a08000f5a8783b */ /* 0x000fe80000000200 */
[----:B------:R-:W-:Y:S06]  /*cda70*/  LDSM.16.M88.4 R164, [R245+0x10c080] ;  /* 0x10c08000f5a4783b */ /* 0x000fec0000000200 */
[----:B------:R-:W-:Y:S04]  /*cda80*/  STL.64 [R1+0x6648], R190 ;  /* 0x006648be01007387 */ /* 0x000fe80000100a00 */
[----:B------:R-:W-:Y:S04]  /*cda90*/  STL.64 [R1+0x6640], R188 ;  /* 0x006640bc01007387 */ /* 0x000fe80000100a00 */
[----:B------:R-:W-:Y:S04]  /*cdaa0*/  LDSM.16.M88.4 R152, [R245+0x112080] ;  /* 0x11208000f598783b */ /* 0x000fe80000000200 */
[----:B-1----:R-:W-:Y:S04]  /*cdab0*/  STL.64 [R1+0x1410], R24 ;  /* 0x0014101801007387 */ /* 0x002fe80000100a00 */
[----:B------:R-:W-:Y:S04]  /*cdac0*/  STL.64 [R1+0x1418], R26 ;  /* 0x0014181a01007387 */ /* 0x000fe80000100a00 */
[----:B------:R-:W4:Y:S04]  /*cdad0*/  LDL.LU R28, [R1+0x1550] ;  /* 0x00155000011c7983 */ /* 0x000f280000300800 */
[----:B------:R-:W4:Y:S04]  /*cdae0*/  LDL.LU R29, [R1+0x1554] ;  /* 0x00155400011d7983 */ /* 0x000f280000300800 */
[----:B------:R-:W4:Y:S04]  /*cdaf0*/  LDL.LU R30, [R1+0x1558] ;  /* 0x00155800011e7983 */ /* 0x000f280000300800 */
[----:B------:R-:W4:Y:S04]  /*cdb00*/  LDL.LU R31, [R1+0x155c] ;  /* 0x00155c00011f7983 */ /* 0x000f280000300800 */
[----:B------:R-:W-:Y:S04]  /*cdb10*/  STL [R1+0x64dc], R198 ;  /* 0x0064dcc601007387 */ /* 0x000fe80000100800 */
[----:B------:R-:W-:Y:S04]  /*cdb20*/  STL [R1+0x64d8], R199 ;  /* 0x0064d8c701007387 */ /* 0x000fe80000100800 */
[----:B--2---:R-:W-:Y:S04]  /*cdb30*/  STL.64 [R1+0x1400], R20 ;  /* 0x0014001401007387 */ /* 0x004fe80000100a00 */
[----:B------:R-:W-:Y:S04]  /*cdb40*/  STL.64 [R1+0x1408], R22 ;  /* 0x0014081601007387 */ /* 0x000fe80000100a00 */
        /* <DEDUP_REMOVED lines=9> */
[----:B---3--:R-:W-:Y:S04]  /*cdbe0*/  STL.64 [R1+0x13f0], R16 ;  /* 0x0013f01001007387 */ /* 0x008fe80000100a00 */
[----:B------:R-:W-:Y:S04]  /*cdbf0*/  STL.64 [R1+0x13f8], R18 ;  /* 0x0013f81201007387 */ /* 0x000fe80000100a00 */
[----:B------:R-:W3:Y:S04]  /*cdc00*/  LDL.LU R229, [R1+0x68d8] ;  /* 0x0068d80001e57983 */ /* 0x000ee80000300800 */
[----:B------:R-:W3:Y:S04]  /*cdc10*/  LDL.LU R230, [R1+0x68d4] ;  /* 0x0068d40001e67983 */ /* 0x000ee80000300800 */
[----:B------:R-:W3:Y:S04]  /*cdc20*/  LDL.LU R231, [R1+0x68d0] ;  /* 0x0068d00001e77983 */ /* 0x000ee80000300800 */
[----:B------:R-:W3:Y:S04]  /*cdc30*/  LDL.LU R248, [R1+0x1510] ;  /* 0x0015100001f87983 */ /* 0x000ee80000300800 */
[----:B------:R-:W3:Y:S04]  /*cdc40*/  LDL.LU R249, [R1+0x1514] ;  /* 0x0015140001f97983 */ /* 0x000ee80000300800 */
[----:B------:R-:W-:Y:S04]  /*cdc50*/  LDSM.16.M88.4 R160, [R245+0x10e080] ;  /* 0x10e08000f5a0783b */ /* 0x000fe80000000200 */
[----:B------:R-:W-:Y:S01]  /*cdc60*/  LDSM.16.M88.4 R156, [R245+0x110080] ;  /* 0x11008000f59c783b */ /* 0x000fe20000000200 */
[----:B------:R-:W-:Y:S03]  /*cdc70*/  HMMA.1688.F32.TF32 R200, R12, R8, R232 ;  /* 0x000000080cc8723c */ /* 0x000fe600000810e8 */
[----:B------:R-:W-:Y:S04]  /*cdc80*/  STL.64 [R1+0x1440], R8 ;  /* 0x0014400801007387 */ /* 0x000fe80000100a00 */
[----:B------:R-:W-:Y:S04]  /*cdc90*/  STL.64 [R1+0x1448], R10 ;  /* 0x0014480a01007387 */ /* 0x000fe80000100a00 */
[----:B------:R-:W-:Y:S04]  /*cdca0*/  STL [R1+0x64d4], R206 ;  /* 0x0064d4ce01007387 */ /* 0x000fe80000100800 */
[----:B------:R-:W-:Y:S01]  /*cdcb0*/  STL [R1+0x64d0], R207 ;  /* 0x0064d0cf01007387 */ /* 0x000fe20000100800 */
[----:B------:R-:W-:-:S02]  /*cdcc0*/  IMAD.MOV.U32 R250, RZ, RZ, R193 ;  /* 0x000000fffffa7224 */ /* 0x000fc400078e00c1 */
[----:B------:R-:W-:Y:S01]  /*cdcd0*/  IMAD.MOV.U32 R251, RZ, RZ, R192 ;  /* 0x000000fffffb7224 */ /* 0x000fe200078e00c0 */
[----:B------:R-:W-:Y:S04]  /*cdce0*/  LDSM.16.M88.4 R68, [R245+0x114080] ;  /* 0x11408000f544783b */ /* 0x000fe80000000200 */
[----:B------:R-:W-:Y:S04]  /*cdcf0*/  LDSM.16.M88.4 R72, [R245+0x116080] ;  /* 0x11608000f548783b */ /* 0x000fe80000000200 */
[----:B------:R-:W-:Y:S04]  /*cdd00*/  LDSM.16.M88.4 R144, [R245+0x11a080] ;  /* 0x11a08000f590783b */ /* 0x000fe80000000200 */
[----:B------:R-:W1:Y:S04]  /*cdd10*/  LDSM.16.M88.4 R140, [R245+0x11c080] ;  /* 0x11c08000f58c783b */ /* 0x000e680000000200 */
[----:B------:R-:W1:Y:S04]  /*cdd20*/  LDSM.16.M88.4 R108, [R245+0x122080] ;  /* 0x12208000f56c783b */ /* 0x000e680000000200 */
[----:B------:R-:W-:Y:S04]  /*cdd30*/  LDSM.16.M88.4 R172, [R245+0x11e080] ;  /* 0x11e08000f5ac783b */ /* 0x000fe80000000200 */
[----:B------:R-:W-:Y:S04]  /*cdd40*/  LDSM.16.M88.4 R112, [R245+0x120080] ;  /* 0x12008000f570783b */ /* 0x000fe80000000200 */
[----:B------:R-:W-:Y:S04]  /*cdd50*/  LDSM.16.M88.4 R104, [R245+0x124080] ;  /* 0x12408000f568783b */ /* 0x000fe80000000200 */
[----:B------:R-:W-:Y:S04]  /*cdd60*/  LDSM.16.M88.4 R8, [R245+0x12c080] ;  /* 0x12c08000f508783b */ /* 0x000fe80000000200 */
[----:B------:R-:W-:Y:S04]  /*cdd70*/  LDSM.16.M88.4 R180, [R245+0x136080] ;  /* 0x13608000f5b4783b */ /* 0x000fe80000000200 */
[----:B------:R-:W-:Y:S04]  /*cdd80*/  LDSM.16.M88.4 R120, [R245+0x138080] ;  /* 0x13808000f578783b */ /* 0x000fe80000000200 */
[----:B------:R-:W-:Y:S01]  /*cdd90*/  LDSM.16.M88.4 R116, [R245+0x13a080] ;  /* 0x13a08000f574783b */ /* 0x000fe20000000200 */
[C---:B----4-:R-:W-:Y:S03]  /*cdda0*/  HMMA.1688.F32.TF32 R220, R12.reuse, R24, R28 ;  /* 0x000000180cdc723c */ /* 0x050fe6000008101c */
[----:B------:R-:W-:Y:S05]  /*cddb0*/  LDSM.16.M88.4 R24, [R245+0x126080] ;  /* 0x12608000f518783b */ /* 0x000fea0000000200 */
[C---:B--2---:R-:W-:Y:S08]  /*cddc0*/  HMMA.1688.F32.TF32 R212, R12.reuse, R20, R236 ;  /* 0x000000140cd4723c */ /* 0x044ff000000810ec */
[----:B------:R-:W-:Y:S08]  /*cddd0*/  HMMA.1688.F32.TF32 R208, R12, R16, R240 ;  /* 0x000000100cd0723c */ /* 0x000ff000000810f0 */
[----:B---3--:R-:W-:Y:S01]  /*cdde0*/  HMMA.1688.F32.TF32 R216, R4, R78, R228 ;  /* 0x0000004e04d8723c */ /* 0x008fe200000810e4 */
[----:B------:R-:W-:Y:S07]  /*cddf0*/  LDSM.16.M88.4 R4, [R245+0x128080] ;  /* 0x12808000f504783b */ /* 0x000fee0000000200 */
[----:B------:R-:W-:Y:S01]  /*cde00*/  HMMA.1688.F32.TF32 R192, R12, R124, R248 ;  /* 0x0000007c0cc0723c */ /* 0x000fe200000810f8 */
[----:B-1----:R-:W-:Y:S01]  /*cde10*/  MOV R206, R142 ;  /* 0x0000008e00ce7202 */ /* 0x002fe20000000f00 */
[----:B------:R-:W-:Y:S01]  /*cde20*/  IMAD.MOV.U32 R207, RZ, RZ, R143 ;  /* 0x000000ffffcf7224 */ /* 0x000fe200078e008f */
[----:B------:R-:W-:Y:S01]  /*cde30*/  MOV R198, R110 ;  /* 0x0000006e00c67202 */ /* 0x000fe20000000f00 */
[----:B------:R-:W-:Y:S01]  /*cde40*/  IMAD.MOV.U32 R199, RZ, RZ, R111 ;  /* 0x000000ffffc77224 */ /* 0x000fe200078e006f */
[----:B------:R-:W-:Y:S10]  /*cde50*/  LDSM.16.M88.4 R16, [R245+0x12a080] ;  /* 0x12a08000f510783b */ /* 0x000ff40000000200 */
[----:B------:R-:W-:Y:S04]  /*cde60*/  STL [R1+0x64cc], R218 ;  /* 0x0064ccda01007387 */ /* 0x000fe80000100800 */
[----:B------:R-:W-:Y:S04]  /*cde70*/  STL [R1+0x64c8], R219 ;  /* 0x0064c8db01007387 */ /* 0x000fe80000100800 */
[----:B------:R-:W-:Y:S04]  /*cde80*/  STL.64 [R1+0x1438], R126 ;  /* 0x0014387e01007387 */ /* 0x000fe80000100a00 */
[----:B------:R-:W-:Y:S04]  /*cde90*/  STL [R1+0x64c4], R220 ;  /* 0x0064c4dc01007387 */ /* 0x000fe80000100800 */
[----:B------:R-:W-:Y:S04]  /*cdea0*/  STL [R1+0x64c0], R221 ;  /* 0x0064c0dd01007387 */ /* 0x000fe80000100800 */
[----:B------:R-:W-:Y:S04]  /*cdeb0*/  STL.64 [R1+0x13e8], R170 ;  /* 0x0013e8aa01007387 */ /* 0x000fe80000100a00 */
[----:B------:R-:W-:Y:S04]  /*cdec0*/  STL [R1+0x64bc], R222 ;  /* 0x0064bcde01007387 */ /* 0x000fe80000100800 */
[----:B------:R-:W-:Y:S04]  /*cded0*/  STL [R1+0x64b8], R223 ;  /* 0x0064b8df01007387 */ /* 0x000fe80000100800 */
[----:B------:R-:W-:Y:S04]  /*cdee0*/  STL.64 [R1+0x64a8], R214 ;  /* 0x0064a8d601007387 */ /* 0x000fe80000100a00 */
[----:B------:R-:W-:Y:S04]  /*cdef0*/  STL.64 [R1+0x64a0], R212 ;  /* 0x0064a0d401007387 */ /* 0x000fe80000100a00 */
[----:B------:R-:W-:Y:S04]  /*cdf00*/  STL.64 [R1+0x1428], R166 ;  /* 0x001428a601007387 */ /* 0x000fe80000100a00 */
[----:B------:R1:W-:Y:S04]  /*cdf10*/  STL [R1+0x64b4], R210 ;  /* 0x0064b4d201007387 */ /* 0x0003e80000100800 */
[----:B------:R2:W-:Y:S04]  /*cdf20*/  STL [R1+0x64b0], R211 ;  /* 0x0064b0d301007387 */ /* 0x0005e80000100800 */
[----:B------:R-:W-:Y:S01]  /*cdf30*/  STL.64 [R1+0x1458], R162 ;  /* 0x001458a201007387 */ /* 0x000fe20000100a00 */
[----:B-1----:R-:W-:-:S03]  /*cdf40*/  MOV R210, R154 ;  /* 0x0000009a00d27202 */ /* 0x002fc60000000f00 */
[----:B------:R-:W-:Y:S01]  /*cdf50*/  STL.64 [R1+0x6498], R202 ;  /* 0x006498ca01007387 */ /* 0x000fe20000100a00 */
[----:B--2---:R-:W-:-:S03]  /*cdf60*/  IMAD.MOV.U32 R211, RZ, RZ, R155 ;  /* 0x000000ffffd37224 */ /* 0x004fc600078e009b */
[----:B------:R-:W-:Y:S04]  /*cdf70*/  STL.64 [R1+0x6490], R200 ;  /* 0x006490c801007387 */ /* 0x000fe80000100a00 */
[----:B------:R-:W-:Y:S04]  /*cdf80*/  STL.64 [R1+0x1468], R158 ;  /* 0x0014689e01007387 */ /* 0x000fe80000100a00 */
[----:B------:R-:W-:Y:S04]  /*cdf90*/  STL.64 [R1+0x6658], R210 ;  /* 0x006658d201007387 */ /* 0x000fe80000100a00 */
        /* <DEDUP_REMOVED lines=8> */
[----:B------:R-:W1:Y:S01]  /*ce020*/  LDSM.16.M88.4 R208, [R245+0x118080] ;  /* 0x11808000f5d0783b */ /* 0x000e620000000200 */
[----:B------:R-:W-:Y:S01]  /*ce030*/  IMAD.MOV.U32 R250, RZ, RZ, R185 ;  /* 0x000000fffffa7224 */ /* 0x000fe200078e00b9 */
[----:B------:R-:W-:Y:S01]  /*ce040*/  MOV R251, R184 ;  /* 0x000000b800fb7202 */ /* 0x000fe20000000f00 */
[----:B------:R-:W-:Y:S01]  /*ce050*/  IMAD.MOV.U32 R222, RZ, RZ, R70 ;  /* 0x000000ffffde7224 */ /* 0x000fe200078e0046 */
[----:B------:R-:W-:Y:S01]  /*ce060*/  MOV R220, R74 ;  /* 0x0000004a00dc7202 */ /* 0x000fe20000000f00 */
[----:B------:R-:W-:Y:S01]  /*ce070*/  IMAD.MOV.U32 R223, RZ, RZ, R71 ;  /* 0x000000ffffdf7224 */ /* 0x000fe200078e0047 */
[----:B------:R-:W-:Y:S01]  /*ce080*/  STL.64 [R1+0x6488], R194 ;  /* 0x006488c201007387 */ /* 0x000fe20000100a00 */
[----:B------:R-:W-:-:S02]  /*ce090*/  IMAD.MOV.U32 R221, RZ, RZ, R75 ;  /* 0x000000ffffdd7224 */ /* 0x000fc400078e004b */
[----:B------:R-:W-:Y:S01]  /*ce0a0*/  IMAD.MOV.U32 R218, RZ, RZ, R146 ;  /* 0x000000ffffda7224 */ /* 0x000fe200078e0092 */
[----:B------:R-:W-:Y:S01]  /*ce0b0*/  STL.64 [R1+0x6480], R192 ;  /* 0x006480c001007387 */ /* 0x000fe20000100a00 */
[----:B------:R-:W-:-:S03]  /*ce0c0*/  IMAD.MOV.U32 R219, RZ, RZ, R147 ;  /* 0x000000ffffdb7224 */ /* 0x000fc600078e0093 */
[----:B------:R-:W-:Y:S04]  /*ce0d0*/  STL.64 [R1+0x1488], R70 ;  /* 0x0014884601007387 */ /* 0x000fe80000100a00 */
[----:B------:R-:W-:Y:S04]  /*ce0e0*/  STL.64 [R1+0x6668], R222 ;  /* 0x006668de01007387 */ /* 0x000fe80000100a00 */
[----:B------:R-:W-:Y:S04]  /*ce0f0*/  STL.64 [R1+0x6660], R220 ;  /* 0x006660dc01007387 */ /* 0x000fe80000100a00 */
[----:B------:R4:W-:Y:S04]  /*ce100*/  STL.64 [R1+0x1498], R74 ;  /* 0x0014984a01007387 */ /* 0x0009e80000100a00 */
[----:B-1----:R-:W-:Y:S04]  /*ce110*/  STL.64 [R1+0x14a8], R210 ;  /* 0x0014a8d201007387 */ /* 0x002fe80000100a00 */
        /* <DEDUP_REMOVED lines=8> */
[----:B----4-:R-:W-:Y:S01]  /*ce1a0*/  MOV R75, R6 ;  /* 0x00000006004b7202 */ /* 0x010fe20000000f00 */
[----:B------:R-:W-:-:S02]  /*ce1b0*/  IMAD.MOV.U32 R74, RZ, RZ, R7 ;  /* 0x000000ffff4a7224 */ /* 0x000fc400078e0007 */
[----:B------:R-:W-:Y:S01]  /*ce1c0*/  LDSM.16.M88.4 R204, [R245+0x130080] ;  /* 0x13008000f5cc783b */ /* 0x000fe20000000200 */
[----:B---3--:R-:W-:Y:S11]  /*ce1d0*/  HMMA.1688.F32.TF32 R184, R12, R168, R248 ;  /* 0x000000a80cb8723c */ /* 0x008ff600000810f8 */
[----:B------:R-:W-:Y:S11]  /*ce1e0*/  @!UPT UIADD3 URZ, URZ, URZ, URZ ;  /* 0x0000003f3f3ff290 */ /* 0x000ff6000fffe03f */
[----:B------:R-:W-:Y:S01]  /*ce1f0*/  @!UPT UIADD3 URZ, URZ, URZ, URZ ;  /* 0x0000003f3f3ff290 */ /* 0x000fe2000fffe03f */
[----:B------:R-:W-:Y:S04]  /*ce200*/  STL [R1+0x646c], R187 ;  /* 0x00646cbb01007387 */ /* 0x000fe80000100800 */
        /* <DEDUP_REMOVED lines=8> */
[----:B------:R-:W3:Y:S04]  /*ce290*/  LDL.LU R249, [R1+0x2504] ;  /* 0x0025040001f97983 */ /* 0x000ee80000300800 */
[----:B------:R-:W1:Y:S01]  /*ce2a0*/  LDSM.16.M88.4 R4, [R245+0x12e080] ;  /* 0x12e08000f504783b */ /* 0x000e620000000200 */
[----:B------:R-:W-:Y:S01]  /*ce2b0*/  IMAD.MOV.U32 R250, RZ, RZ, R177 ;  /* 0x000000fffffa7224 */ /* 0x000fe200078e00b1 */
[----:B------:R-:W-:-:S02]  /*ce2c0*/  MOV R251, R176 ;  /* 0x000000b000fb7202 */ /* 0x000fc40000000f00 */
[----:B--2---:R-:W-:Y:S01]  /*ce2d0*/  HMMA.1688.F32.TF32 R176, R12, R164, R232 ;  /* 0x000000a40cb0723c */ /* 0x004fe200000810e8 */
[----:B------:R-:W-:Y:S04]  /*ce2e0*/  STL.64 [R1+0x1530], R16 ;  /* 0x0015301001007387 */ /* 0x000fe80000100a00 */
[----:B------:R-:W-:Y:S04]  /*ce2f0*/  STL.64 [R1+0x1538], R18 ;  /* 0x0015381201007387 */ /* 0x000fe80000100a00 */
[----:B------:R-:W-:Y:S04]  /*ce300*/  STL.64 [R1+0x1540], R8 ;  /* 0x0015400801007387 */ /* 0x000fe80000100a00 */
[----:B------:R-:W-:Y:S04]  /*ce310*/  STL.64 [R1+0x1548], R10 ;  /* 0x0015480a01007387 */ /* 0x000fe80000100a00 */
[----:B------:R-:W-:Y:S06]  /*ce320*/  LDSM.16.M88.4 R196, [R245+0x134080] ;  /* 0x13408000f5c4783b */ /* 0x000fec0000000200 */
[----:B------:R-:W-:Y:S04]  /*ce330*/  STL [R1+0x6468], R179 ;  /* 0x006468b301007387 */ /* 0x000fe80000100800 */
[----:B-1----:R-:W-:Y:S04]  /*ce340*/  STL.64 [R1+0x1550], R4 ;  /* 0x0015500401007387 */ /* 0x002fe80000100a00 */
[----:B------:R-:W-:Y:S04]  /*ce350*/  STL.64 [R1+0x1558], R6 ;  /* 0x0015580601007387 */ /* 0x000fe80000100a00 */
[----:B------:R-:W1:Y:S04]  /*ce360*/  LDSM.16.M88.4 R4, [R245+0x132080] ;  /* 0x13208000f504783b */ /* 0x000e680000000200 */
[----:B------:R-:W2:Y:S04]  /*ce370*/  LDL.LU R236, [R1+0x2560] ;  /* 0x0025600001ec7983 */ /* 0x000ea80000300800 */
[----:B-1----:R-:W-:Y:S04]  /*ce380*/  STL.64 [R1+0x1570], R4 ;  /* 0x0015700401007387 */ /* 0x002fe80000100a00 */
[----:B------:R-:W-:Y:S04]  /*ce390*/  STL.64 [R1+0x1578], R6 ;  /* 0x0015780601007387 */ /* 0x000fe80000100a00 */
[----:B------:R-:W1:Y:S01]  /*ce3a0*/  LDSM.16.M88.4 R4, [R245+0x13c080] ;  /* 0x13c08000f504783b */ /* 0x000e620000000200 */
[----:B------:R-:W-:-:S02]  /*ce3b0*/  IMAD.MOV.U32 R179, RZ, RZ, R199 ;  /* 0x000000ffffb37224 */ /* 0x000fc400078e00c7 */
[----:B------:R-:W-:Y:S01]  /*ce3c0*/  IMAD.MOV.U32 R187, RZ, RZ, R198 ;  /* 0x000000ffffbb7224 */ /* 0x000fe200078e00c6 */
[----:B------:R-:W2:Y:S04]  /*ce3d0*/  LDL.LU R237, [R1+0x2564] ;  /* 0x0025640001ed7983 */ /* 0x000ea80000300800 */
[----:B------:R-:W2:Y:S04]  /*ce3e0*/  LDL.LU R238, [R1+0x2568] ;  /* 0x0025680001ee7983 */ /* 0x000ea80000300800 */
[----:B------:R-:W2:Y:S04]  /*ce3f0*/  LDL.LU R239, [R1+0x256c] ;  /* 0x00256c0001ef7983 */ /* 0x000ea80000300800 */
        /* <DEDUP_REMOVED lines=8> */
[----:B-1----:R-:W-:Y:S04]  /*ce480*/  STL.64 [R1+0x15c0], R4 ;  /* 0x0015c00401007387 */ /* 0x002fe80000100a00 */
        /* <DEDUP_REMOVED lines=18> */
[----:B---3--:R-:W-:Y:S02]  /*ce5b0*/  HMMA.1688.F32.TF32 R28, R12, R160, R248 ;  /* 0x000000a00c1c723c */ /* 0x008fe400000810f8 */
[----:B------:R-:W1:Y:S01]  /*ce5c0*/  LDSM.16.M88.4 R248, [R245+0x13e080] ;  /* 0x13e08000f5f8783b */ /* 0x000e620000000200 */
[----:B------:R-:W-:-:S03]  /*ce5d0*/  MOV R154, R107 ;  /* 0x0000006b009a7202 */ /* 0x000fc60000000f00 */
[----:B------:R-:W-:Y:S04]  /*ce5e0*/  LDS R6, [R2+0x12080] ;  /* 0x0120800002067984 */ /* 0x000fe80000000800 */
[----:B------:R-:W-:Y:S11]  /*ce5f0*/  LDS R7, [R0+0x12080] ;  /* 0x0120800000077984 */ /* 0x000ff60000000800 */
[----:B------:R-:W-:Y:S02]  /*ce600*/  @!UPT UIADD3 URZ, URZ, URZ, URZ ;  /* 0x0000003f3f3ff290 */ /* 0x000fe4000fffe03f */
[----:B------:R-:W-:Y:S04]  /*ce610*/  STL.64 [R1+0x6478], R30 ;  /* 0x0064781e01007387 */ /* 0x000fe80000100a00 */
[----:B------:R-:W-:Y:S04]  /*ce620*/  STL.64 [R1+0x15b0], R116 ;  /* 0x0015b07401007387 */ /* 0x000fe80000100a00 */
[----:B------:R-:W-:Y:S04]  /*ce630*/  STL.64 [R1+0x15b8], R118 ;  /* 0x0015b87601007387 */ /* 0x000fe80000100a00 */
[----:B------:R-:W-:Y:S04]  /*ce640*/  STL.64 [R1+0x6470], R28 ;  /* 0x0064701c01007387 */ /* 0x000fe80000100a00 */
[----:B------:R-:W-:Y:S04]  /*ce650*/  STL [R1+0x60c8], R245 ;  /* 0x0060c8f501007387 */ /* 0x000fe80000100800 */
[----:B------:R-:W-:Y:S04]  /*ce660*/  STL.64 [R1+0x68a8], R246 ;  /* 0x0068a8f601007387 */ /* 0x000fe80000100a00 */
[----:B------:R-:W-:Y:S04]  /*ce670*/  STL [R1+0x68a0], R244 ;  /* 0x0068a0f401007387 */ /* 0x000fe80000100800 */
[----:B------:R-:W3:Y:S04]  /*ce680*/  LDL.LU R16, [R1+0x31f0] ;  /* 0x0031f00001107983 */ /* 0x000ee80000300800 */
[----:B------:R-:W3:Y:S04]  /*ce690*/  LDL.LU R17, [R1+0x31f4] ;  /* 0x0031f40001117983 */ /* 0x000ee80000300800 */
[----:B------:R-:W3:Y:S04]  /*ce6a0*/  LDL.LU R18, [R1+0x31f8] ;  /* 0x0031f80001127983 */ /* 0x000ee80000300800 */
[----:B------:R-:W3:Y:S01]  /*ce6b0*/  LDL.LU R19, [R1+0x31fc] ;  /* 0x0031fc0001137983 */ /* 0x000ee20000300800 */
[----:B--2---:R-:W-:Y:S07]  /*ce6c0*/  HMMA.1688.F32.TF32 R20, R12, R156, R236 ;  /* 0x0000009c0c14723c */ /* 0x004fee00000810ec */
[----:B------:R-:W-:-:S02]  /*ce6d0*/  IMAD.MOV.U32 R236, RZ, RZ, R101 ;  /* 0x000000ffffec7224 */ /* 0x000fc400078e0065 */
[----:B------:R-:W-:Y:S01]  /*ce6e0*/  IMAD.MOV.U32 R237, RZ, RZ, R100 ;  /* 0x000000ffffed7224 */ /* 0x000fe200078e0064 */
[----:B------:R-:W-:Y:S01]  /*ce6f0*/  MOV R238, R97 ;  /* 0x0000006100ee7202 */ /* 0x000fe20000000f00 */
[----:B------:R-:W-:Y:S11]  /*ce700*/  IMAD.MOV.U32 R239, RZ, RZ, R96 ;  /* 0x000000ffffef7224 */ /* 0x000ff600078e0060 */
[----:B------:R-:W-:Y:S01]  /*ce710*/  @!UPT UIADD3 URZ, URZ, URZ, URZ ;  /* 0x0000003f3f3ff290 */ /* 0x000fe2000fffe03f */
[----:B------:R-:W-:Y:S04]  /*ce720*/  STL.64 [R1+0x66c8], R22 ;  /* 0x0066c81601007387 */ /* 0x000fe80000100a00 */
[----:B-1----:R-:W-:Y:S04]  /*ce730*/  STL.64 [R1+0x15d8], R250 ;  /* 0x0015d8fa01007387 */ /* 0x002fe80000100a00 */
[----:B------:R-:W-:Y:S01]  /*ce740*/  STL.64 [R1+0x66c0], R20 ;  /* 0x0066c01401007387 */ /* 0x000fe20000100a00 */
[----:B----4-:R-:W-:Y:S07]  /*ce750*/  HMMA.1688.F32.TF32 R100, R12, R152, R240 ;  /* 0x000000980c64723c */ /* 0x010fee00000810f0 */
[----:B------:R-:W-:Y:S01]  /*ce760*/  IMAD.MOV.U32 R240, RZ, RZ, R93 ;  /* 0x000000fffff07224 */ /* 0x000fe200078e005d */
[----:B------:R-:W-:Y:S01]  /*ce770*/  MOV R241, R92 ;  /* 0x0000005c00f17202 */ /* 0x000fe20000000f00 */
[----:B------:R-:W-:-:S02]  /*ce780*/  IMAD.MOV.U32 R242, RZ, RZ, R89 ;  /* 0x000000fffff27224 */ /* 0x000fc400078e0059 */
[----:B------:R-:W-:Y:S02]  /*ce790*/  IMAD.MOV.U32 R243, RZ, RZ, R88 ;  /* 0x000000fffff37224 */ /* 0x000fe400078e0058 */
[C---:B------:R-:W-:Y:S08]  /*ce7a0*/  HMMA.1688.F32.TF32 R88, R12.reuse, R208, R232 ;  /* 0x000000d00c58723c */ /* 0x040ff000000810e8 */
[----:B------:R-:W-:Y:S01]  /*ce7b0*/  HMMA.1688.F32.TF32 R92, R12, R72, R224 ;  /* 0x000000480c5c723c */ /* 0x000fe200000810e0 */
[----:B------:R-:W-:Y:S01]  /*ce7c0*/  MOV R232, R85 ;  /* 0x0000005500e87202 */ /* 0x000fe20000000f00 */
[----:B------:R-:W-:-:S06]  /*ce7d0*/  IMAD.MOV.U32 R233, RZ, RZ, R84 ;  /* 0x000000ffffe97224 */ /* 0x000fcc00078e0054 */
[----:B------:R-:W-:Y:S01]  /*ce7e0*/  HMMA.1688.F32.TF32 R96, R12, R68, R32 ;  /* 0x000000440c60723c */ /* 0x000fe20000081020 */
[----:B------:R-:W-:Y:S01]  /*ce7f0*/  IMAD.MOV.U32 R234, RZ, RZ, R81 ;  /* 0x000000ffffea7224 */ /* 0x000fe200078e0051 */
[----:B------:R-:W-:-:S06]  /*ce800*/  MOV R235, R80 ;  /* 0x0000005000eb7202 */ /* 0x000fcc0000000f00 */
[----:B------:R-:W-:Y:S01]  /*ce810*/  HMMA.1688.F32.TF32 R80, R12, R140, R236 ;  /* 0x0000008c0c50723c */ /* 0x000fe200000810ec */
[----:B------:R-:W-:Y:S04]  /*ce820*/  STL.64 [R1+0x66d8], R102 ;  /* 0x0066d86601007387 */ /* 0x000fe80000100a00 */
[----:B------:R-:W-:Y:S10]  /*ce830*/  STL.64 [R1+0x66d0], R100 ;  /* 0x0066d06401007387 */ /* 0x000ff40000100a00 */
[----:B------:R-:W-:Y:S04]  /*ce840*/  STL.64 [R1+0x66e8], R98 ;  /* 0x0066e86201007387 */ /* 0x000fe80000100a00 */
[----:B------:R-:W-:Y:S04]  /*ce850*/  STL.64 [R1+0x66e0], R96 ;  /* 0x0066e06001007387 */ /* 0x000fe80000100a00 */
[----:B------:R-:W-:Y:S04]  /*ce860*/  STL.64 [R1+0x66f8], R94 ;  /* 0x0066f85e01007387 */ /* 0x000fe80000100a00 */
[----:B------:R-:W-:Y:S04]  /*ce870*/  STL.64 [R1+0x66f0], R92 ;  /* 0x0066f05c01007387 */ /* 0x000fe80000100a00 */
[----:B------:R-:W-:Y:S04]  /*ce880*/  STL.64 [R1+0x6708], R90 ;  /* 0x0067085a01007387 */ /* 0x000fe80000100a00 */
[----:B------:R1:W-:Y:S01]  /*ce890*/  STL.64 [R1+0x6700], R88 ;  /* 0x0067005801007387 */ /* 0x0003e20000100a00 */
[----:B------:R-:W-:-:S02]  /*ce8a0*/  IMAD.MOV.U32 R238, RZ, RZ, R77 ;  /* 0x000000ffffee7224 */ /* 0x000fc400078e004d */
[----:B------:R-:W-:Y:S02]  /*ce8b0*/  IMAD.MOV.U32 R239, RZ, RZ, R76 ;  /* 0x000000ffffef7224 */ /* 0x000fe400078e004c */
[C---:B------:R-:W-:Y:S08]  /*ce8c0*/  HMMA.1688.F32.TF32 R76, R12.reuse, R172, R240 ;  /* 0x000000ac0c4c723c */ /* 0x040ff000000810f0 */
[C---:B---3--:R-:W-:Y:S11]  /*ce8d0*/  HMMA.1688.F32.TF32 R84, R12.reuse, R144, R16 ;  /* 0x000000900c54723c */ /* 0x048ff60000081010 */
[----:B------:R-:W-:Y:S11]  /*ce8e0*/  @!UPT UIADD3 URZ, URZ, URZ, URZ ;  /* 0x0000003f3f3ff290 */ /* 0x000ff6000fffe03f */
[----:B------:R-:W-:Y:S01]  /*ce8f0*/  @!UPT UIADD3 URZ, URZ, URZ, URZ ;  /* 0x0000003f3f3ff290 */ /* 0x000fe2000fffe03f */
[----:B------:R-:W-:Y:S04]  /*ce900*/  STL [R1+0x63a8], R84 ;  /* 0x0063a85401007387 */ /* 0x000fe80000100800 */
[----:B------:R-:W-:Y:S04]  /*ce910*/  STL [R1+0x63a4], R85 ;  /* 0x0063a45501007387 */ /* 0x000fe80000100800 */
[----:B------:R-:W-:Y:S04]  /*ce920*/  STL [R1+0x63a0], R86 ;  /* 0x0063a05601007387 */ /* 0x000fe80000100800 */
[----:B------:R-:W-:Y:S04]  /*ce930*/  STL [R1+0x639c], R87 ;  /* 0x00639c5701007387 */ /* 0x000fe80000100800 */
[----:B------:R-:W2:Y:S04]  /*ce940*/  LDL.LU R236, [R1+0x31b0] ;  /* 0x0031b00001ec7983 */ /* 0x000ea80000300800 */
[----:B------:R-:W2:Y:S04]  /*ce950*/  LDL.LU R237, [R1+0x31b4] ;  /* 0x0031b40001ed7983 */ /* 0x000ea80000300800 */
[----:B-1----:R-:W3:Y:S04]  /*ce960*/  LDL.LU.64 R88, [R1+0x1520] ;  /* 0x0015200001587983 */ /* 0x002ee80000300a00 */
[----:B------:R-:W-:Y:S04]  /*ce970*/  STL [R1+0x63b4], R80 ;  /* 0x0063b45001007387 */ /* 0x000fe80000100800 */
[----:B------:R-:W-:Y:S04]  /*ce980*/  STL [R1+0x63b0], R81 ;  /* 0x0063b05101007387 */ /* 0x000fe80000100800 */
[----:B------:R-:W-:Y:S04]  /*ce990*/  STL [R1+0x63ac], R82 ;  /* 0x0063ac5201007387 */ /* 0x000fe80000100800 */
[----:B------:R-:W-:Y:S04]  /*ce9a0*/  STL [R1+0x6398], R83 ;  /* 0x0063985301007387 */ /* 0x000fe80000100800 */
        /* <DEDUP_REMOVED lines=8> */
[----:B------:R-:W3:Y:S04]  /*cea30*/  LDL.LU.64 R96, [R1+0x1530] ;  /* 0x0015300001607983 */ /* 0x000ee80000300a00 */
        /* <DEDUP_REMOVED lines=8> */
[C---:B------:R-:W-:Y:S03]  /*ceac0*/  HMMA.1688.F32.TF32 R16, R12.reuse, R112, R232 ;  /* 0x000000700c10723c */ /* 0x040fe600000810e8 */
[----:B------:R-:W3:Y:S04]  /*cead0*/  LDL.LU R232, [R1+0x3170] ;  /* 0x0031700001e87983 */ /* 0x000ee80000300800 */
[----:B------:R-:W3:Y:S04]  /*ceae0*/  LDL.LU R233, [R1+0x3174] ;  /* 0x0031740001e97983 */ /* 0x000ee80000300800 */
[----:B------:R-:W3:Y:S04]  /*ceaf0*/  LDL.LU R234, [R1+0x3178] ;  /* 0x0031780001ea7983 */ /* 0x000ee80000300800 */
[----:B------:R-:W3:Y:S04]  /*ceb00*/  LDL.LU R235, [R1+0x317c] ;  /* 0x00317c0001eb7983 */ /* 0x000ee80000300800 */
[----:B------:R-:W3:Y:S04]  /*ceb10*/  LDL.LU.64 R20, [R1+0x1540] ;  /* 0x0015400001147983 */ /* 0x000ee80000300a00 */
[----:B------:R-:W3:Y:S04]  /*ceb20*/  LDL.LU.64 R184, [R1+0x1550] ;  /* 0x0015500001b87983 */ /* 0x000ee80000300a00 */
[----:B------:R-:W-:Y:S04]  /*ceb30*/  STL [R1+0x63d4], R16 ;  /* 0x0063d41001007387 */ /* 0x000fe80000100800 */
[----:B------:R-:W-:Y:S04]  /*ceb40*/  STL [R1+0x63d0], R17 ;  /* 0x0063d01101007387 */ /* 0x000fe80000100800 */
[----:B------:R-:W-:Y:S04]  /*ceb50*/  STL [R1+0x63cc], R18 ;  /* 0x0063cc1201007387 */ /* 0x000fe80000100800 */
[----:B------:R-:W-:Y:S01]  /*ceb60*/  STL [R1+0x63c8], R19 ;  /* 0x0063c81301007387 */ /* 0x000fe20000100800 */
[C---:B--2---:R-:W-:Y:S03]  /*ceb70*/  HMMA.1688.F32.TF32 R8, R12.reuse, R108, R236 ;  /* 0x0000006c0c08723c */ /* 0x044fe600000810ec */
[----:B------:R-:W2:Y:S04]  /*ceb80*/  LDL.LU R236, [R1+0x3160] ;  /* 0x0031600001ec7983 */ /* 0x000ea80000300800 */
[----:B------:R-:W2:Y:S04]  /*ceb90*/  LDL.LU R237, [R1+0x3164] ;  /* 0x0031640001ed7983 */ /* 0x000ea80000300800 */
[----:B------:R-:W2:Y:S04]  /*ceba0*/  LDL.LU R238, [R1+0x3168] ;  /* 0x0031680001ee7983 */ /* 0x000ea80000300800 */
[----:B------:R-:W2:Y:S01]  /*cebb0*/  LDL.LU R239, [R1+0x316c] ;  /* 0x00316c0001ef7983 */ /* 0x000ea20000300800 */
[C---:B----4-:R-:W-:Y:S07]  /*cebc0*/  HMMA.1688.F32.TF32 R64, R12.reuse, R104, R32 ;  /* 0x000000680c40723c */ /* 0x050fee0000081020 */
[----:B------:R-:W-:Y:S01]  /*cebd0*/  STL [R1+0x63e4], R8 ;  /* 0x0063e40801007387 */ /* 0x000fe20000100800 */
[C---:B---3--:R-:W-:Y:S03]  /*cebe0*/  HMMA.1688.F32.TF32 R60, R12.reuse, R24, R224 ;  /* 0x000000180c3c723c */ /* 0x048fe600000810e0 */
[----:B------:R-:W-:Y:S04]  /*cebf0*/  STL [R1+0x63e0], R9 ;  /* 0x0063e00901007387 */ /* 0x000fe80000100800 */
[----:B------:R-:W-:Y:S04]  /*cec00*/  STL [R1+0x63dc], R10 ;  /* 0x0063dc0a01007387 */ /* 0x000fe80000100800 */
[----:B------:R1:W-:Y:S04]  /*cec10*/  STL [R1+0x63d8], R11 ;  /* 0x0063d80b01007387 */ /* 0x0003e80000100800 */
[----:B------:R-:W3:Y:S04]  /*cec20*/  LDL.LU.64 R176, [R1+0x1570] ;  /* 0x0015700001b07983 */ /* 0x000ee80000300a00 */
[----:B------:R-:W-:Y:S04]  /*cec30*/  STL [R1+0x63f4], R64 ;  /* 0x0063f44001007387 */ /* 0x000fe80000100800 */
[----:B------:R-:W-:Y:S04]  /*cec40*/  STL [R1+0x63f0], R65 ;  /* 0x0063f04101007387 */ /* 0x000fe80000100800 */
[----:B------:R-:W-:Y:S04]  /*cec50*/  STL [R1+0x63ec], R66 ;  /* 0x0063ec4201007387 */ /* 0x000fe80000100800 */
[----:B------:R-:W-:Y:S04]  /*cec60*/  STL [R1+0x63e8], R67 ;  /* 0x0063e84301007387 */ /* 0x000fe80000100800 */
[----:B------:R-:W-:Y:S04]  /*cec70*/  STL [R1+0x6404], R60 ;  /* 0x0064043c01007387 */ /* 0x000fe80000100800 */
[----:B------:R-:W-:Y:S01]  /*cec80*/  STL [R1+0x6400], R61 ;  /* 0x0064003d01007387 */ /* 0x000fe20000100800 */
[C---:B------:R-:W-:Y:S03]  /*cec90*/  HMMA.1688.F32.TF32 R56, R12.reuse, R88, R240 ;  /* 0x000000580c38723c */ /* 0x040fe600000810f0 */
[----:B------:R-:W-:Y:S04]  /*ceca0*/  STL [R1+0x63fc], R62 ;  /* 0x0063fc3e01007387 */ /* 0x000fe80000100800 */
[----:B------:R-:W-:Y:S04]  /*cecb0*/  STL [R1+0x63f8], R63 ;  /* 0x0063f83f01007387 */ /* 0x000fe80000100800 */
[----:B------:R-:W4:Y:S04]  /*cecc0*/  LDL.LU R240, [R1+0x3150] ;  /* 0x0031500001f07983 */ /* 0x000f280000300800 */
[----:B------:R-:W4:Y:S04]  /*cecd0*/  LDL.LU R241, [R1+0x3154] ;  /* 0x0031540001f17983 */ /* 0x000f280000300800 */
[----:B------:R-:W4:Y:S04]  /*cece0*/  LDL.LU R242, [R1+0x3158] ;  /* 0x0031580001f27983 */ /* 0x000f280000300800 */
[----:B------:R-:W4:Y:S01]  /*cecf0*/  LDL.LU R243, [R1+0x315c] ;  /* 0x00315c0001f37983 */ /* 0x000f220000300800 */
[C---:B------:R-:W-:Y:S03]  /*ced00*/  HMMA.1688.F32.TF32 R52, R12.reuse, R96, R232 ;  /* 0x000000600c34723c */ /* 0x040fe600000810e8 */
        /* <DEDUP_REMOVED lines=20> */
[C---:B--2---:R-:W-:Y:S03]  /*cee50*/  HMMA.1688.F32.TF32 R48, R12.reuse, R20, R236 ;  /* 0x000000140c30723c */ /* 0x044fe600000810ec */
[----:B------:R-:W1:Y:S04]  /*cee60*/  LDL.LU R236, [R1+0x3110] ;  /* 0x0031100001ec7983 */ /* 0x000e680000300800 */
[----:B------:R-:W1:Y:S04]  /*cee70*/  LDL.LU R237, [R1+0x3114] ;  /* 0x0031140001ed7983 */ /* 0x000e680000300800 */
[----:B------:R-:W1:Y:S04]  /*cee80*/  LDL.LU R238, [R1+0x3118] ;  /* 0x0031180001ee7983 */ /* 0x000e680000300800 */
[----:B------:R-:W1:Y:S08]  /*cee90*/  LDL.LU R239, [R1+0x311c] ;  /* 0x00311c0001ef7983 */ /* 0x000e700000300800 */
[----:B------:R-:W-:Y:S04]  /*ceea0*/  STL [R1+0x6434], R48 ;  /* 0x0064343001007387 */ /* 0x000fe80000100800 */
[----:B------:R-:W-:Y:S04]  /*ceeb0*/  STL [R1+0x6430], R49 ;  /* 0x0064303101007387 */ /* 0x000fe80000100800 */
[----:B------:R-:W-:Y:S04]  /*ceec0*/  STL [R1+0x642c], R50 ;  /* 0x00642c3201007387 */ /* 0x000fe80000100800 */
[----:B------:R-:W-:Y:S01]  /*ceed0*/  STL [R1+0x6428], R51 ;  /* 0x0064283301007387 */ /* 0x000fe20000100800 */
[C---:B----4-:R-:W-:Y:S03]  /*ceee0*/  HMMA.1688.F32.TF32 R44, R12.reuse, R184, R240 ;  /* 0x000000b80c2c723c */ /* 0x050fe600000810f0 */
[----:B------:R-:W2:Y:S04]  /*ceef0*/  LDL.LU R240, [R1+0x3100] ;  /* 0x0031000001f07983 */ /* 0x000ea80000300800 */
[----:B------:R-:W2:Y:S04]  /*cef00*/  LDL.LU R241, [R1+0x3104] ;  /* 0x0031040001f17983 */ /* 0x000ea80000300800 */
[----:B------:R-:W2:Y:S04]  /*cef10*/  LDL.LU R242, [R1+0x3108] ;  /* 0x0031080001f27983 */ /* 0x000ea80000300800 */
[----:B------:R-:W2:Y:S08]  /*cef20*/  LDL.LU R243, [R1+0x310c] ;  /* 0x00310c0001f37983 */ /* 0x000eb00000300800 */
[----:B------:R-:W-:Y:S04]  /*cef30*/  STL [R1+0x6444], R44 ;  /* 0x0064442c01007387 */ /* 0x000fe80000100800 */
[----:B------:R-:W-:Y:S04]  /*cef40*/  STL [R1+0x6440], R45 ;  /* 0x0064402d01007387 */ /* 0x000fe80000100800 */
[----:B------:R-:W-:Y:S01]  /*cef50*/  STL [R1+0x643c], R46 ;  /* 0x00643c2e01007387 */ /* 0x000fe20000100800 */
[C---:B---3--:R-:W-:Y:S03]  /*cef60*/  HMMA.1688.F32.TF32 R40, R12.reuse, R204, R232 ;  /* 0x000000cc0c28723c */ /* 0x048fe600000810e8 */
[----:B------:R-:W-:Y:S04]  /*cef70*/  STL [R1+0x6438], R47 ;  /* 0x0064382f01007387 */ /* 0x000fe80000100800 */
[----:B------:R-:W3:Y:S04]  /*cef80*/  LDL.LU R232, [R1+0x30f0] ;  /* 0x0030f00001e87983 */ /* 0x000ee80000300800 */
[----:B------:R-:W3:Y:S04]  /*cef90*/  LDL.LU R233, [R1+0x30f4] ;  /* 0x0030f40001e97983 */ /* 0x000ee80000300800 */
[----:B------:R-:W3:Y:S04]  /*cefa0*/  LDL.LU R234, [R1+0x30f8] ;  /* 0x0030f80001ea7983 */ /* 0x000ee80000300800 */
[----:B------:R-:W3:Y:S01]  /*cefb0*/  LDL.LU R235, [R1+0x30fc] ;  /* 0x0030fc0001eb7983 */ /* 0x000ee20000300800 */
[C---:B------:R-:W-:Y:S03]  /*cefc0*/  HMMA.1688.F32.TF32 R36, R12.reuse, R176, R32 ;  /* 0x000000b00c24723c */ /* 0x040fe60000081020 */
[----:B------:R-:W-:Y:S05]  /*cefd0*/  STL [R1+0x6454], R40 ;  /* 0x0064542801007387 */ /* 0x000fea0000100800 */
[C---:B------:R-:W-:Y:S01]  /*cefe0*/  HMMA.1688.F32.TF32 R32, R12.reuse, R196, R224 ;  /* 0x000000c40c20723c */ /* 0x040fe200000810e0 */
[----:B------:R-:W-:Y:S04]  /*ceff0*/  STL [R1+0x6450], R41 ;  /* 0x0064502901007387 */ /* 0x000fe80000100800 */
[----:B------:R-:W-:Y:S04]  /*cf000*/  STL [R1+0x644c], R42 ;  /* 0x00644c2a01007387 */ /* 0x000fe80000100800 */
[----:B------:R-:W-:Y:S06]  /*cf010*/  STL [R1+0x6448], R43 ;  /* 0x0064482b01007387 */ /* 0x000fec0000100800 */
[----:B------:R-:W-:Y:S04]  /*cf020*/  STL [R1+0x6464], R36 ;  /* 0x0064642401007387 */ /* 0x000fe80000100800 */
[----:B------:R-:W-:Y:S04]  /*cf030*/  STL [R1+0x6460], R37 ;  /* 0x0064602501007387 */ /* 0x000fe80000100800 */
[----:B------:R-:W-:Y:S04]  /*cf040*/  STL [R1+0x645c], R38 ;  /* 0x00645c2601007387 */ /* 0x000fe80000100800 */
[----:B------:R-:W-:Y:S04]  /*cf050*/  STL [R1+0x6458], R39 ;  /* 0x0064582701007387 */ /* 0x000fe80000100800 */
[----:B------:R-:W-:Y:S04]  /*cf060*/  STL.64 [R1+0x6718], R34 ;  /* 0x0067182201007387 */ /* 0x000fe80000100a00 */
[----:B------:R-:W-:Y:S01]  /*cf070*/  STL.64 [R1+0x6710], R32 ;  /* 0x0067102001007387 */ /* 0x000fe20000100a00 */
[C---:B-1----:R-:W-:Y:S03]  /*cf080*/  HMMA.1688.F32.TF32 R8, R12.reuse, R180, R236 ;  /* 0x000000b40c08723c */ /* 0x042fe600000810ec */
[----:B------:R-:W4:Y:S11]  /*cf090*/  LDL.LU R236, [R1+0x30e0] ;  /* 0x0030e00001ec7983 */ /* 0x000f360000300800 */
[----:B------:R-:W-:Y:S09]  /*cf0a0*/  @!UPT UIADD3 URZ, URZ, URZ, URZ ;  /* 0x0000003f3f3ff290 */ /* 0x000ff2000fffe03f */
[----:B------:R-:W-:Y:S04]  /*cf0b0*/  STL.64 [R1+0x120], R8 ;  /* 0x0001200801007387 */ /* 0x000fe80000100a00 */
[----:B------:R2:W-:Y:S04]  /*cf0c0*/  STL.64 [R1+0x128], R10 ;  /* 0x0001280a01007387 */ /* 0x0005e80000100a00 */
[----:B------:R-:W4:Y:S04]  /*cf0d0*/  LDL.LU R237, [R1+0x30e4] ;  /* 0x0030e40001ed7983 */ /* 0x000f280000300800 */
[----:B------:R-:W4:Y:S04]  /*cf0e0*/  LDL.LU R238, [R1+0x30e8] ;  /* 0x0030e80001ee7983 */ /* 0x000f280000300800 */
[----:B------:R-:W4:Y:S04]  /*cf0f0*/  LDL.LU R239, [R1+0x30ec] ;  /* 0x0030ec0001ef7983 */ /* 0x000f280000300800 */
[----:B------:R-:W4:Y:S04]  /*cf100*/  LDL.LU.64 R212, [R1+0x1410] ;  /* 0x0014100001d47983 */ /* 0x000f280000300a00 */
[----:B------:R-:W4:Y:S04]  /*cf110*/  LDL.64 R214, [R1+0x1418] ;  /* 0x0014180001d67983 */ /* 0x000f280000100a00 */
[----:B------:R-:W4:Y:S04]  /*cf120*/  LDL.LU.64 R200, [R1+0x1400] ;  /* 0x0014000001c87983 */ /* 0x000f280000300a00 */
[----:B------:R-:W4:Y:S01]  /*cf130*/  LDL.64 R202, [R1+0x1408] ;  /* 0x0014080001ca7983 */ /* 0x000f220000100a00 */
[C---:B--2---:R-:W-:Y:S03]  /*cf140*/  HMMA.1688.F32.TF32 R8, R12.reuse, R120, R240 ;  /* 0x000000780c08723c */ /* 0x044fe600000810f0 */
[----:B------:R-:W2:Y:S04]  /*cf150*/  LDL.LU R240, [R1+0x2550] ;  /* 0x0025500001f07983 */ /* 0x000ea80000300800 */
[----:B------:R-:W2:Y:S04]  /*cf160*/  LDL.LU R241, [R1+0x2554] ;  /* 0x0025540001f17983 */ /* 0x000ea80000300800 */
[----:B------:R-:W2:Y:S04]  /*cf170*/  LDL.LU R242, [R1+0x2558] ;  /* 0x0025580001f27983 */ /* 0x000ea80000300800 */
[----:B------:R-:W2:Y:S04]  /*cf180*/  LDL.LU R243, [R1+0x255c] ;  /* 0x00255c0001f37983 */ /* 0x000ea80000300800 */
[----:B------:R-:W2:Y:S04]  /*cf190*/  LDL.LU.64 R192, [R1+0x13f0] ;  /* 0x0013f00001c07983 */ /* 0x000ea80000300a00 */
[----:B------:R-:W2:Y:S01]  /*cf1a0*/  LDL.64 R194, [R1+0x13f8] ;  /* 0x0013f80001c27983 */ /* 0x000ea20000100a00 */
[----:B------:R-:W-:Y:S01]  /*cf1b0*/  MOV R85, R8 ;  /* 0x0000000800557202 */ /* 0x000fe20000000f00 */
[----:B------:R-:W-:Y:S01]  /*cf1c0*/  IMAD.MOV.U32 R86, RZ, RZ, R9 ;  /* 0x000000ffff567224 */ /* 0x000fe200078e0009 */
[----:B------:R-:W-:Y:S01]  /*cf1d0*/  MOV R83, R11 ;  /* 0x0000000b00537202 */ /* 0x000fe20000000f00 */
[----:B------:R-:W-:Y:S01]  /*cf1e0*/  IMAD.MOV.U32 R87, RZ, RZ, R10 ;  /* 0x000000ffff577224 */ /* 0x000fe200078e000a */
[----:B------:R-:W2:Y:S04]  /*cf1f0*/  LDL.LU.64 R28, [R1+0x1440] ;  /* 0x00144000011c7983 */ /* 0x000ea80000300a00 */
[----:B------:R-:W2:Y:S01]  /*cf200*/  LDL.64 R30, [R1+0x1448] ;  /* 0x00144800011e7983 */ /* 0x000ea20000100a00 */
[----:B---3--:R-:W-:Y:S03]  /*cf210*/  HMMA.1688.F32.TF32 R8, R12, R116, R232 ;  /* 0x000000740c08723c */ /* 0x008fe600000810e8 */
[----:B------:R-:W-:Y:S11]  /*cf220*/  STL.64 [R1+0x6738], R86 ;  /* 0x0067385601007387 */ /* 0x000ff60000100a00 */
[----:B------:R-:W-:Y:S10]  /*cf230*/  @!UPT UIADD3 URZ, URZ, URZ, URZ ;  /* 0x0000003f3f3ff290 */ /* 0x000ff4000fffe03f */
[----:B------:R-:W-:-:S05]  /*cf240*/  IMAD.MOV.U32 R84, RZ, RZ, R11 ;  /* 0x000000ffff547224 */ /* 0x000fca00078e000b */
        /* <DEDUP_REMOVED lines=12> */
[----:B------:R-:W-:Y:S01]  /*cf310*/  MOV R82, R10 ;  /* 0x0000000a00527202 */ /* 0x000fe20000000f00 */
[----:B-1----:R-:W-:Y:S01]  /*cf320*/  IMAD.MOV.U32 R84, RZ, RZ, R107 ;  /* 0x000000ffff547224 */ /* 0x002fe200078e006b */
[----:B------:R-:W-:Y:S01]  /*cf330*/  MOV R85, R106 ;  /* 0x0000006a00557202 */ /* 0x000fe20000000f00 */
[----:B------:R-:W-:Y:S01]  /*cf340*/  IMAD.MOV.U32 R81, RZ, RZ, R9 ;  /* 0x000000ffff517224 */ /* 0x000fe200078e0009 */
[----:B------:R-:W-:Y:S04]  /*cf350*/  LDS R4, [R2+0x10080] ;  /* 0x0100800002047984 */ /* 0x000fe80000000800 */
[----:B------:R-:W-:Y:S04]  /*cf360*/  STL.64 [R1+0x6728], R82 ;  /* 0x0067285201007387 */ /* 0x000fe80000100a00 */
[----:B------:R-:W-:Y:S04]  /*cf370*/  STL.64 [R1+0x6720], R80 ;  /* 0x0067205001007387 */ /* 0x000fe80000100a00 */
[----:B------:R-:W3:Y:S01]  /*cf380*/  LDS R5, [R0+0x10080] ;  /* 0x0100800000057984 */ /* 0x000ee20000000800 */
[----:B----4-:R-:W-:Y:S03]  /*cf390*/  HMMA.1688.F32.TF32 R8, R12, R84, R236 ;  /* 0x000000540c08723c */ /* 0x010fe600000810ec */
[----:B------:R-:W4:Y:S04]  /*cf3a0*/  LDL.LU R236, [R1+0x30b0] ;  /* 0x0030b00001ec7983 */ /* 0x000f280000300800 */
[----:B------:R-:W4:Y:S04]  /*cf3b0*/  LDL.LU R237, [R1+0x30b4] ;  /* 0x0030b40001ed7983 */ /* 0x000f280000300800 */
[----:B------:R-:W4:Y:S04]  /*cf3c0*/  LDL.LU R238, [R1+0x30b8] ;  /* 0x0030b80001ee7983 */ /* 0x000f280000300800 */
[----:B------:R-:W4:Y:S09]  /*cf3d0*/  LDL.LU R239, [R1+0x30bc] ;  /* 0x0030bc0001ef7983 */ /* 0x000f320000300800 */
[----:B------:R-:W-:Y:S01]  /*cf3e0*/  MOV R78, R10 ;  /* 0x0000000a004e7202 */ /* 0x000fe20000000f00 */
[----:B------:R-:W-:-:S02]  /*cf3f0*/  IMAD.MOV.U32 R79, RZ, RZ, R11 ;  /* 0x000000ffff4f7224 */ /* 0x000fc400078e000b */
[----:B------:R-:W-:Y:S02]  /*cf400*/  IMAD.MOV.U32 R76, RZ, RZ, R8 ;  /* 0x000000ffff4c7224 */ /* 0x000fe400078e0008 */
[----:B------:R-:W-:Y:S01]  /*cf410*/  IMAD.MOV.U32 R77, RZ, RZ, R9 ;  /* 0x000000ffff4d7224 */ /* 0x000fe200078e0009 */
[----:B------:R-:W-:Y:S04]  /*cf420*/  STL.64 [R1+0x6748], R78 ;  /* 0x0067484e01007387 */ /* 0x000fe80000100a00 */
[----:B------:R-:W-:Y:S01]  /*cf430*/  STL.64 [R1+0x6740], R76 ;  /* 0x0067404c01007387 */ /* 0x000fe20000100a00 */
[----:B--2---:R-:W-:Y:S03]  /*cf440*/  HMMA.1688.F32.TF32 R8, R12, R248, R240 ;  /* 0x000000f80c08723c */ /* 0x004fe600000810f0 */
[----:B------:R-:W2:Y:S04]  /*cf450*/  LDL.LU R240, [R1+0x30a0] ;  /* 0x0030a00001f07983 */ /* 0x000ea80000300800 */
[----:B------:R-:W2:Y:S04]  /*cf460*/  LDL.LU R241, [R1+0x30a4] ;  /* 0x0030a40001f17983 */ /* 0x000ea80000300800 */
[----:B------:R-:W2:Y:S04]  /*cf470*/  LDL.LU R242, [R1+0x30a8] ;  /* 0x0030a80001f27983 */ /* 0x000ea80000300800 */
[----:B------:R-:W2:Y:S04]  /*cf480*/  LDL.LU R243, [R1+0x30ac] ;  /* 0x0030ac0001f37983 */ /* 0x000ea80000300800 */
[----:B------:R-:W-:Y:S04]  /*cf490*/  LDS R12, [R2+0x10100] ;  /* 0x01010000020c7984 */ /* 0x000fe80000000800 */
[----:B------:R-:W-:Y:S01]  /*cf4a0*/  LDS R14, [R2+0x12100] ;  /* 0x01210000020e7984 */ /* 0x000fe20000000800 */
[----:B------:R-:W-:Y:S01]  /*cf4b0*/  IMAD.MOV.U32 R18, RZ, RZ, R10 ;  /* 0x000000ffff127224 */ /* 0x000fe200078e000a */
[----:B------:R-:W-:Y:S01]  /*cf4c0*/  MOV R17, R9 ;  /* 0x0000000900117202 */ /* 0x000fe20000000f00 */
[----:B------:R-:W-:Y:S01]  /*cf4d0*/  IMAD.MOV.U32 R19, RZ, RZ, R11 ;  /* 0x000000ffff137224 */ /* 0x000fe200078e000b */
[----:B------:R-:W-:Y:S01]  /*cf4e0*/  LDS R13, [R0+0x10100] ;  /* 0x01010000000d7984 */ /* 0x000fe20000000800 */
[----:B------:R-:W-:-:S03]  /*cf4f0*/  IMAD.MOV.U32 R16, RZ, RZ, R8 ;  /* 0x000000ffff107224 */ /* 0x000fc600078e0008 */
[----:B------:R-:W-:Y:S04]  /*cf500*/  STL.64 [R1+0x6758], R18 ;  /* 0x0067581201007387 */ /* 0x000fe80000100a00 */
[----:B------:R1:W-:Y:S04]  /*cf510*/  STL.64 [R1+0x6750], R16 ;  /* 0x0067501001007387 */ /* 0x0003e80000100a00 */
[----:B------:R-:W1:Y:S01]  /*cf520*/  LDS R15, [R0+0x12100] ;  /* 0x01210000000f7984 */ /* 0x000e620000000800 */
[C---:B---3--:R-:W-:Y:S08]  /*cf530*/  HMMA.1688.F32.TF32 R32, R4.reuse, R212, R224 ;  /* 0x000000d40420723c */ /* 0x048ff000000810e0 */
[----:B-1----:R-:W-:Y:S11]  /*cf540*/  HMMA.1688.F32.TF32 R16, R4, R200, R232 ;  /* 0x000000c80410723c */ /* 0x002ff600000810e8 */
[----:B------:R-:W-:Y:S05]  /*cf550*/  @!UPT UIADD3 URZ, URZ, URZ, URZ ;  /* 0x0000003f3f3ff290 */ /* 0x000fea000fffe03f */
[----:B------:R-:W-:Y:S01]  /*cf560*/  IMAD.MOV.U32 R10, RZ, RZ, R34 ;  /* 0x000000ffff0a7224 */ /* 0x000fe200078e0022 */
[----:B------:R-:W-:Y:S02]  /*cf570*/  MOV R11, R35 ;  /* 0x00000023000b7202 */ /* 0x000fe40000000f00 */
[----:B------:R-:W-:Y:S01]  /*cf580*/  MOV R8, R32 ;  /* 0x0000002000087202 */ /* 0x000fe20000000f00 */
[----:B------:R-:W-:Y:S02]  /*cf590*/  IMAD.MOV.U32 R9, RZ, RZ, R33 ;  /* 0x000000ffff097224 */ /* 0x000fe400078e0021 */
[----:B------:R-:W-:Y:S03]  /*cf5a0*/  STL.64 [R1+0x6768], R10 ;  /* 0x0067680a01007387 */ /* 0x000fe60000100a00 */
[----:B------:R4:W-:Y:S02]  /*cf5b0*/  STL.64 [R1+0x6760], R8 ;  /* 0x0067600801007387 */ /* 0x0009e40000100a00 */
[----:B------:R-:W3:Y:S02]  /*cf5c0*/  LDL.LU R232, [R1+0x3090] ;  /* 0x0030900001e87983 */ /* 0x000ee40000300800 */
[----:B------:R-:W3:Y:S01]  /*cf5d0*/  LDL.LU R233, [R1+0x3094] ;  /* 0x0030940001e97983 */ /* 0x000ee20000300800 */
[----:B------:R-:W3:Y:S01]  /*cf5e0*/  LDL.LU R234, [R1+0x3098] ;  /* 0x0030980001ea7983 */ /* 0x000ee20000300800 */
[----:B------:R-:W3:Y:S01]  /*cf5f0*/  LDL.LU R235, [R1+0x309c] ;  /* 0x00309c0001eb7983 */ /* 0x000ee20000300800 */
[----:B------:R-:W-:Y:S01]  /*cf600*/  MOV R66, R18 ;  /* 0x0000001200427202 */ /* 0x000fe20000000f00 */
[----:B------:R-:W-:-:S02]  /*cf610*/  IMAD.MOV.U32 R67, RZ, RZ, R19 ;  /* 0x000000ffff437224 */ /* 0x000fc400078e0013 */
[----:B------:R-:W-:Y:S02]  /*cf620*/  IMAD.MOV.U32 R64, RZ, RZ, R16 ;  /* 0x000000ffff407224 */ /* 0x000fe400078e0010 */
[----:B------:R-:W-:Y:S01]  /*cf630*/  IMAD.MOV.U32 R65, RZ, RZ, R17 ;  /* 0x000000ffff417224 */ /* 0x000fe200078e0011 */
[----:B------:R-:W-:Y:S04]  /*cf640*/  STL.64 [R1+0x6778], R66 ;  /* 0x0067784201007387 */ /* 0x000fe80000100a00 */
[----:B------:R-:W-:Y:S02]  /*cf650*/  STL.64 [R1+0x6770], R64 ;  /* 0x0067704001007387 */ /* 0x000fe40000100a00 */
[----:B------:R-:W3:Y:S02]  /*cf660*/  LDL.LU R148, [R1+0x3080] ;  /* 0x0030800001947983 */ /* 0x000ee40000300800 */
[----:B------:R-:W3:Y:S01]  /*cf670*/  LDL.LU R149, [R1+0x3084] ;  /* 0x0030840001957983 */ /* 0x000ee20000300800 */
[----:B------:R-:W3:Y:S01]  /*cf680*/  LDL.LU R150, [R1+0x3088] ;  /* 0x0030880001967983 */ /* 0x000ee20000300800 */
[----:B------:R-:W3:Y:S02]  /*cf690*/  LDL.LU R151, [R1+0x308c] ;  /* 0x00308c0001977983 */ /* 0x000ee40000300800 */
[----:B------:R-:W3:Y:S02]  /*cf6a0*/  LDL.LU R224, [R1+0x3070] ;  /* 0x0030700001e07983 */ /* 0x000ee40000300800 */
[----:B------:R-:W3:Y:S01]  /*cf6b0*/  LDL.LU R225, [R1+0x3074] ;  /* 0x0030740001e17983 */ /* 0x000ee20000300800 */
[----:B------:R-:W3:Y:S01]  /*cf6c0*/  LDL.LU R226, [R1+0x3078] ;  /* 0x0030780001e27983 */ /* 0x000ee20000300800 */
[----:B------:R-:W3:Y:S01]  /*cf6d0*/  LDL.LU R227, [R1+0x307c] ;  /* 0x00307c0001e37983 */ /* 0x000ee20000300800 */
[C---:B----4-:R-:W-:Y:S11]  /*cf6e0*/  HMMA.1688.F32.TF32 R8, R4.reuse, R192, R236 ;  /* 0x000000c00408723c */ /* 0x050ff600000810ec */
[----:B------:R-:W-:Y:S11]  /*cf6f0*/  @!UPT UIADD3 URZ, URZ, URZ, URZ ;  /* 0x0000003f3f3ff290 */ /* 0x000ff6000fffe03f */
[----:B------:R-:W-:Y:S02]  /*cf700*/  @!UPT UIADD3 URZ, URZ, URZ, URZ ;  /* 0x0000003f3f3ff290 */ /* 0x000fe4000fffe03f */
[----:B------:R-:W-:Y:S02]  /*cf710*/  IMAD.MOV.U32 R62, RZ, RZ, R10 ;  /* 0x000000ffff3e7224 */ /* 0x000fe400078e000a */
[----:B------:R-:W-:Y:S02]  /*cf720*/  IMAD.MOV.U32 R63, RZ, RZ, R11 ;  /* 0x000000ffff3f7224 */ /* 0x000fe400078e000b */
[----:B------:R-:W-:Y:S01]  /*cf730*/  IMAD.MOV.U32 R60, RZ, RZ, R8 ;  /* 0x000000ffff3c7224 */ /* 0x000fe200078e0008 */
[----:B------:R-:W-:Y:S02]  /*cf740*/  MOV R61, R9 ;  /* 0x00000009003d7202 */ /* 0x000fe40000000f00 */
[----:B------:R-:W-:Y:S03]  /*cf750*/  STL.64 [R1+0x6788], R62 ;  /* 0x0067883e01007387 */ /* 0x000fe60000100a00 */
[----:B------:R-:W-:Y:S02]  /*cf760*/  STL.64 [R1+0x6780], R60 ;  /* 0x0067803c01007387 */ /* 0x000fe40000100a00 */
[----:B------:R-:W4:Y:S02]  /*cf770*/  LDL.LU R236, [R1+0x3060] ;  /* 0x0030600001ec7983 */ /* 0x000f240000300800 */
[----:B------:R-:W4:Y:S01]  /*cf780*/  LDL.LU R237, [R1+0x3064] ;  /* 0x0030640001ed7983 */ /* 0x000f220000300800 */
[----:B------:R-:W4:Y:S01]  /*cf790*/  LDL.LU R238, [R1+0x3068] ;  /* 0x0030680001ee7983 */ /* 0x000f220000300800 */
[----:B------:R-:W4:Y:S01]  /*cf7a0*/  LDL.LU R239, [R1+0x306c] ;  /* 0x00306c0001ef7983 */ /* 0x000f220000300800 */
[C---:B--2---:R-:W-:Y:S02]  /*cf7b0*/  HMMA.1688.F32.TF32 R8, R4.reuse, R28, R240 ;  /* 0x0000001c0408723c */ /* 0x044fe400000810f0 */
[----:B------:R-:W2:Y:S01]  /*cf7c0*/  LDL.LU R240, [R1+0x3050] ;  /* 0x0030500001f07983 */ /* 0x000ea20000300800 */
[----:B------:R-:W2:Y:S02]  /*cf7d0*/  LDL.LU R241, [R1+0x3054] ;  /* 0x0030540001f17983 */ /* 0x000ea40000300800 */
[----:B------:R-:W2:Y:S02]  /*cf7e0*/  LDL.LU R242, [R1+0x3058] ;  /* 0x0030580001f27983 */ /* 0x000ea40000300800 */
[----:B------:R-:W2:Y:S11]  /*cf7f0*/  LDL.LU R243, [R1+0x305c] ;  /* 0x00305c0001f37983 */ /* 0x000eb60000300800 */
[----:B------:R-:W-:Y:S06]  /*cf800*/  @!UPT UIADD3 URZ, URZ, URZ, URZ ;  /* 0x0000003f3f3ff290 */ /* 0x000fec000fffe03f */
[----:B------:R-:W-:Y:S01]  /*cf810*/  IMAD.MOV.U32 R58, RZ, RZ, R10 ;  /* 0x000000ffff3a7224 */ /* 0x000fe200078e000a */
[----:B------:R-:W-:Y:S02]  /*cf820*/  MOV R59, R11 ;  /* 0x0000000b003b7202 */ /* 0x000fe40000000f00 */
[----:B------:R-:W-:Y:S01]  /*cf830*/  MOV R56, R8 ;  /* 0x0000000800387202 */ /* 0x000fe20000000f00 */
[----:B------:R-:W-:Y:S02]  /*cf840*/  IMAD.MOV.U32 R57, RZ, RZ, R9 ;  /* 0x000000ffff397224 */ /* 0x000fe400078e0009 */
[----:B------:R-:W-:Y:S03]  /*cf850*/  STL.64 [R1+0x6798], R58 ;  /* 0x0067983a01007387 */ /* 0x000fe60000100a00 */
[----:B------:R-:W-:Y:S01]  /*cf860*/  STL.64 [R1+0x6790], R56 ;  /* 0x0067903801007387 */ /* 0x000fe20000100a00 */
[C---:B---3--:R-:W-:Y:S01]  /*cf870*/  HMMA.1688.F32.TF32 R8, R4.reuse, R124, R232 ;  /* 0x0000007c0408723c */ /* 0x048fe200000810e8 */
[----:B------:R-:W3:Y:S01]  /*cf880*/  LDL.LU R232, [R1+0x3040] ;  /* 0x0030400001e87983 */ /* 0x000ee20000300800 */
[----:B------:R-:W3:Y:S02]  /*cf890*/  LDL.LU R233, [R1+0x3044] ;  /* 0x0030440001e97983 */ /* 0x000ee40000300800 */
[----:B------:R-:W3:Y:S02]  /*cf8a0*/  LDL.LU R234, [R1+0x3048] ;  /* 0x0030480001ea7983 */ /* 0x000ee40000300800 */
[----:B------:R-:W3:Y:S11]  /*cf8b0*/  LDL.LU R235, [R1+0x304c] ;  /* 0x00304c0001eb7983 */ /* 0x000ef60000300800 */
[----:B------:R-:W-:Y:S07]  /*cf8c0*/  @!UPT UIADD3 URZ, URZ, URZ, URZ ;  /* 0x0000003f3f3ff290 */ /* 0x000fee000fffe03f */
[----:B------:R-:W-:Y:S02]  /*cf8d0*/  IMAD.MOV.U32 R52, RZ, RZ, R8 ;  /* 0x000000ffff347224 */ /* 0x000fe400078e0008 */
[----:B------:R-:W-:Y:S01]  /*cf8e0*/  IMAD.MOV.U32 R53, RZ, RZ, R9 ;  /* 0x000000ffff357224 */ /* 0x000fe200078e0009 */
[----:B------:R-:W-:Y:S01]  /*cf8f0*/  MOV R54, R10 ;  /* 0x0000000a00367202 */ /* 0x000fe20000000f00 */
        /* <DEDUP_REMOVED lines=12> */
[----:B------:R-:W-:Y:S02]  /*cf9c0*/  IMAD.MOV.U32 R45, RZ, RZ, R9 ;  /* 0x000000ffff2d7224 */ /* 0x000fe400078e0009 */
[----:B------:R-:W-:Y:S01]  /*cf9d0*/  IMAD.MOV.U32 R46, RZ, RZ, R10 ;  /* 0x000000ffff2e7224 */ /* 0x000fe200078e000a */
[----:B------:R-:W-:Y:S01]  /*cf9e0*/  MOV R47, R11 ;  /* 0x0000000b002f7202 */ /* 0x000fe20000000f00 */
[----:B------:R-:W-:Y:S01]  /*cf9f0*/  STL.64 [R1+0x67a8], R54 ;  /* 0x0067a83601007387 */ /* 0x000fe20000100a00 */
[----:B------:R-:W-:Y:S02]  /*cfa00*/  STL.64 [R1+0x67a0], R52 ;  /* 0x0067a03401007387 */ /* 0x000fe40000100a00 */
[----:B------:R-:W-:Y:S02]  /*cfa10*/  STL.64 [R1+0x67b8], R50 ;  /* 0x0067b83201007387 */ /* 0x000fe40000100a00 */
[----:B------:R-:W-:Y:S01]  /*cfa20*/  STL.64 [R1+0x67b0], R48 ;  /* 0x0067b03001007387 */ /* 0x000fe20000100a00 */
[----:B------:R-:W-:Y:S01]  /*cfa30*/  STL.64 [R1+0x67c8], R46 ;  /* 0x0067c82e01007387 */ /* 0x000fe20000100a00 */
[----:B------:R-:W-:Y:S01]  /*cfa40*/  STL.64 [R1+0x67c0], R44 ;  /* 0x0067c02c01007387 */ /* 0x000fe20000100a00 */
[C---:B----4-:R-:W-:Y:S11]  /*cfa50*/  HMMA.1688.F32.TF32 R8, R4.reuse, R160, R236 ;  /* 0x000000a00408723c */ /* 0x050ff600000810ec */
[----:B------:R-:W-:Y:S11]  /*cfa60*/  @!UPT UIADD3 URZ, URZ, URZ, URZ ;  /* 0x0000003f3f3ff290 */ /* 0x000ff6000fffe03f */
[----:B------:R-:W-:Y:S02]  /*cfa70*/  @!UPT UIADD3 URZ, URZ, URZ, URZ ;  /* 0x0000003f3f3ff290 */ /* 0x000fe4000fffe03f */
[----:B------:R-:W-:Y:S02]  /*cfa80*/  IMAD.MOV.U32 R40, RZ, RZ, R8 ;  /* 0x000000ffff287224 */ /* 0x000fe400078e0008 */
[----:B------:R-:W-:Y:S01]  /*cfa90*/  IMAD.MOV.U32 R41, RZ, RZ, R9 ;  /* 0x000000ffff297224 */ /* 0x000fe200078e0009 */
[----:B------:R-:W-:Y:S01]  /*cfaa0*/  MOV R42, R10 ;  /* 0x0000000a002a7202 */ /* 0x000fe20000000f00 */
[----:B------:R-:W-:Y:S02]  /*cfab0*/  IMAD.MOV.U32 R43, RZ, RZ, R11 ;  /* 0x000000ffff2b7224 */ /* 0x000fe400078e000b */
[----:B--2---:R-:W-:Y:S03]  /*cfac0*/  HMMA.1688.F32.TF32 R8, R4, R156, R240 ;  /* 0x0000009c0408723c */ /* 0x004fe600000810f0 */
[----:B------:R-:W-:Y:S01]  /*cfad0*/  STL.64 [R1+0x67d8], R42 ;  /* 0x0067d82a01007387 */ /* 0x000fe20000100a00 */
[----:B------:R-:W-:Y:S11]  /*cfae0*/  STL.64 [R1+0x67d0], R40 ;  /* 0x0067d02801007387 */ /* 0x000ff60000100a00 */
[----:B------:R-:W-:Y:S09]  /*cfaf0*/  @!UPT UIADD3 URZ, URZ, URZ, URZ ;  /* 0x0000003f3f3ff290 */ /* 0x000ff2000fffe03f */
[----:B------:R-:W-:Y:S01]  /*cfb00*/  IMAD.MOV.U32 R36, RZ, RZ, R8 ;  /* 0x000000ffff247224 */ /* 0x000fe200078e0008 */
[----:B------:R-:W-:Y:S01]  /*cfb10*/  MOV R37, R9 ;  /* 0x0000000900257202 */ /* 0x000fe20000000f00 */
[----:B------:R-:W-:Y:S02]  /*cfb20*/  IMAD.MOV.U32 R38, RZ, RZ, R10 ;  /* 0x000000ffff267224 */ /* 0x000fe400078e000a */
[----:B------:R-:W-:-:S05]  /*cfb30*/  IMAD.MOV.U32 R39, RZ, RZ, R11 ;  /* 0x000000ffff277224 */ /* 0x000fca00078e000b */
[----:B------:R-:W-:Y:S01]  /*cfb40*/  STL.64 [R1+0x67e8], R38 ;  /* 0x0067e82601007387 */ /* 0x000fe20000100a00 */
[----:B------:R-:W-:Y:S02]  /*cfb50*/  STL.64 [R1+0x67e0], R36 ;  /* 0x0067e02401007387 */ /* 0x000fe40000100a00 */
[----:B------:R-:W2:Y:S01]  /*cfb60*/  LDL.LU R240, [R1+0x410] ;  /* 0x0004100001f07983 */ /* 0x000ea20000300800 */
[C---:B---3--:R-:W-:Y:S11]  /*cfb70*/  HMMA.1688.F32.TF32 R8, R4.reuse, R152, R232 ;  /* 0x000000980408723c */ /* 0x048ff600000810e8 */
[----:B------:R-:W-:Y:S11]  /*cfb80*/  @!UPT UIADD3 URZ, URZ, URZ, URZ ;  /* 0x0000003f3f3ff290 */ /* 0x000ff6000fffe03f */
[----:B------:R-:W-:Y:S01]  /*cfb90*/  @!UPT UIADD3 URZ, URZ, URZ, URZ ;  /* 0x0000003f3f3ff290 */ /* 0x000fe2000fffe03f */
[----:B------:R1:W-:Y:S01]  /*cfba0*/  STL.64 [R1+0xdd0], R8 ;  /* 0x000dd00801007387 */ /* 0x0003e20000100a00 */
[----:B------:R3:W-:Y:S02]  /*cfbb0*/  STL.64 [R1+0xdd8], R10 ;  /* 0x000dd80a01007387 */ /* 0x0007e40000100a00 */
[----:B------:R-:W2:Y:S02]  /*cfbc0*/  LDL.LU R241, [R1+0x414] ;  /* 0x0004140001f17983 */ /* 0x000ea40000300800 */
[----:B------:R-:W2:Y:S01]  /*cfbd0*/  LDL.LU R242, [R1+0x418] ;  /* 0x0004180001f27983 */ /* 0x000ea20000300800 */
[----:B------:R-:W2:Y:S01]  /*cfbe0*/  LDL.LU R243, [R1+0x41c] ;  /* 0x00041c0001f37983 */ /* 0x000ea20000300800 */
[----:B------:R-:W4:Y:S02]  /*cfbf0*/  LDL.LU R224, [R1+0x430] ;  /* 0x0004300001e07983 */ /* 0x000f240000300800 */
[----:B------:R-:W4:Y:S02]  /*cfc00*/  LDL.LU R225, [R1+0x434] ;  /* 0x0004340001e17983 */ /* 0x000f240000300800 */
[----:B------:R-:W4:Y:S01]  /*cfc10*/  LDL.LU R226, [R1+0x438] ;  /* 0x0004380001e27983 */ /* 0x000f220000300800 */
[----:B------:R-:W4:Y:S01]  /*cfc20*/  LDL.LU R227, [R1+0x43c] ;  /* 0x00043c0001e37983 */ /* 0x000f220000300800 */
[----:B------:R-:W2:Y:S02]  /*cfc30*/  LDL.LU R136, [R1+0x450] ;  /* 0x0004500001887983 */ /* 0x000ea40000300800 */
[----:B------:R-:W2:Y:S02]  /*cfc40*/  LDL.LU R137, [R1+0x454] ;  /* 0x0004540001897983 */ /* 0x000ea40000300800 */
[----:B------:R-:W2:Y:S01]  /*cfc50*/  LDL.LU R138, [R1+0x458] ;  /* 0x00045800018a7983 */ /* 0x000ea20000300800 */
[----:B------:R-:W2:Y:S01]  /*cfc60*/  LDL.LU R139, [R1+0x45c] ;  /* 0x00045c00018b7983 */ /* 0x000ea20000300800 */
        /* <DEDUP_REMOVED lines=40> */
[----:B-1----:R-:W2:Y:S02]  /*cfef0*/  LDL.LU R8, [R1+0x2fc0] ;  /* 0x002fc00001087983 */ /* 0x002ea40000300800 */
[----:B------:R-:W2:Y:S02]  /*cff00*/  LDL.LU R9, [R1+0x2fc4] ;  /* 0x002fc40001097983 */ /* 0x000ea40000300800 */
[----:B---3--:R-:W2:Y:S01]  /*cff10*/  LDL.LU R10, [R1+0x2fc8] ;  /* 0x002fc800010a7983 */ /* 0x008ea20000300800 */
[----:B------:R-:W2:Y:S01]  /*cff20*/  LDL.LU R11, [R1+0x2fcc] ;  /* 0x002fcc00010b7983 */ /* 0x000ea20000300800 */
[----:B------:R-:W3:Y:S02]  /*cff30*/  LDL.LU R60, [R1+0x2fe0] ;  /* 0x002fe000013c7983 */ /* 0x000ee40000300800 */
[----:B------:R-:W3:Y:S02]  /*cff40*/  LDL.LU R61, [R1+0x2fe4] ;  /* 0x002fe400013d7983 */ /* 0x000ee40000300800 */
[----:B------:R-:W3:Y:S01]  /*cff50*/  LDL.LU R62, [R1+0x2fe8] ;  /* 0x002fe800013e7983 */ /* 0x000ee20000300800 */
[----:B------:R-:W3:Y:S01]  /*cff60*/  LDL.LU R63, [R1+0x2fec] ;  /* 0x002fec00013f7983 */ /* 0x000ee20000300800 */
        /* <DEDUP_REMOVED lines=16> */
[----:B------:R-:W3:Y:S02]  /*d0070*/  LDL.LU R48, [R1+0x3010] ;  /* 0x0030100001307983 */ /* 0x000ee40000300800 */
[----:B------:R-:W3:Y:S02]  /*d0080*/  LDL.LU R49, [R1+0x3014] ;  /* 0x0030140001317983 */ /* 0x000ee40000300800 */
[----:B------:R-:W3:Y:S01]  /*d0090*/  LDL.LU R50, [R1+0x3018] ;  /* 0x0030180001327983 */ /* 0x000ee20000300800 */
[----:B------:R-:W3:Y:S01]  /*d00a0*/  LDL.LU R51, [R1+0x301c] ;  /* 0x00301c0001337983 */ /* 0x000ee20000300800 */
[----:B------:R-:W4:Y:S02]  /*d00b0*/  LDL.LU R64, [R1+0x2fd0] ;  /* 0x002fd00001407983 */ /* 0x000f240000300800 */
[----:B------:R-:W4:Y:S02]  /*d00c0*/  LDL.LU R65, [R1+0x2fd4] ;  /* 0x002fd40001417983 */ /* 0x000f240000300800 */
[----:B------:R-:W4:Y:S01]  /*d00d0*/  LDL.LU R66, [R1+0x2fd8] ;  /* 0x002fd80001427983 */ /* 0x000f220000300800 */
[----:B------:R-:W4:Y:S01]  /*d00e0*/  LDL.LU R67, [R1+0x2fdc] ;  /* 0x002fdc0001437983 */ /* 0x000f220000300800 */
        /* <DEDUP_REMOVED lines=24> */
[C---:B--2---:R-:W-:Y:S08]  /*d0270*/  HMMA.1688.F32.TF32 R40, R4.reuse, R68, R40 ;  /* 0x000000440428723c */ /* 0x044ff00000081028 */
[C---:B------:R-:W-:Y:S08]  /*d0280*/  HMMA.1688.F32.TF32 R44, R4.reuse, R72, R44 ;  /* 0x00000048042c723c */ /* 0x040ff0000008102c */
[C---:B---3--:R-:W-:Y:S07]  /*d0290*/  HMMA.1688.F32.TF32 R36, R4.reuse, R208, R48 ;  /* 0x000000d00424723c */ /* 0x048fee0000081030 */
[----:B------:R-:W-:Y:S01]  /*d02a0*/  STL.64 [R1+0xdc0], R40 ;  /* 0x000dc02801007387 */ /* 0x000fe20000100a00 */
[----:B------:R1:W-:Y:S02]  /*d02b0*/  STL.64 [R1+0xdc8], R42 ;  /* 0x000dc82a01007387 */ /* 0x0003e40000100a00 */
[C---:B-1----:R-:W-:Y:S05]  /*d02c0*/  HMMA.1688.F32.TF32 R40, R4.reuse, R144, R52 ;  /* 0x000000900428723c */ /* 0x042fea0000081034 */
[----:B------:R-:W-:Y:S01]  /*d02d0*/  STL.64 [R1+0xdb0], R44 ;  /* 0x000db02c01007387 */ /* 0x000fe20000100a00 */
[----:B------:R1:W-:Y:S07]  /*d02e0*/  STL.64 [R1+0xdb8], R46 ;  /* 0x000db82e01007387 */ /* 0x0003ee0000100a00 */
[----:B------:R-:W-:Y:S02]  /*d02f0*/  STL.64 [R1+0xda0], R36 ;  /* 0x000da02401007387 */ /* 0x000fe40000100a00 */
[----:B------:R2:W-:Y:S01]  /*d0300*/  STL.64 [R1+0xda8], R38 ;  /* 0x000da82601007387 */ /* 0x0005e20000100a00 */
[C---:B------:R-:W-:Y:S08]  /*d0310*/  HMMA.1688.F32.TF32 R8, R4.reuse, R108, R8 ;  /* 0x0000006c0408723c */ /* 0x040ff00000081008 */
[C---:B-1----:R-:W-:Y:S08]  /*d0320*/  HMMA.1688.F32.TF32 R44, R4.reuse, R140, R56 ;  /* 0x0000008c042c723c */ /* 0x042ff00000081038 */
[C---:B--2---:R-:W-:Y:S01]  /*d0330*/  HMMA.1688.F32.TF32 R36, R4.reuse, R172, R60 ;  /* 0x000000ac0424723c */ /* 0x044fe2000008103c */
[----:B------:R-:W-:Y:S01]  /*d0340*/  STL.64 [R1+0xd90], R40 ;  /* 0x000d902801007387 */ /* 0x000fe20000100a00 */
[----:B------:R4:W-:Y:S06]  /*d0350*/  STL.64 [R1+0xd98], R42 ;  /* 0x000d982a01007387 */ /* 0x0009ec0000100a00 */
[C---:B----4-:R-:W-:Y:S07]  /*d0360*/  HMMA.1688.F32.TF32 R40, R4.reuse, R112, R64 ;  /* 0x000000700428723c */ /* 0x050fee0000081040 */
[----:B------:R-:W-:Y:S01]  /*d0370*/  STL.64 [R1+0xd80], R44 ;  /* 0x000d802c01007387 */ /* 0x000fe20000100a00 */
[----:B------:R-:W-:Y:S07]  /*d0380*/  STL.64 [R1+0xd88], R46 ;  /* 0x000d882e01007387 */ /* 0x000fee0000100a00 */
[----:B------:R-:W-:Y:S02]  /*d0390*/  STL.64 [R1+0xd70], R36 ;  /* 0x000d702401007387 */ /* 0x000fe40000100a00 */
[----:B------:R1:W-:Y:S02]  /*d03a0*/  STL.64 [R1+0xd78], R38 ;  /* 0x000d782601007387 */ /* 0x0003e40000100a00 */
[C---:B-1----:R-:W-:Y:S08]  /*d03b0*/  HMMA.1688.F32.TF32 R36, R4.reuse, R104, R16 ;  /* 0x000000680424723c */ /* 0x042ff00000081010 */
[C---:B------:R-:W-:Y:S01]  /*d03c0*/  HMMA.1688.F32.TF32 R16, R4.reuse, R24, R76 ;  /* 0x000000180410723c */ /* 0x040fe2000008104c */
[----:B------:R-:W-:Y:S01]  /*d03d0*/  STL.64 [R1+0xd60], R40 ;  /* 0x000d602801007387 */ /* 0x000fe20000100a00 */
[----:B------:R-:W-:Y:S02]  /*d03e0*/  STL.64 [R1+0xd68], R42 ;  /* 0x000d682a01007387 */ /* 0x000fe40000100a00 */
[----:B------:R-:W-:Y:S02]  /*d03f0*/  STL.64 [R1+0xd50], R8 ;  /* 0x000d500801007387 */ /* 0x000fe40000100a00 */
[----:B------:R1:W-:Y:S02]  /*d0400*/  STL.64 [R1+0xd58], R10 ;  /* 0x000d580a01007387 */ /* 0x0003e40000100a00 */
[C---:B-1----:R-:W-:Y:S07]  /*d0410*/  HMMA.1688.F32.TF32 R8, R4.reuse, R88, R80 ;  /* 0x000000580408723c */ /* 0x042fee0000081050 */
[----:B------:R-:W-:Y:S01]  /*d0420*/  STL.64 [R1+0xd40], R36 ;  /* 0x000d402401007387 */ /* 0x000fe20000100a00 */
[----:B------:R-:W-:Y:S01]  /*d0430*/  STL.64 [R1+0xd48], R38 ;  /* 0x000d482601007387 */ /* 0x000fe20000100a00 */
[C---:B------:R-:W-:Y:S06]  /*d0440*/  HMMA.1688.F32.TF32 R32, R4.reuse, R96, R32 ;  /* 0x000000600420723c */ /* 0x040fec0000081020 */
[----:B------:R-:W-:Y:S01]  /*d0450*/  STL.64 [R1+0xd30], R16 ;  /* 0x000d301001007387 */ /* 0x000fe20000100a00 */
[----:B------:R1:W-:Y:S02]  /*d0460*/  STL.64 [R1+0xd38], R18 ;  /* 0x000d381201007387 */ /* 0x0003e40000100a00 */
[C---:B-1----:R-:W-:Y:S05]  /*d0470*/  HMMA.1688.F32.TF32 R16, R4.reuse, R20, R92 ;  /* 0x000000140410723c */ /* 0x042fea000008105c */
[----:B------:R-:W-:Y:S01]  /*d0480*/  STL.64 [R1+0xd20], R8 ;  /* 0x000d200801007387 */ /* 0x000fe20000100a00 */
[----:B------:R1:W-:Y:S02]  /*d0490*/  STL.64 [R1+0xd28], R10 ;  /* 0x000d280a01007387 */ /* 0x0003e40000100a00 */
[C---:B-1----:R-:W-:Y:S06]  /*d04a0*/  HMMA.1688.F32.TF32 R8, R4.reuse, R184, R100 ;  /* 0x000000b80408723c */ /* 0x042fec0000081064 */
[----:B------:R-:W-:Y:S01]  /*d04b0*/  STL.64 [R1+0xd10], R32 ;  /* 0x000d102001007387 */ /* 0x000fe20000100a00 */
[----:B------:R1:W-:Y:S08]  /*d04c0*/  STL.64 [R1+0xd18], R34 ;  /* 0x000d182201007387 */ /* 0x0003f00000100a00 */
[----:B------:R-:W-:Y:S02]  /*d04d0*/  STL.64 [R1+0xd00], R16 ;  /* 0x000d001001007387 */ /* 0x000fe40000100a00 */
[----:B------:R2:W-:Y:S01]  /*d04e0*/  STL.64 [R1+0xd08], R18 ;  /* 0x000d081201007387 */ /* 0x0005e20000100a00 */
[C---:B-1----:R-:W-:Y:S08]  /*d04f0*/  HMMA.1688.F32.TF32 R32, R4.reuse, R204, R244 ;  /* 0x000000cc0420723c */ /* 0x042ff000000810f4 */
[C---:B--2---:R-:W-:Y:S01]  /*d0500*/  HMMA.1688.F32.TF32 R16, R4.reuse, R176, R216 ;  /* 0x000000b00410723c */ /* 0x044fe200000810d8 */
[----:B------:R-:W-:Y:S01]  /*d0510*/  STL.64 [R1+0xcf0], R8 ;  /* 0x000cf00801007387 */ /* 0x000fe20000100a00 */
[----:B------:R1:W-:Y:S06]  /*d0520*/  STL.64 [R1+0xcf8], R10 ;  /* 0x000cf80a01007387 */ /* 0x0003ec0000100a00 */
[C---:B-1----:R-:W-:Y:S07]  /*d0530*/  HMMA.1688.F32.TF32 R8, R4.reuse, R196, R220 ;  /* 0x000000c40408723c */ /* 0x042fee00000810dc */
[----:B------:R-:W-:Y:S01]  /*d0540*/  STL.64 [R1+0xce0], R32 ;  /* 0x000ce02001007387 */ /* 0x000fe20000100a00 */
[----:B------:R1:W-:Y:S07]  /*d0550*/  STL.64 [R1+0xce8], R34 ;  /* 0x000ce82201007387 */ /* 0x0003ee0000100a00 */
        /* <DEDUP_REMOVED lines=12> */
[----:B--2---:R-:W-:Y:S08]  /*d0620*/  HMMA.1688.F32.TF32 R16, R4, R248, R136 ;  /* 0x000000f80410723c */ /* 0x004ff00000081088 */
[C---:B------:R-:W-:Y:S01]  /*d0630*/  HMMA.1688.F32.TF32 R4, R12.reuse, R200, R224 ;  /* 0x000000c80c04723c */ /* 0x040fe200000810e0 */
[----:B------:R-:W-:Y:S01]  /*d0640*/  STL.64 [R1+0xc90], R8 ;  /* 0x000c900801007387 */ /* 0x000fe20000100a00 */
[----:B------:R1:W-:Y:S06]  /*d0650*/  STL.64 [R1+0xc98], R10 ;  /* 0x000c980a01007387 */ /* 0x0003ec0000100a00 */
[C---:B-1----:R-:W-:Y:S01]  /*d0660*/  HMMA.1688.F32.TF32 R8, R12.reuse, R212, R148 ;  /* 0x000000d40c08723c */ /* 0x042fe20000081094 */
[----:B------:R-:W-:Y:S01]  /*d0670*/  STL.64 [R1+0xc80], R32 ;  /* 0x000c802001007387 */ /* 0x000fe20000100a00 */
[----:B------:R-:W-:Y:S05]  /*d0680*/  STL.64 [R1+0xc88], R34 ;  /* 0x000c882201007387 */ /* 0x000fea0000100a00 */
[----:B------:R-:W-:Y:S02]  /*d0690*/  STL.64 [R1+0x450], R16 ;  /* 0x0004501001007387 */ /* 0x000fe40000100a00 */
[----:B------:R-:W-:Y:S01]  /*d06a0*/  STL.64 [R1+0x458], R18 ;  /* 0x0004581201007387 */ /* 0x000fe20000100a00 */
[----:B------:R-:W-:Y:S11]  /*d06b0*/  STL.64 [R1+0x68c8], R202 ;  /* 0x0068c8ca01007387 */ /* 0x000ff60000100a00 */
[----:B------:R-:W-:Y:S02]  /*d06c0*/  @!UPT UIADD3 URZ, URZ, URZ, URZ ;  /* 0x0000003f3f3ff290 */ /* 0x000fe4000fffe03f */
[----:B------:R-:W-:Y:S01]  /*d06d0*/  STL.64 [R1+0x440], R8 ;  /* 0x0004400801007387 */ /* 0x000fe20000100a00 */
[----:B------:R-:W-:Y:S02]  /*d06e0*/  STL.64 [R1+0x448], R10 ;  /* 0x0004480a01007387 */ /* 0x000fe40000100a00 */
[----:B------:R-:W-:Y:S02]  /*d06f0*/  STL.64 [R1+0x68c0], R200 ;  /* 0x0068c0c801007387 */ /* 0x000fe40000100a00 */
[----:B------:R-:W-:Y:S01]  /*d0700*/  STL.64 [R1+0x430], R4 ;  /* 0x0004300401007387 */ /* 0x000fe20000100a00 */
[----:B------:R1:W-:Y:S02]  /*d0710*/  STL.64 [R1+0x438], R6 ;  /* 0x0004380601007387 */ /* 0x0003e40000100a00 */
[C---:B-1----:R-:W-:Y:S02]  /*d0720*/  HMMA.1688.F32.TF32 R4, R12.reuse, R192, R236 ;  /* 0x000000c00c04723c */ /* 0x042fe400000810ec */
[----:B------:R-:W-:Y:S01]  /*d0730*/  STL.64 [R1+0x68b8], R194 ;  /* 0x0068b8c201007387 */ /* 0x000fe20000100a00 */
[----:B------:R-:W-:Y:S05]  /*d0740*/  STL.64 [R1+0x68b0], R192 ;  /* 0x0068b0c001007387 */ /* 0x000fea0000100a00 */
[C---:B------:R-:W-:Y:S11]  /*d0750*/  HMMA.1688.F32.TF32 R8, R12.reuse, R28, R240 ;  /* 0x0000001c0c08723c */ /* 0x040ff600000810f0 */
[----:B------:R-:W-:Y:S04]  /*d0760*/  @!UPT UIADD3 URZ, URZ, URZ, URZ ;  /* 0x0000003f3f3ff290 */ /* 0x000fe8000fffe03f */
[----:B------:R-:W-:Y:S01]  /*d0770*/  STL.64 [R1+0x420], R4 ;  /* 0x0004200401007387 */ /* 0x000fe20000100a00 */
[----:B------:R1:W-:Y:S02]  /*d0780*/  STL.64 [R1+0x428], R6 ;  /* 0x0004280601007387 */ /* 0x0003e40000100a00 */
[----:B------:R-:W2:Y:S01]  /*d0790*/  LDL.LU R240, [R1+0x2d90] ;  /* 0x002d900001f07983 */ /* 0x000ea20000300800 */
[C---:B-1----:R-:W-:Y:S04]  /*d07a0*/  HMMA.1688.F32.TF32 R4, R12.reuse, R124, R232 ;  /* 0x0000007c0c04723c */ /* 0x042fe800000810e8 */
[----:B------:R1:W-:Y:S01]  /*d07b0*/  STL.64 [R1+0x410], R8 ;  /* 0x0004100801007387 */ /* 0x0003e20000100a00 */
[----:B------:R3:W-:Y:S11]  /*d07c0*/  STL.64 [R1+0x418], R10 ;  /* 0x0004180a01007387 */ /* 0x0007f60000100a00 */
[----:B------:R-:W-:Y:S07]  /*d07d0*/  @!UPT UIADD3 URZ, URZ, URZ, URZ ;  /* 0x0000003f3f3ff290 */ /* 0x000fee000fffe03f */
[----:B------:R-:W-:Y:S01]  /*d07e0*/  STL.64 [R1+0x400], R4 ;  /* 0x0004000401007387 */ /* 0x000fe20000100a00 */
[----:B------:R4:W-:Y:S02]  /*d07f0*/  STL.64 [R1+0x408], R6 ;  /* 0x0004080601007387 */ /* 0x0009e40000100a00 */
        /* <DEDUP_REMOVED lines=107> */
[C---:B--2---:R-:W-:Y:S08]  /*d0eb0*/  HMMA.1688.F32.TF32 R36, R12.reuse, R168, R40 ;  /* 0x000000a80c24723c */ /* 0x044ff00000081028 */
[C---:B----4-:R-:W-:Y:S08]  /*d0ec0*/  HMMA.1688.F32.TF32 R4, R12.reuse, R164, R44 ;  /* 0x000000a40c04723c */ /* 0x050ff0000008102c */
[C---:B---3--:R-:W-:Y:S07]  /*d0ed0*/  HMMA.1688.F32.TF32 R40, R12.reuse, R160, R48 ;  /* 0x000000a00c28723c */ /* 0x048fee0000081030 */
[----:B------:R-:W-:Y:S01]  /*d0ee0*/  STL.64 [R1+0x3f0], R36 ;  /* 0x0003f02401007387 */ /* 0x000fe20000100a00 */
[----:B------:R1:W-:Y:S02]  /*d0ef0*/  STL.64 [R1+0x3f8], R38 ;  /* 0x0003f82601007387 */ /* 0x0003e40000100a00 */
[C---:B-1----:R-:W-:Y:S05]  /*d0f00*/  HMMA.1688.F32.TF32 R36, R12.reuse, R156, R52 ;  /* 0x0000009c0c24723c */ /* 0x042fea0000081034 */
[----:B------:R-:W-:Y:S01]  /*d0f10*/  STL.64 [R1+0x3e0], R4 ;  /* 0x0003e00401007387 */ /* 0x000fe20000100a00 */
[----:B------:R-:W-:Y:S07]  /*d0f20*/  STL.64 [R1+0x3e8], R6 ;  /* 0x0003e80601007387 */ /* 0x000fee0000100a00 */
[----:B------:R-:W-:Y:S01]  /*d0f30*/  STL.64 [R1+0x3d0], R40 ;  /* 0x0003d02801007387 */ /* 0x000fe20000100a00 */
[----:B------:R-:W-:Y:S01]  /*d0f40*/  STL.64 [R1+0x3d8], R42 ;  /* 0x0003d82a01007387 */ /* 0x000fe20000100a00 */
[C---:B------:R-:W-:Y:S02]  /*d0f50*/  HMMA.1688.F32.TF32 R44, R12.reuse, R68, R60 ;  /* 0x000000440c2c723c */ /* 0x040fe4000008103c */
[----:B------:R-:W-:Y:S04]  /*d0f60*/  LDS R4, [R2+0x10180] ;  /* 0x0101800002047984 */ /* 0x000fe80000000800 */
[----:B------:R-:W-:Y:S04]  /*d0f70*/  LDS R6, [R2+0x12180] ;  /* 0x0121800002067984 */ /* 0x000fe80000000800 */
[----:B------:R-:W-:Y:S04]  /*d0f80*/  LDS R5, [R0+0x10180] ;  /* 0x0101800000057984 */ /* 0x000fe80000000800 */
[----:B------:R-:W1:Y:S04]  /*d0f90*/  LDS R7, [R0+0x12180] ;  /* 0x0121800000077984 */ /* 0x000e680000000800 */
[----:B------:R-:W-:Y:S01]  /*d0fa0*/  STL.64 [R1+0x3c0], R36 ;  /* 0x0003c02401007387 */ /* 0x000fe20000100a00 */
[----:B------:R2:W-:Y:S02]  /*d0fb0*/  STL.64 [R1+0x3c8], R38 ;  /* 0x0003c82601007387 */ /* 0x0005e40000100a00 */
[C---:B--2---:R-:W-:Y:S08]  /*d0fc0*/  HMMA.1688.F32.TF32 R36, R12.reuse, R152, R56 ;  /* 0x000000980c24723c */ /* 0x044ff00000081038 */
[C---:B------:R-:W-:Y:S08]  /*d0fd0*/  HMMA.1688.F32.TF32 R40, R12.reuse, R208, R8 ;  /* 0x000000d00c28723c */ /* 0x040ff00000081008 */
[C---:B------:R-:W-:Y:S07]  /*d0fe0*/  HMMA.1688.F32.TF32 R8, R12.reuse, R144, R16 ;  /* 0x000000900c08723c */ /* 0x040fee0000081010 */
[----:B------:R-:W-:Y:S01]  /*d0ff0*/  STL.64 [R1+0xc70], R36 ;  /* 0x000c702401007387 */ /* 0x000fe20000100a00 */
[----:B------:R2:W-:Y:S02]  /*d1000*/  STL.64 [R1+0xc78], R38 ;  /* 0x000c782601007387 */ /* 0x0005e40000100a00 */
[C---:B--2---:R-:W-:Y:S01]  /*d1010*/  HMMA.1688.F32.TF32 R36, R12.reuse, R72, R64 ;  /* 0x000000480c24723c */ /* 0x044fe20000081040 */
[----:B------:R-:W-:Y:S01]  /*d1020*/  STL.64 [R1+0xc60], R44 ;  /* 0x000c602c01007387 */ /* 0x000fe20000100a00 */
[----:B------:R-:W-:Y:S06]  /*d1030*/  STL.64 [R1+0xc68], R46 ;  /* 0x000c682e01007387 */ /* 0x000fec0000100a00 */
[C---:B------:R-:W-:Y:S11]  /*d1040*/  HMMA.1688.F32.TF32 R16, R12.reuse, R172, R80 ;  /* 0x000000ac0c10723c */ /* 0x040ff60000081050 */
[----:B------:R-:W-:Y:S04]  /*d1050*/  @!UPT UIADD3 URZ, URZ, URZ, URZ ;  /* 0x0000003f3f3ff290 */ /* 0x000fe8000fffe03f */
[----:B------:R-:W-:Y:S01]  /*d1060*/  STL.64 [R1+0xc50], R36 ;  /* 0x000c502401007387 */ /* 0x000fe20000100a00 */
[----:B------:R2:W-:Y:S02]  /*d1070*/  STL.64 [R1+0xc58], R38 ;  /* 0x000c582601007387 */ /* 0x0005e40000100a00 */
[----:B------:R-:W-:Y:S02]  /*d1080*/  STL.64 [R1+0xc40], R40 ;  /* 0x000c402801007387 */ /* 0x000fe40000100a00 */
[----:B------:R-:W-:Y:S01]  /*d1090*/  STL.64 [R1+0xc48], R42 ;  /* 0x000c482a01007387 */ /* 0x000fe20000100a00 */
[----:B------:R-:W-:Y:S01]  /*d10a0*/  STL.64 [R1+0xc30], R8 ;  /* 0x000c300801007387 */ /* 0x000fe20000100a00 */
[----:B------:R3:W-:Y:S01]  /*d10b0*/  STL.64 [R1+0xc38], R10 ;  /* 0x000c380a01007387 */ /* 0x0007e20000100a00 */
[C---:B--2---:R-:W-:Y:S08]  /*d10c0*/  HMMA.1688.F32.TF32 R36, R12.reuse, R140, R76 ;  /* 0x0000008c0c24723c */ /* 0x044ff0000008104c */
[C---:B---3--:R-:W-:Y:S08]  /*d10d0*/  HMMA.1688.F32.TF32 R8, R12.reuse, R112, R32 ;  /* 0x000000700c08723c */ /* 0x048ff00000081020 */
[C---:B------:R-:W-:Y:S07]  /*d10e0*/  HMMA.1688.F32.TF32 R32, R12.reuse, R108, R92 ;  /* 0x0000006c0c20723c */ /* 0x040fee000008105c */
[----:B------:R-:W-:Y:S01]  /*d10f0*/  STL.64 [R1+0xc20], R36 ;  /* 0x000c202401007387 */ /* 0x000fe20000100a00 */
[----:B------:R-:W-:Y:S02]  /*d1100*/  STL.64 [R1+0xc28], R38 ;  /* 0x000c282601007387 */ /* 0x000fe40000100a00 */
[----:B------:R-:W-:Y:S02]  /*d1110*/  STL.64 [R1+0xc10], R16 ;  /* 0x000c101001007387 */ /* 0x000fe40000100a00 */
[----:B------:R2:W-:Y:S03]  /*d1120*/  STL.64 [R1+0xc18], R18 ;  /* 0x000c181201007387 */ /* 0x0005e60000100a00 */
[----:B------:R-:W-:Y:S01]  /*d1130*/  STL.64 [R1+0xc00], R8 ;  /* 0x000c000801007387 */ /* 0x000fe20000100a00 */
[----:B------:R3:W-:Y:S01]  /*d1140*/  STL.64 [R1+0xc08], R10 ;  /* 0x000c080a01007387 */ /* 0x0007e20000100a00 */
[C---:B--2---:R-:W-:Y:S08]  /*d1150*/  HMMA.1688.F32.TF32 R16, R12.reuse, R104, R100 ;  /* 0x000000680c10723c */ /* 0x044ff00000081064 */
[C---:B---3--:R-:W-:Y:S01]  /*d1160*/  HMMA.1688.F32.TF32 R8, R12.reuse, R24, R244 ;  /* 0x000000180c08723c */ /* 0x048fe200000810f4 */
[----:B------:R-:W-:Y:S01]  /*d1170*/  STL.64 [R1+0xbf0], R32 ;  /* 0x000bf02001007387 */ /* 0x000fe20000100a00 */
[----:B------:R2:W-:Y:S06]  /*d1180*/  STL.64 [R1+0xbf8], R34 ;  /* 0x000bf82201007387 */ /* 0x0005ec0000100a00 */
[C---:B--2---:R-:W-:Y:S07]  /*d1190*/  HMMA.1688.F32.TF32 R32, R12.reuse, R88, R216 ;  /* 0x000000580c20723c */ /* 0x044fee00000810d8 */
[----:B------:R-:W-:Y:S01]  /*d11a0*/  STL.64 [R1+0xbe0], R16 ;  /* 0x000be01001007387 */ /* 0x000fe20000100a00 */
[----:B------:R2:W-:Y:S07]  /*d11b0*/  STL.64 [R1+0xbe8], R18 ;  /* 0x000be81201007387 */ /* 0x0005ee0000100a00 */
[----:B------:R-:W-:Y:S02]  /*d11c0*/  STL.64 [R1+0xbd0], R8 ;  /* 0x000bd00801007387 */ /* 0x000fe40000100a00 */
        /* <DEDUP_REMOVED lines=29> */
[----:B---3--:R-:W-:Y:S01]  /*d13a0*/  HMMA.1688.F32.TF32 R8, R12, R248, R232 ;  /* 0x000000f80c08723c */ /* 0x008fe200000810e8 */
[----:B------:R2:W-:Y:S01]  /*d13b0*/  STL.64 [R1+0xb30], R32 ;  /* 0x000b302001007387 */ /* 0x0005e20000100a00 */
[----:B------:R3:W-:Y:S02]  /*d13c0*/  STL.64 [R1+0xb38], R34 ;  /* 0x000b382201007387 */ /* 0x0007e40000100a00 */
[----:B------:R-:W4:Y:S01]  /*d13d0*/  LDL.LU R232, [R1+0x350] ;  /* 0x0003500001e87983 */ /* 0x000f220000300800 */
[----:B------:R-:W-:Y:S04]  /*d13e0*/  LDS R12, [R2+0x10200] ;  /* 0x01020000020c7984 */ /* 0x000fe80000000800 */
[----:B------:R-:W-:Y:S04]  /*d13f0*/  LDS R14, [R2+0x12200] ;  /* 0x01220000020e7984 */ /* 0x000fe80000000800 */
[----:B------:R-:W-:Y:S04]  /*d1400*/  LDS R13, [R0+0x10200] ;  /* 0x01020000000d7984 */ /* 0x000fe80000000800 */
[----:B------:R-:W1:Y:S04]  /*d1410*/  LDS R15, [R0+0x12200] ;  /* 0x01220000000f7984 */ /* 0x000e680000000800 */
[----:B------:R1:W-:Y:S01]  /*d1420*/  STL.64 [R1+0xb20], R16 ;  /* 0x000b201001007387 */ /* 0x0003e20000100a00 */
[----:B------:R1:W-:Y:S02]  /*d1430*/  STL.64 [R1+0xb28], R18 ;  /* 0x000b281201007387 */ /* 0x0003e40000100a00 */
[----:B------:R1:W-:Y:S02]  /*d1440*/  STL.64 [R1+0x3b0], R8 ;  /* 0x0003b00801007387 */ /* 0x0003e40000100a00 */
[----:B------:R1:W-:Y:S01]  /*d1450*/  STL.64 [R1+0x3b8], R10 ;  /* 0x0003b80a01007387 */ /* 0x0003e20000100a00 */
        /* <DEDUP_REMOVED lines=43> */
[----:B--2---:R-:W2:Y:S01]  /*d1710*/  LDL.LU R32, [R1+0x2c90] ;  /* 0x002c900001207983 */ /* 0x004ea20000300800 */
[----:B------:R-:W2:Y:S01]  /*d1720*/  LDL.LU R33, [R1+0x2c94] ;  /* 0x002c940001217983 */ /* 0x000ea20000300800 */
[----:B---3--:R-:W2:Y:S02]  /*d1730*/  LDL.LU R34, [R1+0x2c98] ;  /* 0x002c980001227983 */ /* 0x008ea40000300800 */
[----:B------:R-:W2:Y:S02]  /*d1740*/  LDL.LU R35, [R1+0x2c9c] ;  /* 0x002c9c0001237983 */ /* 0x000ea40000300800 */
[----:B------:R-:W3:Y:S01]  /*d1750*/  LDL.LU R76, [R1+0x2cb0] ;  /* 0x002cb000014c7983 */ /* 0x000ee20000300800 */
[----:B------:R-:W3:Y:S01]  /*d1760*/  LDL.LU R77, [R1+0x2cb4] ;  /* 0x002cb400014d7983 */ /* 0x000ee20000300800 */
[----:B------:R-:W3:Y:S02]  /*d1770*/  LDL.LU R78, [R1+0x2cb8] ;  /* 0x002cb800014e7983 */ /* 0x000ee40000300800 */
[----:B------:R-:W3:Y:S02]  /*d1780*/  LDL.LU R79, [R1+0x2cbc] ;  /* 0x002cbc00014f7983 */ /* 0x000ee40000300800 */
[----:B-1----:R-:W2:Y:S01]  /*d1790*/  LDL.LU R16, [R1+0x2cc0] ;  /* 0x002cc00001107983 */ /* 0x002ea20000300800 */
        /* <DEDUP_REMOVED lines=66> */
[----:B------:R-:W3:Y:S01]  /*d1bc0*/  LDL.LU R227, [R1+0x38c] ;  /* 0x00038c0001e37983 */ /* 0x000ee20000300800 */
[C---:B--2---:R-:W-:Y:S11]  /*d1bd0*/  HMMA.1688.F32.TF32 R200, R4.reuse, R212, R200 ;  /* 0x000000d404c8723c */ /* 0x044ff600000810c8 */
[----:B------:R-:W-:Y:S11]  /*d1be0*/  @!UPT UIADD3 URZ, URZ, URZ, URZ ;  /* 0x0000003f3f3ff290 */ /* 0x000ff6000fffe03f */
[----:B------:R-:W-:Y:S01]  /*d1bf0*/  @!UPT UIADD3 URZ, URZ, URZ, URZ ;  /* 0x0000003f3f3ff290 */ /* 0x000fe2000fffe03f */
[----:B------:R-:W-:Y:S01]  /*d1c00*/  STL.64 [R1+0xb10], R200 ;  /* 0x000b10c801007387 */ /* 0x000fe20000100a00 */
[----:B------:R1:W-:Y:S03]  /*d1c10*/  STL.64 [R1+0xb18], R202 ;  /* 0x000b18ca01007387 */ /* 0x0003e60000100a00 */
[----:B-1----:R-:W2:Y:S01]  /*d1c20*/  LDL.LU.64 R202, [R1+0x68c8] ;  /* 0x0068c80001ca7983 */ /* 0x002ea20000300a00 */
[----:B------:R-:W2:Y:S02]  /*d1c30*/  LDL.LU.64 R200, [R1+0x68c0] ;  /* 0x0068c00001c87983 */ /* 0x000ea40000300a00 */
[C---:B--2---:R-:W-:Y:S11]  /*d1c40*/  HMMA.1688.F32.TF32 R192, R4.reuse, R200, R192 ;  /* 0x000000c804c0723c */ /* 0x044ff600000810c0 */
[----:B------:R-:W-:Y:S11]  /*d1c50*/  @!UPT UIADD3 URZ, URZ, URZ, URZ ;  /* 0x0000003f3f3ff290 */ /* 0x000ff6000fffe03f */
[----:B------:R-:W-:Y:S01]  /*d1c60*/  @!UPT UIADD3 URZ, URZ, URZ, URZ ;  /* 0x0000003f3f3ff290 */ /* 0x000fe2000fffe03f */
[----:B------:R-:W-:Y:S01]  /*d1c70*/  STL.64 [R1+0xb00], R192 ;  /* 0x000b00c001007387 */ /* 0x000fe20000100a00 */
[----:B------:R1:W-:Y:S03]  /*d1c80*/  STL.64 [R1+0xb08], R194 ;  /* 0x000b08c201007387 */ /* 0x0003e60000100a00 */
[----:B-1----:R-:W2:Y:S01]  /*d1c90*/  LDL.LU.64 R194, [R1+0x68b8] ;  /* 0x0068b80001c27983 */ /* 0x002ea20000300a00 */
[----:B------:R-:W3:Y:S01]  /*d1ca0*/  LDL.LU.64 R192, [R1+0x68b0] ;  /* 0x0068b00001c07983 */ /* 0x000ee20000300a00 */
        /* <DEDUP_REMOVED lines=8> */
[----:B------:R-:W-:Y:S01]  /*d1d30*/  STL.64 [R1+0xaf0], R244 ;  /* 0x000af0f401007387 */ /* 0x000fe20000100a00 */
[----:B------:R1:W-:Y:S03]  /*d1d40*/  STL.64 [R1+0xaf8], R246 ;  /* 0x000af8f601007387 */ /* 0x0003e60000100a00 */
[----:B-1----:R-:W3:Y:S01]  /*d1d50*/  LDL.LU.64 R246, [R1+0x68a8] ;  /* 0x0068a80001f67983 */ /* 0x002ee20000300a00 */
[----:B------:R-:W2:Y:S02]  /*d1d60*/  LDL.LU R244, [R1+0x68a0] ;  /* 0x0068a00001f47983 */ /* 0x000ea40000300800 */
[----:B------:R-:W-:Y:S02]  /*d1d70*/  STL.64 [R1+0xae0], R36 ;  /* 0x000ae02401007387 */ /* 0x000fe40000100a00 */
[----:B------:R1:W-:Y:S01]  /*d1d80*/  STL.64 [R1+0xae8], R38 ;  /* 0x000ae82601007387 */ /* 0x0003e20000100a00 */
[----:B------:R-:W-:Y:S01]  /*d1d90*/  STL.64 [R1+0xad0], R40 ;  /* 0x000ad02801007387 */ /* 0x000fe20000100a00 */
[----:B------:R4:W-:Y:S01]  /*d1da0*/  STL.64 [R1+0xad8], R42 ;  /* 0x000ad82a01007387 */ /* 0x0009e20000100a00 */
[C---:B-1----:R-:W-:Y:S08]  /*d1db0*/  HMMA.1688.F32.TF32 R36, R4.reuse, R164, R48 ;  /* 0x000000a40424723c */ /* 0x042ff00000081030 */
[C---:B----4-:R-:W-:Y:S01]  /*d1dc0*/  HMMA.1688.F32.TF32 R40, R4.reuse, R160, R52 ;  /* 0x000000a00428723c */ /* 0x050fe20000081034 */
        /* <DEDUP_REMOVED lines=8> */
[C---:B----4-:R-:W-:Y:S01]  /*d1e50*/  HMMA.1688.F32.TF32 R40, R4.reuse, R68, R64 ;  /* 0x000000440428723c */ /* 0x050fe20000081040 */
[----:B------:R-:W-:Y:S01]  /*d1e60*/  STL.64 [R1+0xa90], R44 ;  /* 0x000a902c01007387 */ /* 0x000fe20000100a00 */
[----:B------:R-:W-:Y:S11]  /*d1e70*/  STL.64 [R1+0xa98], R46 ;  /* 0x000a982e01007387 */ /* 0x000ff60000100a00 */
[----:B------:R-:W-:Y:S02]  /*d1e80*/  @!UPT UIADD3 URZ, URZ, URZ, URZ ;  /* 0x0000003f3f3ff290 */ /* 0x000fe4000fffe03f */
[----:B------:R-:W-:Y:S01]  /*d1e90*/  STL.64 [R1+0xa80], R36 ;  /* 0x000a802401007387 */ /* 0x000fe20000100a00 */
[----:B------:R1:W-:Y:S07]  /*d1ea0*/  STL.64 [R1+0xa88], R38 ;  /* 0x000a882601007387 */ /* 0x0003ee0000100a00 */
[----:B------:R-:W-:Y:S02]  /*d1eb0*/  STL.64 [R1+0xa70], R40 ;  /* 0x000a702801007387 */ /* 0x000fe40000100a00 */
[----:B------:R-:W-:Y:S01]  /*d1ec0*/  STL.64 [R1+0xa78], R42 ;  /* 0x000a782a01007387 */ /* 0x000fe20000100a00 */
[----:B------:R-:W-:Y:S01]  /*d1ed0*/  STL.64 [R1+0xa60], R8 ;  /* 0x000a600801007387 */ /* 0x000fe20000100a00 */
[----:B------:R4:W-:Y:S01]  /*d1ee0*/  STL.64 [R1+0xa68], R10 ;  /* 0x000a680a01007387 */ /* 0x0009e20000100a00 */
[C---:B-1----:R-:W-:Y:S08]  /*d1ef0*/  HMMA.1688.F32.TF32 R36, R4.reuse, R208, R16 ;  /* 0x000000d00424723c */ /* 0x042ff00000081010 */
[C---:B------:R-:W-:Y:S08]  /*d1f00*/  HMMA.1688.F32.TF32 R16, R4.reuse, R144, R76 ;  /* 0x000000900410723c */ /* 0x040ff0000008104c */
[C---:B----4-:R-:W-:Y:S07]  /*d1f10*/  HMMA.1688.F32.TF32 R8, R4.reuse, R140, R80 ;  /* 0x0000008c0408723c */ /* 0x050fee0000081050 */
[----:B------:R-:W-:Y:S01]  /*d1f20*/  STL.64 [R1+0xa50], R36 ;  /* 0x000a502401007387 */ /* 0x000fe20000100a00 */
[----:B------:R-:W-:Y:S07]  /*d1f30*/  STL.64 [R1+0xa58], R38 ;  /* 0x000a582601007387 */ /* 0x000fee0000100a00 */
[----:B------:R-:W-:Y:S02]  /*d1f40*/  STL.64 [R1+0xa40], R16 ;  /* 0x000a401001007387 */ /* 0x000fe40000100a00 */
[----:B------:R1:W-:Y:S06]  /*d1f50*/  STL.64 [R1+0xa48], R18 ;  /* 0x000a481201007387 */ /* 0x0003ec0000100a00 */
        /* <DEDUP_REMOVED lines=40> */
[----:B------:R1:W-:Y:S01]  /*d21e0*/  STL.64 [R1+0x960], R32 ;  /* 0x0009602001007387 */ /* 0x0003e20000100a00 */
[----:B------:R4:W-:Y:S02]  /*d21f0*/  STL.64 [R1+0x968], R34 ;  /* 0x0009682201007387 */ /* 0x0009e40000100a00 */
[----:B------:R-:W2:Y:S11]  /*d2200*/  LDL.LU R240, [R1+0x2b20] ;  /* 0x002b200001f07983 */ /* 0x000eb60000300800 */
[----:B------:R1:W-:Y:S01]  /*d2210*/  STL.64 [R1+0x950], R16 ;  /* 0x0009501001007387 */ /* 0x0003e20000100a00 */
[----:B------:R1:W-:Y:S07]  /*d2220*/  STL.64 [R1+0x958], R18 ;  /* 0x0009581201007387 */ /* 0x0003ee0000100a00 */
[----:B------:R1:W-:Y:S02]  /*d2230*/  STL.64 [R1+0x940], R8 ;  /* 0x0009400801007387 */ /* 0x0003e40000100a00 */
[----:B------:R1:W-:Y:S01]  /*d2240*/  STL.64 [R1+0x948], R10 ;  /* 0x0009480a01007387 */ /* 0x0003e20000100a00 */
        /* <DEDUP_REMOVED lines=39> */
[----:B-1----:R-:W2:Y:S01]  /*d24c0*/  LDL.LU R32, [R1+0x2bf0] ;  /* 0x002bf00001207983 */ /* 0x002ea20000300800 */
[----:B------:R-:W2:Y:S01]  /*d24d0*/  LDL.LU R33, [R1+0x2bf4] ;  /* 0x002bf40001217983 */ /* 0x000ea20000300800 */
[----:B----4-:R-:W2:Y:S02]  /*d24e0*/  LDL.LU R34, [R1+0x2bf8] ;  /* 0x002bf80001227983 */ /* 0x010ea40000300800 */
[----:B------:R-:W2:Y:S02]  /*d24f0*/  LDL.LU R35, [R1+0x2bfc] ;  /* 0x002bfc0001237983 */ /* 0x000ea40000300800 */
[----:B------:R-:W4:Y:S01]  /*d2500*/  LDL.LU R16, [R1+0x90] ;  /* 0x0000900001107983 */ /* 0x000f220000300800 */
[----:B------:R-:W4:Y:S01]  /*d2510*/  LDL.LU R17, [R1+0x94] ;  /* 0x0000940001117983 */ /* 0x000f220000300800 */
[----:B------:R-:W4:Y:S02]  /*d2520*/  LDL.LU R18, [R1+0x98] ;  /* 0x0000980001127983 */ /* 0x000f240000300800 */
[----:B------:R-:W4:Y:S02]  /*d2530*/  LDL.LU R19, [R1+0x9c] ;  /* 0x00009c0001137983 */ /* 0x000f240000300800 */
        /* <DEDUP_REMOVED lines=64> */
[----:B------:R1:W-:Y:S02]  /*d2940*/  STL.64 [R1+0x938], R38 ;  /* 0x0009382601007387 */ /* 0x0003e40000100a00 */
[----:B-1----:R-:W-:Y:S08]  /*d2950*/  HMMA.1688.F32.TF32 R36, R4, R248, R40 ;  /* 0x000000f80424723c */ /* 0x002ff00000081028 */
[C---:B---3--:R-:W-:Y:S08]  /*d2960*/  HMMA.1688.F32.TF32 R4, R12.reuse, R212, R44 ;  /* 0x000000d40c04723c */ /* 0x048ff0000008102c */
[C---:B------:R-:W-:Y:S07]  /*d2970*/  HMMA.1688.F32.TF32 R40, R12.reuse, R200, R48 ;  /* 0x000000c80c28723c */ /* 0x040fee0000081030 */
        /* <DEDUP_REMOVED lines=8> */
[C---:B----4-:R-:W-:Y:S08]  /*d2a00*/  HMMA.1688.F32.TF32 R16, R12.reuse, R160, R16 ;  /* 0x000000a00c10723c */ /* 0x050ff00000081010 */
[C---:B-1----:R-:W-:Y:S01]  /*d2a10*/  HMMA.1688.F32.TF32 R40, R12.reuse, R124, R60 ;  /* 0x0000007c0c28723c */ /* 0x042fe2000008103c */
[----:B------:R-:W-:Y:S01]  /*d2a20*/  STL.64 [R1+0x370], R36 ;  /* 0x0003702401007387 */ /* 0x000fe20000100a00 */
[----:B------:R1:W-:Y:S05]  /*d2a30*/  STL.64 [R1+0x378], R38 ;  /* 0x0003782601007387 */ /* 0x0003ea0000100a00 */
[----:B------:R-:W-:Y:S02]  /*d2a40*/  STL.64 [R1+0x360], R4 ;  /* 0x0003600401007387 */ /* 0x000fe40000100a00 */
[----:B------:R2:W-:Y:S01]  /*d2a50*/  STL.64 [R1+0x368], R6 ;  /* 0x0003680601007387 */ /* 0x0005e20000100a00 */
[C---:B-1----:R-:W-:Y:S08]  /*d2a60*/  HMMA.1688.F32.TF32 R36, R12.reuse, R168, R64 ;  /* 0x000000a80c24723c */ /* 0x042ff00000081040 */
[C---:B--2---:R-:W-:Y:S08]  /*d2a70*/  HMMA.1688.F32.TF32 R4, R12.reuse, R164, R8 ;  /* 0x000000a40c04723c */ /* 0x044ff00000081008 */
[C---:B------:R-:W-:Y:S01]  /*d2a80*/  HMMA.1688.F32.TF32 R8, R12.reuse, R156, R76 ;  /* 0x0000009c0c08723c */ /* 0x040fe2000008104c */
[----:B------:R-:W-:Y:S01]  /*d2a90*/  STL.64 [R1+0x350], R40 ;  /* 0x0003502801007387 */ /* 0x000fe20000100a00 */
[----:B------:R-:W-:Y:S05]  /*d2aa0*/  STL.64 [R1+0x358], R42 ;  /* 0x0003582a01007387 */ /* 0x000fea0000100a00 */
[----:B------:R-:W-:Y:S01]  /*d2ab0*/  STL.64 [R1+0x340], R36 ;  /* 0x0003402401007387 */ /* 0x000fe20000100a00 */
[----:B------:R-:W-:Y:S07]  /*d2ac0*/  STL.64 [R1+0x348], R38 ;  /* 0x0003482601007387 */ /* 0x000fee0000100a00 */
[----:B------:R-:W-:Y:S02]  /*d2ad0*/  STL.64 [R1+0x330], R4 ;  /* 0x0003300401007387 */ /* 0x000fe40000100a00 */
[----:B------:R-:W-:Y:S01]  /*d2ae0*/  STL.64 [R1+0x338], R6 ;  /* 0x0003380601007387 */ /* 0x000fe20000100a00 */
[----:B------:R-:W-:Y:S01]  /*d2af0*/  STL.64 [R1+0x320], R16 ;  /* 0x0003201001007387 */ /* 0x000fe20000100a00 */
[----:B------:R-:W-:Y:S04]  /*d2b00*/  STL.64 [R1+0x328], R18 ;  /* 0x0003281201007387 */ /* 0x000fe80000100a00 */
[----:B------:R-:W-:Y:S02]  /*d2b10*/  STL.64 [R1+0x310], R8 ;  /* 0x0003100801007387 */ /* 0x000fe40000100a00 */
[----:B------:R1:W-:Y:S01]  /*d2b20*/  STL.64 [R1+0x318], R10 ;  /* 0x0003180a01007387 */ /* 0x0003e20000100a00 */
[C---:B------:R-:W-:Y:S01]  /*d2b30*/  HMMA.1688.F32.TF32 R32, R12.reuse, R68, R32 ;  /* 0x000000440c20723c */ /* 0x040fe20000081020 */
[----:B------:R-:W-:Y:S04]  /*d2b40*/  LDS R4, [R2+0x10280] ;  /* 0x0102800002047984 */ /* 0x000fe80000000800 */
[----:B------:R-:W-:Y:S04]  /*d2b50*/  LDS R6, [R2+0x12280] ;  /* 0x0122800002067984 */ /* 0x000fe80000000800 */
[----:B------:R-:W-:Y:S04]  /*d2b60*/  LDS R5, [R0+0x10280] ;  /* 0x0102800000057984 */ /* 0x000fe80000000800 */
[----:B------:R-:W2:Y:S01]  /*d2b70*/  LDS R7, [R0+0x12280] ;  /* 0x0122800000077984 */ /* 0x000ea20000000800 */
[C---:B-1----:R-:W-:Y:S08]  /*d2b80*/  HMMA.1688.F32.TF32 R8, R12.reuse, R152, R80 ;  /* 0x000000980c08723c */ /* 0x042ff00000081050 */
[C---:B------:R-:W-:Y:S11]  /*d2b90*/  HMMA.1688.F32.TF32 R16, R12.reuse, R72, R92 ;  /* 0x000000480c10723c */ /* 0x040ff6000008105c */
[----:B------:R-:W-:Y:S04]  /*d2ba0*/  @!UPT UIADD3 URZ, URZ, URZ, URZ ;  /* 0x0000003f3f3ff290 */ /* 0x000fe8000fffe03f */
[----:B------:R-:W-:Y:S01]  /*d2bb0*/  STL.64 [R1+0x920], R8 ;  /* 0x0009200801007387 */ /* 0x000fe20000100a00 */
[----:B------:R1:W-:Y:S02]  /*d2bc0*/  STL.64 [R1+0x928], R10 ;  /* 0x0009280a01007387 */ /* 0x0003e40000100a00 */
[C---:B-1----:R-:W-:Y:S01]  /*d2bd0*/  HMMA.1688.F32.TF32 R8, R12.reuse, R208, R100 ;  /* 0x000000d00c08723c */ /* 0x042fe20000081064 */
[----:B------:R-:W-:Y:S01]  /*d2be0*/  STL.64 [R1+0x910], R32 ;  /* 0x0009102001007387 */ /* 0x000fe20000100a00 */
[----:B------:R1:W-:Y:S03]  /*d2bf0*/  STL.64 [R1+0x918], R34 ;  /* 0x0009182201007387 */ /* 0x0003e60000100a00 */
[----:B------:R-:W-:Y:S02]  /*d2c00*/  STL.64 [R1+0x900], R16 ;  /* 0x0009001001007387 */ /* 0x000fe40000100a00 */
[----:B------:R3:W-:Y:S01]  /*d2c10*/  STL.64 [R1+0x908], R18 ;  /* 0x0009081201007387 */ /* 0x0007e20000100a00 */
[C---:B-1----:R-:W-:Y:S08]  /*d2c20*/  HMMA.1688.F32.TF32 R32, R12.reuse, R144, R216 ;  /* 0x000000900c20723c */ /* 0x042ff000000810d8 */
        /* <DEDUP_REMOVED lines=8> */
[C---:B-1----:R-:W-:Y:S08]  /*d2cb0*/  HMMA.1688.F32.TF32 R32, R12.reuse, R112, R188 ;  /* 0x000000700c20723c */ /* 0x042ff000000810bc */
[C---:B---3--:R-:W-:Y:S01]  /*d2cc0*/  HMMA.1688.F32.TF32 R16, R12.reuse, R108, R128 ;  /* 0x0000006c0c10723c */ /* 0x048fe20000081080 */
        /* <DEDUP_REMOVED lines=21> */
[----:B------:R1:W-:Y:S01]  /*d2e20*/  STL.64 [R1+0x850], R32 ;  /* 0x0008502001007387 */ /* 0x0003e20000100a00 */
[----:B------:R3:W-:Y:S02]  /*d2e30*/  STL.64 [R1+0x858], R34 ;  /* 0x0008582201007387 */ /* 0x0007e40000100a00 */
[----:B------:R-:W4:Y:S05]  /*d2e40*/  LDL.LU R148, [R1+0x2980] ;  /* 0x0029800001947983 */ /* 0x000f2a0000300800 */
[----:B------:R1:W-:Y:S01]  /*d2e50*/  STL.64 [R1+0x840], R16 ;  /* 0x0008401001007387 */ /* 0x0003e20000100a00 */
[----:B------:R1:W-:Y:S07]  /*d2e60*/  STL.64 [R1+0x848], R18 ;  /* 0x0008481201007387 */ /* 0x0003ee0000100a00 */
[----:B------:R1:W-:Y:S01]  /*d2e70*/  STL.64 [R1+0x830], R8 ;  /* 0x0008300801007387 */ /* 0x0003e20000100a00 */
[----:B------:R1:W-:Y:S02]  /*d2e80*/  STL.64 [R1+0x838], R10 ;  /* 0x0008380a01007387 */ /* 0x0003e40000100a00 */
        /* <DEDUP_REMOVED lines=29> */
[----:B---3--:R-:W3:Y:S01]  /*d3060*/  LDL.LU R34, [R1+0x2a18] ;  /* 0x002a180001227983 */ /* 0x008ee20000300800 */
        /* <DEDUP_REMOVED lines=78> */
[C---:B---3--:R-:W-:Y:S08]  /*d3550*/  HMMA.1688.F32.TF32 R236, R12.reuse, R176, R236 ;  /* 0x000000b00cec723c */ /* 0x048ff000000810ec */
[C---:B------:R-:W-:Y:S08]  /*d3560*/  HMMA.1688.F32.TF32 R232, R12.reuse, R180, R232 ;  /* 0x000000b40ce8723c */ /* 0x040ff000000810e8 */
[C---:B------:R-:W-:Y:S08]  /*d3570*/  HMMA.1688.F32.TF32 R36, R12.reuse, R120, R36 ;  /* 0x000000780c24723c */ /* 0x040ff00000081024 */
[C---:B------:R-:W-:Y:S01]  /*d3580*/  HMMA.1688.F32.TF32 R40, R12.reuse, R116, R40 ;  /* 0x000000740c28723c */ /* 0x040fe20000081028 */
[----:B------:R-:W-:Y:S01]  /*d3590*/  STL.64 [R1+0x820], R236 ;  /* 0x000820ec01007387 */ /* 0x000fe20000100a00 */
[----:B------:R1:W-:Y:S03]  /*d35a0*/  STL.64 [R1+0x828], R238 ;  /* 0x000828ee01007387 */ /* 0x0003e60000100a00 */
[----:B-1----:R-:W2:Y:S01]  /*d35b0*/  LDL.LU.64 R238, [R1+0x6898] ;  /* 0x0068980001ee7983 */ /* 0x002ea20000300a00 */
[----:B------:R-:W3:Y:S02]  /*d35c0*/  LDL.LU.64 R236, [R1+0x6890] ;  /* 0x0068900001ec7983 */ /* 0x000ee40000300a00 */
[----:B------:R-:W-:Y:S02]  /*d35d0*/  STL.64 [R1+0x810], R240 ;  /* 0x000810f001007387 */ /* 0x000fe40000100a00 */
[----:B------:R1:W-:Y:S02]  /*d35e0*/  STL.64 [R1+0x818], R242 ;  /* 0x000818f201007387 */ /* 0x0003e40000100a00 */
[----:B-1----:R-:W2:Y:S01]  /*d35f0*/  LDL.LU.64 R242, [R1+0x6888] ;  /* 0x0068880001f27983 */ /* 0x002ea20000300a00 */
[----:B------:R-:W2:Y:S02]  /*d3600*/  LDL.LU.64 R240, [R1+0x6880] ;  /* 0x0068800001f07983 */ /* 0x000ea40000300a00 */
[----:B------:R-:W-:Y:S02]  /*d3610*/  STL.64 [R1+0x800], R232 ;  /* 0x000800e801007387 */ /* 0x000fe40000100a00 */
[----:B------:R1:W-:Y:S02]  /*d3620*/  STL.64 [R1+0x808], R234 ;  /* 0x000808ea01007387 */ /* 0x0003e40000100a00 */
[----:B-1----:R-:W2:Y:S01]  /*d3630*/  LDL.LU.64 R234, [R1+0x6878] ;  /* 0x0068780001ea7983 */ /* 0x002ea20000300a00 */
[----:B------:R-:W2:Y:S02]  /*d3640*/  LDL.LU.64 R232, [R1+0x6870] ;  /* 0x0068700001e87983 */ /* 0x000ea40000300a00 */
[----:B------:R-:W-:Y:S02]  /*d3650*/  STL.64 [R1+0x7f0], R36 ;  /* 0x0007f02401007387 */ /* 0x000fe40000100a00 */
[----:B------:R1:W-:Y:S02]  /*d3660*/  STL.64 [R1+0x7f8], R38 ;  /* 0x0007f82601007387 */ /* 0x0003e40000100a00 */
[C---:B-1----:R-:W-:Y:S08]  /*d3670*/  HMMA.1688.F32.TF32 R36, R12.reuse, R84, R44 ;  /* 0x000000540c24723c */ /* 0x042ff0000008102c */
[----:B----4-:R-:W-:Y:S01]  /*d3680*/  HMMA.1688.F32.TF32 R12, R12, R248, R228 ;  /* 0x000000f80c0c723c */ /* 0x010fe200000810e4 */
[----:B------:R-:W-:Y:S01]  /*d3690*/  STL.64 [R1+0x7e0], R40 ;  /* 0x0007e02801007387 */ /* 0x000fe20000100a00 */
[----:B------:R-:W-:Y:S03]  /*d36a0*/  STL.64 [R1+0x7e8], R42 ;  /* 0x0007e82a01007387 */ /* 0x000fe60000100a00 */
[----:B------:R-:W-:Y:S04]  /*d36b0*/  LDS R228, [R2+0x10300] ;  /* 0x0103000002e47984 */ /* 0x000fe80000000800 */
[----:B------:R-:W-:Y:S04]  /*d36c0*/  LDS R230, [R2+0x12300] ;  /* 0x0123000002e67984 */ /* 0x000fe80000000800 */
[----:B------:R-:W-:Y:S04]  /*d36d0*/  LDS R229, [R0+0x10300] ;  /* 0x0103000000e57984 */ /* 0x000fe80000000800 */
[----:B------:R-:W1:Y:S04]  /*d36e0*/  LDS R231, [R0+0x12300] ;  /* 0x0123000000e77984 */ /* 0x000e680000000800 */
[----:B------:R-:W-:Y:S01]  /*d36f0*/  STL.64 [R1+0x7d0], R36 ;  /* 0x0007d02401007387 */ /* 0x000fe20000100a00 */
[----:B------:R-:W-:Y:S02]  /*d3700*/  STL.64 [R1+0x7d8], R38 ;  /* 0x0007d82601007387 */ /* 0x000fe40000100a00 */
[----:B------:R-:W-:Y:S02]  /*d3710*/  STL.64 [R1+0x110], R12 ;  /* 0x0001100c01007387 */ /* 0x000fe40000100a00 */
[----:B------:R4:W-:Y:S02]  /*d3720*/  STL.64 [R1+0x118], R14 ;  /* 0x0001180e01007387 */ /* 0x0009e40000100a00 */
[C---:B----4-:R-:W-:Y:S08]  /*d3730*/  HMMA.1688.F32.TF32 R12, R4.reuse, R212, R48 ;  /* 0x000000d4040c723c */ /* 0x050ff00000081030 */
[C---:B------:R-:W-:Y:S08]  /*d3740*/  HMMA.1688.F32.TF32 R40, R4.reuse, R200, R52 ;  /* 0x000000c80428723c */ /* 0x040ff00000081034 */
[C---:B------:R-:W-:Y:S07]  /*d3750*/  HMMA.1688.F32.TF32 R36, R4.reuse, R192, R56 ;  /* 0x000000c00424723c */ /* 0x040fee0000081038 */
[----:B------:R-:W-:Y:S01]  /*d3760*/  STL.64 [R1+0x7c0], R12 ;  /* 0x0007c00c01007387 */ /* 0x000fe20000100a00 */
[----:B------:R4:W-:Y:S02]  /*d3770*/  STL.64 [R1+0x7c8], R14 ;  /* 0x0007c80e01007387 */ /* 0x0009e40000100a00 */
[C---:B----4-:R-:W-:Y:S05]  /*d3780*/  HMMA.1688.F32.TF32 R12, R4.reuse, R28, R60 ;  /* 0x0000001c040c723c */ /* 0x050fea000008103c */
[----:B------:R-:W-:Y:S01]  /*d3790*/  STL.64 [R1+0x7b0], R40 ;  /* 0x0007b02801007387 */ /* 0x000fe20000100a00 */
[----:B------:R4:W-:Y:S07]  /*d37a0*/  STL.64 [R1+0x7b8], R42 ;  /* 0x0007b82a01007387 */ /* 0x0009ee0000100a00 */
[----:B------:R-:W-:Y:S02]  /*d37b0*/  STL.64 [R1+0x7a0], R36 ;  /* 0x0007a02401007387 */ /* 0x000fe40000100a00 */
[----:B------:R1:W-:Y:S01]  /*d37c0*/  STL.64 [R1+0x7a8], R38 ;  /* 0x0007a82601007387 */ /* 0x0003e20000100a00 */
[C---:B----4-:R-:W-:Y:S08]  /*d37d0*/  HMMA.1688.F32.TF32 R40, R4.reuse, R124, R64 ;  /* 0x0000007c0428723c */ /* 0x050ff00000081040 */
[C---:B-1----:R-:W-:Y:S08]  /*d37e0*/  HMMA.1688.F32.TF32 R36, R4.reuse, R168, R8 ;  /* 0x000000a80424723c */ /* 0x042ff00000081008 */
        /* <DEDUP_REMOVED lines=8> */
[C---:B------:R-:W-:Y:S11]  /*d3870*/  HMMA.1688.F32.TF32 R16, R4.reuse, R156, R80 ;  /* 0x0000009c0410723c */ /* 0x040ff60000081050 */
[----:B------:R-:W-:Y:S02]  /*d3880*/  @!UPT UIADD3 URZ, URZ, URZ, URZ ;  /* 0x0000003f3f3ff290 */ /* 0x000fe4000fffe03f */
[----:B------:R-:W-:Y:S01]  /*d3890*/  STL.64 [R1+0x760], R12 ;  /* 0x0007600c01007387 */ /* 0x000fe20000100a00 */
[----:B------:R1:W-:Y:S02]  /*d38a0*/  STL.64 [R1+0x768], R14 ;  /* 0x0007680e01007387 */ /* 0x0003e40000100a00 */
        /* <DEDUP_REMOVED lines=30> */
[----:B----4-:R-:W-:Y:S01]  /*d3a90*/  HMMA.1688.F32.TF32 R8, R4, R24, R224 ;  /* 0x000000180408723c */ /* 0x010fe200000810e0 */
[----:B------:R1:W-:Y:S01]  /*d3aa0*/  STL.64 [R1+0x6b0], R16 ;  /* 0x0006b01001007387 */ /* 0x0003e20000100a00 */
[----:B------:R4:W-:Y:S02]  /*d3ab0*/  STL.64 [R1+0x6b8], R18 ;  /* 0x0006b81201007387 */ /* 0x0009e40000100a00 */
[----:B------:R-:W3:Y:S11]  /*d3ac0*/  LDL.LU R136, [R1+0x2890] ;  /* 0x0028900001887983 */ /* 0x000ef60000300800 */
[----:B------:R-:W-:Y:S01]  /*d3ad0*/  STL.64 [R1+0x6a0], R12 ;  /* 0x0006a00c01007387 */ /* 0x000fe20000100a00 */
[----:B------:R-:W-:Y:S07]  /*d3ae0*/  STL.64 [R1+0x6a8], R14 ;  /* 0x0006a80e01007387 */ /* 0x000fee0000100a00 */
[----:B------:R1:W-:Y:S02]  /*d3af0*/  STL.64 [R1+0x690], R8 ;  /* 0x0006900801007387 */ /* 0x0003e40000100a00 */
[----:B------:R1:W-:Y:S01]  /*d3b00*/  STL.64 [R1+0x698], R10 ;  /* 0x0006980a01007387 */ /* 0x0003e20000100a00 */
[----:B------:R-:W3:Y:S01]  /*d3b10*/  LDL.LU R137, [R1+0x2894] ;  /* 0x0028940001897983 */ /* 0x000ee20000300800 */
[----:B------:R-:W3:Y:S02]  /*d3b20*/  LDL.LU R138, [R1+0x2898] ;  /* 0x00289800018a7983 */ /* 0x000ee40000300800 */
[----:B------:R-:W3:Y:S02]  /*d3b30*/  LDL.LU R139, [R1+0x289c] ;  /* 0x00289c00018b7983 */ /* 0x000ee40000300800 */
[----:B------:R-:W3:Y:S01]  /*d3b40*/  LDL.LU R224, [R1] ;  /* 0x0000000001e07983 */ /* 0x000ee20000300800 */
        /* <DEDUP_REMOVED lines=23> */
[----:B-1----:R-:W3:Y:S01]  /*d3cc0*/  LDL.LU R16, [R1+0x28e0] ;  /* 0x0028e00001107983 */ /* 0x002ee20000300800 */
[----:B------:R-:W3:Y:S01]  /*d3cd0*/  LDL.LU R17, [R1+0x28e4] ;  /* 0x0028e40001117983 */ /* 0x000ee20000300800 */
[----:B----4-:R-:W3:Y:S02]  /*d3ce0*/  LDL.LU R18, [R1+0x28e8] ;  /* 0x0028e80001127983 */ /* 0x010ee40000300800 */
[----:B------:R-:W3:Y:S02]  /*d3cf0*/  LDL.LU R19, [R1+0x28ec] ;  /* 0x0028ec0001137983 */ /* 0x000ee40000300800 */
[----:B------:R-:W4:Y:S01]  /*d3d00*/  LDL.LU R8, [R1+0x28f0] ;  /* 0x0028f00001087983 */ /* 0x000f220000300800 */
[----:B------:R-:W4:Y:S01]  /*d3d10*/  LDL.LU R9, [R1+0x28f4] ;  /* 0x0028f40001097983 */ /* 0x000f220000300800 */
[----:B------:R-:W4:Y:S02]  /*d3d20*/  LDL.LU R10, [R1+0x28f8] ;  /* 0x0028f800010a7983 */ /* 0x000f240000300800 */
[----:B------:R-:W4:Y:S02]  /*d3d30*/  LDL.LU R11, [R1+0x28fc] ;  /* 0x0028fc00010b7983 */ /* 0x000f240000300800 */
        /* <DEDUP_REMOVED lines=39> */
[----:B------:R-:W4:Y:S01]  /*d3fb0*/  LDL.LU R191, [R1+0x1c] ;  /* 0x00001c0001bf7983 */ /* 0x000f220000300800 */
[----:B--2---:R-:W-:Y:S01]  /*d3fc0*/  MOV R132, R232 ;  /* 0x000000e800847202 */ /* 0x004fe20000000f00 */
[----:B------:R-:W-:Y:S01]  /*d3fd0*/  IMAD.MOV.U32 R133, RZ, RZ, R233 ;  /* 0x000000ffff857224 */ /* 0x000fe200078e00e9 */
[----:B------:R-:W2:Y:S01]  /*d3fe0*/  LDL.LU R232, [R1+0x686c] ;  /* 0x00686c0001e87983 */ /* 0x000ea20000300800 */
[----:B------:R-:W2:Y:S02]  /*d3ff0*/  LDL.LU R233, [R1+0x6868] ;  /* 0x0068680001e97983 */ /* 0x000ea40000300800 */
[----:B------:R-:W-:Y:S01]  /*d4000*/  IMAD.MOV.U32 R134, RZ, RZ, R234 ;  /* 0x000000ffff867224 */ /* 0x000fe200078e00ea */
[----:B------:R-:W-:Y:S01]  /*d4010*/  MOV R135, R235 ;  /* 0x000000eb00877202 */ /* 0x000fe20000000f00 */
[----:B------:R-:W2:Y:S01]  /*d4020*/  LDL.LU R234, [R1+0x6864] ;  /* 0x0068640001ea7983 */ /* 0x000ea20000300800 */
[----:B------:R-:W2:Y:S02]  /*d4030*/  LDL.LU R235, [R1+0x6860] ;  /* 0x0068600001eb7983 */ /* 0x000ea40000300800 */
[----:B------:R-:W2:Y:S02]  /*d4040*/  LDL.LU R128, [R1+0x28b0] ;  /* 0x0028b00001807983 */ /* 0x000ea40000300800 */
[----:B------:R-:W2:Y:S01]  /*d4050*/  LDL.LU R129, [R1+0x28b4] ;  /* 0x0028b40001817983 */ /* 0x000ea20000300800 */
[----:B------:R-:W2:Y:S01]  /*d4060*/  LDL.LU R130, [R1+0x28b8] ;  /* 0x0028b80001827983 */ /* 0x000ea20000300800 */
[----:B------:R-:W2:Y:S02]  /*d4070*/  LDL.LU R131, [R1+0x28bc] ;  /* 0x0028bc0001837983 */ /* 0x000ea40000300800 */
[----:B------:R-:W-:-:S02]  /*d4080*/  IMAD.MOV.U32 R148, RZ, RZ, R240 ;  /* 0x000000ffff947224 */ /* 0x000fc400078e00f0 */
[----:B------:R-:W-:Y:S01]  /*d4090*/  IMAD.MOV.U32 R149, RZ, RZ, R241 ;  /* 0x000000ffff957224 */ /* 0x000fe200078e00f1 */
[----:B------:R-:W2:Y:S01]  /*d40a0*/  LDL.LU R240, [R1+0x685c] ;  /* 0x00685c0001f07983 */ /* 0x000ea20000300800 */
[----:B------:R-:W2:Y:S01]  /*d40b0*/  LDL.LU R241, [R1+0x6858] ;  /* 0x0068580001f17983 */ /* 0x000ea20000300800 */
[----:B------:R-:W-:Y:S01]  /*d40c0*/  MOV R150, R242 ;  /* 0x000000f200967202 */ /* 0x000fe20000000f00 */
[----:B------:R-:W-:Y:S01]  /*d40d0*/  IMAD.MOV.U32 R151, RZ, RZ, R243 ;  /* 0x000000ffff977224 */ /* 0x000fe200078e00f3 */
[----:B------:R-:W2:Y:S01]  /*d40e0*/  LDL.LU R242, [R1+0x6854] ;  /* 0x0068540001f27983 */ /* 0x000ea20000300800 */
[----:B------:R-:W2:Y:S01]  /*d40f0*/  LDL.LU R243, [R1+0x6850] ;  /* 0x0068500001f37983 */ /* 0x000ea20000300800 */
[C---:B---3--:R-:W-:Y:S08]  /*d4100*/  HMMA.1688.F32.TF32 R12, R4.reuse, R96, R44 ;  /* 0x00000060040c723c */ /* 0x048ff0000008102c */
[C---:B----4-:R-:W-:Y:S08]  /*d4110*/  HMMA.1688.F32.TF32 R36, R4.reuse, R88, R40 ;  /* 0x000000580424723c */ /* 0x050ff00000081028 */
[C---:B------:R-:W-:Y:S11]  /*d4120*/  HMMA.1688.F32.TF32 R40, R4.reuse, R20, R48 ;  /* 0x000000140428723c */ /* 0x040ff60000081030 */
[----:B------:R-:W-:Y:S04]  /*d4130*/  @!UPT UIADD3 URZ, URZ, URZ, URZ ;  /* 0x0000003f3f3ff290 */ /* 0x000fe8000fffe03f */
[----:B------:R-:W-:Y:S01]  /*d4140*/  STL.64 [R1+0x680], R36 ;  /* 0x0006802401007387 */ /* 0x000fe20000100a00 */
[----:B------:R1:W-:Y:S02]  /*d4150*/  STL.64 [R1+0x688], R38 ;  /* 0x0006882601007387 */ /* 0x0003e40000100a00 */
        /* <DEDUP_REMOVED lines=14> */
[----:B------:R-:W-:Y:S06]  /*d4240*/  STL.64 [R1+0x638], R42 ;  /* 0x0006382a01007387 */ /* 0x000fec0000100a00 */
[C---:B------:R-:W-:Y:S08]  /*d4250*/  HMMA.1688.F32.TF32 R16, R4.reuse, R120, R16 ;  /* 0x000000780410723c */ /* 0x040ff00000081010 */
[C---:B------:R-:W-:Y:S01]  /*d4260*/  HMMA.1688.F32.TF32 R8, R4.reuse, R116, R76 ;  /* 0x000000740408723c */ /* 0x040fe2000008104c */
[----:B------:R-:W-:Y:S01]  /*d4270*/  STL.64 [R1+0x620], R36 ;  /* 0x0006202401007387 */ /* 0x000fe20000100a00 */
[----:B------:R-:W-:Y:S05]  /*d4280*/  STL.64 [R1+0x628], R38 ;  /* 0x0006282601007387 */ /* 0x000fea0000100a00 */
[----:B------:R-:W-:Y:S02]  /*d4290*/  STL.64 [R1+0x610], R12 ;  /* 0x0006100c01007387 */ /* 0x000fe40000100a00 */
[----:B------:R1:W-:Y:S02]  /*d42a0*/  STL.64 [R1+0x618], R14 ;  /* 0x0006180e01007387 */ /* 0x0003e40000100a00 */
[C---:B-1----:R-:W-:Y:S08]  /*d42b0*/  HMMA.1688.F32.TF32 R12, R4.reuse, R84, R80 ;  /* 0x00000054040c723c */ /* 0x042ff00000081050 */
[----:B------:R-:W-:Y:S01]  /*d42c0*/  HMMA.1688.F32.TF32 R4, R4, R248, R32 ;  /* 0x000000f80404723c */ /* 0x000fe20000081020 */
[----:B------:R-:W-:Y:S01]  /*d42d0*/  STL.64 [R1+0x600], R16 ;  /* 0x0006001001007387 */ /* 0x000fe20000100a00 */
[----:B------:R-:W-:Y:S02]  /*d42e0*/  STL.64 [R1+0x608], R18 ;  /* 0x0006081201007387 */ /* 0x000fe40000100a00 */
[----:B------:R1:W-:Y:S02]  /*d42f0*/  STL.64 [R1+0x5f0], R8 ;  /* 0x0005f00801007387 */ /* 0x0003e40000100a00 */
[----:B------:R-:W-:Y:S02]  /*d4300*/  STL.64 [R1+0x5f8], R10 ;  /* 0x0005f80a01007387 */ /* 0x000fe40000100a00 */
[----:B-1----:R-:W-:Y:S01]  /*d4310*/  IMAD.MOV.U32 R9, RZ, RZ, R248 ;  /* 0x000000ffff097224 */ /* 0x002fe200078e00f8 */
[----:B------:R-:W-:-:S06]  /*d4320*/  MOV R8, R249 ;  /* 0x000000f900087202 */ /* 0x000fcc0000000f00 */
[----:B------:R-:W-:Y:S01]  /*d4330*/  STL.64 [R1+0x5e0], R12 ;  /* 0x0005e00c01007387 */ /* 0x000fe20000100a00 */
[----:B------:R1:W-:Y:S07]  /*d4340*/  STL.64 [R1+0x5e8], R14 ;  /* 0x0005e80e01007387 */ /* 0x0003ee0000100a00 */
[----:B------:R-:W-:Y:S02]  /*d4350*/  STL.64 [R1+0xc0], R4 ;  /* 0x0000c00401007387 */ /* 0x000fe40000100a00 */
[----:B------:R3:W-:Y:S01]  /*d4360*/  STL.64 [R1+0xc8], R6 ;  /* 0x0000c80601007387 */ /* 0x0007e20000100a00 */
[----:B------:R-:W4:Y:S01]  /*d4370*/  LDL.LU.64 R250, [R1+0x6848] ;  /* 0x0068480001fa7983 */ /* 0x000f220000300a00 */
[----:B------:R-:W4:Y:S01]  /*d4380*/  LDL.LU.64 R248, [R1+0x6840] ;  /* 0x0068400001f87983 */ /* 0x000f220000300a00 */
[C---:B------:R-:W-:Y:S08]  /*d4390*/  HMMA.1688.F32.TF32 R16, R228.reuse, R212, R92 ;  /* 0x000000d4e410723c */ /* 0x040ff0000008105c */
[C---:B-1----:R-:W-:Y:S08]  /*d43a0*/  HMMA.1688.F32.TF32 R12, R228.reuse, R200, R100 ;  /* 0x000000c8e40c723c */ /* 0x042ff00000081064 */
[C---:B---3--:R-:W-:Y:S07]  /*d43b0*/  HMMA.1688.F32.TF32 R4, R228.reuse, R192, R216 ;  /* 0x000000c0e404723c */ /* 0x048fee00000810d8 */
[----:B------:R-:W-:Y:S01]  /*d43c0*/  STL.64 [R1+0xb0], R16 ;  /* 0x0000b01001007387 */ /* 0x000fe20000100a00 */
[----:B------:R1:W-:Y:S07]  /*d43d0*/  STL.64 [R1+0xb8], R18 ;  /* 0x0000b81201007387 */ /* 0x0003ee0000100a00 */
[----:B------:R-:W-:Y:S02]  /*d43e0*/  STL.64 [R1+0xa0], R12 ;  /* 0x0000a00c01007387 */ /* 0x000fe40000100a00 */
[----:B------:R3:W-:Y:S06]  /*d43f0*/  STL.64 [R1+0xa8], R14 ;  /* 0x0000a80e01007387 */ /* 0x0007ec0000100a00 */
[----:B------:R-:W-:Y:S01]  /*d4400*/  STL.64 [R1+0x90], R4 ;  /* 0x0000900401007387 */ /* 0x000fe20000100a00 */
[----:B------:R2:W-:Y:S01]  /*d4410*/  STL.64 [R1+0x98], R6 ;  /* 0x0000980601007387 */ /* 0x0005e20000100a00 */
[C---:B-1----:R-:W-:Y:S08]  /*d4420*/  HMMA.1688.F32.TF32 R16, R228.reuse, R28, R220 ;  /* 0x0000001ce410723c */ /* 0x042ff000000810dc */
[C---:B---3--:R-:W-:Y:S08]  /*d4430*/  HMMA.1688.F32.TF32 R12, R228.reuse, R124, R188 ;  /* 0x0000007ce40c723c */ /* 0x048ff000000810bc */
[----:B--2---:R-:W-:Y:S01]  /*d4440*/  HMMA.1688.F32.TF32 R4, R228, R168, R224 ;  /* 0x000000a8e404723c */ /* 0x004fe200000810e0 */
[----:B------:R-:W-:-:S06]  /*d4450*/  IMAD.MOV.U32 R162, RZ, RZ, R27 ;  /* 0x000000ffffa27224 */ /* 0x000fcc00078e001b */
[----:B------:R-:W-:Y:S01]  /*d4460*/  STL.64 [R1+0x80], R16 ;  /* 0x0000801001007387 */ /* 0x000fe20000100a00 */
[----:B------:R-:W-:Y:S07]  /*d4470*/  STL.64 [R1+0x88], R18 ;  /* 0x0000881201007387 */ /* 0x000fee0000100a00 */
[----:B------:R-:W-:Y:S02]  /*d4480*/  STL.64 [R1+0x70], R12 ;  /* 0x0000700c01007387 */ /* 0x000fe40000100a00 */
[----:B------:R1:W-:Y:S02]  /*d4490*/  STL.64 [R1+0x78], R14 ;  /* 0x0000780e01007387 */ /* 0x0003e40000100a00 */
[----:B------:R-:W-:-:S02]  /*d44a0*/  IMAD.MOV.U32 R163, RZ, RZ, R26 ;  /* 0x000000ffffa37224 */ /* 0x000fc400078e001a */
[----:B------:R-:W-:Y:S02]  /*d44b0*/  IMAD.MOV.U32 R11, RZ, RZ, R180 ;  /* 0x000000ffff0b7224 */ /* 0x000fe400078e00b4 */
[----:B------:R-:W-:Y:S01]  /*d44c0*/  IMAD.MOV.U32 R10, RZ, RZ, R181 ;  /* 0x000000ffff0a7224 */ /* 0x000fe200078e00b5 */
[----:B------:R-:W-:Y:S04]  /*d44d0*/  LDS R224, [R2+0x10380] ;  /* 0x0103800002e07984 */ /* 0x000fe80000000800 */
[----:B------:R-:W-:Y:S01]  /*d44e0*/  STL.64 [R1+0x60], R4 ;  /* 0x0000600401007387 */ /* 0x000fe20000100a00 */
[----:B------:R2:W-:Y:S03]  /*d44f0*/  STL.64 [R1+0x68], R6 ;  /* 0x0000680601007387 */ /* 0x0005e60000100a00 */
[----:B------:R-:W-:Y:S04]  /*d4500*/  LDS R226, [R2+0x12380] ;  /* 0x0123800002e27984 */ /* 0x000fe80000000800 */
[----:B------:R-:W-:Y:S04]  /*d4510*/  LDS R225, [R0+0x10380] ;  /* 0x0103800000e17984 */ /* 0x000fe80000000800 */
[----:B------:R-:W3:Y:S01]  /*d4520*/  LDS R227, [R0+0x12380] ;  /* 0x0123800000e37984 */ /* 0x000ee20000000800 */
[C---:B-1----:R-:W-:Y:S08]  /*d4530*/  HMMA.1688.F32.TF32 R12, R228.reuse, R160, R240 ;  /* 0x000000a0e40c723c */ /* 0x042ff000000810f0 */
[C---:B--2---:R-:W-:Y:S08]  /*d4540*/  HMMA.1688.F32.TF32 R4, R228.reuse, R156, R232 ;  /* 0x0000009ce404723c */ /* 0x044ff000000810e8 */
[C---:B----4-:R-:W-:Y:S11]  /*d4550*/  HMMA.1688.F32.TF32 R16, R228.reuse, R164, R248 ;  /* 0x000000a4e410723c */ /* 0x050ff600000810f8 */
[----:B------:R-:W-:Y:S11]  /*d4560*/  @!UPT UIADD3 URZ, URZ, URZ, URZ ;  /* 0x0000003f3f3ff290 */ /* 0x000ff6000fffe03f */
[----:B------:R-:W-:Y:S01]  /*d4570*/  @!UPT UIADD3 URZ, URZ, URZ, URZ ;  /* 0x0000003f3f3ff290 */ /* 0x000fe2000fffe03f */
[----:B------:R-:W-:Y:S01]  /*d4580*/  STL.64 [R1+0x50], R16 ;  /* 0x0000501001007387 */ /* 0x000fe20000100a00 */
[----:B------:R-:W-:Y:S02]  /*d4590*/  STL.64 [R1+0x58], R18 ;  /* 0x0000581201007387 */ /* 0x000fe40000100a00 */
[----:B------:R-:W-:Y:S02]  /*d45a0*/  STL.64 [R1+0x40], R12 ;  /* 0x0000400c01007387 */ /* 0x000fe40000100a00 */
[----:B------:R-:W-:Y:S01]  /*d45b0*/  STL.64 [R1+0x48], R14 ;  /* 0x0000480e01007387 */ /* 0x000fe20000100a00 */
[----:B------:R-:W-:Y:S01]  /*d45c0*/  STL.64 [R1+0x30], R4 ;  /* 0x0000300401007387 */ /* 0x000fe20000100a00 */
[----:B------:R1:W-:Y:S02]  /*d45d0*/  STL.64 [R1+0x38], R6 ;  /* 0x0000380601007387 */ /* 0x0003e40000100a00 */
[C---:B-1----:R-:W-:Y:S08]  /*d45e0*/  HMMA.1688.F32.TF32 R4, R228.reuse, R152, R128 ;  /* 0x00000098e404723c */ /* 0x042ff00000081080 */
[C---:B------:R-:W-:Y:S11]  /*d45f0*/  HMMA.1688.F32.TF32 R12, R228.reuse, R68, R132 ;  /* 0x00000044e40c723c */ /* 0x040ff60000081084 */
[----:B------:R-:W-:Y:S04]  /*d4600*/  @!UPT UIADD3 URZ, URZ, URZ, URZ ;  /* 0x0000003f3f3ff290 */ /* 0x000fe8000fffe03f */
[----:B------:R-:W-:Y:S01]  /*d4610*/  STL.64 [R1+0x20], R4 ;  /* 0x0000200401007387 */ /* 0x000fe20000100a00 */
[----:B------:R1:W-:Y:S02]  /*d4620*/  STL.64 [R1+0x28], R6 ;  /* 0x0000280601007387 */ /* 0x0003e40000100a00 */
[C---:B-1----:R-:W-:Y:S05]  /*d4630*/  HMMA.1688.F32.TF32 R4, R228.reuse, R72, R136 ;  /* 0x00000048e404723c */ /* 0x042fea0000081088 */
[----:B------:R-:W-:Y:S01]  /*d4640*/  STL.64 [R1+0x10], R12 ;  /* 0x0000100c01007387 */ /* 0x000fe20000100a00 */
[----:B------:R-:W-:Y:S02]  /*d4650*/  STL.64 [R1+0x18], R14 ;  /* 0x0000180e01007387 */ /* 0x000fe40000100a00 */
[----:B------:R-:W2:Y:S11]  /*d4660*/  LDL.LU R132, [R1+0x27d0] ;  /* 0x0027d00001847983 */ /* 0x000eb60000300800 */
[----:B------:R-:W-:Y:S04]  /*d4670*/  @!UPT UIADD3 URZ, URZ, URZ, URZ ;  /* 0x0000003f3f3ff290 */ /* 0x000fe8000fffe03f */
[----:B------:R-:W-:Y:S01]  /*d4680*/  STL.64 [R1], R4 ;  /* 0x0000000401007387 */ /* 0x000fe20000100a00 */
        /* <DEDUP_REMOVED lines=24> */
[----:B------:R-:W1:Y:S02]  /*d4810*/  LDL.LU R32, [R1+0x2850] ;  /* 0x0028500001207983 */ /* 0x000e640000300800 */
[----:B------:R-:W1:Y:S02]  /*d4820*/  LDL.LU R33, [R1+0x2854] ;  /* 0x0028540001217983 */ /* 0x000e640000300800 */
[----:B------:R-:W1:Y:S01]  /*d4830*/  LDL.LU R34, [R1+0x2858] ;  /* 0x0028580001227983 */ /* 0x000e620000300800 */
[----:B------:R-:W1:Y:S01]  /*d4840*/  LDL.LU R35, [R1+0x285c] ;  /* 0x00285c0001237983 */ /* 0x000e620000300800 */
[C---:B------:R-:W-:Y:S01]  /*d4850*/  HMMA.1688.F32.TF32 R248, R228.reuse, R208, R148 ;  /* 0x000000d0e4f8723c */ /* 0x040fe20000081094 */
        /* <DEDUP_REMOVED lines=15> */
[----:B------:R-:W4:Y:S03]  /*d4950*/  LDL.LU R191, [R1+0x27fc] ;  /* 0x0027fc0001bf7983 */ /* 0x000f260000300800 */
[----:B------:R-:W-:Y:S01]  /*d4960*/  STL.64 [R1+0x6278], R250 ;  /* 0x006278fa01007387 */ /* 0x000fe20000100a00 */
[----:B------:R-:W-:Y:S01]  /*d4970*/  STL.64 [R1+0x6270], R248 ;  /* 0x006270f801007387 */ /* 0x000fe20000100a00 */
[C---:B--2---:R-:W-:Y:S02]  /*d4980*/  HMMA.1688.F32.TF32 R240, R228.reuse, R144, R136 ;  /* 0x00000090e4f0723c */ /* 0x044fe40000081088 */
[----:B------:R-:W2:Y:S01]  /*d4990*/  LDL.LU R136, [R1+0x27c0] ;  /* 0x0027c00001887983 */ /* 0x000ea20000300800 */
[----:B------:R-:W2:Y:S02]  /*d49a0*/  LDL.LU R137, [R1+0x27c4] ;  /* 0x0027c40001897983 */ /* 0x000ea40000300800 */
[----:B------:R-:W2:Y:S02]  /*d49b0*/  LDL.LU R138, [R1+0x27c8] ;  /* 0x0027c800018a7983 */ /* 0x000ea40000300800 */
[----:B------:R-:W2:Y:S01]  /*d49c0*/  LDL.LU R139, [R1+0x27cc] ;  /* 0x0027cc00018b7983 */ /* 0x000ea20000300800 */
[C---:B---3--:R-:W-:Y:S08]  /*d49d0*/  HMMA.1688.F32.TF32 R232, R228.reuse, R140, R84 ;  /* 0x0000008ce4e8723c */ /* 0x048ff00000081054 */
[C---:B-1----:R-:W-:Y:S07]  /*d49e0*/  HMMA.1688.F32.TF32 R4, R228.reuse, R172, R32 ;  /* 0x000000ace404723c */ /* 0x042fee0000081020 */
[----:B------:R-:W-:Y:S01]  /*d49f0*/  STL [R1+0x6240], R240 ;  /* 0x006240f001007387 */ /* 0x000fe20000100800 */
[----:B------:R-:W-:Y:S02]  /*d4a00*/  STL [R1+0x623c], R241 ;  /* 0x00623cf101007387 */ /* 0x000fe40000100800 */
[----:B------:R-:W-:Y:S02]  /*d4a10*/  STL [R1+0x6238], R242 ;  /* 0x006238f201007387 */ /* 0x000fe40000100800 */
[----:B------:R-:W-:Y:S03]  /*d4a20*/  STL [R1+0x6234], R243 ;  /* 0x006234f301007387 */ /* 0x000fe60000100800 */
[----:B------:R-:W-:Y:S01]  /*d4a30*/  STL [R1+0x6248], R232 ;  /* 0x006248e801007387 */ /* 0x000fe20000100800 */
[----:B------:R-:W-:Y:S02]  /*d4a40*/  STL [R1+0x6244], R233 ;  /* 0x006244e901007387 */ /* 0x000fe40000100800 */
[----:B------:R-:W-:Y:S02]  /*d4a50*/  STL [R1+0x6230], R234 ;  /* 0x006230ea01007387 */ /* 0x000fe40000100800 */
[----:B------:R-:W-:Y:S03]  /*d4a60*/  STL [R1+0x622c], R235 ;  /* 0x00622ceb01007387 */ /* 0x000fe60000100800 */
[----:B------:R-:W-:Y:S01]  /*d4a70*/  STL [R1+0x624c], R4 ;  /* 0x00624c0401007387 */ /* 0x000fe20000100800 */
[----:B------:R-:W-:Y:S02]  /*d4a80*/  STL [R1+0x6228], R5 ;  /* 0x0062280501007387 */ /* 0x000fe40000100800 */
[----:B------:R-:W-:Y:S02]  /*d4a90*/  STL [R1+0x6224], R6 ;  /* 0x0062240601007387 */ /* 0x000fe40000100800 */
[----:B------:R1:W-:Y:S01]  /*d4aa0*/  STL [R1+0x6220], R7 ;  /* 0x0062200701007387 */ /* 0x0003e20000100800 */
[C---:B----4-:R-:W-:Y:S08]  /*d4ab0*/  HMMA.1688.F32.TF32 R12, R228.reuse, R108, R92 ;  /* 0x0000006ce40c723c */ /* 0x050ff0000008105c */
[C---:B-1----:R-:W-:Y:S01]  /*d4ac0*/  HMMA.1688.F32.TF32 R4, R228.reuse, R112, R148 ;  /* 0x00000070e404723c */ /* 0x042fe20000081094 */
[----:B------:R-:W3:Y:S07]  /*d4ad0*/  LDL.LU R148, [R1+0x27b0] ;  /* 0x0027b00001947983 */ /* 0x000eee0000300800 */
[C---:B------:R-:W-:Y:S11]  /*d4ae0*/  HMMA.1688.F32.TF32 R16, R228.reuse, R24, R216 ;  /* 0x00000018e410723c */ /* 0x040ff600000810d8 */
[----:B------:R-:W-:Y:S04]  /*d4af0*/  @!UPT UIADD3 URZ, URZ, URZ, URZ ;  /* 0x0000003f3f3ff290 */ /* 0x000fe8000fffe03f */
[----:B------:R-:W-:Y:S01]  /*d4b00*/  STL.64 [R1+0x5d0], R4 ;  /* 0x0005d00401007387 */ /* 0x000fe20000100a00 */
[----:B------:R1:W-:Y:S02]  /*d4b10*/  STL.64 [R1+0x5d8], R6 ;  /* 0x0005d80601007387 */ /* 0x0003e40000100a00 */
[----:B------:R-:W3:Y:S02]  /*d4b20*/  LDL.LU R149, [R1+0x27b4] ;  /* 0x0027b40001957983 */ /* 0x000ee40000300800 */
[----:B------:R-:W3:Y:S01]  /*d4b30*/  LDL.LU R150, [R1+0x27b8] ;  /* 0x0027b80001967983 */ /* 0x000ee20000300800 */
[----:B------:R-:W3:Y:S01]  /*d4b40*/  LDL.LU R151, [R1+0x27bc] ;  /* 0x0027bc0001977983 */ /* 0x000ee20000300800 */
[----:B------:R-:W-:Y:S02]  /*d4b50*/  STL.64 [R1+0x5c0], R12 ;  /* 0x0005c00c01007387 */ /* 0x000fe40000100a00 */
[----:B------:R4:W-:Y:S01]  /*d4b60*/  STL.64 [R1+0x5c8], R14 ;  /* 0x0005c80e01007387 */ /* 0x0009e20000100a00 */
[C---:B-1----:R-:W-:Y:S08]  /*d4b70*/  HMMA.1688.F32.TF32 R4, R228.reuse, R104, R100 ;  /* 0x00000068e404723c */ /* 0x042ff00000081064 */
[C---:B----4-:R-:W-:Y:S11]  /*d4b80*/  HMMA.1688.F32.TF32 R12, R228.reuse, R88, R220 ;  /* 0x00000058e40c723c */ /* 0x050ff600000810dc */
[----:B------:R-:W-:Y:S04]  /*d4b90*/  @!UPT UIADD3 URZ, URZ, URZ, URZ ;  /* 0x0000003f3f3ff290 */ /* 0x000fe8000fffe03f */
[----:B------:R-:W-:Y:S01]  /*d4ba0*/  STL.64 [R1+0x5b0], R4 ;  /* 0x0005b00401007387 */ /* 0x000fe20000100a00 */
[----:B------:R1:W-:Y:S02]  /*d4bb0*/  STL.64 [R1+0x5b8], R6 ;  /* 0x0005b80601007387 */ /* 0x0003e40000100a00 */
[----:B------:R-:W-:Y:S02]  /*d4bc0*/  STL.64 [R1+0x5a0], R16 ;  /* 0x0005a01001007387 */ /* 0x000fe40000100a00 */
[----:B------:R-:W-:Y:S03]  /*d4bd0*/  STL.64 [R1+0x5a8], R18 ;  /* 0x0005a81201007387 */ /* 0x000fe60000100a00 */
[----:B------:R-:W-:Y:S01]  /*d4be0*/  STL.64 [R1+0x590], R12 ;  /* 0x0005900c01007387 */ /* 0x000fe20000100a00 */
[----:B------:R4:W-:Y:S01]  /*d4bf0*/  STL.64 [R1+0x598], R14 ;  /* 0x0005980e01007387 */ /* 0x0009e20000100a00 */
[C---:B-1----:R-:W-:Y:S08]  /*d4c00*/  HMMA.1688.F32.TF32 R4, R228.reuse, R96, R188 ;  /* 0x00000060e404723c */ /* 0x042ff000000810bc */
[C---:B----4-:R-:W-:Y:S08]  /*d4c10*/  HMMA.1688.F32.TF32 R12, R228.reuse, R184, R132 ;  /* 0x000000b8e40c723c */ /* 0x050ff00000081084 */
[----:B------:R-:W-:Y:S07]  /*d4c20*/  HMMA.1688.F32.TF32 R16, R228, R20, R128 ;  /* 0x00000014e410723c */ /* 0x000fee0000081080 */
[----:B------:R1:W-:Y:S09]  /*d4c30*/  STL.64 [R1+0x580], R4 ;  /* 0x0005800401007387 */ /* 0x0003f20000100a00 */
[----:B------:R-:W-:Y:S01]  /*d4c40*/  IMAD.MOV.U32 R240, RZ, RZ, R15 ;  /* 0x000000fffff07224 */ /* 0x000fe200078e000f */
[----:B------:R-:W-:Y:S01]  /*d4c50*/  MOV R233, R14 ;  /* 0x0000000e00e97202 */ /* 0x000fe20000000f00 */
[----:B------:R-:W-:Y:S01]  /*d4c60*/  STL.64 [R1+0x588], R6 ;  /* 0x0005880601007387 */ /* 0x000fe20000100a00 */
[----:B------:R-:W-:-:S04]  /*d4c70*/  IMAD.MOV.U32 R232, RZ, RZ, R13 ;  /* 0x000000ffffe87224 */ /* 0x000fc800078e000d */
[----:B------:R-:W-:Y:S02]  /*d4c80*/  STL.64 [R1+0x570], R16 ;  /* 0x0005701001007387 */ /* 0x000fe40000100a00 */
[----:B------:R-:W-:Y:S01]  /*d4c90*/  STL.64 [R1+0x578], R18 ;  /* 0x0005781201007387 */ /* 0x000fe20000100a00 */
[----:B------:R-:W-:Y:S01]  /*d4ca0*/  STL [R1+0x625c], R240 ;  /* 0x00625cf001007387 */ /* 0x000fe20000100800 */
[----:B------:R-:W-:Y:S02]  /*d4cb0*/  STL [R1+0x6258], R233 ;  /* 0x006258e901007387 */ /* 0x000fe40000100800 */
[----:B-1----:R-:W-:Y:S01]  /*d4cc0*/  IMAD.MOV.U32 R4, RZ, RZ, R12 ;  /* 0x000000ffff047224 */ /* 0x002fe200078e000c */
[----:B------:R-:W-:Y:S04]  /*d4cd0*/  STL [R1+0x6254], R232 ;  /* 0x006254e801007387 */ /* 0x000fe80000100800 */
[----:B------:R2:W-:Y:S01]  /*d4ce0*/  STL [R1+0x6250], R4 ;  /* 0x0062500401007387 */ /* 0x0005e20000100800 */
[----:B------:R-:W4:Y:S01]  /*d4cf0*/  LDL.LU R220, [R1+0x27a0] ;  /* 0x0027a00001dc7983 */ /* 0x000f220000300800 */
[C---:B--2---:R-:W-:Y:S11]  /*d4d00*/  HMMA.1688.F32.TF32 R4, R228.reuse, R204, R136 ;  /* 0x000000cce404723c */ /* 0x044ff60000081088 */
[----:B------:R-:W-:Y:S11]  /*d4d10*/  @!UPT UIADD3 URZ, URZ, URZ, URZ ;  /* 0x0000003f3f3ff290 */ /* 0x000ff6000fffe03f */
[----:B------:R-:W-:Y:S01]  /*d4d20*/  @!UPT UIADD3 URZ, URZ, URZ, URZ ;  /* 0x0000003f3f3ff290 */ /* 0x000fe2000fffe03f */
[----:B------:R-:W-:Y:S01]  /*d4d30*/  STL.64 [R1+0x550], R4 ;  /* 0x0005500401007387 */ /* 0x000fe20000100a00 */
        /* <DEDUP_REMOVED lines=16> */
[----:B---3--:R-:W-:Y:S03]  /*d4e40*/  HMMA.1688.F32.TF32 R4, R228, R176, R148 ;  /* 0x000000b0e404723c */ /* 0x008fe60000081094 */
[----:B------:R-:W3:Y:S01]  /*d4e50*/  LDL.LU R148, [R1+0x13c0] ;  /* 0x0013c00001947983 */ /* 0x000ee20000300800 */
[----:B------:R-:W3:Y:S02]  /*d4e60*/  LDL.LU R149, [R1+0x13c4] ;  /* 0x0013c40001957983 */ /* 0x000ee40000300800 */
[----:B------:R-:W3:Y:S02]  /*d4e70*/  LDL.LU R150, [R1+0x13c8] ;  /* 0x0013c80001967983 */ /* 0x000ee40000300800 */
[----:B------:R-:W3:Y:S01]  /*d4e80*/  LDL.LU R151, [R1+0x13cc] ;  /* 0x0013cc0001977983 */ /* 0x000ee20000300800 */
[----:B------:R-:W3:Y:S01]  /*d4e90*/  LDL.LU R136, [R1+0x2760] ;  /* 0x0027600001887983 */ /* 0x000ee20000300800 */
[----:B------:R-:W3:Y:S02]  /*d4ea0*/  LDL.LU R137, [R1+0x2764] ;  /* 0x0027640001897983 */ /* 0x000ee40000300800 */
[----:B------:R-:W3:Y:S02]  /*d4eb0*/  LDL.LU R138, [R1+0x2768] ;  /* 0x00276800018a7983 */ /* 0x000ee40000300800 */
[----:B------:R-:W3:Y:S10]  /*d4ec0*/  LDL.LU R139, [R1+0x276c] ;  /* 0x00276c00018b7983 */ /* 0x000ef40000300800 */
[----:B------:R-:W-:-:S02]  /*d4ed0*/  IMAD.MOV.U32 R240, RZ, RZ, R4 ;  /* 0x000000fffff07224 */ /* 0x000fc400078e0004 */
[----:B------:R-:W-:Y:S02]  /*d4ee0*/  IMAD.MOV.U32 R4, RZ, RZ, R7 ;  /* 0x000000ffff047224 */ /* 0x000fe400078e0007 */
[----:B------:R-:W-:Y:S01]  /*d4ef0*/  IMAD.MOV.U32 R233, RZ, RZ, R5 ;  /* 0x000000ffffe97224 */ /* 0x000fe200078e0005 */
[----:B------:R-:W-:Y:S02]  /*d4f00*/  MOV R232, R6 ;  /* 0x0000000600e87202 */ /* 0x000fe40000000f00 */
[----:B------:R4:W-:Y:S03]  /*d4f10*/  STL [R1+0x626c], R4 ;  /* 0x00626c0401007387 */ /* 0x0009e60000100800 */
[----:B------:R-:W-:Y:S02]  /*d4f20*/  STL [R1+0x6268], R232 ;  /* 0x006268e801007387 */ /* 0x000fe40000100800 */
[----:B------:R-:W-:Y:S02]  /*d4f30*/  STL [R1+0x6264], R240 ;  /* 0x006264f001007387 */ /* 0x000fe40000100800 */
[----:B------:R-:W-:Y:S01]  /*d4f40*/  STL [R1+0x6260], R233 ;  /* 0x006260e901007387 */ /* 0x000fe20000100800 */
[C---:B----4-:R-:W-:Y:S08]  /*d4f50*/  HMMA.1688.F32.TF32 R4, R228.reuse, R196, R220 ;  /* 0x000000c4e404723c */ /* 0x050ff000000810dc */
[C---:B--2---:R-:W-:Y:S11]  /*d4f60*/  HMMA.1688.F32.TF32 R12, R228.reuse, R120, R128 ;  /* 0x00000078e40c723c */ /* 0x044ff60000081080 */
[----:B------:R-:W-:Y:S04]  /*d4f70*/  @!UPT UIADD3 URZ, URZ, URZ, URZ ;  /* 0x0000003f3f3ff290 */ /* 0x000fe8000fffe03f */
[----:B------:R-:W-:Y:S01]  /*d4f80*/  STL.64 [R1+0x530], R4 ;  /* 0x0005300401007387 */ /* 0x000fe20000100a00 */
[----:B------:R1:W-:Y:S02]  /*d4f90*/  STL.64 [R1+0x538], R6 ;  /* 0x0005380601007387 */ /* 0x0003e40000100a00 */
[----:B-1----:R-:W-:Y:S06]  /*d4fa0*/  HMMA.1688.F32.TF32 R4, R228, R180, R188 ;  /* 0x000000b4e404723c */ /* 0x002fec00000810bc */
[----:B------:R-:W-:Y:S11]  /*d4fb0*/  IMAD.MOV.U32 R240, RZ, RZ, R14 ;  /* 0x000000fffff07224 */ /* 0x000ff600078e000e */
[----:B------:R-:W-:Y:S07]  /*d4fc0*/  @!UPT UIADD3 URZ, URZ, URZ, URZ ;  /* 0x0000003f3f3ff290 */ /* 0x000fee000fffe03f */
[----:B------:R-:W-:Y:S02]  /*d4fd0*/  IMAD.MOV.U32 R242, RZ, RZ, R5 ;  /* 0x000000fffff27224 */ /* 0x000fe400078e0005 */
[----:B------:R-:W-:Y:S01]  /*d4fe0*/  IMAD.MOV.U32 R243, RZ, RZ, R6 ;  /* 0x000000fffff37224 */ /* 0x000fe200078e0006 */
[----:B------:R-:W-:-:S04]  /*d4ff0*/  MOV R241, R4 ;  /* 0x0000000400f17202 */ /* 0x000fc80000000f00 */
[----:B------:R-:W-:Y:S01]  /*d5000*/  STL.64 [R1+0x6288], R242 ;  /* 0x006288f201007387 */ /* 0x000fe20000100a00 */
[----:B------:R1:W-:Y:S03]  /*d5010*/  STL.64 [R1+0x6280], R240 ;  /* 0x006280f001007387 */ /* 0x0003e60000100a00 */
[----:B-1----:R-:W3:Y:S01]  /*d5020*/  LDL.LU.64 R240, [R1+0x15c0] ;  /* 0x0015c00001f07983 */ /* 0x002ee20000300a00 */
[----:B------:R-:W-:Y:S01]  /*d5030*/  MOV R4, R12 ;  /* 0x0000000c00047202 */ /* 0x000fe20000000f00 */
[----:B------:R-:W-:Y:S01]  /*d5040*/  IMAD.MOV.U32 R232, RZ, RZ, R13 ;  /* 0x000000ffffe87224 */ /* 0x000fe200078e000d */
[----:B------:R-:W-:Y:S02]  /*d5050*/  MOV R233, R15 ;  /* 0x0000000f00e97202 */ /* 0x000fe40000000f00 */
[----:B------:R-:W-:Y:S01]  /*d5060*/  MOV R234, R7 ;  /* 0x0000000700ea7202 */ /* 0x000fe20000000f00 */
[----:B------:R-:W-:Y:S01]  /*d5070*/  HMMA.1688.F32.TF32 R12, R228, R116, R132 ;  /* 0x00000074e40c723c */ /* 0x000fe20000081084 */
[----:B------:R-:W2:Y:S01]  /*d5080*/  LDL.64 R242, [R1+0x15c8] ;  /* 0x0015c80001f27983 */ /* 0x000ea20000100a00 */
[----:B------:R-:W-:Y:S01]  /*d5090*/  IMAD.MOV.U32 R248, RZ, RZ, R9 ;  /* 0x000000fffff87224 */ /* 0x000fe200078e0009 */
[----:B------:R-:W-:Y:S11]  /*d50a0*/  MOV R249, R8 ;  /* 0x0000000800f97202 */ /* 0x000ff60000000f00 */
[----:B------:R-:W-:Y:S10]  /*d50b0*/  @!UPT UIADD3 URZ, URZ, URZ, URZ ;  /* 0x0000003f3f3ff290 */ /* 0x000ff4000fffe03f */
[----:B------:R-:W-:Y:S01]  /*d50c0*/  MOV R6, R14 ;  /* 0x0000000e00067202 */ /* 0x000fe20000000f00 */
[----:B------:R-:W-:Y:S02]  /*d50d0*/  IMAD.MOV.U32 R7, RZ, RZ, R15 ;  /* 0x000000ffff077224 */ /* 0x000fe400078e000f */
[----:B------:R-:W-:Y:S02]  /*d50e0*/  IMAD.MOV.U32 R5, RZ, RZ, R13 ;  /* 0x000000ffff057224 */ /* 0x000fe400078e000d */
[----:B------:R-:W-:Y:S02]  /*d50f0*/  IMAD.MOV.U32 R235, RZ, RZ, R12 ;  /* 0x000000ffffeb7224 */ /* 0x000fe400078e000c */
[----:B------:R-:W-:Y:S02]  /*d5100*/  IMAD.MOV.U32 R9, RZ, RZ, R120 ;  /* 0x000000ffff097224 */ /* 0x000fe400078e0078 */
[----:B------:R-:W-:Y:S01]  /*d5110*/  IMAD.MOV.U32 R8, RZ, RZ, R121 ;  /* 0x000000ffff087224 */ /* 0x000fe200078e0079 */
[----:B------:R-:W-:Y:S01]  /*d5120*/  STL.64 [R1+0x62a8], R6 ;  /* 0x0062a80601007387 */ /* 0x000fe20000100a00 */
[----:B------:R3:W-:Y:S02]  /*d5130*/  STL.64 [R1+0x62a0], R4 ;  /* 0x0062a00401007387 */ /* 0x0007e40000100a00 */
[----:B------:R-:W-:Y:S02]  /*d5140*/  STL.64 [R1+0x6298], R234 ;  /* 0x006298ea01007387 */ /* 0x000fe40000100a00 */
[----:B------:R-:W-:Y:S01]  /*d5150*/  STL.64 [R1+0x6290], R232 ;  /* 0x006290e801007387 */ /* 0x000fe20000100a00 */
[----:B------:R-:W-:Y:S01]  /*d5160*/  MOV R27, R122 ;  /* 0x0000007a001b7202 */ /* 0x000fe20000000f00 */
[----:B------:R-:W-:-:S02]  /*d5170*/  IMAD.MOV.U32 R26, RZ, RZ, R123 ;  /* 0x000000ffff1a7224 */ /* 0x000fc400078e007b */
[----:B------:R-:W-:Y:S01]  /*d5180*/  IMAD.MOV.U32 R17, RZ, RZ, R196 ;  /* 0x000000ffff117224 */ /* 0x000fe200078e00c4 */
[----:B------:R-:W-:Y:S01]  /*d5190*/  MOV R16, R197 ;  /* 0x000000c500107202 */ /* 0x000fe20000000f00 */
[----:B------:R-:W-:Y:S04]  /*d51a0*/  LDS R12, [R2+0x10400] ;  /* 0x01040000020c7984 */ /* 0x000fe80000000800 */
[----:B------:R-:W-:Y:S04]  /*d51b0*/  LDS R14, [R2+0x12400] ;  /* 0x01240000020e7984 */ /* 0x000fe80000000800 */
[----:B------:R-:W-:Y:S04]  /*d51c0*/  LDS R13, [R0+0x10400] ;  /* 0x01040000000d7984 */ /* 0x000fe80000000800 */
[----:B------:R-:W1:Y:S01]  /*d51d0*/  LDS R15, [R0+0x12400] ;  /* 0x01240000000f7984 */ /* 0x000e620000000800 */
[C---:B---3--:R-:W-:Y:S08]  /*d51e0*/  HMMA.1688.F32.TF32 R4, R228.reuse, R240, R136 ;  /* 0x000000f0e404723c */ /* 0x048ff00000081088 */
[----:B------:R-:W-:Y:S01]  /*d51f0*/  HMMA.1688.F32.TF32 R228, R228, R248, R148 ;  /* 0x000000f8e4e4723c */ /* 0x000fe20000081094 */
[----:B------:R-:W3:Y:S01]  /*d5200*/  LDL.LU R148, [R1+0x2620] ;  /* 0x0026200001947983 */ /* 0x000ee20000300800 */
[----:B------:R-:W-:Y:S01]  /*d5210*/  IMAD.MOV.U32 R138, RZ, RZ, R236 ;  /* 0x000000ffff8a7224 */ /* 0x000fe200078e00ec */
[----:B------:R-:W-:Y:S11]  /*d5220*/  MOV R139, R252 ;  /* 0x000000fc008b7202 */ /* 0x000ff60000000f00 */
[----:B------:R-:W-:Y:S01]  /*d5230*/  @!UPT UIADD3 URZ, URZ, URZ, URZ ;  /* 0x0000003f3f3ff290 */ /* 0x000fe2000fffe03f */
[----:B------:R-:W-:Y:S01]  /*d5240*/  STL.64 [R1+0xe0], R4 ;  /* 0x0000e00401007387 */ /* 0x000fe20000100a00 */
[----:B------:R-:W-:Y:S02]  /*d5250*/  STL.64 [R1+0xe8], R6 ;  /* 0x0000e80601007387 */ /* 0x000fe40000100a00 */
[----:B------:R-:W3:Y:S02]  /*d5260*/  LDL.LU R149, [R1+0x2624] ;  /* 0x0026240001957983 */ /* 0x000ee40000300800 */
[----:B------:R-:W3:Y:S01]  /*d5270*/  LDL.LU R150, [R1+0x2628] ;  /* 0x0026280001967983 */ /* 0x000ee20000300800 */
[----:B------:R-:W3:Y:S01]  /*d5280*/  LDL.LU R151, [R1+0x262c] ;  /* 0x00262c0001977983 */ /* 0x000ee20000300800 */
        /* <DEDUP_REMOVED lines=74> */
[----:B------:R-:W-:Y:S01]  /*d5730*/  STL.64 [R1+0x60d8], R230 ;  /* 0x0060d8e601007387 */ /* 0x000fe20000100a00 */
[----:B------:R1:W-:Y:S02]  /*d5740*/  STL.64 [R1+0x60d0], R228 ;  /* 0x0060d0e401007387 */ /* 0x0003e40000100a00 */
[----:B-1----:R-:W-:Y:S01]  /*d5750*/  IMAD.MOV.U32 R228, RZ, RZ, R17 ;  /* 0x000000ffffe47224 */ /* 0x002fe200078e0011 */
[----:B------:R-:W-:Y:S01]  /*d5760*/  MOV R229, R16 ;  /* 0x0000001000e57202 */ /* 0x000fe20000000f00 */
[C---:B--2---:R-:W-:Y:S08]  /*d5770*/  HMMA.1688.F32.TF32 R4, R224.reuse, R200, R60 ;  /* 0x000000c8e004723c */ /* 0x044ff0000008103c */
[C---:B---3--:R-:W-:Y:S08]  /*d5780*/  HMMA.1688.F32.TF32 R36, R224.reuse, R212, R56 ;  /* 0x000000d4e024723c */ /* 0x048ff00000081038 */
[----:B------:R-:W-:Y:S07]  /*d5790*/  HMMA.1688.F32.TF32 R40, R224, R192, R64 ;  /* 0x000000c0e028723c */ /* 0x000fee0000081040 */
[----:B------:R-:W-:Y:S08]  /*d57a0*/  STL [R1+0x13d4], R5 ;  /* 0x0013d40501007387 */ /* 0x000ff00000100800 */
[----:B------:R-:W-:Y:S01]  /*d57b0*/  STL.64 [R1+0x13c0], R36 ;  /* 0x0013c02401007387 */ /* 0x000fe20000100a00 */
[----:B------:R-:W-:Y:S02]  /*d57c0*/  STL.64 [R1+0x13c8], R38 ;  /* 0x0013c82601007387 */ /* 0x000fe40000100a00 */
[----:B------:R4:W-:Y:S01]  /*d57d0*/  STL.64 [R1+0x13d8], R6 ;  /* 0x0013d80601007387 */ /* 0x0009e20000100a00 */
[----:B------:R-:W-:-:S02]  /*d57e0*/  MOV R245, R4 ;  /* 0x0000000400f57202 */ /* 0x000fc40000000f00 */
[C---:B----4-:R-:W-:Y:S08]  /*d57f0*/  HMMA.1688.F32.TF32 R4, R224.reuse, R28, R76 ;  /* 0x0000001ce004723c */ /* 0x050ff0000008104c */
[C---:B------:R-:W-:Y:S01]  /*d5800*/  HMMA.1688.F32.TF32 R36, R224.reuse, R124, R80 ;  /* 0x0000007ce024723c */ /* 0x040fe20000081050 */
[----:B------:R-:W-:Y:S01]  /*d5810*/  STL.64 [R1+0x15f0], R40 ;  /* 0x0015f02801007387 */ /* 0x000fe20000100a00 */
[----:B------:R1:W-:Y:S06]  /*d5820*/  STL.64 [R1+0x15f8], R42 ;  /* 0x0015f82a01007387 */ /* 0x0003ec0000100a00 */
[C---:B-1----:R-:W-:Y:S07]  /*d5830*/  HMMA.1688.F32.TF32 R40, R224.reuse, R168, R84 ;  /* 0x000000a8e028723c */ /* 0x042fee0000081054 */
[----:B------:R-:W-:Y:S01]  /*d5840*/  STL.64 [R1+0x1610], R4 ;  /* 0x0016100401007387 */ /* 0x000fe20000100a00 */
[----:B------:R1:W-:Y:S02]  /*d5850*/  STL.64 [R1+0x1618], R6 ;  /* 0x0016180601007387 */ /* 0x0003e40000100a00 */
[C---:B-1----:R-:W-:Y:S05]  /*d5860*/  HMMA.1688.F32.TF32 R4, R224.reuse, R164, R32 ;  /* 0x000000a4e004723c */ /* 0x042fea0000081020 */
[----:B------:R-:W-:Y:S01]  /*d5870*/  STL.64 [R1+0x1630], R36 ;  /* 0x0016302401007387 */ /* 0x000fe20000100a00 */
[----:B------:R1:W-:Y:S07]  /*d5880*/  STL.64 [R1+0x1638], R38 ;  /* 0x0016382601007387 */ /* 0x0003ee0000100a00 */
[----:B------:R-:W-:Y:S02]  /*d5890*/  STL.64 [R1+0x1650], R40 ;  /* 0x0016502801007387 */ /* 0x000fe40000100a00 */
[----:B------:R-:W-:Y:S01]  /*d58a0*/  STL.64 [R1+0x1658], R42 ;  /* 0x0016582a01007387 */ /* 0x000fe20000100a00 */
[C---:B------:R-:W-:Y:S08]  /*d58b0*/  HMMA.1688.F32.TF32 R32, R224.reuse, R156, R100 ;  /* 0x0000009ce020723c */ /* 0x040ff00000081064 */
[C---:B------:R-:W-:Y:S08]  /*d58c0*/  HMMA.1688.F32.TF32 R16, R224.reuse, R68, R216 ;  /* 0x00000044e010723c */ /* 0x040ff000000810d8 */
[C---:B-1----:R-:W-:Y:S01]  /*d58d0*/  HMMA.1688.F32.TF32 R36, R224.reuse, R160, R92 ;  /* 0x000000a0e024723c */ /* 0x042fe2000008105c */
[----:B------:R-:W-:Y:S01]  /*d58e0*/  STL.64 [R1+0x1670], R4 ;  /* 0x0016700401007387 */ /* 0x000fe20000100a00 */
[----:B------:R1:W-:Y:S06]  /*d58f0*/  STL.64 [R1+0x1678], R6 ;  /* 0x0016780601007387 */ /* 0x0003ec0000100a00 */
[C---:B-1----:R-:W-:Y:S11]  /*d5900*/  HMMA.1688.F32.TF32 R4, R224.reuse, R152, R196 ;  /* 0x00000098e004723c */ /* 0x042ff600000810c4 */
[----:B------:R-:W-:Y:S04]  /*d5910*/  @!UPT UIADD3 URZ, URZ, URZ, URZ ;  /* 0x0000003f3f3ff290 */ /* 0x000fe8000fffe03f */
[----:B------:R-:W-:Y:S01]  /*d5920*/  STL.64 [R1+0x1690], R36 ;  /* 0x0016902401007387 */ /* 0x000fe20000100a00 */
[----:B------:R1:W-:Y:S02]  /*d5930*/  STL.64 [R1+0x1698], R38 ;  /* 0x0016982601007387 */ /* 0x0003e40000100a00 */
[C---:B-1----:R-:W-:Y:S05]  /*d5940*/  HMMA.1688.F32.TF32 R36, R224.reuse, R72, R220 ;  /* 0x00000048e024723c */ /* 0x042fea00000810dc */
[----:B------:R-:W-:Y:S01]  /*d5950*/  STL.64 [R1+0x19c0], R4 ;  /* 0x0019c00401007387 */ /* 0x000fe20000100a00 */
[----:B------:R-:W-:Y:S02]  /*d5960*/  STL.64 [R1+0x1950], R32 ;  /* 0x0019502001007387 */ /* 0x000fe40000100a00 */
[----:B------:R1:W-:Y:S02]  /*d5970*/  STL.64 [R1+0x1958], R34 ;  /* 0x0019582201007387 */ /* 0x0003e40000100a00 */
[----:B------:R-:W-:Y:S01]  /*d5980*/  STL [R1+0x19c8], R6 ;  /* 0x0019c80601007387 */ /* 0x000fe20000100800 */
[----:B------:R-:W2:Y:S01]  /*d5990*/  LDL.LU.64 R232, [R1+0x15b0] ;  /* 0x0015b00001e87983 */ /* 0x000ea20000300a00 */
[----:B------:R-:W3:Y:S02]  /*d59a0*/  LDL.64 R234, [R1+0x15b8] ;  /* 0x0015b80001ea7983 */ /* 0x000ee40000100a00 */
[----:B------:R-:W-:Y:S02]  /*d59b0*/  STL.64 [R1+0x1a10], R16 ;  /* 0x001a101001007387 */ /* 0x000fe40000100a00 */
[----:B------:R4:W-:Y:S01]  /*d59c0*/  STL.64 [R1+0x1a18], R18 ;  /* 0x001a181201007387 */ /* 0x0009e20000100a00 */
[C---:B-1----:R-:W-:Y:S08]  /*d59d0*/  HMMA.1688.F32.TF32 R32, R224.reuse, R208, R188 ;  /* 0x000000d0e020723c */ /* 0x042ff000000810bc */
[----:B----4-:R-:W-:Y:S01]  /*d59e0*/  HMMA.1688.F32.TF32 R16, R224, R144, R180 ;  /* 0x00000090e010723c */ /* 0x010fe200000810b4 */
[----:B------:R-:W-:-:S02]  /*d59f0*/  IMAD.MOV.U32 R130, RZ, RZ, R252 ;  /* 0x000000ffff827224 */ /* 0x000fc400078e00fc */
[----:B------:R-:W-:Y:S01]  /*d5a00*/  IMAD.MOV.U32 R131, RZ, RZ, R236 ;  /* 0x000000ffff837224 */ /* 0x000fe200078e00ec */
[----:B------:R-:W-:Y:S01]  /*d5a10*/  STL.64 [R1+0x1a30], R36 ;  /* 0x001a302401007387 */ /* 0x000fe20000100a00 */
[----:B------:R1:W-:Y:S03]  /*d5a20*/  STL.64 [R1+0x1a38], R38 ;  /* 0x001a382601007387 */ /* 0x0003e60000100a00 */
        /* <DEDUP_REMOVED lines=16> */
[----:B------:R-:W-:Y:S01]  /*d5b30*/  STL.64 [R1+0x1b40], R36 ;  /* 0x001b402401007387 */ /* 0x000fe20000100a00 */
[----:B------:R-:W-:Y:S05]  /*d5b40*/  STL.64 [R1+0x1b48], R38 ;  /* 0x001b482601007387 */ /* 0x000fea0000100a00 */
[----:B------:R-:W-:-:S02]  /*d5b50*/  IMAD.MOV.U32 R149, RZ, RZ, R247 ;  /* 0x000000ffff957224 */ /* 0x000fc400078e00f7 */
[----:B------:R-:W-:Y:S01]  /*d5b60*/  IMAD.MOV.U32 R150, RZ, RZ, R246 ;  /* 0x000000ffff967224 */ /* 0x000fe200078e00f6 */
[----:B------:R-:W-:Y:S11]  /*d5b70*/  MOV R151, R244 ;  /* 0x000000f400977202 */ /* 0x000ff60000000f00 */
[----:B------:R-:W-:Y:S02]  /*d5b80*/  @!UPT UIADD3 URZ, URZ, URZ, URZ ;  /* 0x0000003f3f3ff290 */ /* 0x000fe4000fffe03f */
[----:B------:R-:W-:Y:S01]  /*d5b90*/  STL.64 [R1+0x1b60], R16 ;  /* 0x001b601001007387 */ /* 0x000fe20000100a00 */
[----:B------:R1:W-:Y:S02]  /*d5ba0*/  STL.64 [R1+0x1b50], R32 ;  /* 0x001b502001007387 */ /* 0x0003e40000100a00 */
[----:B------:R4:W-:Y:S02]  /*d5bb0*/  STL.64 [R1+0x1b58], R34 ;  /* 0x001b582201007387 */ /* 0x0009e40000100a00 */
[----:B------:R1:W-:Y:S01]  /*d5bc0*/  STL [R1+0x1b68], R18 ;  /* 0x001b681201007387 */ /* 0x0003e20000100800 */
[----:B------:R-:W2:Y:S01]  /*d5bd0*/  LDL.LU R148, [R1+0x24c0] ;  /* 0x0024c00001947983 */ /* 0x000ea20000300800 */
[----:B------:R-:W2:Y:S02]  /*d5be0*/  LDL.LU R247, [R1+0x6834] ;  /* 0x0068340001f77983 */ /* 0x000ea40000300800 */
[----:B------:R-:W3:Y:S02]  /*d5bf0*/  LDL.LU R246, [R1+0x6830] ;  /* 0x0068300001f67983 */ /* 0x000ee40000300800 */
[----:B------:R-:W4:Y:S02]  /*d5c00*/  LDL.LU R244, [R1+0x682c] ;  /* 0x00682c0001f47983 */ /* 0x000f240000300800 */
[----:B------:R-:W-:-:S02]  /*d5c10*/  IMAD.MOV.U32 R136, RZ, RZ, R3 ;  /* 0x000000ffff887224 */ /* 0x000fc400078e0003 */
[----:B------:R-:W-:Y:S01]  /*d5c20*/  IMAD.MOV.U32 R137, RZ, RZ, R237 ;  /* 0x000000ffff897224 */ /* 0x000fe200078e00ed */
[----:B------:R-:W4:Y:S01]  /*d5c30*/  LDL.LU R3, [R1+0x6828] ;  /* 0x0068280001037983 */ /* 0x000f220000300800 */
[----:B------:R-:W4:Y:S01]  /*d5c40*/  LDL.LU R237, [R1+0x6824] ;  /* 0x0068240001ed7983 */ /* 0x000f220000300800 */
[----:B------:R-:W-:Y:S01]  /*d5c50*/  MOV R138, R238 ;  /* 0x000000ee008a7202 */ /* 0x000fe20000000f00 */
[----:B------:R-:W-:Y:S01]  /*d5c60*/  IMAD.MOV.U32 R139, RZ, RZ, R239 ;  /* 0x000000ffff8b7224 */ /* 0x000fe200078e00ef */
[----:B------:R-:W4:Y:S01]  /*d5c70*/  LDL.LU R238, [R1+0x6820] ;  /* 0x0068200001ee7983 */ /* 0x000f220000300800 */
[----:B------:R-:W4:Y:S02]  /*d5c80*/  LDL.LU R239, [R1+0x681c] ;  /* 0x00681c0001ef7983 */ /* 0x000f240000300800 */
[----:B------:R-:W4:Y:S02]  /*d5c90*/  LDL.LU R132, [R1+0x24e0] ;  /* 0x0024e00001847983 */ /* 0x000f240000300800 */
[----:B--2---:R-:W-:Y:S01]  /*d5ca0*/  IMAD.MOV.U32 R135, RZ, RZ, R247 ;  /* 0x000000ffff877224 */ /* 0x004fe200078e00f7 */
[----:B---3--:R-:W-:Y:S01]  /*d5cb0*/  MOV R134, R246 ;  /* 0x000000f600867202 */ /* 0x008fe20000000f00 */
[----:B----4-:R-:W-:-:S02]  /*d5cc0*/  IMAD.MOV.U32 R133, RZ, RZ, R244 ;  /* 0x000000ffff857224 */ /* 0x010fc400078e00f4 */
[----:B------:R-:W2:Y:S01]  /*d5cd0*/  LDL.LU R244, [R1+0x6818] ;  /* 0x0068180001f47983 */ /* 0x000ea20000300800 */
[----:B------:R-:W3:Y:S02]  /*d5ce0*/  LDL.LU R246, [R1+0x6814] ;  /* 0x0068140001f67983 */ /* 0x000ee40000300800 */
        /* <DEDUP_REMOVED lines=25> */
[----:B-1----:R-:W4:Y:S01]  /*d5e80*/  LDL.LU R32, [R1+0x25e0] ;  /* 0x0025e00001207983 */ /* 0x002f220000300800 */
        /* <DEDUP_REMOVED lines=34> */
[----:B--2---:R-:W-:Y:S01]  /*d60b0*/  IMAD.MOV.U32 R123, RZ, RZ, R244 ;  /* 0x000000ffff7b7224 */ /* 0x004fe200078e00f4 */
[----:B---3--:R-:W-:Y:S01]  /*d60c0*/  MOV R122, R246 ;  /* 0x000000f6007a7202 */ /* 0x008fe20000000f00 */
[----:B----4-:R-:W-:Y:S01]  /*d60d0*/  IMAD.MOV.U32 R121, RZ, RZ, R247 ;  /* 0x000000ffff797224 */ /* 0x010fe200078e00f7 */
[C---:B------:R-:W-:Y:S11]  /*d60e0*/  HMMA.1688.F32.TF32 R16, R224.reuse, R88, R76 ;  /* 0x00000058e010723c */ /* 0x040ff6000008104c */
[----:B------:R-:W-:Y:S11]  /*d60f0*/  @!UPT UIADD3 URZ, URZ, URZ, URZ ;  /* 0x0000003f3f3ff290 */ /* 0x000ff6000fffe03f */
[----:B------:R-:W-:Y:S02]  /*d6100*/  @!UPT UIADD3 URZ, URZ, URZ, URZ ;  /* 0x0000003f3f3ff290 */ /* 0x000fe4000fffe03f */
[----:B------:R-:W-:Y:S01]  /*d6110*/  IMAD.MOV.U32 R247, RZ, RZ, R18 ;  /* 0x000000fffff77224 */ /* 0x000fe200078e0012 */
[----:B------:R-:W-:Y:S02]  /*d6120*/  MOV R246, R19 ;  /* 0x0000001300f67202 */ /* 0x000fe40000000f00 */
[----:B------:R-:W-:Y:S01]  /*d6130*/  MOV R244, R16 ;  /* 0x0000001000f47202 */ /* 0x000fe20000000f00 */
[----:B------:R-:W-:Y:S02]  /*d6140*/  IMAD.MOV.U32 R3, RZ, RZ, R17 ;  /* 0x000000ffff037224 */ /* 0x000fe400078e0011 */
[----:B------:R-:W-:Y:S01]  /*d6150*/  HMMA.1688.F32.TF32 R16, R224, R96, R80 ;  /* 0x00000060e010723c */ /* 0x000fe20000081050 */
[----:B------:R-:W-:Y:S01]  /*d6160*/  STL.64 [R1+0x60e8], R246 ;  /* 0x0060e8f601007387 */ /* 0x000fe20000100a00 */
[----:B------:R1:W-:Y:S02]  /*d6170*/  STL.64 [R1+0x60e0], R244 ;  /* 0x0060e0f401007387 */ /* 0x0003e40000100a00 */
[----:B-1----:R-:W-:-:S02]  /*d6180*/  IMAD.MOV.U32 R244, RZ, RZ, R9 ;  /* 0x000000fffff47224 */ /* 0x002fc400078e0009 */
[----:B------:R-:W-:Y:S02]  /*d6190*/  IMAD.MOV.U32 R245, RZ, RZ, R8 ;  /* 0x000000fffff57224 */ /* 0x000fe400078e0008 */
[C---:B------:R-:W-:Y:S08]  /*d61a0*/  HMMA.1688.F32.TF32 R8, R224.reuse, R20, R84 ;  /* 0x00000014e008723c */ /* 0x040ff00000081054 */
[C---:B------:R-:W-:Y:S07]  /*d61b0*/  HMMA.1688.F32.TF32 R32, R224.reuse, R184, R32 ;  /* 0x000000b8e020723c */ /* 0x040fee0000081020 */
[----:B------:R-:W-:Y:S01]  /*d61c0*/  STL.64 [R1+0x1c60], R16 ;  /* 0x001c601001007387 */ /* 0x000fe20000100a00 */
[----:B------:R1:W-:Y:S02]  /*d61d0*/  STL.64 [R1+0x1c68], R18 ;  /* 0x001c681201007387 */ /* 0x0003e40000100a00 */
[C---:B-1----:R-:W-:Y:S05]  /*d61e0*/  HMMA.1688.F32.TF32 R16, R224.reuse, R204, R92 ;  /* 0x000000cce010723c */ /* 0x042fea000008105c */
[----:B------:R-:W-:Y:S01]  /*d61f0*/  STL.64 [R1+0x1c50], R8 ;  /* 0x001c500801007387 */ /* 0x000fe20000100a00 */
[----:B------:R1:W-:Y:S02]  /*d6200*/  STL.64 [R1+0x1c58], R10 ;  /* 0x001c580a01007387 */ /* 0x0003e40000100a00 */
[C---:B-1----:R-:W-:Y:S05]  /*d6210*/  HMMA.1688.F32.TF32 R8, R224.reuse, R176, R100 ;  /* 0x000000b0e008723c */ /* 0x042fea0000081064 */
[----:B------:R-:W-:Y:S01]  /*d6220*/  STL.64 [R1+0x1c40], R32 ;  /* 0x001c402001007387 */ /* 0x000fe20000100a00 */
[----:B------:R1:W-:Y:S09]  /*d6230*/  STL.64 [R1+0x1c48], R34 ;  /* 0x001c482201007387 */ /* 0x0003f20000100a00 */
[----:B------:R-:W-:Y:S01]  /*d6240*/  STL.64 [R1+0x1c30], R16 ;  /* 0x001c301001007387 */ /* 0x000fe20000100a00 */
        /* <DEDUP_REMOVED lines=14> */
[----:B-1----:R-:W-:Y:S07]  /*d6330*/  HMMA.1688.F32.TF32 R8, R224, R248, R116 ;  /* 0x000000f8e008723c */ /* 0x002fee0000081074 */
[----:B------:R-:W-:Y:S01]  /*d6340*/  STL.64 [R1+0x1be0], R32 ;  /* 0x001be02001007387 */ /* 0x000fe20000100a00 */
[----:B------:R-:W-:Y:S07]  /*d6350*/  STL.64 [R1+0x1be8], R34 ;  /* 0x001be82201007387 */ /* 0x000fee0000100a00 */
[----:B------:R-:W-:Y:S02]  /*d6360*/  STL.64 [R1+0x1bd0], R16 ;  /* 0x001bd01001007387 */ /* 0x000fe40000100a00 */
[----:B------:R1:W-:Y:S01]  /*d6370*/  STL.64 [R1+0x1bd8], R18 ;  /* 0x001bd81201007387 */ /* 0x0003e20000100a00 */
[----:B------:R-:W-:Y:S04]  /*d6380*/  LDS R224, [R2+0x10480] ;  /* 0x0104800002e07984 */ /* 0x000fe80000000800 */
[----:B------:R-:W-:Y:S04]  /*d6390*/  LDS R226, [R2+0x12480] ;  /* 0x0124800002e27984 */ /* 0x000fe80000000800 */
[----:B------:R-:W-:Y:S04]  /*d63a0*/  LDS R225, [R0+0x10480] ;  /* 0x0104800000e17984 */ /* 0x000fe80000000800 */
[----:B------:R-:W2:Y:S01]  /*d63b0*/  LDS R227, [R0+0x12480] ;  /* 0x0124800000e37984 */ /* 0x000ea20000000800 */
[----:B-1----:R-:W-:Y:S03]  /*d63c0*/  HMMA.1688.F32.TF32 R16, R12, R212, R120 ;  /* 0x000000d40c10723c */ /* 0x002fe60000081078 */
[----:B------:R1:W-:Y:S01]  /*d63d0*/  STL.64 [R1+0x1bc0], R8 ;  /* 0x001bc00801007387 */ /* 0x0003e20000100a00 */
[----:B------:R-:W-:-:S02]  /*d63e0*/  IMAD.MOV.U32 R237, RZ, RZ, R9 ;  /* 0x000000ffffed7224 */ /* 0x000fc400078e0009 */
[----:B------:R-:W-:Y:S01]  /*d63f0*/  IMAD.MOV.U32 R238, RZ, RZ, R10 ;  /* 0x000000ffffee7224 */ /* 0x000fe200078e000a */
[----:B------:R-:W-:Y:S02]  /*d6400*/  MOV R239, R11 ;  /* 0x0000000b00ef7202 */ /* 0x000fe40000000f00 */
[C---:B-1----:R-:W-:Y:S03]  /*d6410*/  HMMA.1688.F32.TF32 R8, R12.reuse, R200, R128 ;  /* 0x000000c80c08723c */ /* 0x042fe60000081080 */
[----:B------:R-:W-:Y:S01]  /*d6420*/  STL.64 [R1+0x60f8], R238 ;  /* 0x0060f8ee01007387 */ /* 0x000fe20000100a00 */
[----:B------:R-:W-:Y:S04]  /*d6430*/  STL.64 [R1+0x60f0], R236 ;  /* 0x0060f0ec01007387 */ /* 0x000fe80000100a00 */
[C---:B------:R-:W-:Y:S06]  /*d6440*/  HMMA.1688.F32.TF32 R32, R12.reuse, R192, R132 ;  /* 0x000000c00c20723c */ /* 0x040fec0000081084 */
[----:B------:R-:W-:Y:S01]  /*d6450*/  STL.64 [R1+0x1cf0], R16 ;  /* 0x001cf01001007387 */ /* 0x000fe20000100a00 */
[----:B------:R1:W-:Y:S02]  /*d6460*/  STL.64 [R1+0x1cf8], R18 ;  /* 0x001cf81201007387 */ /* 0x0003e40000100a00 */
[C---:B-1----:R-:W-:Y:S06]  /*d6470*/  HMMA.1688.F32.TF32 R16, R12.reuse, R28, R136 ;  /* 0x0000001c0c10723c */ /* 0x042fec0000081088 */
[----:B------:R-:W-:Y:S01]  /*d6480*/  STL.64 [R1+0x1ce0], R8 ;  /* 0x001ce00801007387 */ /* 0x000fe20000100a00 */
[----:B------:R1:W-:Y:S02]  /*d6490*/  STL.64 [R1+0x1ce8], R10 ;  /* 0x001ce80a01007387 */ /* 0x0003e40000100a00 */
[----:B-1----:R-:W-:Y:S05]  /*d64a0*/  HMMA.1688.F32.TF32 R8, R12, R124, R148 ;  /* 0x0000007c0c08723c */ /* 0x002fea0000081094 */
[----:B------:R1:W-:Y:S01]  /*d64b0*/  STL.64 [R1+0x1cd0], R32 ;  /* 0x001cd02001007387 */ /* 0x0003e20000100a00 */
[----:B------:R3:W-:Y:S02]  /*d64c0*/  STL.64 [R1+0x1cd8], R34 ;  /* 0x001cd82201007387 */ /* 0x0007e40000100a00 */
[----:B------:R-:W4:Y:S06]  /*d64d0*/  LDL.LU R136, [R1+0x2310] ;  /* 0x0023100001887983 */ /* 0x000f2c0000300800 */
[----:B------:R1:W-:Y:S01]  /*d64e0*/  STL.64 [R1+0x1cc0], R16 ;  /* 0x001cc01001007387 */ /* 0x0003e20000100a00 */
[----:B------:R1:W-:Y:S08]  /*d64f0*/  STL.64 [R1+0x1cc8], R18 ;  /* 0x001cc81201007387 */ /* 0x0003f00000100a00 */
        /* <DEDUP_REMOVED lines=109> */
[----:B------:R-:W-:-:S02]  /*d6bd0*/  IMAD.MOV.U32 R236, RZ, RZ, R7 ;  /* 0x000000ffffec7224 */ /* 0x000fc400078e0007 */
[----:B------:R-:W-:Y:S01]  /*d6be0*/  IMAD.MOV.U32 R237, RZ, RZ, R6 ;  /* 0x000000ffffed7224 */ /* 0x000fe200078e0006 */
[C---:B--2---:R-:W-:Y:S08]  /*d6bf0*/  HMMA.1688.F32.TF32 R36, R12.reuse, R168, R40 ;  /* 0x000000a80c24723c */ /* 0x044ff00000081028 */
[C---:B------:R-:W-:Y:S08]  /*d6c00*/  HMMA.1688.F32.TF32 R44, R12.reuse, R164, R44 ;  /* 0x000000a40c2c723c */ /* 0x040ff0000008102c */
[C---:B---3--:R-:W-:Y:S07]  /*d6c10*/  HMMA.1688.F32.TF32 R40, R12.reuse, R160, R48 ;  /* 0x000000a00c28723c */ /* 0x048fee0000081030 */
[----:B------:R-:W-:Y:S01]  /*d6c20*/  STL.64 [R1+0x1ca0], R36 ;  /* 0x001ca02401007387 */ /* 0x000fe20000100a00 */
[----:B------:R1:W-:Y:S02]  /*d6c30*/  STL.64 [R1+0x1ca8], R38 ;  /* 0x001ca82601007387 */ /* 0x0003e40000100a00 */
[C---:B-1----:R-:W-:Y:S05]  /*d6c40*/  HMMA.1688.F32.TF32 R36, R12.reuse, R156, R52 ;  /* 0x0000009c0c24723c */ /* 0x042fea0000081034 */
[----:B------:R-:W-:Y:S01]  /*d6c50*/  STL.64 [R1+0x1c90], R44 ;  /* 0x001c902c01007387 */ /* 0x000fe20000100a00 */
[----:B------:R-:W-:Y:S07]  /*d6c60*/  STL.64 [R1+0x1c98], R46 ;  /* 0x001c982e01007387 */ /* 0x000fee0000100a00 */
[----:B------:R-:W-:Y:S02]  /*d6c70*/  STL.64 [R1+0x1c80], R40 ;  /* 0x001c802801007387 */ /* 0x000fe40000100a00 */
[----:B------:R-:W-:Y:S08]  /*d6c80*/  STL.64 [R1+0x1c88], R42 ;  /* 0x001c882a01007387 */ /* 0x000ff00000100a00 */
[----:B------:R-:W-:Y:S01]  /*d6c90*/  STL.64 [R1+0x1c70], R36 ;  /* 0x001c702401007387 */ /* 0x000fe20000100a00 */
[----:B------:R4:W-:Y:S02]  /*d6ca0*/  STL.64 [R1+0x1c78], R38 ;  /* 0x001c782601007387 */ /* 0x0009e40000100a00 */
[C---:B----4-:R-:W-:Y:S08]  /*d6cb0*/  HMMA.1688.F32.TF32 R36, R12.reuse, R152, R56 ;  /* 0x000000980c24723c */ /* 0x050ff00000081038 */
[C---:B------:R-:W-:Y:S08]  /*d6cc0*/  HMMA.1688.F32.TF32 R44, R12.reuse, R68, R60 ;  /* 0x000000440c2c723c */ /* 0x040ff0000008103c */
[C---:B------:R-:W-:Y:S08]  /*d6cd0*/  HMMA.1688.F32.TF32 R40, R12.reuse, R208, R8 ;  /* 0x000000d00c28723c */ /* 0x040ff00000081008 */
[C---:B------:R-:W-:Y:S01]  /*d6ce0*/  HMMA.1688.F32.TF32 R8, R12.reuse, R144, R16 ;  /* 0x000000900c08723c */ /* 0x040fe20000081010 */
[----:B------:R-:W-:Y:S01]  /*d6cf0*/  STL.64 [R1+0x1e50], R36 ;  /* 0x001e502401007387 */ /* 0x000fe20000100a00 */
[----:B------:R1:W-:Y:S06]  /*d6d00*/  STL.64 [R1+0x1e58], R38 ;  /* 0x001e582601007387 */ /* 0x0003ec0000100a00 */
[C---:B-1----:R-:W-:Y:S01]  /*d6d10*/  HMMA.1688.F32.TF32 R36, R12.reuse, R72, R64 ;  /* 0x000000480c24723c */ /* 0x042fe20000081040 */
        /* <DEDUP_REMOVED lines=10> */
[C---:B-1----:R-:W-:Y:S08]  /*d6dc0*/  HMMA.1688.F32.TF32 R36, R12.reuse, R140, R76 ;  /* 0x0000008c0c24723c */ /* 0x042ff0000008104c */
[C---:B--2---:R-:W-:Y:S08]  /*d6dd0*/  HMMA.1688.F32.TF32 R8, R12.reuse, R112, R84 ;  /* 0x000000700c08723c */ /* 0x044ff00000081054 */
[C---:B------:R-:W-:Y:S07]  /*d6de0*/  HMMA.1688.F32.TF32 R32, R12.reuse, R108, R32 ;  /* 0x0000006c0c20723c */ /* 0x040fee0000081020 */
[----:B------:R-:W-:Y:S01]  /*d6df0*/  STL.64 [R1+0x1e00], R36 ;  /* 0x001e002401007387 */ /* 0x000fe20000100a00 */
[----:B------:R-:W-:Y:S02]  /*d6e00*/  STL.64 [R1+0x1e08], R38 ;  /* 0x001e082601007387 */ /* 0x000fe40000100a00 */
[----:B------:R-:W-:Y:S02]  /*d6e10*/  STL.64 [R1+0x1df0], R16 ;  /* 0x001df01001007387 */ /* 0x000fe40000100a00 */
[----:B------:R1:W-:Y:S03]  /*d6e20*/  STL.64 [R1+0x1df8], R18 ;  /* 0x001df81201007387 */ /* 0x0003e60000100a00 */
        /* <DEDUP_REMOVED lines=39> */
[----:B--2---:R-:W-:Y:S01]  /*d70a0*/  HMMA.1688.F32.TF32 R8, R12, R248, R148 ;  /* 0x000000f80c08723c */ /* 0x004fe20000081094 */
[----:B------:R1:W-:Y:S01]  /*d70b0*/  STL.64 [R1+0x1d10], R32 ;  /* 0x001d102001007387 */ /* 0x0003e20000100a00 */
[----:B------:R2:W-:Y:S02]  /*d70c0*/  STL.64 [R1+0x1d18], R34 ;  /* 0x001d182201007387 */ /* 0x0005e40000100a00 */
[----:B------:R-:W3:Y:S01]  /*d70d0*/  LDL.LU R148, [R1+0x1920] ;  /* 0x0019200001947983 */ /* 0x000ee20000300800 */
[----:B------:R-:W-:Y:S04]  /*d70e0*/  LDS R12, [R2+0x10500] ;  /* 0x01050000020c7984 */ /* 0x000fe80000000800 */
[----:B------:R-:W-:Y:S04]  /*d70f0*/  LDS R14, [R2+0x12500] ;  /* 0x01250000020e7984 */ /* 0x000fe80000000800 */
[----:B------:R-:W-:Y:S04]  /*d7100*/  LDS R13, [R0+0x10500] ;  /* 0x01050000000d7984 */ /* 0x000fe80000000800 */
[----:B------:R-:W4:Y:S04]  /*d7110*/  LDS R15, [R0+0x12500] ;  /* 0x01250000000f7984 */ /* 0x000f280000000800 */
[----:B------:R1:W-:Y:S01]  /*d7120*/  STL.64 [R1+0x1d00], R16 ;  /* 0x001d001001007387 */ /* 0x0003e20000100a00 */
[----:B------:R1:W-:Y:S02]  /*d7130*/  STL.64 [R1+0x1d08], R18 ;  /* 0x001d081201007387 */ /* 0x0003e40000100a00 */
[----:B------:R1:W-:Y:S02]  /*d7140*/  STL.64 [R1+0x1ba0], R8 ;  /* 0x001ba00801007387 */ /* 0x0003e40000100a00 */
[----:B------:R1:W-:Y:S01]  /*d7150*/  STL.64 [R1+0x1ba8], R10 ;  /* 0x001ba80a01007387 */ /* 0x0003e20000100a00 */
        /* <DEDUP_REMOVED lines=41> */
[----:B--2---:R-:W3:Y:S02]  /*d73f0*/  LDL.LU R34, [R1+0x1a48] ;  /* 0x001a480001227983 */ /* 0x004ee40000300800 */
[----:B------:R-:W3:Y:S02]  /*d7400*/  LDL.LU R35, [R1+0x1a4c] ;  /* 0x001a4c0001237983 */ /* 0x000ee40000300800 */
        /* <DEDUP_REMOVED lines=73> */
[C---:B-1----:R-:W-:Y:S08]  /*d78a0*/  HMMA.1688.F32.TF32 R36, R224.reuse, R200, R40 ;  /* 0x000000c8e024723c */ /* 0x042ff00000081028 */
        /* <DEDUP_REMOVED lines=16> */
[C---:B--2---:R-:W-:Y:S08]  /*d79b0*/  HMMA.1688.F32.TF32 R40, R224.reuse, R156, R8 ;  /* 0x0000009ce028723c */ /* 0x044ff00000081008 */
[C---:B------:R-:W-:Y:S01]  /*d79c0*/  HMMA.1688.F32.TF32 R8, R224.reuse, R152, R16 ;  /* 0x00000098e008723c */ /* 0x040fe20000081010 */
[----:B------:R-:W-:Y:S01]  /*d79d0*/  STL.64 [R1+0x1ad0], R44 ;  /* 0x001ad02c01007387 */ /* 0x000fe20000100a00 */
[----:B------:R-:W-:Y:S06]  /*d79e0*/  STL.64 [R1+0x1ad8], R46 ;  /* 0x001ad82e01007387 */ /* 0x000fec0000100a00 */
[C---:B------:R-:W-:Y:S01]  /*d79f0*/  HMMA.1688.F32.TF32 R16, R224.reuse, R72, R80 ;  /* 0x00000048e010723c */ /* 0x040fe20000081050 */
[----:B------:R-:W-:Y:S01]  /*d7a00*/  STL.64 [R1+0x1ab0], R36 ;  /* 0x001ab02401007387 */ /* 0x000fe20000100a00 */
[----:B------:R1:W-:Y:S05]  /*d7a10*/  STL.64 [R1+0x1ab8], R38 ;  /* 0x001ab82601007387 */ /* 0x0003ea0000100a00 */
[----:B------:R-:W-:Y:S02]  /*d7a20*/  STL.64 [R1+0x1a90], R40 ;  /* 0x001a902801007387 */ /* 0x000fe40000100a00 */
[----:B------:R-:W-:Y:S06]  /*d7a30*/  STL.64 [R1+0x1a98], R42 ;  /* 0x001a982a01007387 */ /* 0x000fec0000100a00 */
        /* <DEDUP_REMOVED lines=49> */
[----:B------:R1:W-:Y:S01]  /*d7d50*/  STL.64 [R1+0x1e80], R32 ;  /* 0x001e802001007387 */ /* 0x0003e20000100a00 */
[----:B------:R2:W-:Y:S02]  /*d7d60*/  STL.64 [R1+0x1e88], R34 ;  /* 0x001e882201007387 */ /* 0x0005e40000100a00 */
[----:B------:R-:W3:Y:S11]  /*d7d70*/  LDL.LU R136, [R1+0x1780] ;  /* 0x0017800001887983 */ /* 0x000ef60000300800 */
[----:B------:R1:W-:Y:S01]  /*d7d80*/  STL.64 [R1+0x1e70], R16 ;  /* 0x001e701001007387 */ /* 0x0003e20000100a00 */
[----:B------:R1:W-:Y:S07]  /*d7d90*/  STL.64 [R1+0x1e78], R18 ;  /* 0x001e781201007387 */ /* 0x0003ee0000100a00 */
        /* <DEDUP_REMOVED lines=109> */
[C---:B--2---:R-:W-:Y:S08]  /*d8470*/  HMMA.1688.F32.TF32 R36, R224.reuse, R232, R44 ;  /* 0x000000e8e024723c */ /* 0x044ff0000008102c */
[C---:B---3--:R-:W-:Y:S08]  /*d8480*/  HMMA.1688.F32.TF32 R40, R224.reuse, R244, R40 ;  /* 0x000000f4e028723c */ /* 0x048ff00000081028 */
[C---:B------:R-:W-:Y:S11]  /*d8490*/  HMMA.1688.F32.TF32 R44, R224.reuse, R240, R48 ;  /* 0x000000f0e02c723c */ /* 0x040ff60000081030 */
[----:B------:R-:W-:Y:S04]  /*d84a0*/  @!UPT UIADD3 URZ, URZ, URZ, URZ ;  /* 0x0000003f3f3ff290 */ /* 0x000fe8000fffe03f */
[----:B------:R-:W-:Y:S01]  /*d84b0*/  STL.64 [R1+0x1a80], R40 ;  /* 0x001a802801007387 */ /* 0x000fe20000100a00 */
[----:B------:R1:W-:Y:S02]  /*d84c0*/  STL.64 [R1+0x1a88], R42 ;  /* 0x001a882a01007387 */ /* 0x0003e40000100a00 */
[----:B------:R-:W-:Y:S02]  /*d84d0*/  STL.64 [R1+0x1a70], R36 ;  /* 0x001a702401007387 */ /* 0x000fe40000100a00 */
[----:B------:R4:W-:Y:S01]  /*d84e0*/  STL.64 [R1+0x1a78], R38 ;  /* 0x001a782601007387 */ /* 0x0009e20000100a00 */
[----:B-1----:R-:W-:Y:S08]  /*d84f0*/  HMMA.1688.F32.TF32 R40, R224, R248, R52 ;  /* 0x000000f8e028723c */ /* 0x002ff00000081034 */
[C---:B----4-:R-:W-:Y:S01]  /*d8500*/  HMMA.1688.F32.TF32 R36, R12.reuse, R212, R56 ;  /* 0x000000d40c24723c */ /* 0x050fe20000081038 */
[----:B------:R-:W-:Y:S01]  /*d8510*/  STL.64 [R1+0x1a60], R44 ;  /* 0x001a602c01007387 */ /* 0x000fe20000100a00 */
[----:B------:R1:W-:Y:S06]  /*d8520*/  STL.64 [R1+0x1a68], R46 ;  /* 0x001a682e01007387 */ /* 0x0003ec0000100a00 */
[C---:B------:R-:W-:Y:S01]  /*d8530*/  HMMA.1688.F32.TF32 R16, R12.reuse, R124, R16 ;  /* 0x0000007c0c10723c */ /* 0x040fe20000081010 */
[----:B------:R-:W-:Y:S04]  /*d8540*/  LDS R224, [R2+0x10580] ;  /* 0x0105800002e07984 */ /* 0x000fe80000000800 */
[----:B------:R-:W-:Y:S04]  /*d8550*/  LDS R226, [R2+0x12580] ;  /* 0x0125800002e27984 */ /* 0x000fe80000000800 */
[----:B------:R-:W-:Y:S04]  /*d8560*/  LDS R225, [R0+0x10580] ;  /* 0x0105800000e17984 */ /* 0x000fe80000000800 */
[----:B------:R-:W2:Y:S01]  /*d8570*/  LDS R227, [R0+0x12580] ;  /* 0x0125800000e37984 */ /* 0x000ea20000000800 */
[C---:B-1----:R-:W-:Y:S03]  /*d8580*/  HMMA.1688.F32.TF32 R44, R12.reuse, R200, R60 ;  /* 0x000000c80c2c723c */ /* 0x042fe6000008103c */
[----:B------:R-:W-:Y:S01]  /*d8590*/  STL.64 [R1+0x1a50], R40 ;  /* 0x001a502801007387 */ /* 0x000fe20000100a00 */
[----:B------:R1:W-:Y:S02]  /*d85a0*/  STL.64 [R1+0x1a58], R42 ;  /* 0x001a582a01007387 */ /* 0x0003e40000100a00 */
[----:B------:R-:W-:Y:S02]  /*d85b0*/  STL.64 [R1+0x2030], R36 ;  /* 0x0020302401007387 */ /* 0x000fe40000100a00 */
[----:B------:R3:W-:Y:S01]  /*d85c0*/  STL.64 [R1+0x2038], R38 ;  /* 0x0020382601007387 */ /* 0x0007e20000100a00 */
[C---:B-1----:R-:W-:Y:S08]  /*d85d0*/  HMMA.1688.F32.TF32 R40, R12.reuse, R192, R64 ;  /* 0x000000c00c28723c */ /* 0x042ff00000081040 */
[C---:B---3--:R-:W-:Y:S08]  /*d85e0*/  HMMA.1688.F32.TF32 R36, R12.reuse, R28, R8 ;  /* 0x0000001c0c24723c */ /* 0x048ff00000081008 */
[C---:B------:R-:W-:Y:S01]  /*d85f0*/  HMMA.1688.F32.TF32 R8, R12.reuse, R168, R76 ;  /* 0x000000a80c08723c */ /* 0x040fe2000008104c */
[----:B------:R-:W-:Y:S01]  /*d8600*/  STL.64 [R1+0x2020], R44 ;  /* 0x0020202c01007387 */ /* 0x000fe20000100a00 */
[----:B------:R-:W-:Y:S05]  /*d8610*/  STL.64 [R1+0x2028], R46 ;  /* 0x0020282e01007387 */ /* 0x000fea0000100a00 */
[----:B------:R-:W-:Y:S01]  /*d8620*/  STL.64 [R1+0x2010], R40 ;  /* 0x0020102801007387 */ /* 0x000fe20000100a00 */
[----:B------:R-:W-:Y:S07]  /*d8630*/  STL.64 [R1+0x2018], R42 ;  /* 0x0020182a01007387 */ /* 0x000fee0000100a00 */
[----:B------:R-:W-:Y:S02]  /*d8640*/  STL.64 [R1+0x2000], R36 ;  /* 0x0020002401007387 */ /* 0x000fe40000100a00 */
[----:B------:R1:W-:Y:S01]  /*d8650*/  STL.64 [R1+0x2008], R38 ;  /* 0x0020082601007387 */ /* 0x0003e20000100a00 */
[----:B------:R-:W-:Y:S01]  /*d8660*/  STL.64 [R1+0x1ff0], R16 ;  /* 0x001ff01001007387 */ /* 0x000fe20000100a00 */
[----:B------:R3:W-:Y:S04]  /*d8670*/  STL.64 [R1+0x1ff8], R18 ;  /* 0x001ff81201007387 */ /* 0x0007e80000100a00 */
[----:B------:R-:W-:Y:S02]  /*d8680*/  STL.64 [R1+0x1fe0], R8 ;  /* 0x001fe00801007387 */ /* 0x000fe40000100a00 */
[----:B------:R4:W-:Y:S01]  /*d8690*/  STL.64 [R1+0x1fe8], R10 ;  /* 0x001fe80a01007387 */ /* 0x0009e20000100a00 */
[C---:B-1----:R-:W-:Y:S08]  /*d86a0*/  HMMA.1688.F32.TF32 R36, R12.reuse, R164, R80 ;  /* 0x000000a40c24723c */ /* 0x042ff00000081050 */
[C---:B---3--:R-:W-:Y:S08]  /*d86b0*/  HMMA.1688.F32.TF32 R16, R12.reuse, R160, R84 ;  /* 0x000000a00c10723c */ /* 0x048ff00000081054 */
        /* <DEDUP_REMOVED lines=43> */
[----:B------:R1:W-:Y:S01]  /*d8970*/  STL.64 [R1+0x20e0], R32 ;  /* 0x0020e02001007387 */ /* 0x0003e20000100a00 */
[----:B------:R3:W-:Y:S02]  /*d8980*/  STL.64 [R1+0x20e8], R34 ;  /* 0x0020e82201007387 */ /* 0x0007e40000100a00 */
[----:B------:R-:W4:Y:S11]  /*d8990*/  LDL.LU R136, [R1+0x1350] ;  /* 0x0013500001887983 */ /* 0x000f360000300800 */
[----:B------:R1:W-:Y:S01]  /*d89a0*/  STL.64 [R1+0x20d0], R16 ;  /* 0x0020d01001007387 */ /* 0x0003e20000100a00 */
[----:B------:R1:W-:Y:S07]  /*d89b0*/  STL.64 [R1+0x20d8], R18 ;  /* 0x0020d81201007387 */ /* 0x0003ee0000100a00 */
[----:B------:R1:W-:Y:S02]  /*d89c0*/  STL.64 [R1+0x20c0], R8 ;  /* 0x0020c00801007387 */ /* 0x0003e40000100a00 */
[----:B------:R1:W-:Y:S01]  /*d89d0*/  STL.64 [R1+0x20c8], R10 ;  /* 0x0020c80a01007387 */ /* 0x0003e20000100a00 */
        /* <DEDUP_REMOVED lines=41> */
[----:B---3--:R-:W3:Y:S02]  /*d8c70*/  LDL.LU R34, [R1+0x16a8] ;  /* 0x0016a80001227983 */ /* 0x008ee40000300800 */
        /* <DEDUP_REMOVED lines=82> */
[C---:B----4-:R-:W-:Y:S08]  /*d91a0*/  HMMA.1688.F32.TF32 R40, R12.reuse, R232, R64 ;  /* 0x000000e80c28723c */ /* 0x050ff00000081040 */
[C---:B-1----:R-:W-:Y:S08]  /*d91b0*/  HMMA.1688.F32.TF32 R36, R12.reuse, R240, R8 ;  /* 0x000000f00c24723c */ /* 0x042ff00000081008 */
[----:B------:R-:W-:Y:S01]  /*d91c0*/  HMMA.1688.F32.TF32 R8, R12, R248, R16 ;  /* 0x000000f80c08723c */ /* 0x000fe20000081010 */
[----:B------:R-:W-:Y:S01]  /*d91d0*/  STL.64 [R1+0x2060], R44 ;  /* 0x0020602c01007387 */ /* 0x000fe20000100a00 */
[----:B------:R-:W-:Y:S06]  /*d91e0*/  STL.64 [R1+0x2068], R46 ;  /* 0x0020682e01007387 */ /* 0x000fec0000100a00 */
[C---:B------:R-:W-:Y:S08]  /*d91f0*/  HMMA.1688.F32.TF32 R16, R224.reuse, R200, R80 ;  /* 0x000000c8e010723c */ /* 0x040ff00000081050 */
[C---:B------:R-:W-:Y:S01]  /*d9200*/  HMMA.1688.F32.TF32 R32, R224.reuse, R28, R32 ;  /* 0x0000001ce020723c */ /* 0x040fe20000081020 */
[----:B------:R-:W-:Y:S04]  /*d9210*/  LDS R12, [R2+0x10600] ;  /* 0x01060000020c7984 */ /* 0x000fe80000000800 */
[----:B------:R-:W-:Y:S04]  /*d9220*/  LDS R14, [R2+0x12600] ;  /* 0x01260000020e7984 */ /* 0x000fe80000000800 */
[----:B------:R-:W-:Y:S04]  /*d9230*/  LDS R13, [R0+0x10600] ;  /* 0x01060000000d7984 */ /* 0x000fe80000000800 */
[----:B------:R-:W1:Y:S04]  /*d9240*/  LDS R15, [R0+0x12600] ;  /* 0x01260000000f7984 */ /* 0x000e680000000800 */
[----:B------:R-:W-:Y:S01]  /*d9250*/  STL.64 [R1+0x2050], R40 ;  /* 0x0020502801007387 */ /* 0x000fe20000100a00 */
[----:B------:R-:W-:Y:S02]  /*d9260*/  STL.64 [R1+0x2058], R42 ;  /* 0x0020582a01007387 */ /* 0x000fe40000100a00 */
[----:B------:R-:W-:Y:S02]  /*d9270*/  STL.64 [R1+0x2040], R36 ;  /* 0x0020402401007387 */ /* 0x000fe40000100a00 */
[----:B------:R2:W-:Y:S01]  /*d9280*/  STL.64 [R1+0x2048], R38 ;  /* 0x0020482601007387 */ /* 0x0005e20000100a00 */
[----:B------:R-:W-:Y:S01]  /*d9290*/  STL.64 [R1+0x1fa0], R8 ;  /* 0x001fa00801007387 */ /* 0x000fe20000100a00 */
[----:B------:R3:W-:Y:S01]  /*d92a0*/  STL.64 [R1+0x1fa8], R10 ;  /* 0x001fa80a01007387 */ /* 0x0007e20000100a00 */
[C---:B--2---:R-:W-:Y:S08]  /*d92b0*/  HMMA.1688.F32.TF32 R36, R224.reuse, R212, R76 ;  /* 0x000000d4e024723c */ /* 0x044ff0000008104c */
[C---:B---3--:R-:W-:Y:S11]  /*d92c0*/  HMMA.1688.F32.TF32 R8, R224.reuse, R192, R84 ;  /* 0x000000c0e008723c */ /* 0x048ff60000081054 */
[----:B------:R-:W-:Y:S04]  /*d92d0*/  @!UPT UIADD3 URZ, URZ, URZ, URZ ;  /* 0x0000003f3f3ff290 */ /* 0x000fe8000fffe03f */
        /* <DEDUP_REMOVED lines=90> */
[----:B------:R-:W2:Y:S01]  /*d9880*/  LDL.LU R80, [R1+0x12c0] ;  /* 0x0012c00001507983 */ /* 0x000ea20000300800 */
[----:B------:R-:W2:Y:S01]  /*d9890*/  LDL.LU R81, [R1+0x12c4] ;  /* 0x0012c40001517983 */ /* 0x000ea20000300800 */
[----:B------:R-:W2:Y:S02]  /*d98a0*/  LDL.LU R82, [R1+0x12c8] ;  /* 0x0012c80001527983 */ /* 0x000ea40000300800 */
[----:B------:R-:W2:Y:S02]  /*d98b0*/  LDL.LU R83, [R1+0x12cc] ;  /* 0x0012cc0001537983 */ /* 0x000ea40000300800 */
        /* <DEDUP_REMOVED lines=53> */
[C---:B------:R-:W-:Y:S08]  /*d9c10*/  HMMA.1688.F32.TF32 R44, R224.reuse, R24, R56 ;  /* 0x00000018e02c723c */ /* 0x040ff00000081038 */
[C---:B---3--:R-:W-:Y:S08]  /*d9c20*/  HMMA.1688.F32.TF32 R36, R224.reuse, R88, R60 ;  /* 0x00000058e024723c */ /* 0x048ff0000008103c */
[C---:B------:R-:W-:Y:S01]  /*d9c30*/  HMMA.1688.F32.TF32 R8, R224.reuse, R20, R8 ;  /* 0x00000014e008723c */ /* 0x040fe20000081008 */
[----:B------:R-:W-:Y:S01]  /*d9c40*/  STL.64 [R1+0x28e0], R40 ;  /* 0x0028e02801007387 */ /* 0x000fe20000100a00 */
[----:B------:R1:W-:Y:S06]  /*d9c50*/  STL.64 [R1+0x28e8], R42 ;  /* 0x0028e82a01007387 */ /* 0x0003ec0000100a00 */
[C---:B-1----:R-:W-:Y:S01]  /*d9c60*/  HMMA.1688.F32.TF32 R40, R224.reuse, R96, R64 ;  /* 0x00000060e028723c */ /* 0x042fe20000081040 */
[----:B------:R-:W-:Y:S01]  /*d9c70*/  STL.64 [R1+0x28d0], R44 ;  /* 0x0028d02c01007387 */ /* 0x000fe20000100a00 */
[----:B------:R-:W-:Y:S05]  /*d9c80*/  STL.64 [R1+0x28d8], R46 ;  /* 0x0028d82e01007387 */ /* 0x000fea0000100a00 */
[----:B------:R-:W-:Y:S02]  /*d9c90*/  STL.64 [R1+0x28c0], R36 ;  /* 0x0028c02401007387 */ /* 0x000fe40000100a00 */
[----:B------:R1:W-:Y:S02]  /*d9ca0*/  STL.64 [R1+0x28c8], R38 ;  /* 0x0028c82601007387 */ /* 0x0003e40000100a00 */
[C---:B-1----:R-:W-:Y:S08]  /*d9cb0*/  HMMA.1688.F32.TF32 R36, R224.reuse, R184, R16 ;  /* 0x000000b8e024723c */ /* 0x042ff00000081010 */
[C---:B----4-:R-:W-:Y:S04]  /*d9cc0*/  HMMA.1688.F32.TF32 R16, R224.reuse, R204, R76 ;  /* 0x000000cce010723c */ /* 0x050fe8000008104c */
[----:B------:R-:W-:Y:S01]  /*d9cd0*/  STL.64 [R1+0x28b0], R40 ;  /* 0x0028b02801007387 */ /* 0x000fe20000100a00 */
[----:B------:R-:W-:Y:S02]  /*d9ce0*/  STL.64 [R1+0x28b8], R42 ;  /* 0x0028b82a01007387 */ /* 0x000fe40000100a00 */
[----:B------:R-:W-:Y:S02]  /*d9cf0*/  STL.64 [R1+0x28a0], R8 ;  /* 0x0028a00801007387 */ /* 0x000fe40000100a00 */
[----:B------:R1:W-:Y:S02]  /*d9d00*/  STL.64 [R1+0x28a8], R10 ;  /* 0x0028a80a01007387 */ /* 0x0003e40000100a00 */
[C---:B-1----:R-:W-:Y:S04]  /*d9d10*/  HMMA.1688.F32.TF32 R8, R224.reuse, R236, R80 ;  /* 0x000000ece008723c */ /* 0x042fe80000081050 */
        /* <DEDUP_REMOVED lines=17> */
[----:B-1----:R-:W-:Y:S06]  /*d9e30*/  HMMA.1688.F32.TF32 R8, R224, R248, R196 ;  /* 0x000000f8e008723c */ /* 0x002fec00000810c4 */
[----:B------:R-:W-:Y:S01]  /*d9e40*/  STL.64 [R1+0x2830], R32 ;  /* 0x0028302001007387 */ /* 0x000fe20000100a00 */
[----:B------:R1:W-:Y:S08]  /*d9e50*/  STL.64 [R1+0x2838], R34 ;  /* 0x0028382201007387 */ /* 0x0003f00000100a00 */
[----:B------:R-:W-:Y:S02]  /*d9e60*/  STL.64 [R1+0x2820], R16 ;  /* 0x0028201001007387 */ /* 0x000fe40000100a00 */
[----:B------:R2:W-:Y:S01]  /*d9e70*/  STL.64 [R1+0x2828], R18 ;  /* 0x0028281201007387 */ /* 0x0005e20000100a00 */
[----:B------:R-:W-:Y:S04]  /*d9e80*/  LDS R224, [R2+0x10680] ;  /* 0x0106800002e07984 */ /* 0x000fe80000000800 */
[----:B------:R-:W-:Y:S04]  /*d9e90*/  LDS R226, [R2+0x12680] ;  /* 0x0126800002e27984 */ /* 0x000fe80000000800 */
[----:B------:R-:W-:Y:S04]  /*d9ea0*/  LDS R225, [R0+0x10680] ;  /* 0x0106800000e17984 */ /* 0x000fe80000000800 */
[----:B------:R-:W3:Y:S01]  /*d9eb0*/  LDS R227, [R0+0x12680] ;  /* 0x0126800000e37984 */ /* 0x000ee20000000800 */
        /* <DEDUP_REMOVED lines=15> */
[----:B------:R-:W-:Y:S02]  /*d9fb0*/  STL.64 [R1+0x2be8], R34 ;  /* 0x002be82201007387 */ /* 0x000fe40000100a00 */
[----:B------:R-:W-:Y:S05]  /*d9fc0*/  STL.64 [R1+0x6808], R168 ;  /* 0x006808a801007387 */ /* 0x000fea0000100a00 */
[----:B------:R-:W-:Y:S01]  /*d9fd0*/  STL.64 [R1+0x2bd0], R16 ;  /* 0x002bd01001007387 */ /* 0x000fe20000100a00 */
[----:B------:R1:W-:Y:S02]  /*d9fe0*/  STL.64 [R1+0x2bd8], R18 ;  /* 0x002bd81201007387 */ /* 0x0003e40000100a00 */
[C---:B-1----:R-:W-:Y:S05]  /*d9ff0*/  HMMA.1688.F32.TF32 R16, R12.reuse, R164, R128 ;  /* 0x000000a40c10723c */ /* 0x042fea0000081080 */
[----:B------:R-:W-:Y:S01]  /*da000*/  STL.64 [R1+0x2bc0], R8 ;  /* 0x002bc00801007387 */ /* 0x000fe20000100a00 */
[----:B------:R1:W-:Y:S02]  /*da010*/  STL.64 [R1+0x2bc8], R10 ;  /* 0x002bc80a01007387 */ /* 0x0003e40000100a00 */
[C---:B-1----:R-:W-:Y:S01]  /*da020*/  HMMA.1688.F32.TF32 R8, R12.reuse, R160, R132 ;  /* 0x000000a00c08723c */ /* 0x042fe20000081084 */
[----:B------:R-:W-:Y:S11]  /*da030*/  STL.64 [R1+0x6800], R164 ;  /* 0x006800a401007387 */ /* 0x000ff60000100a00 */
[----:B------:R-:W-:Y:S03]  /*da040*/  @!UPT UIADD3 URZ, URZ, URZ, URZ ;  /* 0x0000003f3f3ff290 */ /* 0x000fe6000fffe03f */
[----:B------:R-:W-:Y:S02]  /*da050*/  STL.64 [R1+0x2bb0], R16 ;  /* 0x002bb01001007387 */ /* 0x000fe40000100a00 */
[----:B------:R-:W-:Y:S02]  /*da060*/  STL.64 [R1+0x2bb8], R18 ;  /* 0x002bb81201007387 */ /* 0x000fe40000100a00 */
[----:B------:R-:W-:Y:S01]  /*da070*/  STL.64 [R1+0x67f8], R162 ;  /* 0x0067f8a201007387 */ /* 0x000fe20000100a00 */
[----:B------:R-:W-:Y:S04]  /*da080*/  STL.64 [R1+0x67f0], R160 ;  /* 0x0067f0a001007387 */ /* 0x000fe80000100a00 */
[----:B------:R-:W-:Y:S01]  /*da090*/  STL.64 [R1+0x2ba0], R8 ;  /* 0x002ba00801007387 */ /* 0x000fe20000100a00 */
[----:B------:R1:W-:Y:S02]  /*da0a0*/  STL.64 [R1+0x2ba8], R10 ;  /* 0x002ba80a01007387 */ /* 0x0003e40000100a00 */
[C---:B-1----:R-:W-:Y:S11]  /*da0b0*/  HMMA.1688.F32.TF32 R8, R12.reuse, R156, R136 ;  /* 0x0000009c0c08723c */ /* 0x042ff60000081088 */
[----:B------:R-:W-:Y:S11]  /*da0c0*/  @!UPT UIADD3 URZ, URZ, URZ, URZ ;  /* 0x0000003f3f3ff290 */ /* 0x000ff6000fffe03f */
[----:B------:R-:W-:Y:S01]  /*da0d0*/  @!UPT UIADD3 URZ, URZ, URZ, URZ ;  /* 0x0000003f3f3ff290 */ /* 0x000fe2000fffe03f */
[----:B------:R-:W-:Y:S01]  /*da0e0*/  STL.64 [R1+0x2b90], R8 ;  /* 0x002b900801007387 */ /* 0x000fe20000100a00 */
[----:B------:R1:W-:Y:S02]  /*da0f0*/  STL.64 [R1+0x2b98], R10 ;  /* 0x002b980a01007387 */ /* 0x0003e40000100a00 */
[----:B------:R-:W2:Y:S01]  /*da100*/  LDL.LU R136, [R1+0x1130] ;  /* 0x0011300001887983 */ /* 0x000ea20000300800 */
[C---:B-1----:R-:W-:Y:S11]  /*da110*/  HMMA.1688.F32.TF32 R8, R12.reuse, R152, R148 ;  /* 0x000000980c08723c */ /* 0x042ff60000081094 */
[----:B------:R-:W-:Y:S11]  /*da120*/  @!UPT UIADD3 URZ, URZ, URZ, URZ ;  /* 0x0000003f3f3ff290 */ /* 0x000ff6000fffe03f */
[----:B------:R-:W-:Y:S01]  /*da130*/  @!UPT UIADD3 URZ, URZ, URZ, URZ ;  /* 0x0000003f3f3ff290 */ /* 0x000fe2000fffe03f */
[----:B------:R1:W-:Y:S01]  /*da140*/  STL.64 [R1+0x2d70], R8 ;  /* 0x002d700801007387 */ /* 0x0003e20000100a00 */
        /* <DEDUP_REMOVED lines=54> */
[----:B----4-:R-:W2:Y:S01]  /*da4b0*/  LDL.LU R10, [R1+0x11f8] ;  /* 0x0011f800010a7983 */ /* 0x010ea20000300800 */
        /* <DEDUP_REMOVED lines=52> */
[C---:B------:R-:W-:Y:S07]  /*da800*/  HMMA.1688.F32.TF32 R8, R12.reuse, R112, R8 ;  /* 0x000000700c08723c */ /* 0x040fee0000081008 */
[----:B------:R-:W-:Y:S01]  /*da810*/  STL.64 [R1+0x2d60], R44 ;  /* 0x002d602c01007387 */ /* 0x000fe20000100a00 */
[----:B------:R1:W-:Y:S07]  /*da820*/  STL.64 [R1+0x2d68], R46 ;  /* 0x002d682e01007387 */ /* 0x0003ee0000100a00 */
[----:B------:R-:W-:Y:S02]  /*da830*/  STL.64 [R1+0x2d50], R36 ;  /* 0x002d502401007387 */ /* 0x000fe40000100a00 */
[----:B------:R4:W-:Y:S01]  /*da840*/  STL.64 [R1+0x2d58], R38 ;  /* 0x002d582601007387 */ /* 0x0009e20000100a00 */
[----:B------:R-:W-:Y:S01]  /*da850*/  STL.64 [R1+0x2d40], R40 ;  /* 0x002d402801007387 */ /* 0x000fe20000100a00 */
[----:B------:R2:W-:Y:S01]  /*da860*/  STL.64 [R1+0x2d48], R42 ;  /* 0x002d482a01007387 */ /* 0x0005e20000100a00 */
[C---:B-1----:R-:W-:Y:S08]  /*da870*/  HMMA.1688.F32.TF32 R44, R12.reuse, R144, R56 ;  /* 0x000000900c2c723c */ /* 0x042ff00000081038 */
[C---:B----4-:R-:W-:Y:S08]  /*da880*/  HMMA.1688.F32.TF32 R36, R12.reuse, R140, R60 ;  /* 0x0000008c0c24723c */ /* 0x050ff0000008103c */
[C---:B--2---:R-:W-:Y:S07]  /*da890*/  HMMA.1688.F32.TF32 R40, R12.reuse, R172, R64 ;  /* 0x000000ac0c28723c */ /* 0x044fee0000081040 */
[----:B------:R-:W-:Y:S01]  /*da8a0*/  STL.64 [R1+0x2d30], R44 ;  /* 0x002d302c01007387 */ /* 0x000fe20000100a00 */
[----:B------:R-:W-:Y:S07]  /*da8b0*/  STL.64 [R1+0x2d38], R46 ;  /* 0x002d382e01007387 */ /* 0x000fee0000100a00 */
[----:B------:R-:W-:Y:S02]  /*da8c0*/  STL.64 [R1+0x2d20], R36 ;  /* 0x002d202401007387 */ /* 0x000fe40000100a00 */
[----:B------:R1:W-:Y:S06]  /*da8d0*/  STL.64 [R1+0x2d28], R38 ;  /* 0x002d282601007387 */ /* 0x0003ec0000100a00 */
[----:B------:R-:W-:Y:S01]  /*da8e0*/  STL.64 [R1+0x2d10], R40 ;  /* 0x002d102801007387 */ /* 0x000fe20000100a00 */
[----:B------:R-:W-:Y:S02]  /*da8f0*/  STL.64 [R1+0x2d18], R42 ;  /* 0x002d182a01007387 */ /* 0x000fe40000100a00 */
[----:B------:R-:W-:Y:S02]  /*da900*/  STL.64 [R1+0x2d00], R8 ;  /* 0x002d000801007387 */ /* 0x000fe40000100a00 */
[----:B------:R2:W-:Y:S01]  /*da910*/  STL.64 [R1+0x2d08], R10 ;  /* 0x002d080a01007387 */ /* 0x0005e20000100a00 */
[C---:B-1----:R-:W-:Y:S08]  /*da920*/  HMMA.1688.F32.TF32 R36, R12.reuse, R108, R16 ;  /* 0x0000006c0c24723c */ /* 0x042ff00000081010 */
[C---:B------:R-:W-:Y:S08]  /*da930*/  HMMA.1688.F32.TF32 R16, R12.reuse, R104, R76 ;  /* 0x000000680c10723c */ /* 0x040ff0000008104c */
[C---:B--2---:R-:W-:Y:S07]  /*da940*/  HMMA.1688.F32.TF32 R8, R12.reuse, R24, R80 ;  /* 0x000000180c08723c */ /* 0x044fee0000081050 */
[----:B------:R-:W-:Y:S01]  /*da950*/  STL.64 [R1+0x2cf0], R36 ;  /* 0x002cf02401007387 */ /* 0x000fe20000100a00 */
[----:B------:R1:W-:Y:S07]  /*da960*/  STL.64 [R1+0x2cf8], R38 ;  /* 0x002cf82601007387 */ /* 0x0003ee0000100a00 */
[----:B------:R-:W-:Y:S02]  /*da970*/  STL.64 [R1+0x2ce0], R16 ;  /* 0x002ce01001007387 */ /* 0x000fe40000100a00 */
[----:B------:R2:W-:Y:S06]  /*da980*/  STL.64 [R1+0x2ce8], R18 ;  /* 0x002ce81201007387 */ /* 0x0005ec0000100a00 */
[----:B------:R-:W-:Y:S01]  /*da990*/  STL.64 [R1+0x2cd0], R8 ;  /* 0x002cd00801007387 */ /* 0x000fe20000100a00 */
[----:B------:R3:W-:Y:S01]  /*da9a0*/  STL.64 [R1+0x2cd8], R10 ;  /* 0x002cd80a01007387 */ /* 0x0007e20000100a00 */
[C---:B-1----:R-:W-:Y:S08]  /*da9b0*/  HMMA.1688.F32.TF32 R36, R12.reuse, R88, R84 ;  /* 0x000000580c24723c */ /* 0x042ff00000081054 */
[C---:B--2---:R-:W-:Y:S08]  /*da9c0*/  HMMA.1688.F32.TF32 R16, R12.reuse, R96, R32 ;  /* 0x000000600c10723c */ /* 0x044ff00000081020 */
[C---:B---3--:R-:W-:Y:S08]  /*da9d0*/  HMMA.1688.F32.TF32 R8, R12.reuse, R20, R92 ;  /* 0x000000140c08723c */ /* 0x048ff0000008105c */
[C---:B------:R-:W-:Y:S01]  /*da9e0*/  HMMA.1688.F32.TF32 R32, R12.reuse, R184, R100 ;  /* 0x000000b80c20723c */ /* 0x040fe20000081064 */
[----:B------:R-:W-:Y:S01]  /*da9f0*/  STL.64 [R1+0x2cc0], R36 ;  /* 0x002cc02401007387 */ /* 0x000fe20000100a00 */
[----:B------:R-:W-:Y:S05]  /*daa00*/  STL.64 [R1+0x2cc8], R38 ;  /* 0x002cc82601007387 */ /* 0x000fea0000100a00 */
[----:B------:R-:W-:Y:S02]  /*daa10*/  STL.64 [R1+0x2cb0], R16 ;  /* 0x002cb01001007387 */ /* 0x000fe40000100a00 */
[----:B------:R1:W-:Y:S06]  /*daa20*/  STL.64 [R1+0x2cb8], R18 ;  /* 0x002cb81201007387 */ /* 0x0003ec0000100a00 */
        /* <DEDUP_REMOVED lines=32> */
[C---:B--2---:R-:W-:Y:S08]  /*dac30*/  HMMA.1688.F32.TF32 R8, R224.reuse, R212, R128 ;  /* 0x000000d4e008723c */ /* 0x044ff00000081080 */
[C---:B------:R-:W-:Y:S08]  /*dac40*/  HMMA.1688.F32.TF32 R32, R224.reuse, R200, R132 ;  /* 0x000000c8e020723c */ /* 0x040ff00000081084 */
[C---:B------:R-:W-:Y:S07]  /*dac50*/  HMMA.1688.F32.TF32 R16, R224.reuse, R192, R136 ;  /* 0x000000c0e010723c */ /* 0x040fee0000081088 */
[----:B------:R-:W-:Y:S01]  /*dac60*/  STL.64 [R1+0x2e10], R8 ;  /* 0x002e100801007387 */ /* 0x000fe20000100a00 */
[----:B------:R2:W-:Y:S02]  /*dac70*/  STL.64 [R1+0x2e18], R10 ;  /* 0x002e180a01007387 */ /* 0x0005e40000100a00 */
[C---:B--2---:R-:W-:Y:S05]  /*dac80*/  HMMA.1688.F32.TF32 R8, R224.reuse, R28, R148 ;  /* 0x0000001ce008723c */ /* 0x044fea0000081094 */
[----:B------:R2:W-:Y:S01]  /*dac90*/  STL.64 [R1+0x2e00], R32 ;  /* 0x002e002001007387 */ /* 0x0005e20000100a00 */
[----:B------:R3:W-:Y:S02]  /*daca0*/  STL.64 [R1+0x2e08], R34 ;  /* 0x002e082201007387 */ /* 0x0007e40000100a00 */
[----:B------:R-:W4:Y:S05]  /*dacb0*/  LDL.LU R136, [R1+0x490] ;  /* 0x0004900001887983 */ /* 0x000f2a0000300800 */
[----:B------:R1:W-:Y:S01]  /*dacc0*/  STL.64 [R1+0x2df0], R16 ;  /* 0x002df01001007387 */ /* 0x0003e20000100a00 */
[----:B------:R1:W-:Y:S09]  /*dacd0*/  STL.64 [R1+0x2df8], R18 ;  /* 0x002df81201007387 */ /* 0x0003f20000100a00 */
[----:B------:R1:W-:Y:S01]  /*dace0*/  STL.64 [R1+0x2de0], R8 ;  /* 0x002de00801007387 */ /* 0x0003e20000100a00 */
[----:B------:R1:W-:Y:S02]  /*dacf0*/  STL.64 [R1+0x2de8], R10 ;  /* 0x002de80a01007387 */ /* 0x0003e40000100a00 */
        /* <DEDUP_REMOVED lines=39> */
[----:B--2---:R-:W2:Y:S02]  /*daf70*/  LDL.LU R32, [R1+0x1010] ;  /* 0x0010100001207983 */ /* 0x004ea40000300800 */
        /* <DEDUP_REMOVED lines=11> */
[----:B-1----:R-:W2:Y:S02]  /*db030*/  LDL.LU R16, [R1+0x1050] ;  /* 0x0010500001107983 */ /* 0x002ea40000300800 */
        /* <DEDUP_REMOVED lines=71> */
[C---:B--2---:R-:W-:Y:S11]  /*db4b0*/  HMMA.1688.F32.TF32 R168, R224.reuse, R124, R168 ;  /* 0x0000007ce0a8723c */ /* 0x044ff600000810a8 */
[----:B------:R-:W-:Y:S11]  /*db4c0*/  @!UPT UIADD3 URZ, URZ, URZ, URZ ;  /* 0x0000003f3f3ff290 */ /* 0x000ff6000fffe03f */
[----:B------:R-:W-:Y:S01]  /*db4d0*/  @!UPT UIADD3 URZ, URZ, URZ, URZ ;  /* 0x0000003f3f3ff290 */ /* 0x000fe2000fffe03f */
[----:B------:R1:W-:Y:S01]  /*db4e0*/  STL.64 [R1+0x2dd0], R168 ;  /* 0x002dd0a801007387 */ /* 0x0003e20000100a00 */
[----:B------:R-:W-:Y:S03]  /*db4f0*/  STL.64 [R1+0x2dd8], R170 ;  /* 0x002dd8aa01007387 */ /* 0x000fe60000100a00 */
[----:B-1----:R-:W2:Y:S02]  /*db500*/  LDL.LU.64 R168, [R1+0x6808] ;  /* 0x0068080001a87983 */ /* 0x002ea40000300a00 */
[C---:B--2---:R-:W-:Y:S11]  /*db510*/  HMMA.1688.F32.TF32 R164, R224.reuse, R168, R164 ;  /* 0x000000a8e0a4723c */ /* 0x044ff600000810a4 */
[----:B------:R-:W-:Y:S11]  /*db520*/  @!UPT UIADD3 URZ, URZ, URZ, URZ ;  /* 0x0000003f3f3ff290 */ /* 0x000ff6000fffe03f */
[----:B------:R-:W-:Y:S01]  /*db530*/  @!UPT UIADD3 URZ, URZ, URZ, URZ ;  /* 0x0000003f3f3ff290 */ /* 0x000fe2000fffe03f */
[----:B------:R1:W-:Y:S01]  /*db540*/  STL.64 [R1+0x2dc0], R164 ;  /* 0x002dc0a401007387 */ /* 0x0003e20000100a00 */
[----:B------:R-:W-:Y:S03]  /*db550*/  STL.64 [R1+0x2dc8], R166 ;  /* 0x002dc8a601007387 */ /* 0x000fe60000100a00 */
[----:B-1----:R-:W3:Y:S02]  /*db560*/  LDL.LU.64 R164, [R1+0x6800] ;  /* 0x0068000001a47983 */ /* 0x002ee40000300a00 */
[C---:B---3--:R-:W-:Y:S11]  /*db570*/  HMMA.1688.F32.TF32 R160, R224.reuse, R164, R160 ;  /* 0x000000a4e0a0723c */ /* 0x048ff600000810a0 */
        /* <DEDUP_REMOVED lines=25> */
[----:B------:R-:W2:Y:S02]  /*db710*/  LDL.LU.64 R36, [R1+0x67e0] ;  /* 0x0067e00001247983 */ /* 0x000ea40000300a00 */
        /* <DEDUP_REMOVED lines=45> */
[----:B------:R4:W-:Y:S01]  /*db9f0*/  STL.64 [R1+0x3038], R82 ;  /* 0x0030385201007387 */ /* 0x0009e20000100a00 */
[----:B------:R-:W-:Y:S01]  /*dba00*/  STL.64 [R1+0x2ec0], R32 ;  /* 0x002ec02001007387 */ /* 0x000fe20000100a00 */
[----:B------:R1:W-:Y:S01]  /*dba10*/  STL.64 [R1+0x2ec8], R34 ;  /* 0x002ec82201007387 */ /* 0x0003e20000100a00 */
[C---:B----4-:R-:W-:Y:S08]  /*dba20*/  HMMA.1688.F32.TF32 R80, R224.reuse, R96, R92 ;  /* 0x00000060e050723c */ /* 0x050ff0000008105c */
[C---:B-1----:R-:W-:Y:S08]  /*dba30*/  HMMA.1688.F32.TF32 R32, R224.reuse, R20, R100 ;  /* 0x00000014e020723c */ /* 0x042ff00000081064 */
[C---:B------:R-:W-:Y:S07]  /*dba40*/  HMMA.1688.F32.TF32 R92, R224.reuse, R184, R176 ;  /* 0x000000b8e05c723c */ /* 0x040fee00000810b0 */
        /* <DEDUP_REMOVED lines=116> */
[C---:B----4-:R-:W-:Y:S08]  /*dc190*/  HMMA.1688.F32.TF32 R224, R12.reuse, R124, R224 ;  /* 0x0000007c0ce0723c */ /* 0x050ff000000810e0 */
[C---:B--2---:R-:W-:Y:S08]  /*dc1a0*/  HMMA.1688.F32.TF32 R80, R12.reuse, R28, R80 ;  /* 0x0000001c0c50723c */ /* 0x044ff00000081050 */
[C---:B------:R-:W-:Y:S11]  /*dc1b0*/  HMMA.1688.F32.TF32 R32, R12.reuse, R168, R32 ;  /* 0x000000a80c20723c */ /* 0x040ff60000081020 */
[----:B------:R-:W-:Y:S04]  /*dc1c0*/  @!UPT UIADD3 URZ, URZ, URZ, URZ ;  /* 0x0000003f3f3ff290 */ /* 0x000fe8000fffe03f */
[----:B------:R-:W-:Y:S01]  /*dc1d0*/  STL.64 [R1+0x32b0], R80 ;  /* 0x0032b05001007387 */ /* 0x000fe20000100a00 */
[----:B------:R1:W-:Y:S03]  /*dc1e0*/  STL.64 [R1+0x32b8], R82 ;  /* 0x0032b85201007387 */ /* 0x0003e60000100a00 */
[----:B-1----:R-:W2:Y:S01]  /*dc1f0*/  LDL.LU.64 R82, [R1+0x6728] ;  /* 0x0067280001527983 */ /* 0x002ea20000300a00 */
[----:B------:R-:W4:Y:S02]  /*dc200*/  LDL.LU.64 R80, [R1+0x6720] ;  /* 0x0067200001507983 */ /* 0x000f240000300a00 */
[----:B------:R-:W-:Y:S02]  /*dc210*/  STL.64 [R1+0x32a0], R224 ;  /* 0x0032a0e001007387 */ /* 0x000fe40000100a00 */
[----:B------:R1:W-:Y:S01]  /*dc220*/  STL.64 [R1+0x32a8], R226 ;  /* 0x0032a8e201007387 */ /* 0x0003e20000100a00 */
[----:B------:R-:W-:Y:S01]  /*dc230*/  STL.64 [R1+0x3290], R32 ;  /* 0x0032902001007387 */ /* 0x000fe20000100a00 */
[----:B------:R3:W-:Y:S01]  /*dc240*/  STL.64 [R1+0x3298], R34 ;  /* 0x0032982201007387 */ /* 0x0007e20000100a00 */
[C---:B-1----:R-:W-:Y:S08]  /*dc250*/  HMMA.1688.F32.TF32 R224, R12.reuse, R164, R92 ;  /* 0x000000a40ce0723c */ /* 0x042ff0000008105c */
[C---:B------:R-:W-:Y:S08]  /*dc260*/  HMMA.1688.F32.TF32 R92, R12.reuse, R160, R100 ;  /* 0x000000a00c5c723c */ /* 0x040ff00000081064 */
[C---:B---3--:R-:W-:Y:S07]  /*dc270*/  HMMA.1688.F32.TF32 R32, R12.reuse, R156, R176 ;  /* 0x0000009c0c20723c */ /* 0x048fee00000810b0 */
[----:B------:R-:W-:Y:S01]  /*dc280*/  STL.64 [R1+0x3280], R224 ;  /* 0x003280e001007387 */ /* 0x000fe20000100a00 */
[----:B------:R-:W-:Y:S07]  /*dc290*/  STL.64 [R1+0x3288], R226 ;  /* 0x003288e201007387 */ /* 0x000fee0000100a00 */
[----:B------:R-:W-:Y:S02]  /*dc2a0*/  STL.64 [R1+0x3270], R92 ;  /* 0x0032705c01007387 */ /* 0x000fe40000100a00 */
[----:B------:R-:W-:Y:S06]  /*dc2b0*/  STL.64 [R1+0x3278], R94 ;  /* 0x0032785e01007387 */ /* 0x000fec0000100a00 */
[----:B------:R-:W-:Y:S01]  /*dc2c0*/  STL.64 [R1+0x3260], R32 ;  /* 0x0032602001007387 */ /* 0x000fe20000100a00 */
[----:B------:R1:W-:Y:S01]  /*dc2d0*/  STL.64 [R1+0x3268], R34 ;  /* 0x0032682201007387 */ /* 0x0003e20000100a00 */
[----:B------:R-:W-:Y:S01]  /*dc2e0*/  HMMA.1688.F32.TF32 R100, R12, R68, R216 ;  /* 0x000000440c64723c */ /* 0x000fe200000810d8 */
[----:B------:R-:W-:-:S02]  /*dc2f0*/  MOV R70, R211 ;  /* 0x000000d300467202 */ /* 0x000fc40000000f00 */
[----:B------:R-:W-:Y:S01]  /*dc300*/  MOV R7, R108 ;  /* 0x0000006c00077202 */ /* 0x000fe20000000f00 */
[----:B------:R-:W-:Y:S01]  /*dc310*/  IMAD.MOV.U32 R6, RZ, RZ, R109 ;  /* 0x000000ffff067224 */ /* 0x000fe200078e006d */
[----:B------:R-:W-:Y:S04]  /*dc320*/  LDS R224, [R2+0x10780] ;  /* 0x0107800002e07984 */ /* 0x000fe80000000800 */
[----:B------:R-:W-:Y:S04]  /*dc330*/  LDS R226, [R2+0x12780] ;  /* 0x0127800002e27984 */ /* 0x000fe80000000800 */
[----:B------:R-:W-:Y:S04]  /*dc340*/  LDS R225, [R0+0x10780] ;  /* 0x0107800000e17984 */ /* 0x000fe80000000800 */
[----:B------:R-:W3:Y:S01]  /*dc350*/  LDS R227, [R0+0x12780] ;  /* 0x0127800000e37984 */ /* 0x000ee20000000800 */
        /* <DEDUP_REMOVED lines=21> */
[C---:B-1----:R-:W-:Y:S11]  /*dc4b0*/  HMMA.1688.F32.TF32 R32, R12.reuse, R112, R116 ;  /* 0x000000700c20723c */ /* 0x042ff60000081074 */
[----:B------:R-:W-:Y:S11]  /*dc4c0*/  @!UPT UIADD3 URZ, URZ, URZ, URZ ;  /* 0x0000003f3f3ff290 */ /* 0x000ff6000fffe03f */
[----:B------:R-:W-:Y:S01]  /*dc4d0*/  @!UPT UIADD3 URZ, URZ, URZ, URZ ;  /* 0x0000003f3f3ff290 */ /* 0x000fe2000fffe03f */
        /* <DEDUP_REMOVED lines=12> */
[----:B-1----:R-:W-:Y:S01]  /*dc5a0*/  HMMA.1688.F32.TF32 R32, R12, R24, R128 ;  /* 0x000000180c20723c */ /* 0x002fe20000081080 */
[----:B------:R-:W-:Y:S02]  /*dc5b0*/  IMAD.MOV.U32 R132, RZ, RZ, R24 ;  /* 0x000000ffff847224 */ /* 0x000fe400078e0018 */
[----:B------:R-:W-:Y:S02]  /*dc5c0*/  IMAD.MOV.U32 R133, RZ, RZ, R25 ;  /* 0x000000ffff857224 */ /* 0x000fe400078e0019 */
[----:B------:R-:W-:Y:S01]  /*dc5d0*/  IMAD.MOV.U32 R134, RZ, RZ, R172 ;  /* 0x000000ffff867224 */ /* 0x000fe200078e00ac */
[----:B------:R-:W-:Y:S11]  /*dc5e0*/  MOV R135, R173 ;  /* 0x000000ad00877202 */ /* 0x000ff60000000f00 */
[----:B------:R-:W-:Y:S06]  /*dc5f0*/  @!UPT UIADD3 URZ, URZ, URZ, URZ ;  /* 0x0000003f3f3ff290 */ /* 0x000fec000fffe03f */
        /* <DEDUP_REMOVED lines=25> */
[----:B------:R-:W-:Y:S01]  /*dc790*/  MOV R148, R208 ;  /* 0x000000d000947202 */ /* 0x000fe20000000f00 */
[----:B------:R-:W2:Y:S02]  /*dc7a0*/  LDL.LU R183, [R1+0xe8c] ;  /* 0x000e8c0001b77983 */ /* 0x000ea40000300800 */
[----:B------:R-:W-:Y:S01]  /*dc7b0*/  IMAD.MOV.U32 R149, RZ, RZ, R209 ;  /* 0x000000ffff957224 */ /* 0x000fe200078e00d1 */
        /* <DEDUP_REMOVED lines=12> */
[----:B-1----:R-:W2:Y:S01]  /*dc880*/  LDL.LU R32, [R1+0xf10] ;  /* 0x000f100001207983 */ /* 0x002ea20000300800 */
[----:B------:R-:W2:Y:S02]  /*dc890*/  LDL.LU R33, [R1+0xf14] ;  /* 0x000f140001217983 */ /* 0x000ea40000300800 */
[----:B---3--:R-:W2:Y:S02]  /*dc8a0*/  LDL.LU R34, [R1+0xf18] ;  /* 0x000f180001227983 */ /* 0x008ea40000300800 */
[----:B------:R-:W2:Y:S01]  /*dc8b0*/  LDL.LU R35, [R1+0xf1c] ;  /* 0x000f1c0001237983 */ /* 0x000ea20000300800 */
        /* <DEDUP_REMOVED lines=23> */
[----:B------:R-:W-:Y:S01]  /*dca30*/  IMAD.MOV.U32 R136, RZ, RZ, R104 ;  /* 0x000000ffff887224 */ /* 0x000fe200078e0068 */
[----:B------:R-:W4:Y:S01]  /*dca40*/  LDL.LU R111, [R1+0x2ac] ;  /* 0x0002ac00016f7983 */ /* 0x000f220000300800 */
[----:B------:R-:W-:Y:S01]  /*dca50*/  MOV R137, R105 ;  /* 0x0000006900897202 */ /* 0x000fe20000000f00 */
[----:B------:R-:W4:Y:S02]  /*dca60*/  LDL.LU R104, [R1+0x460] ;  /* 0x0004600001687983 */ /* 0x000f240000300800 */
[----:B------:R-:W4:Y:S01]  /*dca70*/  LDL.LU R105, [R1+0x464] ;  /* 0x0004640001697983 */ /* 0x000f220000300800 */
[----:B------:R-:W4:Y:S01]  /*dca80*/  LDL.LU R106, [R1+0x468] ;  /* 0x00046800016a7983 */ /* 0x000f220000300800 */
[----:B------:R-:W4:Y:S02]  /*dca90*/  LDL.LU R107, [R1+0x46c] ;  /* 0x00046c00016b7983 */ /* 0x000f240000300800 */
[----:B------:R-:W4:Y:S02]  /*dcaa0*/  LDL.LU R120, [R1+0x130] ;  /* 0x0001300001787983 */ /* 0x000f240000300800 */
[----:B------:R-:W4:Y:S01]  /*dcab0*/  LDL.LU R121, [R1+0x134] ;  /* 0x0001340001797983 */ /* 0x000f220000300800 */
[----:B------:R-:W4:Y:S01]  /*dcac0*/  LDL.LU R122, [R1+0x138] ;  /* 0x00013800017a7983 */ /* 0x000f220000300800 */
[----:B------:R-:W4:Y:S01]  /*dcad0*/  LDL.LU R123, [R1+0x13c] ;  /* 0x00013c00017b7983 */ /* 0x000f220000300800 */
        /* <DEDUP_REMOVED lines=10> */
[C---:B--2---:R-:W-:Y:S08]  /*dcb80*/  HMMA.1688.F32.TF32 R32, R12.reuse, R88, R32 ;  /* 0x000000580c20723c */ /* 0x044ff00000081020 */
[C---:B---3--:R-:W-:Y:S08]  /*dcb90*/  HMMA.1688.F32.TF32 R92, R12.reuse, R96, R92 ;  /* 0x000000600c5c723c */ /* 0x048ff0000008105c */
[C---:B------:R-:W-:Y:S08]  /*dcba0*/  HMMA.1688.F32.TF32 R100, R12.reuse, R20, R100 ;  /* 0x000000140c64723c */ /* 0x040ff00000081064 */
[C---:B------:R-:W-:Y:S08]  /*dcbb0*/  HMMA.1688.F32.TF32 R176, R12.reuse, R184, R176 ;  /* 0x000000b80cb0723c */ /* 0x040ff000000810b0 */
[C---:B----4-:R-:W-:Y:S08]  /*dcbc0*/  HMMA.1688.F32.TF32 R196, R12.reuse, R204, R196 ;  /* 0x000000cc0cc4723c */ /* 0x050ff000000810c4 */
[C---:B------:R-:W-:Y:S01]  /*dcbd0*/  HMMA.1688.F32.TF32 R216, R12.reuse, R236, R216 ;  /* 0x000000ec0cd8723c */ /* 0x040fe200000810d8 */
[----:B------:R-:W-:Y:S01]  /*dcbe0*/  STL.64 [R1+0x3390], R32 ;  /* 0x0033902001007387 */ /* 0x000fe20000100a00 */
[----:B------:R1:W-:Y:S06]  /*dcbf0*/  STL.64 [R1+0x3398], R34 ;  /* 0x0033982201007387 */ /* 0x0003ec0000100a00 */
[C---:B------:R-:W-:Y:S01]  /*dcc00*/  HMMA.1688.F32.TF32 R220, R12.reuse, R228, R220 ;  /* 0x000000e40cdc723c */ /* 0x040fe200000810dc */
[----:B-1----:R-:W2:Y:S01]  /*dcc10*/  LDL.LU.64 R34, [R1+0x6718] ;  /* 0x0067180001227983 */ /* 0x002ea20000300a00 */
[----:B------:R-:W2:Y:S02]  /*dcc20*/  LDL.LU.64 R32, [R1+0x6710] ;  /* 0x0067100001207983 */ /* 0x000ea40000300a00 */
[----:B------:R-:W3:Y:S02]  /*dcc30*/  LDL.LU.64 R90, [R1+0x6708] ;  /* 0x00670800015a7983 */ /* 0x000ee40000300a00 */
[----:B------:R-:W3:Y:S01]  /*dcc40*/  LDL.LU.64 R88, [R1+0x6700] ;  /* 0x0067000001587983 */ /* 0x000ee20000300a00 */
[----:B------:R-:W-:Y:S01]  /*dcc50*/  STL.64 [R1+0x3380], R92 ;  /* 0x0033805c01007387 */ /* 0x000fe20000100a00 */
[----:B------:R1:W-:Y:S01]  /*dcc60*/  STL.64 [R1+0x3388], R94 ;  /* 0x0033885e01007387 */ /* 0x0003e20000100a00 */
[C---:B------:R-:W-:Y:S02]  /*dcc70*/  HMMA.1688.F32.TF32 R208, R12.reuse, R4, R208 ;  /* 0x000000040cd0723c */ /* 0x040fe400000810d0 */
[----:B-1----:R-:W4:Y:S01]  /*dcc80*/  LDL.LU.64 R94, [R1+0x66f8] ;  /* 0x0066f800015e7983 */ /* 0x002f220000300a00 */
[----:B------:R-:W4:Y:S02]  /*dcc90*/  LDL.LU.64 R92, [R1+0x66f0] ;  /* 0x0066f000015c7983 */ /* 0x000f240000300a00 */
[----:B------:R-:W2:Y:S02]  /*dcca0*/  LDL.LU.64 R98, [R1+0x66e8] ;  /* 0x0066e80001627983 */ /* 0x000ea40000300a00 */
[----:B------:R-:W2:Y:S01]  /*dccb0*/  LDL.LU.64 R96, [R1+0x66e0] ;  /* 0x0066e00001607983 */ /* 0x000ea20000300a00 */
[----:B------:R-:W-:Y:S01]  /*dccc0*/  STL.64 [R1+0x3370], R100 ;  /* 0x0033706401007387 */ /* 0x000fe20000100a00 */
[----:B------:R1:W-:Y:S01]  /*dccd0*/  STL.64 [R1+0x3378], R102 ;  /* 0x0033786601007387 */ /* 0x0003e20000100a00 */
[C---:B------:R-:W-:Y:S08]  /*dcce0*/  HMMA.1688.F32.TF32 R188, R12.reuse, R244, R188 ;  /* 0x000000f40cbc723c */ /* 0x040ff000000810bc */
[C---:B------:R-:W-:Y:S01]  /*dccf0*/  HMMA.1688.F32.TF32 R180, R12.reuse, R232, R180 ;  /* 0x000000e80cb4723c */ /* 0x040fe200000810b4 */
[----:B-1----:R-:W2:Y:S01]  /*dcd00*/  LDL.LU.64 R102, [R1+0x66d8] ;  /* 0x0066d80001667983 */ /* 0x002ea20000300a00 */
[----:B------:R-:W2:Y:S02]  /*dcd10*/  LDL.LU.64 R100, [R1+0x66d0] ;  /* 0x0066d00001647983 */ /* 0x000ea40000300a00 */
[----:B------:R-:W2:Y:S02]  /*dcd20*/  LDL.LU.64 R22, [R1+0x66c8] ;  /* 0x0066c80001167983 */ /* 0x000ea40000300a00 */
[----:B------:R-:W2:Y:S01]  /*dcd30*/  LDL.LU.64 R20, [R1+0x66c0] ;  /* 0x0066c00001147983 */ /* 0x000ea20000300a00 */
[----:B------:R-:W-:Y:S01]  /*dcd40*/  STL.64 [R1+0x3360], R176 ;  /* 0x003360b001007387 */ /* 0x000fe20000100a00 */
[----:B------:R1:W-:Y:S01]  /*dcd50*/  STL.64 [R1+0x3368], R178 ;  /* 0x003368b201007387 */ /* 0x0003e20000100a00 */
[C---:B------:R-:W-:Y:S02]  /*dcd60*/  HMMA.1688.F32.TF32 R172, R12.reuse, R240, R172 ;  /* 0x000000f00cac723c */ /* 0x040fe400000810ac */
[----:B-1----:R-:W2:Y:S01]  /*dcd70*/  LDL.LU.64 R178, [R1+0x66b8] ;  /* 0x0066b80001b27983 */ /* 0x002ea20000300a00 */
[----:B------:R-:W2:Y:S02]  /*dcd80*/  LDL.LU.64 R176, [R1+0x66b0] ;  /* 0x0066b00001b07983 */ /* 0x000ea40000300a00 */
[----:B------:R-:W2:Y:S02]  /*dcd90*/  LDL.LU.64 R186, [R1+0x66a8] ;  /* 0x0066a80001ba7983 */ /* 0x000ea40000300a00 */
[----:B------:R-:W2:Y:S01]  /*dcda0*/  LDL.LU.64 R184, [R1+0x66a0] ;  /* 0x0066a00001b87983 */ /* 0x000ea20000300a00 */
[----:B------:R-:W-:Y:S01]  /*dcdb0*/  STL.64 [R1+0x3350], R196 ;  /* 0x003350c401007387 */ /* 0x000fe20000100a00 */
[----:B------:R1:W-:Y:S01]  /*dcdc0*/  STL.64 [R1+0x3358], R198 ;  /* 0x003358c601007387 */ /* 0x0003e20000100a00 */
[----:B------:R-:W-:Y:S08]  /*dcdd0*/  HMMA.1688.F32.TF32 R12, R12, R248, R24 ;  /* 0x000000f80c0c723c */ /* 0x000ff00000081018 */
        /* <DEDUP_REMOVED lines=10> */
[----:B------:R-:W-:Y:S02]  /*dce80*/  STL.64 [R1+0x3330], R220 ;  /* 0x003330dc01007387 */ /* 0x000fe40000100a00 */
[----:B------:R1:W-:Y:S01]  /*dce90*/  STL.64 [R1+0x3338], R222 ;  /* 0x003338de01007387 */ /* 0x0003e20000100a00 */
[C---:B------:R-:W-:Y:S01]  /*dcea0*/  HMMA.1688.F32.TF32 R112, R224.reuse, R192, R112 ;  /* 0x000000c0e070723c */ /* 0x040fe20000081070 */
[----:B-1----:R-:W2:Y:S01]  /*dceb0*/  LDL.LU.64 R222, [R1+0x6668] ;  /* 0x0066680001de7983 */ /* 0x002ea20000300a00 */
[----:B------:R-:W2:Y:S02]  /*dcec0*/  LDL.LU.64 R220, [R1+0x6660] ;  /* 0x0066600001dc7983 */ /* 0x000ea40000300a00 */
[----:B------:R-:W-:Y:S02]  /*dced0*/  STL.64 [R1+0x3320], R208 ;  /* 0x003320d001007387 */ /* 0x000fe40000100a00 */
[----:B------:R1:W-:Y:S02]  /*dcee0*/  STL.64 [R1+0x3328], R210 ;  /* 0x003328d201007387 */ /* 0x0003e40000100a00 */
        /* <DEDUP_REMOVED lines=15> */
[----:B-1----:R-:W2:Y:S01]  /*dcfe0*/  LDL.LU.64 R174, [R1+0x6628] ;  /* 0x0066280001ae7983 */ /* 0x002ea20000300a00 */
[----:B------:R-:W2:Y:S02]  /*dcff0*/  LDL.LU.64 R172, [R1+0x6620] ;  /* 0x0066200001ac7983 */ /* 0x000ea40000300a00 */
[----:B------:R-:W2:Y:S02]  /*dd000*/  LDL.LU.64 R26, [R1+0x6618] ;  /* 0x00661800011a7983 */ /* 0x000ea40000300a00 */
[----:B------:R-:W2:Y:S01]  /*dd010*/  LDL.LU.64 R24, [R1+0x6610] ;  /* 0x0066100001187983 */ /* 0x000ea20000300a00 */
[----:B------:R-:W-:Y:S01]  /*dd020*/  STL.64 [R1+0x3250], R12 ;  /* 0x0032500c01007387 */ /* 0x000fe20000100a00 */
[----:B------:R-:W-:Y:S02]  /*dd030*/  STL.64 [R1+0x3258], R14 ;  /* 0x0032580e01007387 */ /* 0x000fe40000100a00 */
[----:B------:R-:W-:Y:S02]  /*dd040*/  STL.64 [R1+0x3700], R104 ;  /* 0x0037006801007387 */ /* 0x000fe40000100a00 */
[----:B------:R1:W-:Y:S01]  /*dd050*/  STL.64 [R1+0x3708], R106 ;  /* 0x0037086a01007387 */ /* 0x0003e20000100a00 */
[----:B------:R-:W-:Y:S04]  /*dd060*/  LDS R12, [R2+0x14000] ;  /* 0x01400000020c7984 */ /* 0x000fe80000000800 */
[----:B------:R-:W-:Y:S04]  /*dd070*/  LDS R14, [R2+0x16000] ;  /* 0x01600000020e7984 */ /* 0x000fe80000000800 */
[----:B------:R-:W-:Y:S04]  /*dd080*/  LDS R13, [R0+0x14000] ;  /* 0x01400000000d7984 */ /* 0x000fe80000000800 */
[----:B------:R-:W3:Y:S04]  /*dd090*/  LDS R15, [R0+0x16000] ;  /* 0x01600000000f7984 */ /* 0x000ee80000000800 */
        /* <DEDUP_REMOVED lines=17> */
[----:B------:R1:W-:Y:S03]  /*dd1b0*/  STL.64 [R1+0x36c8], R126 ;  /* 0x0036c87e01007387 */ /* 0x0003e60000100a00 */
        /* <DEDUP_REMOVED lines=8> */
[----:B------:R-:W3:Y:S01]  /*dd240*/  LDL.LU.64 R166, [R1+0x6588] ;  /* 0x0065880001a67983 */ /* 0x000ee20000300a00 */
[C---:B--2---:R-:W-:Y:S01]  /*dd250*/  HMMA.1688.F32.TF32 R168, R224.reuse, R164, R168 ;  /* 0x000000a4e0a8723c */ /* 0x044fe200000810a8 */
[----:B------:R-:W3:Y:S11]  /*dd260*/  LDL.LU.64 R164, [R1+0x6580] ;  /* 0x0065800001a47983 */ /* 0x000ef60000300a00 */
[----:B------:R-:W-:Y:S11]  /*dd270*/  @!UPT UIADD3 URZ, URZ, URZ, URZ ;  /* 0x0000003f3f3ff290 */ /* 0x000ff6000fffe03f */
[----:B------:R1:W-:Y:S01]  /*dd280*/  STL.64 [R1+0x36a0], R168 ;  /* 0x0036a0a801007387 */ /* 0x0003e20000100a00 */
[----:B------:R2:W-:Y:S02]  /*dd290*/  STL.64 [R1+0x36a8], R170 ;  /* 0x0036a8aa01007387 */ /* 0x0005e40000100a00 */
[----:B-1----:R-:W-:Y:S02]  /*dd2a0*/  IMAD.MOV.U32 R168, RZ, RZ, R132 ;  /* 0x000000ffffa87224 */ /* 0x002fe400078e0084 */
[----:B------:R-:W-:Y:S01]  /*dd2b0*/  IMAD.MOV.U32 R169, RZ, RZ, R133 ;  /* 0x000000ffffa97224 */ /* 0x000fe200078e0085 */
[----:B------:R-:W4:Y:S01]  /*dd2c0*/  LDL.LU R132, [R1+0x657c] ;  /* 0x00657c0001847983 */ /* 0x000f220000300800 */
[----:B------:R-:W4:Y:S01]  /*dd2d0*/  LDL.LU R133, [R1+0x6578] ;  /* 0x0065780001857983 */ /* 0x000f220000300800 */
[----:B--2---:R-:W-:Y:S01]  /*dd2e0*/  MOV R170, R163 ;  /* 0x000000a300aa7202 */ /* 0x004fe20000000f00 */
[----:B------:R-:W-:Y:S02]  /*dd2f0*/  IMAD.MOV.U32 R171, RZ, RZ, R162 ;  /* 0x000000ffffab7224 */ /* 0x000fe400078e00a2 */
[----:B------:R-:W2:Y:S01]  /*dd300*/  LDL.LU.64 R162, [R1+0x6570] ;  /* 0x0065700001a27983 */ /* 0x000ea20000300a00 */
[----:B---3--:R-:W-:Y:S03]  /*dd310*/  HMMA.1688.F32.TF32 R164, R224, R160, R164 ;  /* 0x000000a0e0a4723c */ /* 0x008fe600000810a4 */
[----:B------:R-:W2:Y:S11]  /*dd320*/  LDL.LU.64 R160, [R1+0x6568] ;  /* 0x0065680001a07983 */ /* 0x000eb60000300a00 */
[----:B------:R-:W-:Y:S09]  /*dd330*/  @!UPT UIADD3 URZ, URZ, URZ, URZ ;  /* 0x0000003f3f3ff290 */ /* 0x000ff2000fffe03f */
[----:B------:R1:W-:Y:S01]  /*dd340*/  STL.64 [R1+0x3690], R164 ;  /* 0x003690a401007387 */ /* 0x0003e20000100a00 */
[----:B------:R3:W-:Y:S02]  /*dd350*/  STL.64 [R1+0x3698], R166 ;  /* 0x003698a601007387 */ /* 0x0007e40000100a00 */
[----:B-1----:R-:W-:Y:S01]  /*dd360*/  IMAD.MOV.U32 R164, RZ, RZ, R134 ;  /* 0x000000ffffa47224 */ /* 0x002fe200078e0086 */
[----:B------:R-:W-:Y:S01]  /*dd370*/  MOV R165, R135 ;  /* 0x0000008700a57202 */ /* 0x000fe20000000f00 */
[----:B------:R-:W4:Y:S01]  /*dd380*/  LDL.LU R134, [R1+0x6564] ;  /* 0x0065640001867983 */ /* 0x000f220000300800 */
[----:B------:R-:W4:Y:S02]  /*dd390*/  LDL.LU R135, [R1+0x6560] ;  /* 0x0065600001877983 */ /* 0x000f240000300800 */
[----:B---3--:R-:W-:Y:S02]  /*dd3a0*/  IMAD.MOV.U32 R166, RZ, RZ, R159 ;  /* 0x000000ffffa67224 */ /* 0x008fe400078e009f */
[----:B------:R-:W-:-:S02]  /*dd3b0*/  IMAD.MOV.U32 R167, RZ, RZ, R158 ;  /* 0x000000ffffa77224 */ /* 0x000fc400078e009e */
[----:B------:R-:W3:Y:S01]  /*dd3c0*/  LDL.LU.64 R158, [R1+0x6558] ;  /* 0x00655800019e7983 */ /* 0x000ee20000300a00 */
[C---:B--2---:R-:W-:Y:S03]  /*dd3d0*/  HMMA.1688.F32.TF32 R160, R224.reuse, R156, R160 ;  /* 0x0000009ce0a0723c */ /* 0x044fe600000810a0 */
[----:B------:R-:W3:Y:S11]  /*dd3e0*/  LDL.LU.64 R156, [R1+0x6550] ;  /* 0x00655000019c7983 */ /* 0x000ef60000300a00 */
[----:B------:R-:W-:Y:S09]  /*dd3f0*/  @!UPT UIADD3 URZ, URZ, URZ, URZ ;  /* 0x0000003f3f3ff290 */ /* 0x000ff2000fffe03f */
[----:B------:R1:W-:Y:S01]  /*dd400*/  STL.64 [R1+0x3680], R160 ;  /* 0x003680a001007387 */ /* 0x0003e20000100a00 */
[----:B------:R2:W-:Y:S01]  /*dd410*/  STL.64 [R1+0x3688], R162 ;  /* 0x003688a201007387 */ /* 0x0005e20000100a00 */
[----:B-1----:R-:W-:Y:S01]  /*dd420*/  MOV R160, R136 ;  /* 0x0000008800a07202 */ /* 0x002fe20000000f00 */
[----:B------:R-:W-:Y:S01]  /*dd430*/  IMAD.MOV.U32 R161, RZ, RZ, R137 ;  /* 0x000000ffffa17224 */ /* 0x000fe200078e0089 */
[----:B------:R-:W4:Y:S01]  /*dd440*/  LDL.LU R136, [R1+0x654c] ;  /* 0x00654c0001887983 */ /* 0x000f220000300800 */
[----:B------:R-:W4:Y:S02]  /*dd450*/  LDL.LU R137, [R1+0x6548] ;  /* 0x0065480001897983 */ /* 0x000f240000300800 */
[----:B--2---:R-:W-:Y:S01]  /*dd460*/  IMAD.MOV.U32 R162, RZ, RZ, R155 ;  /* 0x000000ffffa27224 */ /* 0x004fe200078e009b */
[----:B------:R-:W-:Y:S02]  /*dd470*/  MOV R163, R154 ;  /* 0x0000009a00a37202 */ /* 0x000fe40000000f00 */
[----:B------:R-:W2:Y:S01]  /*dd480*/  LDL.LU.64 R154, [R1+0x6540] ;  /* 0x00654000019a7983 */ /* 0x000ea20000300a00 */
[C---:B---3--:R-:W-:Y:S03]  /*dd490*/  HMMA.1688.F32.TF32 R156, R224.reuse, R152, R156 ;  /* 0x00000098e09c723c */ /* 0x048fe6000008109c */
[----:B------:R-:W2:Y:S11]  /*dd4a0*/  LDL.LU.64 R152, [R1+0x6538] ;  /* 0x0065380001987983 */ /* 0x000eb60000300a00 */
[----:B------:R-:W-:Y:S09]  /*dd4b0*/  @!UPT UIADD3 URZ, URZ, URZ, URZ ;  /* 0x0000003f3f3ff290 */ /* 0x000ff2000fffe03f */
[----:B------:R1:W-:Y:S01]  /*dd4c0*/  STL.64 [R1+0x3670], R156 ;  /* 0x0036709c01007387 */ /* 0x0003e20000100a00 */
[----:B------:R3:W-:Y:S02]  /*dd4d0*/  STL.64 [R1+0x3678], R158 ;  /* 0x0036789e01007387 */ /* 0x0007e40000100a00 */
[----:B-1----:R-:W-:Y:S02]  /*dd4e0*/  IMAD.MOV.U32 R156, RZ, RZ, R148 ;  /* 0x000000ffff9c7224 */ /* 0x002fe400078e0094 */
[----:B------:R-:W-:Y:S01]  /*dd4f0*/  IMAD.MOV.U32 R157, RZ, RZ, R149 ;  /* 0x000000ffff9d7224 */ /* 0x000fe200078e0095 */
[----:B------:R-:W4:Y:S01]  /*dd500*/  LDL.LU R148, [R1+0x6534] ;  /* 0x0065340001947983 */ /* 0x000f220000300800 */
[----:B------:R-:W4:Y:S01]  /*dd510*/  LDL.LU R149, [R1+0x6530] ;  /* 0x0065300001957983 */ /* 0x000f220000300800 */
[----:B---3--:R-:W-:Y:S01]  /*dd520*/  MOV R158, R71 ;  /* 0x00000047009e7202 */ /* 0x008fe20000000f00 */
[----:B------:R-:W-:Y:S02]  /*dd530*/  IMAD.MOV.U32 R159, RZ, RZ, R70 ;  /* 0x000000ffff9f7224 */ /* 0x000fe400078e0046 */
[----:B------:R-:W3:Y:S01]  /*dd540*/  LDL.LU.64 R70, [R1+0x6528] ;  /* 0x0065280001467983 */ /* 0x000ee20000300a00 */
[----:B--2---:R-:W-:Y:S03]  /*dd550*/  HMMA.1688.F32.TF32 R152, R224, R68, R152 ;  /* 0x00000044e098723c */ /* 0x004fe60000081098 */
[----:B------:R-:W3:Y:S11]  /*dd560*/  LDL.LU.64 R68, [R1+0x6520] ;  /* 0x0065200001447983 */ /* 0x000ef60000300a00 */
[----:B------:R-:W-:Y:S09]  /*dd570*/  @!UPT UIADD3 URZ, URZ, URZ, URZ ;  /* 0x0000003f3f3ff290 */ /* 0x000ff2000fffe03f */
[----:B------:R1:W-:Y:S01]  /*dd580*/  STL.64 [R1+0x3660], R152 ;  /* 0x0036609801007387 */ /* 0x0003e20000100a00 */
[----:B------:R2:W-:Y:S02]  /*dd590*/  STL.64 [R1+0x3668], R154 ;  /* 0x0036689a01007387 */ /* 0x0005e40000100a00 */
[----:B-1----:R-:W-:Y:S01]  /*dd5a0*/  IMAD.MOV.U32 R152, RZ, RZ, R150 ;  /* 0x000000ffff987224 */ /* 0x002fe200078e0096 */
[----:B------:R-:W-:Y:S01]  /*dd5b0*/  MOV R153, R151 ;  /* 0x0000009700997202 */ /* 0x000fe20000000f00 */
[----:B------:R-:W4:Y:S01]  /*dd5c0*/  LDL.LU R150, [R1+0x651c] ;  /* 0x00651c0001967983 */ /* 0x000f220000300800 */
[----:B------:R-:W4:Y:S02]  /*dd5d0*/  LDL.LU R151, [R1+0x6518] ;  /* 0x0065180001977983 */ /* 0x000f240000300800 */
[----:B--2---:R-:W-:Y:S02]  /*dd5e0*/  IMAD.MOV.U32 R154, RZ, RZ, R75 ;  /* 0x000000ffff9a7224 */ /* 0x004fe400078e004b */
[----:B------:R-:W-:-:S02]  /*dd5f0*/  IMAD.MOV.U32 R155, RZ, RZ, R74 ;  /* 0x000000ffff9b7224 */ /* 0x000fc400078e004a */
[----:B------:R-:W2:Y:S01]  /*dd600*/  LDL.LU.64 R74, [R1+0x6510] ;  /* 0x00651000014a7983 */ /* 0x000ea20000300a00 */
[C---:B---3--:R-:W-:Y:S03]  /*dd610*/  HMMA.1688.F32.TF32 R68, R224.reuse, R72, R68 ;  /* 0x00000048e044723c */ /* 0x048fe60000081044 */
[----:B------:R-:W2:Y:S11]  /*dd620*/  LDL.LU.64 R72, [R1+0x6508] ;  /* 0x0065080001487983 */ /* 0x000eb60000300a00 */
[----:B------:R-:W-:Y:S09]  /*dd630*/  @!UPT UIADD3 URZ, URZ, URZ, URZ ;  /* 0x0000003f3f3ff290 */ /* 0x000ff2000fffe03f */
[----:B------:R1:W-:Y:S01]  /*dd640*/  STL.64 [R1+0x3850], R68 ;  /* 0x0038504401007387 */ /* 0x0003e20000100a00 */
[----:B------:R-:W-:Y:S01]  /*dd650*/  STL.64 [R1+0x3858], R70 ;  /* 0x0038584601007387 */ /* 0x000fe20000100a00 */
[----:B-1----:R-:W-:Y:S01]  /*dd660*/  MOV R68, R138 ;  /* 0x0000008a00447202 */ /* 0x002fe20000000f00 */
[----:B------:R-:W-:Y:S01]  /*dd670*/  IMAD.MOV.U32 R69, RZ, RZ, R139 ;  /* 0x000000ffff457224 */ /* 0x000fe200078e008b */
[----:B------:R-:W3:Y:S01]  /*dd680*/  LDL.LU R138, [R1+0x6504] ;  /* 0x00650400018a7983 */ /* 0x000ee20000300800 */
[----:B------:R-:W3:Y:S01]  /*dd690*/  LDL.LU R139, [R1+0x6500] ;  /* 0x00650000018b7983 */ /* 0x000ee20000300800 */
[C---:B----4-:R-:W-:Y:S08]  /*dd6a0*/  HMMA.1688.F32.TF32 R148, R224.reuse, R144, R148 ;  /* 0x00000090e094723c */ /* 0x050ff00000081094 */
[----:B--2---:R-:W-:Y:S11]  /*dd6b0*/  HMMA.1688.F32.TF32 R72, R224, R156, R72 ;  /* 0x0000009ce048723c */ /* 0x004ff60000081048 */
[----:B------:R-:W-:Y:S11]  /*dd6c0*/  @!UPT UIADD3 URZ, URZ, URZ, URZ ;  /* 0x0000003f3f3ff290 */ /* 0x000ff6000fffe03f */
[----:B------:R-:W-:Y:S01]  /*dd6d0*/  @!UPT UIADD3 URZ, URZ, URZ, URZ ;  /* 0x0000003f3f3ff290 */ /* 0x000fe2000fffe03f */
[----:B------:R1:W-:Y:S01]  /*dd6e0*/  STL.64 [R1+0x3840], R72 ;  /* 0x0038404801007387 */ /* 0x0003e20000100a00 */
[----:B------:R-:W-:Y:S02]  /*dd6f0*/  STL.64 [R1+0x3848], R74 ;  /* 0x0038484a01007387 */ /* 0x000fe40000100a00 */
[----:B-1----:R-:W-:Y:S01]  /*dd700*/  IMAD.MOV.U32 R72, RZ, RZ, R147 ;  /* 0x000000ffff487224 */ /* 0x002fe200078e0093 */
[----:B------:R-:W-:Y:S02]  /*dd710*/  MOV R73, R146 ;  /* 0x0000009200497202 */ /* 0x000fe40000000f00 */
[----:B------:R-:W2:Y:S01]  /*dd720*/  LDL.LU.64 R146, [R1+0x64f8] ;  /* 0x0064f80001927983 */ /* 0x000ea20000300a00 */
[----:B------:R-:W2:Y:S02]  /*dd730*/  LDL.LU.64 R144, [R1+0x64f0] ;  /* 0x0064f00001907983 */ /* 0x000ea40000300a00 */
[----:B------:R-:W-:Y:S02]  /*dd740*/  STL.64 [R1+0x3830], R148 ;  /* 0x0038309401007387 */ /* 0x000fe40000100a00 */
[----:B------:R1:W-:Y:S02]  /*dd750*/  STL.64 [R1+0x3838], R150 ;  /* 0x0038389601007387 */ /* 0x0003e40000100a00 */
[----:B-1----:R-:W-:Y:S01]  /*dd760*/  MOV R150, R143 ;  /* 0x0000008f00967202 */ /* 0x002fe20000000f00 */
[----:B------:R-:W-:-:S02]  /*dd770*/  IMAD.MOV.U32 R151, RZ, RZ, R142 ;  /* 0x000000ffff977224 */ /* 0x000fc400078e008e */
[----:B------:R-:W4:Y:S01]  /*dd780*/  LDL.LU.64 R142, [R1+0x64e8] ;  /* 0x0064e800018e7983 */ /* 0x000f220000300a00 */
[----:B--2---:R-:W-:Y:S03]  /*dd790*/  HMMA.1688.F32.TF32 R144, R224, R140, R144 ;  /* 0x0000008ce090723c */ /* 0x004fe60000081090 */
[----:B------:R-:W4:Y:S01]  /*dd7a0*/  LDL.LU.64 R140, [R1+0x64e0] ;  /* 0x0064e000018c7983 */ /* 0x000f220000300a00 */
[----:B------:R-:W-:Y:S02]  /*dd7b0*/  IMAD.MOV.U32 R148, RZ, RZ, R251 ;  /* 0x000000ffff947224 */ /* 0x000fe400078e00fb */
[----:B------:R-:W-:-:S07]  /*dd7c0*/  IMAD.MOV.U32 R149, RZ, RZ, R250 ;  /* 0x000000ffff957224 */ /* 0x000fce00078e00fa */
[C---:B---3--:R-:W-:Y:S10]  /*dd7d0*/  HMMA.1688.F32.TF32 R136, R224.reuse, R148, R136 ;  /* 0x00000094e088723c */ /* 0x048ff40000081088 */
[----:B------:R1:W-:Y:S01]  /*dd7e0*/  STL.64 [R1+0x3820], R144 ;  /* 0x0038209001007387 */ /* 0x0003e20000100a00 */
[----:B------:R-:W-:Y:S01]  /*dd7f0*/  STL.64 [R1+0x3828], R146 ;  /* 0x0038289201007387 */ /* 0x000fe20000100a00 */
[C---:B------:R-:W-:Y:S08]  /*dd800*/  HMMA.1688.F32.TF32 R128, R224.reuse, R160, R128 ;  /* 0x000000a0e080723c */ /* 0x040ff00000081080 */
[C---:B------:R-:W-:Y:S08]  /*dd810*/  HMMA.1688.F32.TF32 R124, R224.reuse, R168, R124 ;  /* 0x000000a8e07c723c */ /* 0x040ff0000008107c */
[----:B------:R-:W-:Y:S01]  /*dd820*/  HMMA.1688.F32.TF32 R120, R224, R152, R120 ;  /* 0x00000098e078723c */ /* 0x000fe20000081078 */
[----:B-1----:R-:W-:Y:S01]  /*dd830*/  IMAD.MOV.U32 R144, RZ, RZ, R239 ;  /* 0x000000ffff907224 */ /* 0x002fe200078e00ef */
[----:B------:R-:W-:-:S06]  /*dd840*/  MOV R145, R238 ;  /* 0x000000ee00917202 */ /* 0x000fcc0000000f00 */
[C---:B------:R-:W-:Y:S08]  /*dd850*/  HMMA.1688.F32.TF32 R108, R224.reuse, R72, R108 ;  /* 0x00000048e06c723c */ /* 0x040ff0000008106c */
[C---:B------:R-:W-:Y:S08]  /*dd860*/  HMMA.1688.F32.TF32 R112, R224.reuse, R144, R112 ;  /* 0x00000090e070723c */ /* 0x040ff00000081070 */
[C---:B------:R-:W-:Y:S08]  /*dd870*/  HMMA.1688.F32.TF32 R72, R224.reuse, R68, R104 ;  /* 0x00000044e048723c */ /* 0x040ff00000081068 */
[C---:B------:R-:W-:Y:S08]  /*dd880*/  HMMA.1688.F32.TF32 R68, R224.reuse, R236, R24 ;  /* 0x000000ece044723c */ /* 0x040ff00000081018 */
[C---:B------:R-:W-:Y:S07]  /*dd890*/  HMMA.1688.F32.TF32 R24, R224.reuse, R228, R172 ;  /* 0x000000e4e018723c */ /* 0x040fee00000810ac */
[----:B------:R-:W-:Y:S01]  /*dd8a0*/  IMAD.MOV.U32 R174, RZ, RZ, R198 ;  /* 0x000000ffffae7224 */ /* 0x000fe200078e00c6 */
[----:B------:R-:W-:Y:S01]  /*dd8b0*/  MOV R175, R199 ;  /* 0x000000c700af7202 */ /* 0x000fe20000000f00 */
[----:B----4-:R-:W-:Y:S11]  /*dd8c0*/  HMMA.1688.F32.TF32 R140, R224, R164, R140 ;  /* 0x000000a4e08c723c */ /* 0x010ff6000008108c */
[----:B------:R-:W-:Y:S11]  /*dd8d0*/  @!UPT UIADD3 URZ, URZ, URZ, URZ ;  /* 0x0000003f3f3ff290 */ /* 0x000ff6000fffe03f */
[----:B------:R-:W-:Y:S01]  /*dd8e0*/  @!UPT UIADD3 URZ, URZ, URZ, URZ ;  /* 0x0000003f3f3ff290 */ /* 0x000fe2000fffe03f */
[----:B------:R1:W-:Y:S01]  /*dd8f0*/  STL.64 [R1+0x3810], R140 ;  /* 0x0038108c01007387 */ /* 0x0003e20000100a00 */
[----:B------:R-:W-:Y:S02]  /*dd900*/  STL.64 [R1+0x3818], R142 ;  /* 0x0038188e01007387 */ /* 0x000fe40000100a00 */
[----:B------:R2:W-:Y:S01]  /*dd910*/  STL.64 [R1+0x3800], R136 ;  /* 0x0038008801007387 */ /* 0x0005e20000100a00 */
[----:B------:R-:W-:Y:S01]  /*dd920*/  HMMA.1688.F32.TF32 R88, R12, R158, R88 ;  /* 0x0000009e0c58723c */ /* 0x000fe20000081058 */
[----:B------:R-:W-:Y:S02]  /*dd930*/  IMAD.MOV.U32 R250, RZ, RZ, R38 ;  /* 0x000000fffffa7224 */ /* 0x000fe400078e0026 */
[----:B------:R-:W-:Y:S02]  /*dd940*/  IMAD.MOV.U32 R251, RZ, RZ, R39 ;  /* 0x000000fffffb7224 */ /* 0x000fe400078e0027 */
[----:B------:R-:W-:Y:S02]  /*dd950*/  IMAD.MOV.U32 R228, RZ, RZ, R44 ;  /* 0x000000ffffe47224 */ /* 0x000fe400078e002c */
[----:B------:R-:W-:-:S02]  /*dd960*/  IMAD.MOV.U32 R229, RZ, RZ, R45 ;  /* 0x000000ffffe57224 */ /* 0x000fc400078e002d */
[----:B------:R-:W-:Y:S01]  /*dd970*/  IMAD.MOV.U32 R236, RZ, RZ, R48 ;  /* 0x000000ffffec7224 */ /* 0x000fe200078e0030 */
[----:B------:R-:W-:Y:S01]  /*dd980*/  MOV R237, R49 ;  /* 0x0000003100ed7202 */ /* 0x000fe20000000f00 */
[----:B------:R-:W-:Y:S02]  /*dd990*/  IMAD.MOV.U32 R238, RZ, RZ, R50 ;  /* 0x000000ffffee7224 */ /* 0x000fe400078e0032 */
[----:B------:R-:W-:Y:S02]  /*dd9a0*/  IMAD.MOV.U32 R239, RZ, RZ, R51 ;  /* 0x000000ffffef7224 */ /* 0x000fe400078e0033 */
[----:B-1----:R-:W-:Y:S02]  /*dd9b0*/  IMAD.MOV.U32 R140, RZ, RZ, R231 ;  /* 0x000000ffff8c7224 */ /* 0x002fe400078e00e7 */
[----:B------:R-:W-:Y:S01]  /*dd9c0*/  IMAD.MOV.U32 R141, RZ, RZ, R230 ;  /* 0x000000ffff8d7224 */ /* 0x000fe200078e00e6 */
[----:B--2---:R-:W-:Y:S01]  /*dd9d0*/  MOV R136, R7 ;  /* 0x0000000700887202 */ /* 0x004fe20000000f00 */
[----:B------:R-:W-:Y:S01]  /*dd9e0*/  IMAD.MOV.U32 R137, RZ, RZ, R6 ;  /* 0x000000ffff897224 */ /* 0x000fe200078e0006 */
[----:B------:R-:W-:Y:S01]  /*dd9f0*/  MOV R144, R52 ;  /* 0x0000003400907202 */ /* 0x000fe20000000f00 */
[----:B------:R-:W-:-:S02]  /*dda00*/  IMAD.MOV.U32 R145, RZ, RZ, R53 ;  /* 0x000000ffff917224 */ /* 0x000fc400078e0035 */
[----:B------:R-:W-:Y:S01]  /*dda10*/  IMAD.MOV.U32 R146, RZ, RZ, R54 ;  /* 0x000000ffff927224 */ /* 0x000fe200078e0036 */
[----:B------:R-:W-:Y:S01]  /*dda20*/  MOV R147, R55 ;  /* 0x0000003700937202 */ /* 0x000fe20000000f00 */
[----:B------:R-:W-:Y:S04]  /*dda30*/  LDS R142, [R2+0x16080] ;  /* 0x01608000028e7984 */ /* 0x000fe80000000800 */
[----:B------:R-:W-:Y:S01]  /*dda40*/  LDS R143, [R0+0x16080] ;  /* 0x01608000008f7984 */ /* 0x000fe20000000800 */
[C---:B------:R-:W-:Y:S08]  /*dda50*/  HMMA.1688.F32.TF32 R132, R224.reuse, R136, R132 ;  /* 0x00000088e084723c */ /* 0x040ff00000081084 */
[C---:B------:R-:W-:Y:S01]  /*dda60*/  HMMA.1688.F32.TF32 R116, R224.reuse, R140, R116 ;  /* 0x0000008ce074723c */ /* 0x040fe20000081074 */
[----:B------:R-:W-:Y:S07]  /*dda70*/  STL.64 [R1+0x3808], R138 ;  /* 0x0038088a01007387 */ /* 0x000fee0000100a00 */
[----:B------:R-:W-:Y:S01]  /*dda80*/  HMMA.1688.F32.TF32 R4, R224, R4, R180 ;  /* 0x00000004e004723c */ /* 0x000fe200000810b4 */
[----:B------:R-:W-:Y:S01]  /*dda90*/  MOV R230, R46 ;  /* 0x0000002e00e67202 */ /* 0x000fe20000000f00 */
[----:B------:R-:W-:Y:S01]  /*ddaa0*/  IMAD.MOV.U32 R231, RZ, RZ, R47 ;  /* 0x000000ffffe77224 */ /* 0x000fe200078e002f */
[----:B------:R-:W-:Y:S04]  /*ddab0*/  LDS R140, [R2+0x14080] ;  /* 0x01408000028c7984 */ /* 0x000fe80000000800 */
[----:B------:R-:W1:Y:S04]  /*ddac0*/  LDS R141, [R0+0x14080] ;  /* 0x01408000008d7984 */ /* 0x000e680000000800 */
[----:B------:R-:W-:Y:S01]  /*ddad0*/  STL.64 [R1+0x37f0], R132 ;  /* 0x0037f08401007387 */ /* 0x000fe20000100a00 */
[----:B------:R-:W-:Y:S02]  /*ddae0*/  STL.64 [R1+0x37f8], R134 ;  /* 0x0037f88601007387 */ /* 0x000fe40000100a00 */
[----:B------:R-:W-:Y:S02]  /*ddaf0*/  STL.64 [R1+0x37e0], R128 ;  /* 0x0037e08001007387 */ /* 0x000fe40000100a00 */
[----:B------:R-:W-:Y:S01]  /*ddb00*/  STL.64 [R1+0x37e8], R130 ;  /* 0x0037e88201007387 */ /* 0x000fe20000100a00 */
        /* <DEDUP_REMOVED lines=14> */
[----:B------:R-:W2:Y:S02]  /*ddbf0*/  LDL.LU R198, [R1+0x64dc] ;  /* 0x0064dc0001c67983 */ /* 0x000ea40000300800 */
[----:B------:R-:W-:Y:S01]  /*ddc00*/  STL.64 [R1+0x3760], R24 ;  /* 0x0037601801007387 */ /* 0x000fe20000100a00 */
[----:B------:R-:W-:Y:S01]  /*ddc10*/  STL.64 [R1+0x3768], R26 ;  /* 0x0037681a01007387 */ /* 0x000fe20000100a00 */
[----:B------:R-:W2:Y:S02]  /*ddc20*/  LDL.LU R199, [R1+0x64d8] ;  /* 0x0064d80001c77983 */ /* 0x000ea40000300800 */
[----:B------:R-:W-:-:S02]  /*ddc30*/  IMAD.MOV.U32 R182, RZ, RZ, R206 ;  /* 0x000000ffffb67224 */ /* 0x000fc400078e00ce */
[----:B------:R-:W3:Y:S01]  /*ddc40*/  LDL.LU R206, [R1+0x64d4] ;  /* 0x0064d40001ce7983 */ /* 0x000ee20000300800 */
[----:B------:R-:W-:Y:S02]  /*ddc50*/  STL.64 [R1+0x3750], R4 ;  /* 0x0037500401007387 */ /* 0x000fe40000100a00 */
[----:B------:R4:W-:Y:S02]  /*ddc60*/  STL.64 [R1+0x3758], R6 ;  /* 0x0037580601007387 */ /* 0x0009e40000100a00 */
[----:B------:R-:W-:Y:S02]  /*ddc70*/  IMAD.MOV.U32 R183, RZ, RZ, R207 ;  /* 0x000000ffffb77224 */ /* 0x000fe400078e00cf */
[----:B------:R-:W3:Y:S01]  /*ddc80*/  LDL.LU R207, [R1+0x64d0] ;  /* 0x0064d00001cf7983 */ /* 0x000ee20000300800 */
[----:B----4-:R-:W-:Y:S07]  /*ddc90*/  HMMA.1688.F32.TF32 R4, R224, R244, R188 ;  /* 0x000000f4e004723c */ /* 0x010fee00000810bc */
[----:B------:R-:W-:-:S02]  /*ddca0*/  MOV R190, R218 ;  /* 0x000000da00be7202 */ /* 0x000fc40000000f00 */
[----:B------:R-:W4:Y:S11]  /*ddcb0*/  LDL.LU R218, [R1+0x64cc] ;  /* 0x0064cc0001da7983 */ /* 0x000f360000300800 */
[----:B------:R-:W-:Y:S03]  /*ddcc0*/  @!UPT UIADD3 URZ, URZ, URZ, URZ ;  /* 0x0000003f3f3ff290 */ /* 0x000fe6000fffe03f */
[----:B------:R-:W-:Y:S01]  /*ddcd0*/  STL.64 [R1+0x3740], R4 ;  /* 0x0037400401007387 */ /* 0x000fe20000100a00 */
[----:B------:R2:W-:Y:S02]  /*ddce0*/  STL.64 [R1+0x3748], R6 ;  /* 0x0037480601007387 */ /* 0x0005e40000100a00 */
[----:B------:R-:W-:Y:S02]  /*ddcf0*/  IMAD.MOV.U32 R191, RZ, RZ, R219 ;  /* 0x000000ffffbf7224 */ /* 0x000fe400078e00db */
[----:B------:R-:W4:Y:S01]  /*ddd00*/  LDL.LU R219, [R1+0x64c8] ;  /* 0x0064c80001db7983 */ /* 0x000f220000300800 */
[----:B--2---:R-:W-:Y:S07]  /*ddd10*/  HMMA.1688.F32.TF32 R4, R224, R232, R196 ;  /* 0x000000e8e004723c */ /* 0x004fee00000810c4 */
[----:B------:R-:W-:-:S02]  /*ddd20*/  IMAD.MOV.U32 R198, RZ, RZ, R220 ;  /* 0x000000ffffc67224 */ /* 0x000fc400078e00dc */
[----:B------:R-:W2:Y:S11]  /*ddd30*/  LDL.LU R220, [R1+0x64c4] ;  /* 0x0064c40001dc7983 */ /* 0x000eb60000300800 */
[----:B------:R-:W-:Y:S03]  /*ddd40*/  @!UPT UIADD3 URZ, URZ, URZ, URZ ;  /* 0x0000003f3f3ff290 */ /* 0x000fe6000fffe03f */
[----:B------:R-:W-:Y:S01]  /*ddd50*/  STL.64 [R1+0x3730], R4 ;  /* 0x0037300401007387 */ /* 0x000fe20000100a00 */
[----:B------:R3:W-:Y:S02]  /*ddd60*/  STL.64 [R1+0x3738], R6 ;  /* 0x0037380601007387 */ /* 0x0007e40000100a00 */
[----:B---3--:R-:W-:Y:S01]  /*ddd70*/  HMMA.1688.F32.TF32 R4, R224, R240, R204 ;  /* 0x000000f0e004723c */ /* 0x008fe200000810cc */
[----:B------:R-:W-:Y:S02]  /*ddd80*/  MOV R199, R221 ;  /* 0x000000dd00c77202 */ /* 0x000fe40000000f00 */
[----:B------:R-:W2:Y:S04]  /*ddd90*/  LDL.LU R221, [R1+0x64c0] ;  /* 0x0064c00001dd7983 */ /* 0x000ea80000300800 */
[----:B------:R-:W-:-:S02]  /*ddda0*/  IMAD.MOV.U32 R206, RZ, RZ, R222 ;  /* 0x000000ffffce7224 */ /* 0x000fc400078e00de */
[----:B------:R-:W2:Y:S01]  /*dddb0*/  LDL.LU R222, [R1+0x64bc] ;  /* 0x0064bc0001de7983 */ /* 0x000ea20000300800 */
[----:B------:R-:W-:Y:S11]  /*dddc0*/  IMAD.MOV.U32 R207, RZ, RZ, R223 ;  /* 0x000000ffffcf7224 */ /* 0x000ff600078e00df */
[----:B------:R-:W-:Y:S02]  /*dddd0*/  @!UPT UIADD3 URZ, URZ, URZ, URZ ;  /* 0x0000003f3f3ff290 */ /* 0x000fe4000fffe03f */
[----:B------:R-:W-:Y:S01]  /*ddde0*/  STL.64 [R1+0x3720], R4 ;  /* 0x0037200401007387 */ /* 0x000fe20000100a00 */
[----:B------:R4:W-:Y:S02]  /*dddf0*/  STL.64 [R1+0x3728], R6 ;  /* 0x0037280601007387 */ /* 0x0009e40000100a00 */
[----:B------:R-:W2:Y:S01]  /*dde00*/  LDL.LU R223, [R1+0x64b8] ;  /* 0x0064b80001df7983 */ /* 0x000ea20000300800 */
[----:B----4-:R-:W-:Y:S01]  /*dde10*/  HMMA.1688.F32.TF32 R4, R224, R248, R216 ;  /* 0x000000f8e004723c */ /* 0x010fe200000810d8 */
[----:B------:R-:W3:Y:S06]  /*dde20*/  LDL R226, [R1+0x1468] ;  /* 0x0014680001e27983 */ /* 0x000eec0000100800 */
[----:B------:R-:W-:Y:S01]  /*dde30*/  MOV R218, R210 ;  /* 0x000000d200da7202 */ /* 0x000fe20000000f00 */
[----:B------:R-:W-:Y:S11]  /*dde40*/  IMAD.MOV.U32 R219, RZ, RZ, R211 ;  /* 0x000000ffffdb7224 */ /* 0x000ff600078e00d3 */
[----:B------:R-:W-:Y:S04]  /*dde50*/  @!UPT UIADD3 URZ, URZ, URZ, URZ ;  /* 0x0000003f3f3ff290 */ /* 0x000fe8000fffe03f */
[----:B------:R4:W-:Y:S01]  /*dde60*/  STL.64 [R1+0x3650], R4 ;  /* 0x0036500401007387 */ /* 0x0009e20000100a00 */
[----:B------:R1:W-:Y:S02]  /*dde70*/  STL.64 [R1+0x3658], R6 ;  /* 0x0036580601007387 */ /* 0x0003e40000100a00 */
[----:B------:R-:W3:Y:S02]  /*dde80*/  LDL R227, [R1+0x146c] ;  /* 0x00146c0001e37983 */ /* 0x000ee40000100800 */
[----:B------:R-:W3:Y:S01]  /*dde90*/  LDL.LU R210, [R1+0x64b4] ;  /* 0x0064b40001d27983 */ /* 0x000ee20000300800 */
[----:B------:R-:W3:Y:S01]  /*ddea0*/  LDL.LU R211, [R1+0x64b0] ;  /* 0x0064b00001d37983 */ /* 0x000ee20000300800 */
[----:B----4-:R-:W-:Y:S01]  /*ddeb0*/  IMAD.MOV.U32 R5, RZ, RZ, R214 ;  /* 0x000000ffff057224 */ /* 0x010fe200078e00d6 */
[----:B------:R-:W-:Y:S01]  /*ddec0*/  MOV R4, R215 ;  /* 0x000000d700047202 */ /* 0x000fe20000000f00 */
[----:B--2---:R-:W-:Y:S01]  /*dded0*/  HMMA.1688.F32.TF32 R136, R12, R214, R220 ;  /* 0x000000d60c88723c */ /* 0x004fe200000810dc */
[----:B------:R-:W2:Y:S01]  /*ddee0*/  LDL.LU.64 R214, [R1+0x64a8] ;  /* 0x0064a80001d67983 */ /* 0x000ea20000300a00 */
[----:B------:R-:W2:Y:S02]  /*ddef0*/  LDL.LU.64 R212, [R1+0x64a0] ;  /* 0x0064a00001d47983 */ /* 0x000ea40000300a00 */
[----:B------:R-:W4:Y:S02]  /*ddf00*/  LDL R222, [R1+0x1458] ;  /* 0x0014580001de7983 */ /* 0x000f240000100800 */
[----:B------:R-:W4:Y:S02]  /*ddf10*/  LDL R223, [R1+0x145c] ;  /* 0x00145c0001df7983 */ /* 0x000f240000100800 */
[----:B-1----:R-:W-:-:S02]  /*ddf20*/  IMAD.MOV.U32 R7, RZ, RZ, R202 ;  /* 0x000000ffff077224 */ /* 0x002fc400078e00ca */
[----:B------:R-:W-:Y:S11]  /*ddf30*/  IMAD.MOV.U32 R6, RZ, RZ, R203 ;  /* 0x000000ffff067224 */ /* 0x000ff600078e00cb */
[----:B------:R-:W-:Y:S02]  /*ddf40*/  @!UPT UIADD3 URZ, URZ, URZ, URZ ;  /* 0x0000003f3f3ff290 */ /* 0x000fe4000fffe03f */
[----:B------:R1:W-:Y:S01]  /*ddf50*/  STL.64 [R1+0x60b0], R138 ;  /* 0x0060b08a01007387 */ /* 0x0003e20000100a00 */
[----:B------:R-:W-:Y:S03]  /*ddf60*/  STL.64 [R1+0x60a8], R136 ;  /* 0x0060a88801007387 */ /* 0x000fe60000100a00 */
[----:B-1----:R-:W4:Y:S04]  /*ddf70*/  LDL R138, [R1+0x1428] ;  /* 0x00142800018a7983 */ /* 0x002f280000100800 */
[----:B------:R-:W4:Y:S01]  /*ddf80*/  LDL R139, [R1+0x142c] ;  /* 0x00142c00018b7983 */ /* 0x000f220000100800 */
[C---:B--2---:R-:W-:Y:S03]  /*ddf90*/  HMMA.1688.F32.TF32 R132, R12.reuse, R202, R212 ;  /* 0x000000ca0c84723c */ /* 0x044fe600000810d4 */
[----:B------:R-:W2:Y:S01]  /*ddfa0*/  LDL.LU.64 R202, [R1+0x6498] ;  /* 0x0064980001ca7983 */ /* 0x000ea20000300a00 */
[----:B------:R-:W2:Y:S04]  /*ddfb0*/  LDL.LU.64 R200, [R1+0x6490] ;  /* 0x0064900001c87983 */ /* 0x000ea80000300a00 */
[----:B---3--:R-:W-:Y:S01]  /*ddfc0*/  HMMA.1688.F32.TF32 R128, R12, R194, R208 ;  /* 0x000000c20c80723c */ /* 0x008fe200000810d0 */
[----:B------:R-:W-:Y:S01]  /*ddfd0*/  MOV R25, R194 ;  /* 0x000000c200197202 */ /* 0x000fe20000000f00 */
[----:B------:R-:W-:-:S02]  /*ddfe0*/  IMAD.MOV.U32 R24, RZ, RZ, R195 ;  /* 0x000000ffff187224 */ /* 0x000fc400078e00c3 */
[----:B------:R-:W-:Y:S01]  /*ddff0*/  IMAD.MOV.U32 R27, RZ, RZ, R30 ;  /* 0x000000ffff1b7224 */ /* 0x000fe200078e001e */
[----:B------:R-:W-:-:S10]  /*de000*/  MOV R26, R31 ;  /* 0x0000001f001a7202 */ /* 0x000fd40000000f00 */
[----:B------:R-:W-:Y:S01]  /*de010*/  STL.64 [R1+0x6108], R134 ;  /* 0x0061088601007387 */ /* 0x000fe20000100a00 */
[----:B------:R-:W-:Y:S02]  /*de020*/  STL.64 [R1+0x6100], R132 ;  /* 0x0061008401007387 */ /* 0x000fe40000100a00 */
[----:B------:R-:W3:Y:S02]  /*de030*/  LDL R214, [R1+0x13e8] ;  /* 0x0013e80001d67983 */ /* 0x000ee40000100800 */
[----:B------:R-:W3:Y:S01]  /*de040*/  LDL R215, [R1+0x13ec] ;  /* 0x0013ec0001d77983 */ /* 0x000ee20000100800 */
[----:B------:R-:W3:Y:S01]  /*de050*/  LDL.LU.64 R194, [R1+0x6488] ;  /* 0x0064880001c27983 */ /* 0x000ee20000300a00 */
[----:B------:R-:W3:Y:S02]  /*de060*/  LDL.LU.64 R192, [R1+0x6480] ;  /* 0x0064800001c07983 */ /* 0x000ee40000300a00 */
[----:B------:R1:W-:Y:S02]  /*de070*/  STL.64 [R1+0x6118], R130 ;  /* 0x0061188201007387 */ /* 0x0003e40000100a00 */
[----:B------:R-:W-:Y:S01]  /*de080*/  STL.64 [R1+0x6110], R128 ;  /* 0x0061108001007387 */ /* 0x000fe20000100a00 */
[----:B------:R-:W3:Y:S04]  /*de090*/  LDL R210, [R1+0x1438] ;  /* 0x0014380001d27983 */ /* 0x000ee80000100800 */
[----:B------:R-:W3:Y:S01]  /*de0a0*/  LDL R211, [R1+0x143c] ;  /* 0x00143c0001d37983 */ /* 0x000ee20000100800 */
[----:B-1----:R-:W-:Y:S01]  /*de0b0*/  MOV R130, R187 ;  /* 0x000000bb00827202 */ /* 0x002fe20000000f00 */
[----:B------:R-:W-:Y:S01]  /*de0c0*/  IMAD.MOV.U32 R131, RZ, RZ, R179 ;  /* 0x000000ffff837224 */ /* 0x000fe200078e00b3 */
[C---:B--2---:R-:W-:Y:S01]  /*de0d0*/  HMMA.1688.F32.TF32 R124, R12.reuse, R30, R200 ;  /* 0x0000001e0c7c723c */ /* 0x044fe200000810c8 */
[----:B------:R-:W4:Y:S01]  /*de0e0*/  LDL.LU.64 R30, [R1+0x6478] ;  /* 0x00647800011e7983 */ /* 0x000f220000300a00 */
[----:B------:R-:W4:Y:S11]  /*de0f0*/  LDL.LU.64 R28, [R1+0x6470] ;  /* 0x00647000011c7983 */ /* 0x000f360000300a00 */
[----:B------:R-:W-:Y:S10]  /*de100*/  @!UPT UIADD3 URZ, URZ, URZ, URZ ;  /* 0x0000003f3f3ff290 */ /* 0x000ff4000fffe03f */
[----:B------:R-:W-:Y:S01]  /*de110*/  STL.64 [R1+0x6128], R126 ;  /* 0x0061287e01007387 */ /* 0x000fe20000100a00 */
[----:B------:R-:W-:Y:S02]  /*de120*/  STL.64 [R1+0x6120], R124 ;  /* 0x0061207c01007387 */ /* 0x000fe40000100a00 */
[----:B------:R-:W2:Y:S02]  /*de130*/  LDL.LU R187, [R1+0x646c] ;  /* 0x00646c0001bb7983 */ /* 0x000ea40000300800 */
[----:B------:R-:W2:Y:S01]  /*de140*/  LDL.LU R179, [R1+0x6468] ;  /* 0x0064680001b37983 */ /* 0x000ea20000300800 */
[C---:B---3--:R-:W-:Y:S08]  /*de150*/  HMMA.1688.F32.TF32 R120, R12.reuse, R210, R192 ;  /* 0x000000d20c78723c */ /* 0x048ff000000810c0 */
[C---:B------:R-:W-:Y:S08]  /*de160*/  HMMA.1688.F32.TF32 R104, R12.reuse, R226, R20 ;  /* 0x000000e20c68723c */ /* 0x040ff00000081014 */
[C---:B------:R-:W-:Y:S08]  /*de170*/  HMMA.1688.F32.TF32 R100, R12.reuse, R218, R100 ;  /* 0x000000da0c64723c */ /* 0x040ff00000081064 */
[C---:B------:R-:W-:Y:S08]  /*de180*/  HMMA.1688.F32.TF32 R96, R12.reuse, R206, R96 ;  /* 0x000000ce0c60723c */ /* 0x040ff00000081060 */
[----:B------:R-:W-:Y:S01]  /*de190*/  HMMA.1688.F32.TF32 R92, R12, R198, R92 ;  /* 0x000000c60c5c723c */ /* 0x000fe2000008105c */
[----:B------:R1:W-:Y:S01]  /*de1a0*/  STL.64 [R1+0x6138], R122 ;  /* 0x0061387a01007387 */ /* 0x0003e20000100a00 */
[----:B------:R-:W-:Y:S03]  /*de1b0*/  STL.64 [R1+0x6130], R120 ;  /* 0x0061307801007387 */ /* 0x000fe60000100a00 */
[----:B-1----:R-:W3:Y:S04]  /*de1c0*/  LDL R122, [R1+0x1578] ;  /* 0x00157800017a7983 */ /* 0x002ee80000100800 */
[----:B------:R-:W3:Y:S01]  /*de1d0*/  LDL R123, [R1+0x157c] ;  /* 0x00157c00017b7983 */ /* 0x000ee20000100800 */
        /* <DEDUP_REMOVED lines=12> */
[----:B------:R-:W-:Y:S02]  /*de2a0*/  MOV R22, R82 ;  /* 0x0000005200167202 */ /* 0x000fe40000000f00 */
[----:B------:R-:W-:Y:S01]  /*de2b0*/  MOV R195, R24 ;  /* 0x0000001800c37202 */ /* 0x000fe20000000f00 */
[----:B------:R-:W-:Y:S02]  /*de2c0*/  IMAD.MOV.U32 R23, RZ, RZ, R84 ;  /* 0x000000ffff177224 */ /* 0x000fe400078e0054 */
[----:B------:R-:W-:Y:S02]  /*de2d0*/  IMAD.MOV.U32 R194, RZ, RZ, R25 ;  /* 0x000000ffffc27224 */ /* 0x000fe400078e0019 */
[----:B------:R-:W-:Y:S02]  /*de2e0*/  IMAD.MOV.U32 R24, RZ, RZ, R85 ;  /* 0x000000ffff187224 */ /* 0x000fe400078e0055 */
[----:B------:R-:W-:Y:S01]  /*de2f0*/  IMAD.MOV.U32 R203, RZ, RZ, R26 ;  /* 0x000000ffffcb7224 */ /* 0x000fe200078e001a */
[----:B------:R-:W-:Y:S01]  /*de300*/  MOV R25, R86 ;  /* 0x0000005600197202 */ /* 0x000fe20000000f00 */
[----:B------:R-:W-:-:S02]  /*de310*/  IMAD.MOV.U32 R26, RZ, RZ, R87 ;  /* 0x000000ffff1a7224 */ /* 0x000fc400078e0057 */
[----:B------:R-:W-:Y:S02]  /*de320*/  IMAD.MOV.U32 R202, RZ, RZ, R27 ;  /* 0x000000ffffca7224 */ /* 0x000fe400078e001b */
[----:B------:R-:W-:Y:S01]  /*de330*/  IMAD.MOV.U32 R27, RZ, RZ, R83 ;  /* 0x000000ffff1b7224 */ /* 0x000fe200078e0053 */
[C---:B----4-:R-:W-:Y:S08]  /*de340*/  HMMA.1688.F32.TF32 R108, R12.reuse, R222, R28 ;  /* 0x000000de0c6c723c */ /* 0x050ff0000008101c */
[C---:B--2---:R-:W-:Y:S08]  /*de350*/  HMMA.1688.F32.TF32 R116, R12.reuse, R214, R184 ;  /* 0x000000d60c74723c */ /* 0x044ff000000810b8 */
[----:B------:R-:W-:Y:S11]  /*de360*/  HMMA.1688.F32.TF32 R112, R12, R138, R176 ;  /* 0x0000008a0c70723c */ /* 0x000ff600000810b0 */
[----:B------:R-:W-:Y:S04]  /*de370*/  @!UPT UIADD3 URZ, URZ, URZ, URZ ;  /* 0x0000003f3f3ff290 */ /* 0x000fe8000fffe03f */
[----:B------:R-:W-:Y:S01]  /*de380*/  STL.64 [R1+0x6148], R118 ;  /* 0x0061487601007387 */ /* 0x000fe20000100a00 */
[----:B------:R-:W-:Y:S07]  /*de390*/  STL.64 [R1+0x6140], R116 ;  /* 0x0061407401007387 */ /* 0x000fee0000100a00 */
[----:B------:R1:W-:Y:S02]  /*de3a0*/  STL.64 [R1+0x6158], R114 ;  /* 0x0061587201007387 */ /* 0x0003e40000100a00 */
[----:B------:R-:W-:Y:S01]  /*de3b0*/  STL.64 [R1+0x6150], R112 ;  /* 0x0061507001007387 */ /* 0x000fe20000100a00 */
[----:B-1----:R-:W2:Y:S04]  /*de3c0*/  LDL R114, [R1+0x1568] ;  /* 0x0015680001727983 */ /* 0x002ea80000100800 */
[----:B------:R-:W2:Y:S01]  /*de3d0*/  LDL R115, [R1+0x156c] ;  /* 0x00156c0001737983 */ /* 0x000ea20000100800 */
[----:B------:R-:W-:Y:S02]  /*de3e0*/  STL.64 [R1+0x6168], R110 ;  /* 0x0061686e01007387 */ /* 0x000fe40000100a00 */
[----:B------:R-:W-:Y:S02]  /*de3f0*/  STL.64 [R1+0x6160], R108 ;  /* 0x0061606c01007387 */ /* 0x000fe40000100a00 */
[----:B------:R1:W-:Y:S01]  /*de400*/  STL.64 [R1+0x6178], R106 ;  /* 0x0061786a01007387 */ /* 0x0003e20000100a00 */
[----:B------:R-:W-:Y:S04]  /*de410*/  STL.64 [R1+0x6170], R104 ;  /* 0x0061706801007387 */ /* 0x000fe80000100a00 */
[----:B-1----:R-:W4:Y:S04]  /*de420*/  LDL R106, [R1+0x1558] ;  /* 0x00155800016a7983 */ /* 0x002f280000100800 */
[----:B------:R-:W4:Y:S01]  /*de430*/  LDL R107, [R1+0x155c] ;  /* 0x00155c00016b7983 */ /* 0x000f220000100800 */
[----:B------:R-:W-:Y:S02]  /*de440*/  STL.64 [R1+0x6188], R102 ;  /* 0x0061886601007387 */ /* 0x000fe40000100a00 */
[----:B------:R-:W-:Y:S02]  /*de450*/  STL.64 [R1+0x6180], R100 ;  /* 0x0061806401007387 */ /* 0x000fe40000100a00 */
[----:B------:R1:W-:Y:S01]  /*de460*/  STL.64 [R1+0x6198], R98 ;  /* 0x0061986201007387 */ /* 0x0003e20000100a00 */
[----:B------:R-:W-:Y:S01]  /*de470*/  STL.64 [R1+0x6190], R96 ;  /* 0x0061906001007387 */ /* 0x000fe20000100a00 */
[----:B------:R-:W-:Y:S01]  /*de480*/  IMAD.MOV.U32 R179, RZ, RZ, R4 ;  /* 0x000000ffffb37224 */ /* 0x000fe200078e0004 */
[----:B------:R-:W-:-:S02]  /*de490*/  MOV R178, R5 ;  /* 0x0000000500b27202 */ /* 0x000fc40000000f00 */
[----:B-1----:R-:W2:Y:S04]  /*de4a0*/  LDL R98, [R1+0x1548] ;  /* 0x0015480001627983 */ /* 0x002ea80000100800 */
[----:B------:R-:W2:Y:S01]  /*de4b0*/  LDL R99, [R1+0x154c] ;  /* 0x00154c0001637983 */ /* 0x000ea20000100800 */
[----:B------:R-:W-:Y:S02]  /*de4c0*/  STL.64 [R1+0x61a8], R94 ;  /* 0x0061a85e01007387 */ /* 0x000fe40000100a00 */
[----:B------:R-:W-:Y:S02]  /*de4d0*/  STL.64 [R1+0x61a0], R92 ;  /* 0x0061a05c01007387 */ /* 0x000fe40000100a00 */
[----:B------:R1:W-:Y:S01]  /*de4e0*/  STL.64 [R1+0x61b8], R90 ;  /* 0x0061b85a01007387 */ /* 0x0003e20000100a00 */
[----:B------:R-:W-:Y:S01]  /*de4f0*/  STL.64 [R1+0x61b0], R88 ;  /* 0x0061b05801007387 */ /* 0x000fe20000100a00 */
[----:B------:R-:W-:Y:S01]  /*de500*/  MOV R4, R40 ;  /* 0x0000002800047202 */ /* 0x000fe20000000f00 */
[----:B------:R-:W-:-:S02]  /*de510*/  IMAD.MOV.U32 R187, RZ, RZ, R6 ;  /* 0x000000ffffbb7224 */ /* 0x000fc400078e0006 */
[----:B------:R-:W-:Y:S02]  /*de520*/  IMAD.MOV.U32 R5, RZ, RZ, R41 ;  /* 0x000000ffff057224 */ /* 0x000fe400078e0029 */
[----:B------:R-:W-:Y:S02]  /*de530*/  IMAD.MOV.U32 R186, RZ, RZ, R7 ;  /* 0x000000ffffba7224 */ /* 0x000fe400078e0007 */
[----:B------:R-:W-:Y:S01]  /*de540*/  IMAD.MOV.U32 R6, RZ, RZ, R42 ;  /* 0x000000ffff067224 */ /* 0x000fe200078e002a */
[----:B-1----:R-:W2:Y:S04]  /*de550*/  LDL R90, [R1+0x1538] ;  /* 0x00153800015a7983 */ /* 0x002ea80000100800 */
[----:B------:R-:W2:Y:S01]  /*de560*/  LDL R91, [R1+0x153c] ;  /* 0x00153c00015b7983 */ /* 0x000ea20000100800 */
[----:B------:R-:W3:Y:S02]  /*de570*/  LDL.LU R36, [R1+0x6464] ;  /* 0x0064640001247983 */ /* 0x000ee40000300800 */
[----:B------:R-:W3:Y:S02]  /*de580*/  LDL.LU R37, [R1+0x6460] ;  /* 0x0064600001257983 */ /* 0x000ee40000300800 */
[----:B------:R-:W3:Y:S01]  /*de590*/  LDL.LU R38, [R1+0x645c] ;  /* 0x00645c0001267983 */ /* 0x000ee20000300800 */
[----:B------:R-:W3:Y:S01]  /*de5a0*/  LDL.LU R39, [R1+0x6458] ;  /* 0x0064580001277983 */ /* 0x000ee20000300800 */
[----:B------:R-:W2:Y:S02]  /*de5b0*/  LDL.LU R40, [R1+0x6454] ;  /* 0x0064540001287983 */ /* 0x000ea40000300800 */
[----:B------:R-:W2:Y:S02]  /*de5c0*/  LDL.LU R41, [R1+0x6450] ;  /* 0x0064500001297983 */ /* 0x000ea40000300800 */
[----:B------:R-:W2:Y:S01]  /*de5d0*/  LDL.LU R42, [R1+0x644c] ;  /* 0x00644c00012a7983 */ /* 0x000ea20000300800 */
[----:B------:R-:W-:-:S02]  /*de5e0*/  MOV R7, R43 ;  /* 0x0000002b00077202 */ /* 0x000fc40000000f00 */
        /* <DEDUP_REMOVED lines=21> */
[----:B------:R-:W-:-:S02]  /*de740*/  MOV R116, R64 ;  /* 0x0000004000747202 */ /* 0x000fc40000000f00 */
[----:B------:R-:W4:Y:S02]  /*de750*/  LDL.LU R64, [R1+0x63f4] ;  /* 0x0063f40001407983 */ /* 0x000f240000300800 */
[----:B------:R-:W-:Y:S02]  /*de760*/  IMAD.MOV.U32 R117, RZ, RZ, R65 ;  /* 0x000000ffff757224 */ /* 0x000fe400078e0041 */
[----:B------:R-:W-:Y:S01]  /*de770*/  IMAD.MOV.U32 R118, RZ, RZ, R66 ;  /* 0x000000ffff767224 */ /* 0x000fe200078e0042 */
[----:B------:R-:W4:Y:S01]  /*de780*/  LDL.LU R65, [R1+0x63f0] ;  /* 0x0063f00001417983 */ /* 0x000f220000300800 */
[----:B------:R-:W4:Y:S01]  /*de790*/  LDL.LU R66, [R1+0x63ec] ;  /* 0x0063ec0001427983 */ /* 0x000f220000300800 */
[----:B------:R-:W-:Y:S01]  /*de7a0*/  MOV R119, R67 ;  /* 0x0000004300777202 */ /* 0x000fe20000000f00 */
[----:B------:R-:W-:Y:S01]  /*de7b0*/  IMAD.MOV.U32 R108, RZ, RZ, R8 ;  /* 0x000000ffff6c7224 */ /* 0x000fe200078e0008 */
[----:B------:R-:W4:Y:S01]  /*de7c0*/  LDL.LU R67, [R1+0x63e8] ;  /* 0x0063e80001437983 */ /* 0x000f220000300800 */
[----:B------:R-:W4:Y:S02]  /*de7d0*/  LDL.LU R8, [R1+0x63e4] ;  /* 0x0063e40001087983 */ /* 0x000f240000300800 */
[----:B------:R-:W-:Y:S01]  /*de7e0*/  IMAD.MOV.U32 R109, RZ, RZ, R9 ;  /* 0x000000ffff6d7224 */ /* 0x000fe200078e0009 */
[----:B------:R-:W-:Y:S01]  /*de7f0*/  MOV R110, R10 ;  /* 0x0000000a006e7202 */ /* 0x000fe20000000f00 */
[----:B------:R-:W4:Y:S01]  /*de800*/  LDL.LU R9, [R1+0x63e0] ;  /* 0x0063e00001097983 */ /* 0x000f220000300800 */
        /* <DEDUP_REMOVED lines=17> */
[----:B------:R-:W-:Y:S02]  /*de920*/  MOV R95, R79 ;  /* 0x0000004f005f7202 */ /* 0x000fe40000000f00 */
        /* <DEDUP_REMOVED lines=41> */
[----:B------:R2:W-:Y:S01]  /*debc0*/  STL.64 [R1+0x6208], R70 ;  /* 0x0062084601007387 */ /* 0x0005e20000100a00 */
[----:B------:R-:W-:Y:S03]  /*debd0*/  STL.64 [R1+0x6200], R68 ;  /* 0x0062004401007387 */ /* 0x000fe60000100a00 */
[----:B--2---:R-:W2:Y:S01]  /*debe0*/  LDL.64 R70, [R1+0x15d8] ;  /* 0x0015d80001467983 */ /* 0x004ea20000100a00 */
[----:B------:R-:W-:Y:S02]  /*debf0*/  STL.64 [R1+0x6218], R66 ;  /* 0x0062184201007387 */ /* 0x000fe40000100a00 */
[----:B------:R-:W-:Y:S02]  /*dec00*/  STL.64 [R1+0x6210], R64 ;  /* 0x0062104001007387 */ /* 0x000fe40000100a00 */
[----:B------:R-:W-:Y:S01]  /*dec10*/  STL.64 [R1+0x62b8], R62 ;  /* 0x0062b83e01007387 */ /* 0x000fe20000100a00 */
[----:B------:R-:W-:Y:S01]  /*dec20*/  STL.64 [R1+0x62b0], R60 ;  /* 0x0062b03c01007387 */ /* 0x000fe20000100a00 */
[----:B------:R3:W-:Y:S02]  /*dec30*/  STL.64 [R1+0x62c8], R58 ;  /* 0x0062c83a01007387 */ /* 0x0007e40000100a00 */
[----:B------:R-:W-:Y:S01]  /*dec40*/  STL.64 [R1+0x62c0], R56 ;  /* 0x0062c03801007387 */ /* 0x000fe20000100a00 */
[----:B---3--:R-:W3:Y:S01]  /*dec50*/  LDL.64 R58, [R1+0x1598] ;  /* 0x00159800013a7983 */ /* 0x008ee20000100a00 */
[C---:B------:R-:W-:Y:S01]  /*dec60*/  HMMA.1688.F32.TF32 R16, R12.reuse, R242, R92 ;  /* 0x000000f20c10723c */ /* 0x040fe2000008105c */
        /* <DEDUP_REMOVED lines=11> */
[----:B------:R-:W-:Y:S01]  /*ded20*/  STL.64 [R1+0x6320], R32 ;  /* 0x0063202001007387 */ /* 0x000fe20000100a00 */
[C---:B---3--:R-:W-:Y:S08]  /*ded30*/  HMMA.1688.F32.TF32 R28, R12.reuse, R58, R28 ;  /* 0x0000003a0c1c723c */ /* 0x048ff0000008101c */
[----:B--2---:R-:W-:Y:S11]  /*ded40*/  HMMA.1688.F32.TF32 R12, R12, R70, R100 ;  /* 0x000000460c0c723c */ /* 0x004ff60000081064 */
[----:B------:R-:W-:Y:S04]  /*ded50*/  @!UPT UIADD3 URZ, URZ, URZ, URZ ;  /* 0x0000003f3f3ff290 */ /* 0x000fe8000fffe03f */
[----:B------:R-:W-:Y:S01]  /*ded60*/  STL.64 [R1+0x6338], R30 ;  /* 0x0063381e01007387 */ /* 0x000fe20000100a00 */
[----:B------:R-:W-:Y:S02]  /*ded70*/  STL.64 [R1+0x6330], R28 ;  /* 0x0063301c01007387 */ /* 0x000fe40000100a00 */
[----:B------:R-:W-:Y:S02]  /*ded80*/  STL.64 [R1+0x6348], R26 ;  /* 0x0063481a01007387 */ /* 0x000fe40000100a00 */
[----:B------:R-:W-:Y:S01]  /*ded90*/  STL.64 [R1+0x6340], R24 ;  /* 0x0063401801007387 */ /* 0x000fe20000100a00 */
[----:B------:R-:W-:Y:S01]  /*deda0*/  STL.64 [R1+0x6358], R22 ;  /* 0x0063581601007387 */ /* 0x000fe20000100a00 */
[----:B------:R2:W-:Y:S02]  /*dedb0*/  STL.64 [R1+0x6350], R20 ;  /* 0x0063501401007387 */ /* 0x0005e40000100a00 */
[----:B------:R-:W-:Y:S02]  /*dedc0*/  STL.64 [R1+0x6368], R18 ;  /* 0x0063681201007387 */ /* 0x000fe40000100a00 */
[----:B------:R3:W-:Y:S01]  /*dedd0*/  STL.64 [R1+0x6360], R16 ;  /* 0x0063601001007387 */ /* 0x0007e20000100a00 */
[----:B------:R-:W-:Y:S01]  /*dede0*/  STL.64 [R1+0x6378], R14 ;  /* 0x0063780e01007387 */ /* 0x000fe20000100a00 */
[----:B------:R4:W-:Y:S01]  /*dedf0*/  STL.64 [R1+0x6370], R12 ;  /* 0x0063700c01007387 */ /* 0x0009e20000100a00 */
[C---:B--2---:R-:W-:Y:S08]  /*dee00*/  HMMA.1688.F32.TF32 R20, R140.reuse, R178, R108 ;  /* 0x000000b28c14723c */ /* 0x044ff0000008106c */
[C---:B---3--:R-:W-:Y:S08]  /*dee10*/  HMMA.1688.F32.TF32 R16, R140.reuse, R186, R116 ;  /* 0x000000ba8c10723c */ /* 0x048ff00000081074 */
[C---:B----4-:R-:W-:Y:S07]  /*dee20*/  HMMA.1688.F32.TF32 R12, R140.reuse, R194, R124 ;  /* 0x000000c28c0c723c */ /* 0x050fee000008107c */
[----:B------:R-:W-:Y:S01]  /*dee30*/  STL.64 [R1+0xe60], R20 ;  /* 0x000e601401007387 */ /* 0x000fe20000100a00 */
[----:B------:R2:W-:Y:S07]  /*dee40*/  STL.64 [R1+0xe68], R22 ;  /* 0x000e681601007387 */ /* 0x0005ee0000100a00 */
[----:B------:R-:W-:Y:S02]  /*dee50*/  STL.64 [R1+0xe50], R16 ;  /* 0x000e501001007387 */ /* 0x000fe40000100a00 */
[----:B------:R3:W-:Y:S06]  /*dee60*/  STL.64 [R1+0xe58], R18 ;  /* 0x000e581201007387 */ /* 0x0007ec0000100a00 */
        /* <DEDUP_REMOVED lines=15> */
[----:B------:R-:W-:Y:S02]  /*def60*/  STL.64 [R1+0xe08], R22 ;  /* 0x000e081601007387 */ /* 0x000fe40000100a00 */
[----:B------:R-:W1:Y:S05]  /*def70*/  LDL.LU R4, [R1+0x410] ;  /* 0x0004100001047983 */ /* 0x000e6a0000300800 */
[----:B------:R2:W-:Y:S01]  /*def80*/  STL.64 [R1+0xdf0], R16 ;  /* 0x000df01001007387 */ /* 0x0005e20000100a00 */
[----:B------:R3:W-:Y:S07]  /*def90*/  STL.64 [R1+0xdf8], R18 ;  /* 0x000df81201007387 */ /* 0x0007ee0000100a00 */
[----:B------:R2:W-:Y:S02]  /*defa0*/  STL.64 [R1+0xde0], R12 ;  /* 0x000de00c01007387 */ /* 0x0005e40000100a00 */
[----:B------:R2:W-:Y:S02]  /*defb0*/  STL.64 [R1+0xde8], R14 ;  /* 0x000de80e01007387 */ /* 0x0005e40000100a00 */
[----:B------:R-:W1:Y:S01]  /*defc0*/  LDL.LU R5, [R1+0x414] ;  /* 0x0004140001057983 */ /* 0x000e620000300800 */
[----:B------:R-:W1:Y:S01]  /*defd0*/  LDL.LU R6, [R1+0x418] ;  /* 0x0004180001067983 */ /* 0x000e620000300800 */
[----:B------:R-:W1:Y:S02]  /*defe0*/  LDL.LU R7, [R1+0x41c] ;  /* 0x00041c0001077983 */ /* 0x000e640000300800 */
        /* <DEDUP_REMOVED lines=68> */
[----:B--2---:R-:W2:Y:S02]  /*df430*/  LDL.LU R16, [R1+0xdc0] ;  /* 0x000dc00001107983 */ /* 0x004ea40000300800 */
[----:B------:R-:W2:Y:S01]  /*df440*/  LDL.LU R17, [R1+0xdc4] ;  /* 0x000dc40001117983 */ /* 0x000ea20000300800 */
[----:B---3--:R-:W2:Y:S01]  /*df450*/  LDL.LU R18, [R1+0xdc8] ;  /* 0x000dc80001127983 */ /* 0x008ea20000300800 */
[----:B------:R-:W2:Y:S02]  /*df460*/  LDL.LU R19, [R1+0xdcc] ;  /* 0x000dcc0001137983 */ /* 0x000ea40000300800 */
[----:B------:R-:W3:Y:S02]  /*df470*/  LDL.LU R12, [R1+0xdd0] ;  /* 0x000dd000010c7983 */ /* 0x000ee40000300800 */
[----:B------:R-:W3:Y:S01]  /*df480*/  LDL.LU R13, [R1+0xdd4] ;  /* 0x000dd400010d7983 */ /* 0x000ee20000300800 */
[----:B------:R-:W3:Y:S01]  /*df490*/  LDL.LU R14, [R1+0xdd8] ;  /* 0x000dd800010e7983 */ /* 0x000ee20000300800 */
[----:B------:R-:W3:Y:S02]  /*df4a0*/  LDL.LU R15, [R1+0xddc] ;  /* 0x000ddc00010f7983 */ /* 0x000ee40000300800 */
[----:B------:R-:W2:Y:S02]  /*df4b0*/  LDL.LU R20, [R1+0xdb0] ;  /* 0x000db00001147983 */ /* 0x000ea40000300800 */
        /* <DEDUP_REMOVED lines=31> */
[C---:B---3--:R-:W-:Y:S08]  /*df6b0*/  HMMA.1688.F32.TF32 R12, R140.reuse, R218, R12 ;  /* 0x000000da8c0c723c */ /* 0x048ff0000008100c */
[C---:B--2---:R-:W-:Y:S11]  /*df6c0*/  HMMA.1688.F32.TF32 R16, R140.reuse, R206, R16 ;  /* 0x000000ce8c10723c */ /* 0x044ff60000081010 */
[----:B------:R-:W-:Y:S04]  /*df6d0*/  @!UPT UIADD3 URZ, URZ, URZ, URZ ;  /* 0x0000003f3f3ff290 */ /* 0x000fe8000fffe03f */
[----:B------:R-:W-:Y:S01]  /*df6e0*/  STL.64 [R1+0xdd0], R12 ;  /* 0x000dd00c01007387 */ /* 0x000fe20000100a00 */
[----:B------:R4:W-:Y:S02]  /*df6f0*/  STL.64 [R1+0xdd8], R14 ;  /* 0x000dd80e01007387 */ /* 0x0009e40000100a00 */
[C---:B----4-:R-:W-:Y:S05]  /*df700*/  HMMA.1688.F32.TF32 R12, R140.reuse, R198, R20 ;  /* 0x000000c68c0c723c */ /* 0x050fea0000081014 */
[----:B------:R-:W-:Y:S01]  /*df710*/  STL.64 [R1+0xdc0], R16 ;  /* 0x000dc01001007387 */ /* 0x000fe20000100a00 */
[----:B------:R2:W-:Y:S02]  /*df720*/  STL.64 [R1+0xdc8], R18 ;  /* 0x000dc81201007387 */ /* 0x0005e40000100a00 */
[C---:B------:R-:W-:Y:S08]  /*df730*/  HMMA.1688.F32.TF32 R20, R140.reuse, R190, R28 ;  /* 0x000000be8c14723c */ /* 0x040ff0000008101c */
[C---:B--2---:R-:W-:Y:S07]  /*df740*/  HMMA.1688.F32.TF32 R16, R140.reuse, R158, R24 ;  /* 0x0000009e8c10723c */ /* 0x044fee0000081018 */
[----:B------:R-:W-:Y:S01]  /*df750*/  STL.64 [R1+0xdb0], R12 ;  /* 0x000db00c01007387 */ /* 0x000fe20000100a00 */
[----:B------:R2:W-:Y:S02]  /*df760*/  STL.64 [R1+0xdb8], R14 ;  /* 0x000db80e01007387 */ /* 0x0005e40000100a00 */
[C---:B--2---:R-:W-:Y:S11]  /*df770*/  HMMA.1688.F32.TF32 R12, R140.reuse, R182, R32 ;  /* 0x000000b68c0c723c */ /* 0x044ff60000081020 */
[----:B------:R-:W-:Y:S02]  /*df780*/  @!UPT UIADD3 URZ, URZ, URZ, URZ ;  /* 0x0000003f3f3ff290 */ /* 0x000fe4000fffe03f */
[----:B------:R-:W-:Y:S01]  /*df790*/  STL.64 [R1+0xda0], R16 ;  /* 0x000da01001007387 */ /* 0x000fe20000100a00 */
[----:B------:R2:W-:Y:S02]  /*df7a0*/  STL.64 [R1+0xda8], R18 ;  /* 0x000da81201007387 */ /* 0x0005e40000100a00 */
        /* <DEDUP_REMOVED lines=48> */
[----:B---3--:R-:W-:Y:S08]  /*dfab0*/  HMMA.1688.F32.TF32 R20, R140, R70, R132 ;  /* 0x000000468c14723c */ /* 0x008ff00000081084 */
[C---:B-1----:R-:W-:Y:S01]  /*dfac0*/  HMMA.1688.F32.TF32 R4, R8.reuse, R202, R4 ;  /* 0x000000ca0804723c */ /* 0x042fe20000081004 */
[----:B------:R-:W-:Y:S04]  /*dfad0*/  LDS R140, [R2+0x14180] ;  /* 0x01418000028c7984 */ /* 0x000fe80000000800 */
[----:B------:R-:W-:Y:S04]  /*dfae0*/  LDS R142, [R2+0x16180] ;  /* 0x01618000028e7984 */ /* 0x000fe80000000800 */
[----:B------:R-:W-:Y:S04]  /*dfaf0*/  LDS R141, [R0+0x14180] ;  /* 0x01418000008d7984 */ /* 0x000fe80000000800 */
[----:B------:R-:W1:Y:S04]  /*dfb00*/  LDS R143, [R0+0x16180] ;  /* 0x01618000008f7984 */ /* 0x000e680000000800 */
[----:B------:R-:W-:Y:S01]  /*dfb10*/  STL.64 [R1+0x480], R12 ;  /* 0x0004800c01007387 */ /* 0x000fe20000100a00 */
[----:B------:R2:W-:Y:S02]  /*dfb20*/  STL.64 [R1+0x488], R14 ;  /* 0x0004880e01007387 */ /* 0x0005e40000100a00 */
[C---:B--2---:R-:W-:Y:S01]  /*dfb30*/  HMMA.1688.F32.TF32 R12, R8.reuse, R178, R144 ;  /* 0x000000b2080c723c */ /* 0x044fe20000081090 */
[----:B------:R-:W-:Y:S01]  /*dfb40*/  STL.64 [R1+0x470], R16 ;  /* 0x0004701001007387 */ /* 0x000fe20000100a00 */
[----:B------:R2:W-:Y:S02]  /*dfb50*/  STL.64 [R1+0x478], R18 ;  /* 0x0004781201007387 */ /* 0x0005e40000100a00 */
[----:B------:R-:W-:Y:S02]  /*dfb60*/  STL.64 [R1+0x460], R20 ;  /* 0x0004601401007387 */ /* 0x000fe40000100a00 */
[----:B------:R-:W-:Y:S01]  /*dfb70*/  STL.64 [R1+0x468], R22 ;  /* 0x0004681601007387 */ /* 0x000fe20000100a00 */
[----:B------:R-:W-:Y:S01]  /*dfb80*/  STL.64 [R1+0x6390], R186 ;  /* 0x006390ba01007387 */ /* 0x000fe20000100a00 */
[C---:B--2---:R-:W-:Y:S11]  /*dfb90*/  HMMA.1688.F32.TF32 R16, R8.reuse, R186, R236 ;  /* 0x000000ba0810723c */ /* 0x044ff600000810ec */
[----:B------:R-:W-:Y:S04]  /*dfba0*/  @!UPT UIADD3 URZ, URZ, URZ, URZ ;  /* 0x0000003f3f3ff290 */ /* 0x000fe8000fffe03f */
[----:B------:R-:W-:Y:S01]  /*dfbb0*/  STL.64 [R1+0xd10], R12 ;  /* 0x000d100c01007387 */ /* 0x000fe20000100a00 */
[----:B------:R2:W-:Y:S02]  /*dfbc0*/  STL.64 [R1+0xd18], R14 ;  /* 0x000d180e01007387 */ /* 0x0005e40000100a00 */
[C---:B--2---:R-:W-:Y:S05]  /*dfbd0*/  HMMA.1688.F32.TF32 R12, R8.reuse, R194, R228 ;  /* 0x000000c2080c723c */ /* 0x044fea00000810e4 */
[----:B------:R-:W-:Y:S01]  /*dfbe0*/  STL.64 [R1+0xd00], R16 ;  /* 0x000d001001007387 */ /* 0x000fe20000100a00 */
[----:B------:R-:W-:Y:S02]  /*dfbf0*/  STL.64 [R1+0xd08], R18 ;  /* 0x000d081201007387 */ /* 0x000fe40000100a00 */
[----:B------:R-:W-:Y:S11]  /*dfc00*/  STL.64 [R1+0x6388], R194 ;  /* 0x006388c201007387 */ /* 0x000ff60000100a00 */
[----:B------:R-:W-:Y:S04]  /*dfc10*/  @!UPT UIADD3 URZ, URZ, URZ, URZ ;  /* 0x0000003f3f3ff290 */ /* 0x000fe8000fffe03f */
[----:B------:R-:W-:Y:S01]  /*dfc20*/  STL.64 [R1+0xcf0], R12 ;  /* 0x000cf00c01007387 */ /* 0x000fe20000100a00 */
[----:B------:R2:W-:Y:S02]  /*dfc30*/  STL.64 [R1+0xcf8], R14 ;  /* 0x000cf80e01007387 */ /* 0x0005e40000100a00 */
[C---:B--2---:R-:W-:Y:S01]  /*dfc40*/  HMMA.1688.F32.TF32 R12, R8.reuse, R210, R248 ;  /* 0x000000d2080c723c */ /* 0x044fe200000810f8 */
[----:B------:R-:W-:Y:S01]  /*dfc50*/  STL.64 [R1+0x6380], R202 ;  /* 0x006380ca01007387 */ /* 0x000fe20000100a00 */
[----:B------:R2:W-:Y:S02]  /*dfc60*/  STL.64 [R1+0xce0], R4 ;  /* 0x000ce00401007387 */ /* 0x0005e40000100a00 */
[----:B------:R3:W-:Y:S01]  /*dfc70*/  STL.64 [R1+0xce8], R6 ;  /* 0x000ce80601007387 */ /* 0x0007e20000100a00 */
[----:B--2---:R-:W2:Y:S11]  /*dfc80*/  LDL.LU R4, [R1+0xb20] ;  /* 0x000b200001047983 */ /* 0x004eb60000300800 */
[----:B------:R-:W-:Y:S07]  /*dfc90*/  @!UPT UIADD3 URZ, URZ, URZ, URZ ;  /* 0x0000003f3f3ff290 */ /* 0x000fee000fffe03f */
[----:B------:R-:W-:Y:S01]  /*dfca0*/  STL.64 [R1+0xcd0], R12 ;  /* 0x000cd00c01007387 */ /* 0x000fe20000100a00 */
[----:B------:R4:W-:Y:S02]  /*dfcb0*/  STL.64 [R1+0xcd8], R14 ;  /* 0x000cd80e01007387 */ /* 0x0009e40000100a00 */
        /* <DEDUP_REMOVED lines=107> */
[C---:B----4-:R-:W-:Y:S08]  /*e0370*/  HMMA.1688.F32.TF32 R12, R8.reuse, R214, R16 ;  /* 0x000000d6080c723c */ /* 0x050ff00000081010 */
[C---:B--2---:R-:W-:Y:S08]  /*e0380*/  HMMA.1688.F32.TF32 R20, R8.reuse, R138, R20 ;  /* 0x0000008a0814723c */ /* 0x044ff00000081014 */
[C---:B---3--:R-:W-:Y:S07]  /*e0390*/  HMMA.1688.F32.TF32 R16, R8.reuse, R222, R24 ;  /* 0x000000de0810723c */ /* 0x048fee0000081018 */
[----:B------:R-:W-:Y:S01]  /*e03a0*/  STL.64 [R1+0xcc0], R12 ;  /* 0x000cc00c01007387 */ /* 0x000fe20000100a00 */
[----:B------:R2:W-:Y:S02]  /*e03b0*/  STL.64 [R1+0xcc8], R14 ;  /* 0x000cc80e01007387 */ /* 0x0005e40000100a00 */
[C---:B--2---:R-:W-:Y:S05]  /*e03c0*/  HMMA.1688.F32.TF32 R12, R8.reuse, R226, R28 ;  /* 0x000000e2080c723c */ /* 0x044fea000008101c */
[----:B------:R-:W-:Y:S01]  /*e03d0*/  STL.64 [R1+0xcb0], R20 ;  /* 0x000cb01401007387 */ /* 0x000fe20000100a00 */
[----:B------:R-:W-:Y:S07]  /*e03e0*/  STL.64 [R1+0xcb8], R22 ;  /* 0x000cb81601007387 */ /* 0x000fee0000100a00 */
[----:B------:R-:W-:Y:S01]  /*e03f0*/  STL.64 [R1+0xca0], R16 ;  /* 0x000ca01001007387 */ /* 0x000fe20000100a00 */
[----:B------:R-:W-:Y:S09]  /*e0400*/  STL.64 [R1+0xca8], R18 ;  /* 0x000ca81201007387 */ /* 0x000ff20000100a00 */
[----:B------:R-:W-:Y:S01]  /*e0410*/  STL.64 [R1+0xc90], R12 ;  /* 0x000c900c01007387 */ /* 0x000fe20000100a00 */
[----:B------:R2:W-:Y:S02]  /*e0420*/  STL.64 [R1+0xc98], R14 ;  /* 0x000c980e01007387 */ /* 0x0005e40000100a00 */
[C---:B--2---:R-:W-:Y:S08]  /*e0430*/  HMMA.1688.F32.TF32 R12, R8.reuse, R218, R32 ;  /* 0x000000da080c723c */ /* 0x044ff00000081020 */
[C---:B------:R-:W-:Y:S08]  /*e0440*/  HMMA.1688.F32.TF32 R20, R8.reuse, R206, R36 ;  /* 0x000000ce0814723c */ /* 0x040ff00000081024 */
[C---:B------:R-:W-:Y:S07]  /*e0450*/  HMMA.1688.F32.TF32 R16, R8.reuse, R198, R40 ;  /* 0x000000c60810723c */ /* 0x040fee0000081028 */
[----:B------:R-:W-:Y:S01]  /*e0460*/  STL.64 [R1+0xc80], R12 ;  /* 0x000c800c01007387 */ /* 0x000fe20000100a00 */
[----:B------:R2:W-:Y:S02]  /*e0470*/  STL.64 [R1+0xc88], R14 ;  /* 0x000c880e01007387 */ /* 0x0005e40000100a00 */
[C---:B--2---:R-:W-:Y:S05]  /*e0480*/  HMMA.1688.F32.TF32 R12, R8.reuse, R158, R44 ;  /* 0x0000009e080c723c */ /* 0x044fea000008102c */
        /* <DEDUP_REMOVED lines=53> */
[C---:B--2---:R-:W-:Y:S08]  /*e07e0*/  HMMA.1688.F32.TF32 R12, R8.reuse, R242, R4 ;  /* 0x000000f2080c723c */ /* 0x044ff00000081004 */
[----:B------:R-:W-:Y:S01]  /*e07f0*/  HMMA.1688.F32.TF32 R4, R8, R70, R248 ;  /* 0x000000460804723c */ /* 0x000fe200000810f8 */
[----:B------:R-:W-:Y:S01]  /*e0800*/  STL.64 [R1+0xb50], R20 ;  /* 0x000b501401007387 */ /* 0x000fe20000100a00 */
[----:B------:R-:W-:Y:S05]  /*e0810*/  STL.64 [R1+0xb58], R22 ;  /* 0x000b581601007387 */ /* 0x000fea0000100a00 */
[----:B------:R-:W-:Y:S02]  /*e0820*/  STL.64 [R1+0xb40], R16 ;  /* 0x000b401001007387 */ /* 0x000fe40000100a00 */
[----:B------:R-:W-:Y:S01]  /*e0830*/  STL.64 [R1+0xb48], R18 ;  /* 0x000b481201007387 */ /* 0x000fe20000100a00 */
[----:B------:R-:W2:Y:S04]  /*e0840*/  LDL.LU R248, [R1+0x930] ;  /* 0x0009300001f87983 */ /* 0x000ea80000300800 */
[----:B------:R-:W-:Y:S04]  /*e0850*/  LDS R8, [R2+0x14200] ;  /* 0x0142000002087984 */ /* 0x000fe80000000800 */
[----:B------:R-:W-:Y:S04]  /*e0860*/  LDS R10, [R2+0x16200] ;  /* 0x01620000020a7984 */ /* 0x000fe80000000800 */
[----:B------:R-:W-:Y:S04]  /*e0870*/  LDS R9, [R0+0x14200] ;  /* 0x0142000000097984 */ /* 0x000fe80000000800 */
[----:B------:R-:W3:Y:S04]  /*e0880*/  LDS R11, [R0+0x16200] ;  /* 0x01620000000b7984 */ /* 0x000ee80000000800 */
[----:B------:R-:W-:Y:S01]  /*e0890*/  STL.64 [R1+0xb30], R12 ;  /* 0x000b300c01007387 */ /* 0x000fe20000100a00 */
[----:B------:R-:W-:Y:S02]  /*e08a0*/  STL.64 [R1+0xb38], R14 ;  /* 0x000b380e01007387 */ /* 0x000fe40000100a00 */
[----:B------:R4:W-:Y:S02]  /*e08b0*/  STL.64 [R1+0xb20], R4 ;  /* 0x000b200401007387 */ /* 0x0009e40000100a00 */
[----:B------:R1:W-:Y:S01]  /*e08c0*/  STL.64 [R1+0xb28], R6 ;  /* 0x000b280601007387 */ /* 0x0003e20000100a00 */
[----:B------:R-:W2:Y:S01]  /*e08d0*/  LDL.LU R249, [R1+0x934] ;  /* 0x0009340001f97983 */ /* 0x000ea20000300800 */
[----:B------:R-:W2:Y:S02]  /*e08e0*/  LDL.LU R250, [R1+0x938] ;  /* 0x0009380001fa7983 */ /* 0x000ea40000300800 */
[----:B------:R-:W2:Y:S01]  /*e08f0*/  LDL.LU R251, [R1+0x93c] ;  /* 0x00093c0001fb7983 */ /* 0x000ea20000300800 */
[----:B----4-:R-:W4:Y:S01]  /*e0900*/  LDL.LU R4, [R1+0x940] ;  /* 0x0009400001047983 */ /* 0x010f220000300800 */
[----:B------:R-:W4:Y:S02]  /*e0910*/  LDL.LU R5, [R1+0x944] ;  /* 0x0009440001057983 */ /* 0x000f240000300800 */
[----:B-1----:R-:W4:Y:S02]  /*e0920*/  LDL.LU R6, [R1+0x948] ;  /* 0x0009480001067983 */ /* 0x002f240000300800 */
[----:B------:R-:W4:Y:S01]  /*e0930*/  LDL.LU R7, [R1+0x94c] ;  /* 0x00094c0001077983 */ /* 0x000f220000300800 */
        /* <DEDUP_REMOVED lines=116> */
[C---:B--2---:R-:W-:Y:S11]  /*e1080*/  HMMA.1688.F32.TF32 R184, R140.reuse, R178, R184 ;  /* 0x000000b28cb8723c */ /* 0x044ff600000810b8 */
[----:B------:R-:W-:Y:S11]  /*e1090*/  @!UPT UIADD3 URZ, URZ, URZ, URZ ;  /* 0x0000003f3f3ff290 */ /* 0x000ff6000fffe03f */
[----:B------:R-:W-:Y:S01]  /*e10a0*/  @!UPT UIADD3 URZ, URZ, URZ, URZ ;  /* 0x0000003f3f3ff290 */ /* 0x000fe2000fffe03f */
[----:B------:R-:W-:Y:S01]  /*e10b0*/  STL.64 [R1+0xd20], R184 ;  /* 0x000d20b801007387 */ /* 0x000fe20000100a00 */
[----:B------:R1:W-:Y:S03]  /*e10c0*/  STL.64 [R1+0xd28], R186 ;  /* 0x000d28ba01007387 */ /* 0x0003e60000100a00 */
[----:B-1----:R-:W2:Y:S02]  /*e10d0*/  LDL.LU.64 R186, [R1+0x6390] ;  /* 0x0063900001ba7983 */ /* 0x002ea40000300a00 */
[C---:B--2---:R-:W-:Y:S11]  /*e10e0*/  HMMA.1688.F32.TF32 R192, R140.reuse, R186, R192 ;  /* 0x000000ba8cc0723c */ /* 0x044ff600000810c0 */
[----:B------:R-:W-:Y:S11]  /*e10f0*/  @!UPT UIADD3 URZ, URZ, URZ, URZ ;  /* 0x0000003f3f3ff290 */ /* 0x000ff6000fffe03f */
[----:B------:R-:W-:Y:S01]  /*e1100*/  @!UPT UIADD3 URZ, URZ, URZ, URZ ;  /* 0x0000003f3f3ff290 */ /* 0x000fe2000fffe03f */
[----:B------:R-:W-:Y:S01]  /*e1110*/  STL.64 [R1+0xb10], R192 ;  /* 0x000b10c001007387 */ /* 0x000fe20000100a00 */
[----:B------:R1:W-:Y:S03]  /*e1120*/  STL.64 [R1+0xb18], R194 ;  /* 0x000b18c201007387 */ /* 0x0003e60000100a00 */
[----:B-1----:R-:W3:Y:S02]  /*e1130*/  LDL.LU.64 R194, [R1+0x6388] ;  /* 0x0063880001c27983 */ /* 0x002ee40000300a00 */
[C---:B---3--:R-:W-:Y:S11]  /*e1140*/  HMMA.1688.F32.TF32 R200, R140.reuse, R194, R200 ;  /* 0x000000c28cc8723c */ /* 0x048ff600000810c8 */
[----:B------:R-:W-:Y:S11]  /*e1150*/  @!UPT UIADD3 URZ, URZ, URZ, URZ ;  /* 0x0000003f3f3ff290 */ /* 0x000ff6000fffe03f */
[----:B------:R-:W-:Y:S01]  /*e1160*/  @!UPT UIADD3 URZ, URZ, URZ, URZ ;  /* 0x0000003f3f3ff290 */ /* 0x000fe2000fffe03f */
[----:B------:R-:W-:Y:S01]  /*e1170*/  STL.64 [R1+0xb00], R200 ;  /* 0x000b00c801007387 */ /* 0x000fe20000100a00 */
[----:B------:R1:W-:Y:S03]  /*e1180*/  STL.64 [R1+0xb08], R202 ;  /* 0x000b08ca01007387 */ /* 0x0003e60000100a00 */
[----:B-1----:R-:W2:Y:S01]  /*e1190*/  LDL.LU.64 R202, [R1+0x6380] ;  /* 0x0063800001ca7983 */ /* 0x002ea20000300a00 */
[C---:B------:R-:W-:Y:S08]  /*e11a0*/  HMMA.1688.F32.TF32 R16, R140.reuse, R210, R16 ;  /* 0x000000d28c10723c */ /* 0x040ff00000081010 */
[C---:B------:R-:W-:Y:S08]  /*e11b0*/  HMMA.1688.F32.TF32 R20, R140.reuse, R214, R20 ;  /* 0x000000d68c14723c */ /* 0x040ff00000081014 */
[C---:B--2---:R-:W-:Y:S11]  /*e11c0*/  HMMA.1688.F32.TF32 R12, R140.reuse, R202, R12 ;  /* 0x000000ca8c0c723c */ /* 0x044ff6000008100c */
[----:B------:R-:W-:Y:S11]  /*e11d0*/  @!UPT UIADD3 URZ, URZ, URZ, URZ ;  /* 0x0000003f3f3ff290 */ /* 0x000ff6000fffe03f */
[----:B------:R-:W-:Y:S01]  /*e11e0*/  @!UPT UIADD3 URZ, URZ, URZ, URZ ;  /* 0x0000003f3f3ff290 */ /* 0x000fe2000fffe03f */
[----:B------:R-:W-:Y:S01]  /*e11f0*/  STL.64 [R1+0xaf0], R12 ;  /* 0x000af00c01007387 */ /* 0x000fe20000100a00 */
[----:B------:R1:W-:Y:S03]  /*e1200*/  STL.64 [R1+0xaf8], R14 ;  /* 0x000af80e01007387 */ /* 0x0003e60000100a00 */
[----:B-1----:R-:W2:Y:S01]  /*e1210*/  LDL.LU.64 R14, [R1+0x6378] ;  /* 0x00637800010e7983 */ /* 0x002ea20000300a00 */
[----:B------:R-:W3:Y:S02]  /*e1220*/  LDL.LU.64 R12, [R1+0x6370] ;  /* 0x00637000010c7983 */ /* 0x000ee40000300a00 */
[----:B------:R-:W-:Y:S02]  /*e1230*/  STL.64 [R1+0xae0], R16 ;  /* 0x000ae01001007387 */ /* 0x000fe40000100a00 */
[----:B------:R1:W-:Y:S02]  /*e1240*/  STL.64 [R1+0xae8], R18 ;  /* 0x000ae81201007387 */ /* 0x0003e40000100a00 */
[C---:B-1----:R-:W-:Y:S08]  /*e1250*/  HMMA.1688.F32.TF32 R16, R140.reuse, R138, R24 ;  /* 0x0000008a8c10723c */ /* 0x042ff00000081018 */
        /* <DEDUP_REMOVED lines=71> */
[----:B------:R-:W-:Y:S02]  /*e16d0*/  STL.64 [R1+0x968], R26 ;  /* 0x0009681a01007387 */ /* 0x000fe40000100a00 */
        /* <DEDUP_REMOVED lines=112> */
[----:B--2---:R-:W-:Y:S08]  /*e1de0*/  HMMA.1688.F32.TF32 R16, R140, R70, R16 ;  /* 0x000000468c10723c */ /* 0x004ff00000081010 */
[C---:B------:R-:W-:Y:S08]  /*e1df0*/  HMMA.1688.F32.TF32 R140, R8.reuse, R178, R20 ;  /* 0x000000b2088c723c */ /* 0x040ff00000081014 */
[C---:B---3--:R-:W-:Y:S07]  /*e1e00*/  HMMA.1688.F32.TF32 R20, R8.reuse, R186, R24 ;  /* 0x000000ba0814723c */ /* 0x048fee0000081018 */
[----:B------:R-:W-:Y:S01]  /*e1e10*/  STL.64 [R1+0x930], R16 ;  /* 0x0009301001007387 */ /* 0x000fe20000100a00 */
[----:B------:R1:W-:Y:S02]  /*e1e20*/  STL.64 [R1+0x938], R18 ;  /* 0x0009381201007387 */ /* 0x0003e40000100a00 */
[C---:B-1----:R-:W-:Y:S05]  /*e1e30*/  HMMA.1688.F32.TF32 R16, R8.reuse, R194, R28 ;  /* 0x000000c20810723c */ /* 0x042fea000008101c */
[----:B------:R-:W-:Y:S01]  /*e1e40*/  STL.64 [R1+0xf00], R140 ;  /* 0x000f008c01007387 */ /* 0x000fe20000100a00 */
[----:B------:R-:W-:Y:S02]  /*e1e50*/  STL.64 [R1+0xf08], R142 ;  /* 0x000f088e01007387 */ /* 0x000fe40000100a00 */
[C---:B------:R-:W-:Y:S05]  /*e1e60*/  HMMA.1688.F32.TF32 R24, R8.reuse, R202, R32 ;  /* 0x000000ca0818723c */ /* 0x040fea0000081020 */
[----:B------:R-:W-:Y:S01]  /*e1e70*/  STL.64 [R1+0xef0], R20 ;  /* 0x000ef01401007387 */ /* 0x000fe20000100a00 */
[----:B------:R1:W-:Y:S04]  /*e1e80*/  STL.64 [R1+0xef8], R22 ;  /* 0x000ef81601007387 */ /* 0x0003e80000100a00 */
[----:B------:R-:W-:Y:S04]  /*e1e90*/  LDS R140, [R2+0x14280] ;  /* 0x01428000028c7984 */ /* 0x000fe80000000800 */
[----:B------:R-:W-:Y:S04]  /*e1ea0*/  LDS R142, [R2+0x16280] ;  /* 0x01628000028e7984 */ /* 0x000fe80000000800 */
[----:B------:R-:W-:Y:S04]  /*e1eb0*/  LDS R141, [R0+0x14280] ;  /* 0x01428000008d7984 */ /* 0x000fe80000000800 */
[----:B------:R-:W2:Y:S01]  /*e1ec0*/  LDS R143, [R0+0x16280] ;  /* 0x01628000008f7984 */ /* 0x000ea20000000800 */
[C---:B-1----:R-:W-:Y:S03]  /*e1ed0*/  HMMA.1688.F32.TF32 R20, R8.reuse, R210, R36 ;  /* 0x000000d20814723c */ /* 0x042fe60000081024 */
[----:B------:R-:W-:Y:S01]  /*e1ee0*/  STL.64 [R1+0xee0], R16 ;  /* 0x000ee01001007387 */ /* 0x000fe20000100a00 */
[----:B------:R4:W-:Y:S04]  /*e1ef0*/  STL.64 [R1+0xee8], R18 ;  /* 0x000ee81201007387 */ /* 0x0009e80000100a00 */
[C---:B----4-:R-:W-:Y:S01]  /*e1f00*/  HMMA.1688.F32.TF32 R16, R8.reuse, R214, R40 ;  /* 0x000000d60810723c */ /* 0x050fe20000081028 */
[----:B------:R-:W-:Y:S01]  /*e1f10*/  STL.64 [R1+0xed0], R24 ;  /* 0x000ed01801007387 */ /* 0x000fe20000100a00 */
[----:B------:R1:W-:Y:S11]  /*e1f20*/  STL.64 [R1+0xed8], R26 ;  /* 0x000ed81a01007387 */ /* 0x0003f60000100a00 */
[----:B------:R-:W-:Y:S02]  /*e1f30*/  @!UPT UIADD3 URZ, URZ, URZ, URZ ;  /* 0x0000003f3f3ff290 */ /* 0x000fe4000fffe03f */
        /* <DEDUP_REMOVED lines=8> */
[----:B------:R-:W-:Y:S07]  /*e1fc0*/  STL.64 [R1+0xea8], R26 ;  /* 0x000ea81a01007387 */ /* 0x000fee0000100a00 */
[----:B------:R-:W-:Y:S02]  /*e1fd0*/  STL.64 [R1+0xe90], R20 ;  /* 0x000e901401007387 */ /* 0x000fe40000100a00 */
[----:B------:R1:W-:Y:S02]  /*e1fe0*/  STL.64 [R1+0xe98], R22 ;  /* 0x000e981601007387 */ /* 0x0003e40000100a00 */
[C---:B-1----:R-:W-:Y:S04]  /*e1ff0*/  HMMA.1688.F32.TF32 R20, R8.reuse, R218, R60 ;  /* 0x000000da0814723c */ /* 0x042fe8000008103c */
[----:B------:R-:W-:Y:S01]  /*e2000*/  STL.64 [R1+0xe80], R16 ;  /* 0x000e801001007387 */ /* 0x000fe20000100a00 */
[----:B------:R1:W-:Y:S03]  /*e2010*/  STL.64 [R1+0xe88], R18 ;  /* 0x000e881201007387 */ /* 0x0003e60000100a00 */
[C---:B-1----:R-:W-:Y:S08]  /*e2020*/  HMMA.1688.F32.TF32 R16, R8.reuse, R206, R64 ;  /* 0x000000ce0810723c */ /* 0x042ff00000081040 */
        /* <DEDUP_REMOVED lines=44> */
[----:B------:R-:W-:Y:S02]  /*e22f0*/  STL.64 [R1+0x858], R26 ;  /* 0x0008581a01007387 */ /* 0x000fe40000100a00 */
[----:B------:R-:W3:Y:S05]  /*e2300*/  LDL.LU R4, [R1+0x690] ;  /* 0x0006900001047983 */ /* 0x000eea0000300800 */
[----:B------:R1:W-:Y:S01]  /*e2310*/  STL.64 [R1+0x840], R20 ;  /* 0x0008401401007387 */ /* 0x0003e20000100a00 */
[----:B------:R4:W-:Y:S07]  /*e2320*/  STL.64 [R1+0x848], R22 ;  /* 0x0008481601007387 */ /* 0x0009ee0000100a00 */
[----:B------:R1:W-:Y:S01]  /*e2330*/  STL.64 [R1+0x830], R16 ;  /* 0x0008301001007387 */ /* 0x0003e20000100a00 */
[----:B------:R1:W-:Y:S02]  /*e2340*/  STL.64 [R1+0x838], R18 ;  /* 0x0008381201007387 */ /* 0x0003e40000100a00 */
        /* <DEDUP_REMOVED lines=109> */
[C---:B------:R-:W-:Y:S08]  /*e2a20*/  HMMA.1688.F32.TF32 R24, R8.reuse, R246, R24 ;  /* 0x000000f60818723c */ /* 0x040ff00000081018 */
[C---:B------:R-:W-:Y:S08]  /*e2a30*/  HMMA.1688.F32.TF32 R28, R8.reuse, R234, R28 ;  /* 0x000000ea081c723c */ /* 0x040ff0000008101c */
[C---:B------:R-:W-:Y:S08]  /*e2a40*/  HMMA.1688.F32.TF32 R32, R8.reuse, R242, R32 ;  /* 0x000000f20820723c */ /* 0x040ff00000081020 */
[----:B------:R-:W-:Y:S01]  /*e2a50*/  HMMA.1688.F32.TF32 R8, R8, R70, R144 ;  /* 0x000000460808723c */ /* 0x000fe20000081090 */
[----:B------:R-:W-:Y:S04]  /*e2a60*/  LDS R144, [R2+0x14300] ;  /* 0x0143000002907984 */ /* 0x000fe80000000800 */
[----:B------:R-:W-:Y:S04]  /*e2a70*/  LDS R146, [R2+0x16300] ;  /* 0x0163000002927984 */ /* 0x000fe80000000800 */
[----:B------:R-:W-:Y:S04]  /*e2a80*/  LDS R145, [R0+0x14300] ;  /* 0x0143000000917984 */ /* 0x000fe80000000800 */
[----:B------:R-:W1:Y:S04]  /*e2a90*/  LDS R147, [R0+0x16300] ;  /* 0x0163000000937984 */ /* 0x000e680000000800 */
[----:B------:R-:W-:Y:S01]  /*e2aa0*/  STL.64 [R1+0x820], R16 ;  /* 0x0008201001007387 */ /* 0x000fe20000100a00 */
[----:B------:R2:W-:Y:S03]  /*e2ab0*/  STL.64 [R1+0x828], R18 ;  /* 0x0008281201007387 */ /* 0x0005e60000100a00 */
[----:B--2---:R-:W2:Y:S01]  /*e2ac0*/  LDL.LU.64 R18, [R1+0x6368] ;  /* 0x0063680001127983 */ /* 0x004ea20000300a00 */
[----:B------:R-:W4:Y:S02]  /*e2ad0*/  LDL.LU.64 R16, [R1+0x6360] ;  /* 0x0063600001107983 */ /* 0x000f240000300a00 */
        /* <DEDUP_REMOVED lines=16> */
[C---:B---3--:R-:W-:Y:S08]  /*e2be0*/  HMMA.1688.F32.TF32 R32, R140.reuse, R178, R36 ;  /* 0x000000b28c20723c */ /* 0x048ff00000081024 */
[C---:B-1----:R-:W-:Y:S08]  /*e2bf0*/  HMMA.1688.F32.TF32 R8, R140.reuse, R186, R40 ;  /* 0x000000ba8c08723c */ /* 0x042ff00000081028 */
        /* <DEDUP_REMOVED lines=51> */
[C---:B---3--:R-:W-:Y:S08]  /*e2f30*/  HMMA.1688.F32.TF32 R8, R140.reuse, R170, R4 ;  /* 0x000000aa8c08723c */ /* 0x048ff00000081004 */
[C---:B------:R-:W-:Y:S01]  /*e2f40*/  HMMA.1688.F32.TF32 R4, R140.reuse, R154, R248 ;  /* 0x0000009a8c04723c */ /* 0x040fe200000810f8 */
[----:B------:R1:W-:Y:S01]  /*e2f50*/  STL.64 [R1+0x6c0], R36 ;  /* 0x0006c02401007387 */ /* 0x0003e20000100a00 */
[----:B------:R3:W-:Y:S05]  /*e2f60*/  STL.64 [R1+0x6c8], R38 ;  /* 0x0006c82601007387 */ /* 0x0007ea0000100a00 */
[----:B------:R1:W-:Y:S01]  /*e2f70*/  STL.64 [R1+0x6b0], R32 ;  /* 0x0006b02001007387 */ /* 0x0003e20000100a00 */
[----:B------:R1:W-:Y:S02]  /*e2f80*/  STL.64 [R1+0x6b8], R34 ;  /* 0x0006b82201007387 */ /* 0x0003e40000100a00 */
[----:B------:R-:W2:Y:S05]  /*e2f90*/  LDL.LU R236, [R1+0x10] ;  /* 0x0000100001ec7983 */ /* 0x000eaa0000300800 */
[----:B------:R1:W-:Y:S01]  /*e2fa0*/  STL.64 [R1+0x6a0], R8 ;  /* 0x0006a00801007387 */ /* 0x0003e20000100a00 */
[----:B------:R1:W-:Y:S07]  /*e2fb0*/  STL.64 [R1+0x6a8], R10 ;  /* 0x0006a80a01007387 */ /* 0x0003ee0000100a00 */
[----:B------:R1:W-:Y:S02]  /*e2fc0*/  STL.64 [R1+0x690], R4 ;  /* 0x0006900401007387 */ /* 0x0003e40000100a00 */
[----:B------:R1:W-:Y:S02]  /*e2fd0*/  STL.64 [R1+0x698], R6 ;  /* 0x0006980601007387 */ /* 0x0003e40000100a00 */
        /* <DEDUP_REMOVED lines=51> */
[----:B-1----:R-:W2:Y:S02]  /*e3310*/  LDL.LU R36, [R1+0x660] ;  /* 0x0006600001247983 */ /* 0x002ea40000300800 */
[----:B------:R-:W2:Y:S01]  /*e3320*/  LDL.LU R37, [R1+0x664] ;  /* 0x0006640001257983 */ /* 0x000ea20000300800 */
[----:B---3--:R-:W2:Y:S01]  /*e3330*/  LDL.LU R38, [R1+0x668] ;  /* 0x0006680001267983 */ /* 0x008ea20000300800 */
        /* <DEDUP_REMOVED lines=33> */
[----:B------:R-:W4:Y:S02]  /*e3550*/  LDL.LU R228, [R1] ;  /* 0x0000000001e47983 */ /* 0x000f240000300800 */
[----:B------:R-:W4:Y:S01]  /*e3560*/  LDL.LU R229, [R1+0x4] ;  /* 0x0000040001e57983 */ /* 0x000f220000300800 */
[----:B------:R-:W4:Y:S01]  /*e3570*/  LDL.LU R230, [R1+0x8] ;  /* 0x0000080001e67983 */ /* 0x000f220000300800 */
[----:B------:R-:W4:Y:S01]  /*e3580*/  LDL.LU R231, [R1+0xc] ;  /* 0x00000c0001e77983 */ /* 0x000f220000300800 */
[C---:B--2---:R-:W-:Y:S08]  /*e3590*/  HMMA.1688.F32.TF32 R36, R140.reuse, R98, R36 ;  /* 0x000000628c24723c */ /* 0x044ff00000081024 */
        /* <DEDUP_REMOVED lines=8> */
[----:B------:R-:W-:Y:S01]  /*e3620*/  STL.64 [R1+0x680], R32 ;  /* 0x0006802001007387 */ /* 0x000fe20000100a00 */
[----:B------:R1:W-:Y:S06]  /*e3630*/  STL.64 [R1+0x688], R34 ;  /* 0x0006882201007387 */ /* 0x0003ec0000100a00 */
[----:B----4-:R-:W-:Y:S01]  /*e3640*/  HMMA.1688.F32.TF32 R4, R140, R234, R4 ;  /* 0x000000ea8c04723c */ /* 0x010fe20000081004 */
[----:B-1----:R-:W2:Y:S01]  /*e3650*/  LDL.LU.64 R34, [R1+0x6328] ;  /* 0x0063280001227983 */ /* 0x002ea20000300a00 */
[----:B------:R-:W2:Y:S02]  /*e3660*/  LDL.LU.64 R32, [R1+0x6320] ;  /* 0x0063200001207983 */ /* 0x000ea40000300a00 */
[----:B------:R-:W-:Y:S02]  /*e3670*/  STL.64 [R1+0x670], R36 ;  /* 0x0006702401007387 */ /* 0x000fe40000100a00 */
[----:B------:R1:W-:Y:S02]  /*e3680*/  STL.64 [R1+0x678], R38 ;  /* 0x0006782601007387 */ /* 0x0003e40000100a00 */
[----:B-1----:R-:W3:Y:S01]  /*e3690*/  LDL.LU.64 R38, [R1+0x6318] ;  /* 0x0063180001267983 */ /* 0x002ee20000300a00 */
[----:B------:R-:W3:Y:S02]  /*e36a0*/  LDL.LU.64 R36, [R1+0x6310] ;  /* 0x0063100001247983 */ /* 0x000ee40000300a00 */
[----:B------:R-:W-:Y:S02]  /*e36b0*/  STL.64 [R1+0x660], R40 ;  /* 0x0006602801007387 */ /* 0x000fe40000100a00 */
[----:B------:R1:W-:Y:S02]  /*e36c0*/  STL.64 [R1+0x668], R42 ;  /* 0x0006682a01007387 */ /* 0x0003e40000100a00 */
[----:B-1----:R-:W4:Y:S01]  /*e36d0*/  LDL.LU.64 R42, [R1+0x6308] ;  /* 0x00630800012a7983 */ /* 0x002f220000300a00 */
        /* <DEDUP_REMOVED lines=15> */
[----:B-1----:R-:W-:Y:S01]  /*e37d0*/  MOV R11, R58 ;  /* 0x0000003a000b7202 */ /* 0x002fe20000000f00 */
[----:B------:R-:W-:-:S02]  /*e37e0*/  IMAD.MOV.U32 R10, RZ, RZ, R59 ;  /* 0x000000ffff0a7224 */ /* 0x000fc400078e003b */
[----:B------:R-:W2:Y:S01]  /*e37f0*/  LDL.LU.64 R58, [R1+0x62c8] ;  /* 0x0062c800013a7983 */ /* 0x000ea20000300a00 */
[----:B------:R-:W2:Y:S02]  /*e3800*/  LDL.LU.64 R56, [R1+0x62c0] ;  /* 0x0062c00001387983 */ /* 0x000ea40000300a00 */
[----:B------:R-:W-:Y:S02]  /*e3810*/  STL.64 [R1+0x610], R60 ;  /* 0x0006103c01007387 */ /* 0x000fe40000100a00 */
[----:B------:R1:W-:Y:S02]  /*e3820*/  STL.64 [R1+0x618], R62 ;  /* 0x0006183e01007387 */ /* 0x0003e40000100a00 */
[----:B------:R-:W-:Y:S01]  /*e3830*/  IMAD.MOV.U32 R9, RZ, RZ, R234 ;  /* 0x000000ffff097224 */ /* 0x000fe200078e00ea */
[----:B------:R-:W-:Y:S01]  /*e3840*/  MOV R8, R235 ;  /* 0x000000eb00087202 */ /* 0x000fe20000000f00 */
[----:B-1----:R-:W2:Y:S01]  /*e3850*/  LDL.LU.64 R62, [R1+0x62b8] ;  /* 0x0062b800013e7983 */ /* 0x002ea20000300a00 */
[----:B------:R-:W2:Y:S02]  /*e3860*/  LDL.LU.64 R60, [R1+0x62b0] ;  /* 0x0062b000013c7983 */ /* 0x000ea40000300a00 */
[----:B------:R-:W-:Y:S02]  /*e3870*/  STL.64 [R1+0x600], R4 ;  /* 0x0006000401007387 */ /* 0x000fe40000100a00 */
[----:B------:R1:W-:Y:S01]  /*e3880*/  STL.64 [R1+0x608], R6 ;  /* 0x0006080601007387 */ /* 0x0003e20000100a00 */
[----:B------:R-:W-:Y:S01]  /*e3890*/  HMMA.1688.F32.TF32 R140, R140, R70, R248 ;  /* 0x000000468c8c723c */ /* 0x000fe200000810f8 */
[----:B-1----:R-:W2:Y:S01]  /*e38a0*/  LDL.LU.64 R6, [R1+0x62a8] ;  /* 0x0062a80001067983 */ /* 0x002ea20000300a00 */
[----:B------:R-:W2:Y:S02]  /*e38b0*/  LDL.LU.64 R4, [R1+0x62a0] ;  /* 0x0062a00001047983 */ /* 0x000ea40000300a00 */
[----:B------:R-:W2:Y:S02]  /*e38c0*/  LDL.LU.64 R234, [R1+0x6298] ;  /* 0x0062980001ea7983 */ /* 0x000ea40000300a00 */
[----:B------:R-:W2:Y:S01]  /*e38d0*/  LDL.LU.64 R232, [R1+0x6290] ;  /* 0x0062900001e87983 */ /* 0x000ea20000300a00 */
[----:B------:R1:W-:Y:S01]  /*e38e0*/  STL.64 [R1+0x5f0], R64 ;  /* 0x0005f04001007387 */ /* 0x0003e20000100a00 */
[----:B------:R1:W-:Y:S02]  /*e38f0*/  STL.64 [R1+0x5f8], R66 ;  /* 0x0005f84201007387 */ /* 0x0003e40000100a00 */
[----:B-1----:R-:W-:-:S02]  /*e3900*/  IMAD.MOV.U32 R65, RZ, RZ, R242 ;  /* 0x000000ffff417224 */ /* 0x002fc400078e00f2 */
[----:B------:R-:W-:Y:S02]  /*e3910*/  IMAD.MOV.U32 R64, RZ, RZ, R243 ;  /* 0x000000ffff407224 */ /* 0x000fe400078e00f3 */
[----:B------:R-:W2:Y:S01]  /*e3920*/  LDL.LU.64 R242, [R1+0x6288] ;  /* 0x0062880001f27983 */ /* 0x000ea20000300a00 */
[----:B------:R-:W2:Y:S02]  /*e3930*/  LDL.LU.64 R240, [R1+0x6280] ;  /* 0x0062800001f07983 */ /* 0x000ea40000300a00 */
[----:B------:R-:W2:Y:S02]  /*e3940*/  LDL.LU.64 R250, [R1+0x6278] ;  /* 0x0062780001fa7983 */ /* 0x000ea40000300a00 */
[----:B------:R-:W2:Y:S04]  /*e3950*/  LDL.LU.64 R248, [R1+0x6270] ;  /* 0x0062700001f87983 */ /* 0x000ea80000300a00 */
[----:B------:R-:W-:Y:S01]  /*e3960*/  STL.64 [R1+0x5e0], R140 ;  /* 0x0005e08c01007387 */ /* 0x000fe20000100a00 */
[----:B------:R1:W-:Y:S01]  /*e3970*/  STL.64 [R1+0x5e8], R142 ;  /* 0x0005e88e01007387 */ /* 0x0003e20000100a00 */
[----:B------:R-:W-:Y:S01]  /*e3980*/  MOV R67, R70 ;  /* 0x0000004600437202 */ /* 0x000fe20000000f00 */
[----:B------:R-:W-:-:S02]  /*e3990*/  IMAD.MOV.U32 R66, RZ, RZ, R71 ;  /* 0x000000ffff427224 */ /* 0x000fc400078e0047 */
[C---:B------:R-:W-:Y:S08]  /*e39a0*/  HMMA.1688.F32.TF32 R68, R144.reuse, R194, R80 ;  /* 0x000000c29044723c */ /* 0x040ff00000081050 */
[C---:B-1----:R-:W-:Y:S08]  /*e39b0*/  HMMA.1688.F32.TF32 R140, R144.reuse, R178, R72 ;  /* 0x000000b2908c723c */ /* 0x042ff00000081048 */
[C---:B------:R-:W-:Y:S08]  /*e39c0*/  HMMA.1688.F32.TF32 R72, R144.reuse, R186, R76 ;  /* 0x000000ba9048723c */ /* 0x040ff0000008104c */
[C---:B------:R-:W-:Y:S07]  /*e39d0*/  HMMA.1688.F32.TF32 R76, R144.reuse, R202, R84 ;  /* 0x000000ca904c723c */ /* 0x040fee0000081054 */
[----:B------:R-:W-:Y:S01]  /*e39e0*/  STL.64 [R1+0x1050], R140 ;  /* 0x0010508c01007387 */ /* 0x000fe20000100a00 */
[----:B------:R-:W-:Y:S07]  /*e39f0*/  STL.64 [R1+0x1058], R142 ;  /* 0x0010588e01007387 */ /* 0x000fee0000100a00 */
[----:B------:R-:W-:Y:S02]  /*e3a00*/  STL.64 [R1+0x1040], R72 ;  /* 0x0010404801007387 */ /* 0x000fe40000100a00 */
[----:B------:R1:W-:Y:S01]  /*e3a10*/  STL.64 [R1+0x1048], R74 ;  /* 0x0010484a01007387 */ /* 0x0003e20000100a00 */
[----:B------:R-:W-:Y:S01]  /*e3a20*/  STL.64 [R1+0x1030], R68 ;  /* 0x0010304401007387 */ /* 0x000fe20000100a00 */
[----:B------:R1:W-:Y:S02]  /*e3a30*/  STL.64 [R1+0x1038], R70 ;  /* 0x0010384601007387 */ /* 0x0003e40000100a00 */
[C---:B-1----:R-:W-:Y:S08]  /*e3a40*/  HMMA.1688.F32.TF32 R72, R144.reuse, R210, R92 ;  /* 0x000000d29048723c */ /* 0x042ff0000008105c */
[C---:B------:R-:W-:Y:S01]  /*e3a50*/  HMMA.1688.F32.TF32 R68, R144.reuse, R214, R100 ;  /* 0x000000d69044723c */ /* 0x040fe20000081064 */
[----:B------:R-:W-:Y:S01]  /*e3a60*/  STL.64 [R1+0x1020], R76 ;  /* 0x0010204c01007387 */ /* 0x000fe20000100a00 */
[----:B------:R1:W-:Y:S06]  /*e3a70*/  STL.64 [R1+0x1028], R78 ;  /* 0x0010284e01007387 */ /* 0x0003ec0000100a00 */
[C---:B-1----:R-:W-:Y:S07]  /*e3a80*/  HMMA.1688.F32.TF32 R76, R144.reuse, R138, R108 ;  /* 0x0000008a904c723c */ /* 0x042fee000008106c */
[----:B------:R-:W-:Y:S01]  /*e3a90*/  STL.64 [R1+0x1010], R72 ;  /* 0x0010104801007387 */ /* 0x000fe20000100a00 */
[----:B------:R1:W-:Y:S07]  /*e3aa0*/  STL.64 [R1+0x1018], R74 ;  /* 0x0010184a01007387 */ /* 0x0003ee0000100a00 */
[----:B------:R-:W-:Y:S02]  /*e3ab0*/  STL.64 [R1+0x1000], R68 ;  /* 0x0010004401007387 */ /* 0x000fe40000100a00 */
[----:B------:R1:W-:Y:S02]  /*e3ac0*/  STL.64 [R1+0x1008], R70 ;  /* 0x0010084601007387 */ /* 0x0003e40000100a00 */
[C---:B-1----:R-:W-:Y:S08]  /*e3ad0*/  HMMA.1688.F32.TF32 R72, R144.reuse, R222, R116 ;  /* 0x000000de9048723c */ /* 0x042ff00000081074 */
[C---:B------:R-:W-:Y:S01]  /*e3ae0*/  HMMA.1688.F32.TF32 R68, R144.reuse, R226, R124 ;  /* 0x000000e29044723c */ /* 0x040fe2000008107c */
[----:B------:R-:W-:Y:S01]  /*e3af0*/  STL.64 [R1+0xff0], R76 ;  /* 0x000ff04c01007387 */ /* 0x000fe20000100a00 */
[----:B------:R-:W-:Y:S11]  /*e3b00*/  STL.64 [R1+0xff8], R78 ;  /* 0x000ff84e01007387 */ /* 0x000ff60000100a00 */
[----:B------:R-:W-:Y:S02]  /*e3b10*/  @!UPT UIADD3 URZ, URZ, URZ, URZ ;  /* 0x0000003f3f3ff290 */ /* 0x000fe4000fffe03f */
[----:B------:R-:W-:Y:S01]  /*e3b20*/  STL.64 [R1+0xfe0], R72 ;  /* 0x000fe04801007387 */ /* 0x000fe20000100a00 */
[----:B------:R-:W-:Y:S07]  /*e3b30*/  STL.64 [R1+0xfe8], R74 ;  /* 0x000fe84a01007387 */ /* 0x000fee0000100a00 */
[----:B------:R-:W-:Y:S02]  /*e3b40*/  STL.64 [R1+0xfd0], R68 ;  /* 0x000fd04401007387 */ /* 0x000fe40000100a00 */
[----:B------:R1:W-:Y:S02]  /*e3b50*/  STL.64 [R1+0xfd8], R70 ;  /* 0x000fd84601007387 */ /* 0x0003e40000100a00 */
[C---:B-1----:R-:W-:Y:S08]  /*e3b60*/  HMMA.1688.F32.TF32 R68, R144.reuse, R218, R132 ;  /* 0x000000da9044723c */ /* 0x042ff00000081084 */
[C---:B------:R-:W-:Y:S08]  /*e3b70*/  HMMA.1688.F32.TF32 R76, R144.reuse, R206, R236 ;  /* 0x000000ce904c723c */ /* 0x040ff000000810ec */
[C---:B------:R-:W-:Y:S07]  /*e3b80*/  HMMA.1688.F32.TF32 R72, R144.reuse, R198, R228 ;  /* 0x000000c69048723c */ /* 0x040fee00000810e4 */
[----:B------:R-:W-:Y:S01]  /*e3b90*/  STL.64 [R1+0xfc0], R68 ;  /* 0x000fc04401007387 */ /* 0x000fe20000100a00 */
[----:B------:R2:W-:Y:S07]  /*e3ba0*/  STL.64 [R1+0xfc8], R70 ;  /* 0x000fc84601007387 */ /* 0x0005ee0000100a00 */
[----:B------:R-:W-:Y:S02]  /*e3bb0*/  STL.64 [R1+0xfb0], R76 ;  /* 0x000fb04c01007387 */ /* 0x000fe40000100a00 */
[----:B------:R-:W-:Y:S06]  /*e3bc0*/  STL.64 [R1+0xfb8], R78 ;  /* 0x000fb84e01007387 */ /* 0x000fec0000100a00 */
[----:B------:R1:W-:Y:S01]  /*e3bd0*/  STL.64 [R1+0xfa0], R72 ;  /* 0x000fa04801007387 */ /* 0x0003e20000100a00 */
[----:B------:R1:W-:Y:S01]  /*e3be0*/  STL.64 [R1+0xfa8], R74 ;  /* 0x000fa84a01007387 */ /* 0x0003e20000100a00 */
[----:B--2---:R-:W-:Y:S01]  /*e3bf0*/  HMMA.1688.F32.TF32 R68, R144, R158, R248 ;  /* 0x0000009e9044723c */ /* 0x004fe200000810f8 */
[----:B------:R-:W-:Y:S01]  /*e3c00*/  MOV R236, R4 ;  /* 0x0000000400ec7202 */ /* 0x000fe20000000f00 */
[----:B------:R-:W-:-:S02]  /*e3c10*/  IMAD.MOV.U32 R237, RZ, RZ, R232 ;  /* 0x000000ffffed7224 */ /* 0x000fc400078e00e8 */
[----:B------:R-:W-:Y:S01]  /*e3c20*/  IMAD.MOV.U32 R238, RZ, RZ, R240 ;  /* 0x000000ffffee7224 */ /* 0x000fe200078e00f0 */
[----:B------:R-:W-:Y:S11]  /*e3c30*/  MOV R239, R233 ;  /* 0x000000e900ef7202 */ /* 0x000ff60000000f00 */
[----:B------:R-:W-:Y:S07]  /*e3c40*/  @!UPT UIADD3 URZ, URZ, URZ, URZ ;  /* 0x0000003f3f3ff290 */ /* 0x000fee000fffe03f */
[----:B------:R2:W-:Y:S01]  /*e3c50*/  STL.64 [R1+0xf90], R68 ;  /* 0x000f904401007387 */ /* 0x0005e20000100a00 */
[----:B------:R1:W-:Y:S02]  /*e3c60*/  STL.64 [R1+0xf98], R70 ;  /* 0x000f984601007387 */ /* 0x0003e40000100a00 */
[----:B------:R-:W2:Y:S02]  /*e3c70*/  LDL.LU R4, [R1+0x626c] ;  /* 0x00626c0001047983 */ /* 0x000ea40000300800 */
[----:B------:R-:W2:Y:S01]  /*e3c80*/  LDL.LU R232, [R1+0x6268] ;  /* 0x0062680001e87983 */ /* 0x000ea20000300800 */
[----:B------:R-:W2:Y:S01]  /*e3c90*/  LDL.LU R240, [R1+0x6264] ;  /* 0x0062640001f07983 */ /* 0x000ea20000300800 */
[----:B------:R-:W3:Y:S02]  /*e3ca0*/  LDL.LU R233, [R1+0x6260] ;  /* 0x0062600001e97983 */ /* 0x000ee40000300800 */
[----:B------:R-:W4:Y:S02]  /*e3cb0*/  LDL.LU R124, [R1+0x530] ;  /* 0x00053000017c7983 */ /* 0x000f240000300800 */
[----:B------:R-:W4:Y:S01]  /*e3cc0*/  LDL.LU R125, [R1+0x534] ;  /* 0x00053400017d7983 */ /* 0x000f220000300800 */
[----:B------:R-:W4:Y:S01]  /*e3cd0*/  LDL.LU R126, [R1+0x538] ;  /* 0x00053800017e7983 */ /* 0x000f220000300800 */
[----:B------:R-:W4:Y:S02]  /*e3ce0*/  LDL.LU R127, [R1+0x53c] ;  /* 0x00053c00017f7983 */ /* 0x000f240000300800 */
[----:B--2---:R-:W-:-:S02]  /*e3cf0*/  IMAD.MOV.U32 R116, RZ, RZ, R240 ;  /* 0x000000ffff747224 */ /* 0x004fc400078e00f0 */
[----:B---3--:R-:W-:Y:S01]  /*e3d00*/  IMAD.MOV.U32 R117, RZ, RZ, R233 ;  /* 0x000000ffff757224 */ /* 0x008fe200078e00e9 */
[----:B------:R-:W2:Y:S01]  /*e3d10*/  LDL.LU R240, [R1+0x625c] ;  /* 0x00625c0001f07983 */ /* 0x000ea20000300800 */
[----:B------:R-:W3:Y:S01]  /*e3d20*/  LDL.LU R233, [R1+0x6258] ;  /* 0x0062580001e97983 */ /* 0x000ee20000300800 */
[----:B------:R-:W-:Y:S01]  /*e3d30*/  MOV R118, R232 ;  /* 0x000000e800767202 */ /* 0x000fe20000000f00 */
[----:B------:R-:W-:Y:S01]  /*e3d40*/  IMAD.MOV.U32 R119, RZ, RZ, R4 ;  /* 0x000000ffff777224 */ /* 0x000fe200078e0004 */
        /* <DEDUP_REMOVED lines=18> */
[----:B-1----:R-:W4:Y:S02]  /*e3e70*/  LDL.LU R72, [R1+0x5b0] ;  /* 0x0005b00001487983 */ /* 0x002f240000300800 */
[----:B------:R-:W4:Y:S01]  /*e3e80*/  LDL.LU R73, [R1+0x5b4] ;  /* 0x0005b40001497983 */ /* 0x000f220000300800 */
[----:B------:R-:W4:Y:S01]  /*e3e90*/  LDL.LU R74, [R1+0x5b8] ;  /* 0x0005b800014a7983 */ /* 0x000f220000300800 */
[----:B------:R-:W4:Y:S02]  /*e3ea0*/  LDL.LU R75, [R1+0x5bc] ;  /* 0x0005bc00014b7983 */ /* 0x000f240000300800 */
[----:B------:R-:W4:Y:S02]  /*e3eb0*/  LDL.LU R68, [R1+0x5c0] ;  /* 0x0005c00001447983 */ /* 0x000f240000300800 */
[----:B------:R-:W4:Y:S01]  /*e3ec0*/  LDL.LU R69, [R1+0x5c4] ;  /* 0x0005c40001457983 */ /* 0x000f220000300800 */
[----:B------:R-:W4:Y:S01]  /*e3ed0*/  LDL.LU R70, [R1+0x5c8] ;  /* 0x0005c80001467983 */ /* 0x000f220000300800 */
[----:B------:R-:W-:-:S02]  /*e3ee0*/  IMAD.MOV.U32 R251, RZ, RZ, R64 ;  /* 0x000000fffffb7224 */ /* 0x000fc400078e0040 */
[----:B------:R-:W4:Y:S02]  /*e3ef0*/  LDL.LU R71, [R1+0x5cc] ;  /* 0x0005cc0001477983 */ /* 0x000f240000300800 */
[----:B------:R-:W-:Y:S01]  /*e3f00*/  IMAD.MOV.U32 R250, RZ, RZ, R65 ;  /* 0x000000fffffa7224 */ /* 0x000fe200078e0041 */
[----:B------:R-:W4:Y:S01]  /*e3f10*/  LDL.LU R64, [R1+0x5d0] ;  /* 0x0005d00001407983 */ /* 0x000f220000300800 */
[----:B------:R-:W-:Y:S01]  /*e3f20*/  MOV R143, R66 ;  /* 0x00000042008f7202 */ /* 0x000fe20000000f00 */
[----:B------:R-:W4:Y:S02]  /*e3f30*/  LDL.LU R65, [R1+0x5d4] ;  /* 0x0005d40001417983 */ /* 0x000f240000300800 */
[----:B------:R-:W-:Y:S01]  /*e3f40*/  IMAD.MOV.U32 R142, RZ, RZ, R67 ;  /* 0x000000ffff8e7224 */ /* 0x000fe200078e0043 */
        /* <DEDUP_REMOVED lines=14> */
[----:B--2---:R-:W-:Y:S02]  /*e4030*/  IMAD.MOV.U32 R103, RZ, RZ, R240 ;  /* 0x000000ffff677224 */ /* 0x004fe400078e00f0 */
[----:B---3--:R-:W-:Y:S01]  /*e4040*/  IMAD.MOV.U32 R102, RZ, RZ, R233 ;  /* 0x000000ffff667224 */ /* 0x008fe200078e00e9 */
[----:B----4-:R-:W-:Y:S01]  /*e4050*/  MOV R101, R232 ;  /* 0x000000e800657202 */ /* 0x010fe20000000f00 */
[----:B------:R-:W-:-:S02]  /*e4060*/  IMAD.MOV.U32 R100, RZ, RZ, R4 ;  /* 0x000000ffff647224 */ /* 0x000fc400078e0004 */
[----:B------:R-:W2:Y:S01]  /*e4070*/  LDL.LU R4, [R1+0x624c] ;  /* 0x00624c0001047983 */ /* 0x000ea20000300800 */
[----:B------:R-:W3:Y:S02]  /*e4080*/  LDL.LU R232, [R1+0x6248] ;  /* 0x0062480001e87983 */ /* 0x000ee40000300800 */
[----:B------:R-:W3:Y:S02]  /*e4090*/  LDL.LU R233, [R1+0x6244] ;  /* 0x0062440001e97983 */ /* 0x000ee40000300800 */
[----:B------:R-:W4:Y:S01]  /*e40a0*/  LDL.LU R240, [R1+0x6240] ;  /* 0x0062400001f07983 */ /* 0x000f220000300800 */
[----:B------:R-:W4:Y:S01]  /*e40b0*/  LDL.LU R241, [R1+0x623c] ;  /* 0x00623c0001f17983 */ /* 0x000f220000300800 */
[----:B------:R-:W4:Y:S02]  /*e40c0*/  LDL.LU R242, [R1+0x6238] ;  /* 0x0062380001f27983 */ /* 0x000f240000300800 */
[----:B------:R-:W4:Y:S02]  /*e40d0*/  LDL.LU R243, [R1+0x6234] ;  /* 0x0062340001f37983 */ /* 0x000f240000300800 */
[----:B------:R-:W3:Y:S01]  /*e40e0*/  LDL.LU R234, [R1+0x6230] ;  /* 0x0062300001ea7983 */ /* 0x000ee20000300800 */
[----:B------:R-:W3:Y:S01]  /*e40f0*/  LDL.LU R235, [R1+0x622c] ;  /* 0x00622c0001eb7983 */ /* 0x000ee20000300800 */
[----:B------:R-:W2:Y:S02]  /*e4100*/  LDL.LU R5, [R1+0x6228] ;  /* 0x0062280001057983 */ /* 0x000ea40000300800 */
[----:B------:R-:W2:Y:S02]  /*e4110*/  LDL.LU R6, [R1+0x6224] ;  /* 0x0062240001067983 */ /* 0x000ea40000300800 */
[----:B------:R-:W2:Y:S01]  /*e4120*/  LDL.LU R7, [R1+0x6220] ;  /* 0x0062200001077983 */ /* 0x000ea20000300800 */
        /* <DEDUP_REMOVED lines=12> */
[C---:B----4-:R-:W-:Y:S08]  /*e41f0*/  HMMA.1688.F32.TF32 R240, R144.reuse, R190, R240 ;  /* 0x000000be90f0723c */ /* 0x050ff000000810f0 */
[C---:B---3--:R-:W-:Y:S08]  /*e4200*/  HMMA.1688.F32.TF32 R232, R144.reuse, R182, R232 ;  /* 0x000000b690e8723c */ /* 0x048ff000000810e8 */
[----:B--2---:R-:W-:Y:S07]  /*e4210*/  HMMA.1688.F32.TF32 R4, R144, R166, R4 ;  /* 0x000000a69004723c */ /* 0x004fee0000081004 */
[----:B------:R-:W-:Y:S01]  /*e4220*/  STL.64 [R1+0xf80], R240 ;  /* 0x000f80f001007387 */ /* 0x000fe20000100a00 */
[----:B------:R-:W-:Y:S07]  /*e4230*/  STL.64 [R1+0xf88], R242 ;  /* 0x000f88f201007387 */ /* 0x000fee0000100a00 */
[----:B------:R1:W-:Y:S02]  /*e4240*/  STL.64 [R1+0xf70], R232 ;  /* 0x000f70e801007387 */ /* 0x0003e40000100a00 */
[----:B------:R2:W-:Y:S01]  /*e4250*/  STL.64 [R1+0xf78], R234 ;  /* 0x000f78ea01007387 */ /* 0x0005e20000100a00 */
[----:B-1----:R-:W3:Y:S01]  /*e4260*/  LDL.LU R232, [R1+0xe0] ;  /* 0x0000e00001e87983 */ /* 0x002ee20000300800 */
[----:B------:R-:W3:Y:S02]  /*e4270*/  LDL.LU R233, [R1+0xe4] ;  /* 0x0000e40001e97983 */ /* 0x000ee40000300800 */
[----:B--2---:R-:W3:Y:S02]  /*e4280*/  LDL.LU R234, [R1+0xe8] ;  /* 0x0000e80001ea7983 */ /* 0x004ee40000300800 */
[----:B------:R-:W3:Y:S01]  /*e4290*/  LDL.LU R235, [R1+0xec] ;  /* 0x0000ec0001eb7983 */ /* 0x000ee20000300800 */
[----:B------:R-:W-:Y:S01]  /*e42a0*/  STL.64 [R1+0xf60], R4 ;  /* 0x000f600401007387 */ /* 0x000fe20000100a00 */
[----:B------:R-:W-:Y:S02]  /*e42b0*/  STL.64 [R1+0xf68], R6 ;  /* 0x000f680601007387 */ /* 0x000fe40000100a00 */
[----:B------:R-:W-:Y:S02]  /*e42c0*/  STL.64 [R1+0xf50], R64 ;  /* 0x000f504001007387 */ /* 0x000fe40000100a00 */
[----:B------:R1:W-:Y:S02]  /*e42d0*/  STL.64 [R1+0xf58], R66 ;  /* 0x000f584201007387 */ /* 0x0003e40000100a00 */
[----:B-1----:R-:W2:Y:S01]  /*e42e0*/  LDL.LU.64 R66, [R1+0x6218] ;  /* 0x0062180001427983 */ /* 0x002ea20000300a00 */
[----:B------:R-:W2:Y:S02]  /*e42f0*/  LDL.LU.64 R64, [R1+0x6210] ;  /* 0x0062100001407983 */ /* 0x000ea40000300a00 */
        /* <DEDUP_REMOVED lines=14> */
[----:B------:R-:W-:Y:S01]  /*e43e0*/  IMAD.MOV.U32 R242, RZ, RZ, R11 ;  /* 0x000000fffff27224 */ /* 0x000fe200078e000b */
[----:B------:R-:W-:Y:S01]  /*e43f0*/  MOV R243, R10 ;  /* 0x0000000a00f37202 */ /* 0x000fe20000000f00 */
[----:B------:R-:W-:-:S02]  /*e4400*/  IMAD.MOV.U32 R6, RZ, RZ, R9 ;  /* 0x000000ffff067224 */ /* 0x000fc400078e0009 */
[----:B------:R-:W-:Y:S01]  /*e4410*/  IMAD.MOV.U32 R7, RZ, RZ, R8 ;  /* 0x000000ffff077224 */ /* 0x000fe200078e0008 */
[----:B------:R-:W-:Y:S04]  /*e4420*/  LDS R10, [R2+0x16380] ;  /* 0x01638000020a7984 */ /* 0x000fe80000000800 */
[----:B------:R-:W-:Y:S04]  /*e4430*/  LDS R8, [R2+0x14380] ;  /* 0x0143800002087984 */ /* 0x000fe80000000800 */
[----:B------:R-:W-:Y:S04]  /*e4440*/  LDS R9, [R0+0x14380] ;  /* 0x0143800000097984 */ /* 0x000fe80000000800 */
[----:B------:R-:W-:Y:S04]  /*e4450*/  LDS R11, [R0+0x16380] ;  /* 0x01638000000b7984 */ /* 0x000fe80000000800 */
        /* <DEDUP_REMOVED lines=41> */
[----:B------:R1:W-:Y:S01]  /*e46f0*/  STL.64 [R1+0x560], R240 ;  /* 0x000560f001007387 */ /* 0x0003e20000100a00 */
[----:B------:R1:W-:Y:S03]  /*e4700*/  STL.64 [R1+0x568], R242 ;  /* 0x000568f201007387 */ /* 0x0003e60000100a00 */
[----:B-1----:R-:W2:Y:S01]  /*e4710*/  LDL.LU R240, [R1+0x13c0] ;  /* 0x0013c00001f07983 */ /* 0x002ea20000300800 */
[----:B------:R-:W2:Y:S02]  /*e4720*/  LDL.LU R241, [R1+0x13c4] ;  /* 0x0013c40001f17983 */ /* 0x000ea40000300800 */
[----:B------:R-:W2:Y:S02]  /*e4730*/  LDL.LU R242, [R1+0x13c8] ;  /* 0x0013c80001f27983 */ /* 0x000ea40000300800 */
[----:B------:R-:W2:Y:S01]  /*e4740*/  LDL.LU R243, [R1+0x13cc] ;  /* 0x0013cc0001f37983 */ /* 0x000ea20000300800 */
[----:B------:R-:W2:Y:S01]  /*e4750*/  LDL.LU.64 R238, [R1+0x60f8] ;  /* 0x0060f80001ee7983 */ /* 0x000ea20000300a00 */
[----:B------:R-:W2:Y:S02]  /*e4760*/  LDL.LU.64 R236, [R1+0x60f0] ;  /* 0x0060f00001ec7983 */ /* 0x000ea40000300a00 */
[----:B------:R-:W-:Y:S02]  /*e4770*/  STL.64 [R1+0x550], R244 ;  /* 0x000550f401007387 */ /* 0x000fe40000100a00 */
[----:B------:R1:W-:Y:S02]  /*e4780*/  STL.64 [R1+0x558], R246 ;  /* 0x000558f601007387 */ /* 0x0003e40000100a00 */
[----:B-1----:R-:W2:Y:S01]  /*e4790*/  LDL.LU.64 R246, [R1+0x60e8] ;  /* 0x0060e80001f67983 */ /* 0x002ea20000300a00 */
[----:B------:R-:W2:Y:S01]  /*e47a0*/  LDL.LU.64 R244, [R1+0x60e0] ;  /* 0x0060e00001f47983 */ /* 0x000ea20000300a00 */
[C---:B------:R-:W-:Y:S01]  /*e47b0*/  HMMA.1688.F32.TF32 R4, R144.reuse, R6, R228 ;  /* 0x000000069004723c */ /* 0x040fe200000810e4 */
[----:B------:R-:W4:Y:S01]  /*e47c0*/  LDL.LU.64 R230, [R1+0x60d8] ;  /* 0x0060d80001e67983 */ /* 0x000f220000300a00 */
[----:B------:R-:W4:Y:S11]  /*e47d0*/  LDL.LU.64 R228, [R1+0x60d0] ;  /* 0x0060d00001e47983 */ /* 0x000f360000300a00 */
[----:B------:R-:W-:Y:S10]  /*e47e0*/  @!UPT UIADD3 URZ, URZ, URZ, URZ ;  /* 0x0000003f3f3ff290 */ /* 0x000ff4000fffe03f */
[----:B------:R-:W-:Y:S01]  /*e47f0*/  STL.64 [R1+0x540], R4 ;  /* 0x0005400401007387 */ /* 0x000fe20000100a00 */
[----:B------:R4:W-:Y:S01]  /*e4800*/  STL.64 [R1+0x548], R6 ;  /* 0x0005480601007387 */ /* 0x0009e20000100a00 */
[C---:B---3--:R-:W-:Y:S11]  /*e4810*/  HMMA.1688.F32.TF32 R232, R144.reuse, R250, R232 ;  /* 0x000000fa90e8723c */ /* 0x048ff600000810e8 */
[----:B------:R-:W-:Y:S11]  /*e4820*/  @!UPT UIADD3 URZ, URZ, URZ, URZ ;  /* 0x0000003f3f3ff290 */ /* 0x000ff6000fffe03f */
[----:B------:R-:W-:Y:S01]  /*e4830*/  @!UPT UIADD3 URZ, URZ, URZ, URZ ;  /* 0x0000003f3f3ff290 */ /* 0x000fe2000fffe03f */
[----:B------:R-:W-:Y:S01]  /*e4840*/  STL.64 [R1+0x530], R232 ;  /* 0x000530e801007387 */ /* 0x000fe20000100a00 */
[----:B------:R-:W-:Y:S01]  /*e4850*/  STL.64 [R1+0x538], R234 ;  /* 0x000538ea01007387 */ /* 0x000fe20000100a00 */
[----:B--2---:R-:W-:Y:S02]  /*e4860*/  MOV R248, R245 ;  /* 0x000000f500f87202 */ /* 0x004fe40000000f00 */
[----:B------:R-:W2:Y:S01]  /*e4870*/  LDL.LU R245, [R1+0x60c8] ;  /* 0x0060c80001f57983 */ /* 0x000ea20000300800 */
[----:B----4-:R-:W-:Y:S11]  /*e4880*/  HMMA.1688.F32.TF32 R4, R144, R142, R228 ;  /* 0x0000008e9004723c */ /* 0x010ff600000810e4 */
[----:B------:R-:W-:Y:S11]  /*e4890*/  @!UPT UIADD3 URZ, URZ, URZ, URZ ;  /* 0x0000003f3f3ff290 */ /* 0x000ff6000fffe03f */
[----:B------:R-:W-:Y:S01]  /*e48a0*/  @!UPT UIADD3 URZ, URZ, URZ, URZ ;  /* 0x0000003f3f3ff290 */ /* 0x000fe2000fffe03f */
[----:B------:R-:W-:Y:S01]  /*e48b0*/  STL.64 [R1+0x520], R4 ;  /* 0x0005200401007387 */ /* 0x000fe20000100a00 */
[----:B------:R-:W-:Y:S02]  /*e48c0*/  STL.64 [R1+0x528], R6 ;  /* 0x0005280601007387 */ /* 0x000fe40000100a00 */
[----:B------:R-:W3:Y:S02]  /*e48d0*/  LDL.LU R249, [R1+0x13d4] ;  /* 0x0013d40001f97983 */ /* 0x000ee40000300800 */
[----:B------:R-:W3:Y:S01]  /*e48e0*/  LDL.LU R250, [R1+0x13d8] ;  /* 0x0013d80001fa7983 */ /* 0x000ee20000300800 */
[----:B------:R-:W3:Y:S01]  /*e48f0*/  LDL.LU R251, [R1+0x13dc] ;  /* 0x0013dc0001fb7983 */ /* 0x000ee20000300800 */
[----:B------:R-:W-:Y:S01]  /*e4900*/  MOV R148, R244 ;  /* 0x000000f400947202 */ /* 0x000fe20000000f00 */
[----:B------:R-:W-:Y:S02]  /*e4910*/  IMAD.MOV.U32 R149, RZ, RZ, R3 ;  /* 0x000000ffff957224 */ /* 0x000fe400078e0003 */
[----:B------:R-:W-:Y:S04]  /*e4920*/  LDS R4, [R2+0x18000] ;  /* 0x0180000002047984 */ /* 0x000fe80000000800 */
[----:B------:R-:W-:Y:S04]  /*e4930*/  LDS R6, [R2+0x1a000] ;  /* 0x01a0000002067984 */ /* 0x000fe80000000800 */
[----:B------:R-:W-:Y:S04]  /*e4940*/  LDS R5, [R0+0x18000] ;  /* 0x0180000000057984 */ /* 0x000fe80000000800 */
[----:B------:R-:W-:Y:S04]  /*e4950*/  LDS R7, [R0+0x1a000] ;  /* 0x01a0000000077984 */ /* 0x000fe80000000800 */
[----:B--2---:R-:W1:Y:S04]  /*e4960*/  LDSM.16.M88.4 R228, [R245+0x100100] ;  /* 0x10010000f5e4783b */ /* 0x004e680000000200 */
[----:B------:R-:W2:Y:S04]  /*e4970*/  LDSM.16.M88.4 R144, [R245+0x100180] ;  /* 0x10018000f590783b */ /* 0x000ea80000000200 */
[----:B------:R-:W4:Y:S04]  /*e4980*/  LDSM.16.M88.4 R140, [R245+0x102100] ;  /* 0x10210000f58c783b */ /* 0x000f280000000200 */
[----:B------:R-:W-:Y:S04]  /*e4990*/  LDSM.16.M88.4 R232, [R245+0x10a100] ;  /* 0x10a10000f5e8783b */ /* 0x000fe80000000200 */
[----:B-1----:R-:W-:Y:S01]  /*e49a0*/  STL.64 [R1+0x1f0], R228 ;  /* 0x0001f0e401007387 */ /* 0x002fe20000100a00 */
[----:B------:R-:W-:Y:S02]  /*e49b0*/  STL.64 [R1+0x1f8], R230 ;  /* 0x0001f8e601007387 */ /* 0x000fe40000100a00 */
[----:B------:R-:W1:Y:S04]  /*e49c0*/  LDSM.16.M88.4 R228, [R245+0x102180] ;  /* 0x10218000f5e4783b */ /* 0x000e680000000200 */
[----:B--2---:R-:W-:Y:S01]  /*e49d0*/  STL.64 [R1+0x1120], R144 ;  /* 0x0011209001007387 */ /* 0x004fe20000100a00 */
[----:B------:R-:W-:Y:S02]  /*e49e0*/  STL.64 [R1+0x1128], R146 ;  /* 0x0011289201007387 */ /* 0x000fe40000100a00 */
[----:B------:R-:W2:Y:S04]  /*e49f0*/  LDSM.16.M88.4 R144, [R245+0x104100] ;  /* 0x10410000f590783b */ /* 0x000ea80000000200 */
[----:B----4-:R-:W-:Y:S02]  /*e4a00*/  STL.64 [R1+0x200], R140 ;  /* 0x0002008c01007387 */ /* 0x010fe40000100a00 */
[----:B------:R-:W-:Y:S02]  /*e4a10*/  STL.64 [R1+0x208], R142 ;  /* 0x0002088e01007387 */ /* 0x000fe40000100a00 */
[----:B------:R-:W4:Y:S04]  /*e4a20*/  LDSM.16.M88.4 R140, [R245+0x104180] ;  /* 0x10418000f58c783b */ /* 0x000f280000000200 */
[----:B-1----:R-:W-:Y:S01]  /*e4a30*/  STL.64 [R1+0x1130], R228 ;  /* 0x001130e401007387 */ /* 0x002fe20000100a00 */
[----:B------:R-:W-:Y:S02]  /*e4a40*/  STL.64 [R1+0x1138], R230 ;  /* 0x001138e601007387 */ /* 0x000fe40000100a00 */
[----:B------:R-:W1:Y:S04]  /*e4a50*/  LDSM.16.M88.4 R228, [R245+0x106100] ;  /* 0x10610000f5e4783b */ /* 0x000e680000000200 */
[----:B--2---:R-:W-:Y:S01]  /*e4a60*/  STL.64 [R1+0x210], R144 ;  /* 0x0002109001007387 */ /* 0x004fe20000100a00 */
[----:B------:R-:W-:Y:S02]  /*e4a70*/  STL.64 [R1+0x218], R146 ;  /* 0x0002189201007387 */ /* 0x000fe40000100a00 */
[----:B------:R-:W2:Y:S04]  /*e4a80*/  LDSM.16.M88.4 R144, [R245+0x106180] ;  /* 0x10618000f590783b */ /* 0x000ea80000000200 */
[----:B----4-:R4:W-:Y:S01]  /*e4a90*/  STL.64 [R1+0x1140], R140 ;  /* 0x0011408c01007387 */ /* 0x0109e20000100a00 */
[----:B------:R1:W-:Y:S04]  /*e4aa0*/  STL.64 [R1+0x1148], R142 ;  /* 0x0011488e01007387 */ /* 0x0003e80000100a00 */
[----:B----4-:R-:W4:Y:S04]  /*e4ab0*/  LDL.LU R140, [R1+0x15f0] ;  /* 0x0015f000018c7983 */ /* 0x010f280000300800 */
[----:B-1----:R-:W-:Y:S01]  /*e4ac0*/  STL.64 [R1+0x220], R228 ;  /* 0x000220e401007387 */ /* 0x002fe20000100a00 */
[----:B------:R-:W-:Y:S02]  /*e4ad0*/  STL.64 [R1+0x228], R230 ;  /* 0x000228e601007387 */ /* 0x000fe40000100a00 */
[----:B--2---:R-:W-:Y:S02]  /*e4ae0*/  STL.64 [R1+0x1150], R144 ;  /* 0x0011509001007387 */ /* 0x004fe40000100a00 */
[----:B------:R-:W1:Y:S01]  /*e4af0*/  LDSM.16.M88.4 R228, [R245+0x108100] ;  /* 0x10810000f5e4783b */ /* 0x000e620000000200 */
[----:B------:R-:W-:Y:S03]  /*e4b00*/  STL.64 [R1+0x1158], R146 ;  /* 0x0011589201007387 */ /* 0x000fe60000100a00 */
[----:B------:R-:W2:Y:S04]  /*e4b10*/  LDSM.16.M88.4 R144, [R245+0x108180] ;  /* 0x10818000f590783b */ /* 0x000ea80000000200 */
[----:B------:R-:W4:Y:S02]  /*e4b20*/  LDL.LU R141, [R1+0x15f4] ;  /* 0x0015f400018d7983 */ /* 0x000f240000300800 */
[----:B------:R-:W4:Y:S01]  /*e4b30*/  LDL.LU R142, [R1+0x15f8] ;  /* 0x0015f800018e7983 */ /* 0x000f220000300800 */
[----:B------:R-:W4:Y:S04]  /*e4b40*/  LDL.LU R143, [R1+0x15fc] ;  /* 0x0015fc00018f7983 */ /* 0x000f280000300800 */
[----:B-1----:R-:W-:Y:S01]  /*e4b50*/  STL.64 [R1+0x230], R228 ;  /* 0x000230e401007387 */ /* 0x002fe20000100a00 */
[----:B------:R-:W-:Y:S02]  /*e4b60*/  STL.64 [R1+0x238], R230 ;  /* 0x000238e601007387 */ /* 0x000fe40000100a00 */
[----:B------:R-:W1:Y:S04]  /*e4b70*/  LDSM.16.M88.4 R228, [R245+0x10a180] ;  /* 0x10a18000f5e4783b */ /* 0x000e680000000200 */
[----:B--2---:R-:W-:Y:S01]  /*e4b80*/  STL.64 [R1+0x1160], R144 ;  /* 0x0011609001007387 */ /* 0x004fe20000100a00 */
[----:B------:R-:W-:Y:S02]  /*e4b90*/  STL.64 [R1+0x1168], R146 ;  /* 0x0011689201007387 */ /* 0x000fe40000100a00 */
[----:B------:R-:W2:Y:S04]  /*e4ba0*/  LDSM.16.M88.4 R144, [R245+0x10c100] ;  /* 0x10c10000f590783b */ /* 0x000ea80000000200 */
[----:B------:R-:W-:Y:S02]  /*e4bb0*/  STL.64 [R1+0x240], R232 ;  /* 0x000240e801007387 */ /* 0x000fe40000100a00 */
[----:B------:R-:W-:Y:S02]  /*e4bc0*/  STL.64 [R1+0x248], R234 ;  /* 0x000248ea01007387 */ /* 0x000fe40000100a00 */
[----:B------:R-:W3:Y:S04]  /*e4bd0*/  LDSM.16.M88.4 R232, [R245+0x10c180] ;  /* 0x10c18000f5e8783b */ /* 0x000ee80000000200 */
[----:B-1----:R-:W-:Y:S01]  /*e4be0*/  STL.64 [R1+0x1170], R228 ;  /* 0x001170e401007387 */ /* 0x002fe20000100a00 */
[----:B------:R1:W-:Y:S02]  /*e4bf0*/  STL.64 [R1+0x1178], R230 ;  /* 0x001178e601007387 */ /* 0x0003e40000100a00 */
[----:B--2---:R-:W-:Y:S02]  /*e4c00*/  STL.64 [R1+0x250], R144 ;  /* 0x0002509001007387 */ /* 0x004fe40000100a00 */
[----:B------:R-:W-:Y:S02]  /*e4c10*/  STL.64 [R1+0x258], R146 ;  /* 0x0002589201007387 */ /* 0x000fe40000100a00 */
[----:B------:R-:W2:Y:S01]  /*e4c20*/  LDSM.16.M88.4 R144, [R245+0x10e100] ;  /* 0x10e10000f590783b */ /* 0x000ea20000000200 */
[C---:B-1----:R-:W-:Y:S03]  /*e4c30*/  HMMA.1688.F32.TF32 R228, R8.reuse, R178, R240 ;  /* 0x000000b208e4723c */ /* 0x042fe600000810f0 */
[----:B---3--:R-:W-:Y:S01]  /*e4c40*/  STL.64 [R1+0x1190], R232 ;  /* 0x001190e801007387 */ /* 0x008fe20000100a00 */
[----:B------:R-:W-:Y:S02]  /*e4c50*/  STL.64 [R1+0x1198], R234 ;  /* 0x001198ea01007387 */ /* 0x000fe40000100a00 */
[----:B------:R-:W3:Y:S02]  /*e4c60*/  LDL.LU R176, [R1+0x1610] ;  /* 0x0016100001b07983 */ /* 0x000ee40000300800 */
[----:B------:R-:W-:Y:S11]  /*e4c70*/  LDSM.16.M88.4 R232, [R245+0x110180] ;  /* 0x11018000f5e8783b */ /* 0x000ff60000000200 */
[----:B------:R-:W-:Y:S04]  /*e4c80*/  @!UPT UIADD3 URZ, URZ, URZ, URZ ;  /* 0x0000003f3f3ff290 */ /* 0x000fe8000fffe03f */
[----:B------:R-:W-:Y:S01]  /*e4c90*/  STL.64 [R1+0x1840], R228 ;  /* 0x001840e401007387 */ /* 0x000fe20000100a00 */
[----:B------:R-:W-:Y:S02]  /*e4ca0*/  STL.64 [R1+0x1848], R230 ;  /* 0x001848e601007387 */ /* 0x000fe40000100a00 */
[----:B------:R-:W1:Y:S01]  /*e4cb0*/  LDSM.16.M88.4 R228, [R245+0x10e180] ;  /* 0x10e18000f5e4783b */ /* 0x000e620000000200 */
[----:B--2---:R-:W-:Y:S03]  /*e4cc0*/  STL.64 [R1+0x260], R144 ;  /* 0x0002609001007387 */ /* 0x004fe60000100a00 */
[----:B------:R-:W-:Y:S02]  /*e4cd0*/  STL.64 [R1+0x268], R146 ;  /* 0x0002689201007387 */ /* 0x000fe40000100a00 */
[----:B------:R-:W2:Y:S04]  /*e4ce0*/  LDSM.16.M88.4 R144, [R245+0x110100] ;  /* 0x11010000f590783b */ /* 0x000ea80000000200 */
[----:B------:R-:W3:Y:S01]  /*e4cf0*/  LDL.LU R177, [R1+0x1614] ;  /* 0x0016140001b17983 */ /* 0x000ee20000300800 */
[----:B------:R-:W3:Y:S01]  /*e4d00*/  LDL.LU R178, [R1+0x1618] ;  /* 0x0016180001b27983 */ /* 0x000ee20000300800 */
[----:B------:R-:W3:Y:S03]  /*e4d10*/  LDL.LU R179, [R1+0x161c] ;  /* 0x00161c0001b37983 */ /* 0x000ee60000300800 */
[----:B-1----:R-:W-:Y:S01]  /*e4d20*/  STL.64 [R1+0x1180], R228 ;  /* 0x001180e401007387 */ /* 0x002fe20000100a00 */
[----:B------:R-:W-:Y:S02]  /*e4d30*/  STL.64 [R1+0x1188], R230 ;  /* 0x001188e601007387 */ /* 0x000fe40000100a00 */
[----:B------:R-:W1:Y:S01]  /*e4d40*/  LDSM.16.M88.4 R228, [R245+0x112100] ;  /* 0x11210000f5e4783b */ /* 0x000e620000000200 */
[----:B--2---:R-:W-:Y:S03]  /*e4d50*/  STL.64 [R1+0x270], R144 ;  /* 0x0002709001007387 */ /* 0x004fe60000100a00 */
[----:B------:R-:W-:Y:S02]  /*e4d60*/  STL.64 [R1+0x278], R146 ;  /* 0x0002789201007387 */ /* 0x000fe40000100a00 */
[----:B------:R-:W2:Y:S04]  /*e4d70*/  LDSM.16.M88.4 R144, [R245+0x112180] ;  /* 0x11218000f590783b */ /* 0x000ea80000000200 */
[----:B------:R-:W-:Y:S01]  /*e4d80*/  STL.64 [R1+0x11a0], R232 ;  /* 0x0011a0e801007387 */ /* 0x000fe20000100a00 */
[----:B------:R-:W-:Y:S02]  /*e4d90*/  STL.64 [R1+0x11a8], R234 ;  /* 0x0011a8ea01007387 */ /* 0x000fe40000100a00 */
[----:B------:R-:W2:Y:S02]  /*e4da0*/  LDSM.16.M88.4 R232, [R245+0x114100] ;  /* 0x11410000f5e8783b */ /* 0x000ea40000000200 */
[----:B-1----:R-:W-:Y:S02]  /*e4db0*/  STL.64 [R1+0x280], R228 ;  /* 0x000280e401007387 */ /* 0x002fe40000100a00 */
[----:B------:R1:W-:Y:S02]  /*e4dc0*/  STL.64 [R1+0x288], R230 ;  /* 0x000288e601007387 */ /* 0x0003e40000100a00 */
[----:B--2---:R-:W-:Y:S01]  /*e4dd0*/  STL.64 [R1+0x11c0], R144 ;  /* 0x0011c09001007387 */ /* 0x004fe20000100a00 */
[----:B------:R-:W-:Y:S02]  /*e4de0*/  STL.64 [R1+0x11c8], R146 ;  /* 0x0011c89201007387 */ /* 0x000fe40000100a00 */
[----:B------:R-:W2:Y:S01]  /*e4df0*/  LDSM.16.M88.4 R144, [R245+0x114180] ;  /* 0x11418000f590783b */ /* 0x000ea20000000200 */
[C---:B-1----:R-:W-:Y:S01]  /*e4e00*/  HMMA.1688.F32.TF32 R228, R8.reuse, R186, R248 ;  /* 0x000000ba08e4723c */ /* 0x042fe200000810f8 */
[----:B------:R-:W-:Y:S02]  /*e4e10*/  STL.64 [R1+0x1e0], R232 ;  /* 0x0001e0e801007387 */ /* 0x000fe40000100a00 */
[----:B------:R-:W-:Y:S02]  /*e4e20*/  STL.64 [R1+0x1e8], R234 ;  /* 0x0001e8ea01007387 */ /* 0x000fe40000100a00 */
[----:B------:R-:W3:Y:S02]  /*e4e30*/  LDL.LU R184, [R1+0x1630] ;  /* 0x0016300001b87983 */ /* 0x000ee40000300800 */
[----:B------:R-:W-:Y:S11]  /*e4e40*/  LDSM.16.M88.4 R232, [R245+0x116180] ;  /* 0x11618000f5e8783b */ /* 0x000ff60000000200 */
[----:B------:R-:W-:Y:S05]  /*e4e50*/  @!UPT UIADD3 URZ, URZ, URZ, URZ ;  /* 0x0000003f3f3ff290 */ /* 0x000fea000fffe03f */
[----:B------:R-:W-:Y:S01]  /*e4e60*/  STL.64 [R1+0x1830], R228 ;  /* 0x001830e401007387 */ /* 0x000fe20000100a00 */
[----:B------:R-:W-:Y:S02]  /*e4e70*/  STL.64 [R1+0x1838], R230 ;  /* 0x001838e601007387 */ /* 0x000fe40000100a00 */
[----:B------:R-:W-:Y:S01]  /*e4e80*/  LDSM.16.M88.4 R228, [R245+0x118100] ;  /* 0x11810000f5e4783b */ /* 0x000fe20000000200 */
[----:B--2---:R-:W-:Y:S03]  /*e4e90*/  STL.64 [R1+0x11b0], R144 ;  /* 0x0011b09001007387 */ /* 0x004fe60000100a00 */
[----:B------:R-:W-:Y:S02]  /*e4ea0*/  STL.64 [R1+0x11b8], R146 ;  /* 0x0011b89201007387 */ /* 0x000fe40000100a00 */
[----:B------:R-:W1:Y:S04]  /*e4eb0*/  LDSM.16.M88.4 R144, [R245+0x116100] ;  /* 0x11610000f590783b */ /* 0x000e680000000200 */
[----:B------:R-:W2:Y:S01]  /*e4ec0*/  LDL.LU R185, [R1+0x1634] ;  /* 0x0016340001b97983 */ /* 0x000ea20000300800 */
[----:B------:R-:W2:Y:S01]  /*e4ed0*/  LDL.LU R186, [R1+0x1638] ;  /* 0x0016380001ba7983 */ /* 0x000ea20000300800 */
[----:B------:R-:W2:Y:S03]  /*e4ee0*/  LDL.LU R187, [R1+0x163c] ;  /* 0x00163c0001bb7983 */ /* 0x000ea60000300800 */
[----:B-1----:R-:W-:Y:S01]  /*e4ef0*/  STL.64 [R1+0x290], R144 ;  /* 0x0002909001007387 */ /* 0x002fe20000100a00 */
[----:B------:R-:W-:Y:S02]  /*e4f00*/  STL.64 [R1+0x298], R146 ;  /* 0x0002989201007387 */ /* 0x000fe40000100a00 */
[----:B------:R-:W1:Y:S04]  /*e4f10*/  LDSM.16.M88.4 R144, [R245+0x118180] ;  /* 0x11818000f590783b */ /* 0x000e680000000200 */
[----:B------:R-:W-:Y:S01]  /*e4f20*/  STL.64 [R1+0x11d0], R232 ;  /* 0x0011d0e801007387 */ /* 0x000fe20000100a00 */
[----:B------:R-:W-:Y:S02]  /*e4f30*/  STL.64 [R1+0x11d8], R234 ;  /* 0x0011d8ea01007387 */ /* 0x000fe40000100a00 */
[----:B------:R-:W4:Y:S04]  /*e4f40*/  LDSM.16.M88.4 R232, [R245+0x11a100] ;  /* 0x11a10000f5e8783b */ /* 0x000f280000000200 */
[----:B------:R-:W-:Y:S02]  /*e4f50*/  STL.64 [R1+0x2a0], R228 ;  /* 0x0002a0e401007387 */ /* 0x000fe40000100a00 */
[----:B------:R-:W-:Y:S02]  /*e4f60*/  STL.64 [R1+0x2a8], R230 ;  /* 0x0002a8e601007387 */ /* 0x000fe40000100a00 */
[----:B------:R-:W4:Y:S04]  /*e4f70*/  LDSM.16.M88.4 R228, [R245+0x11a180] ;  /* 0x11a18000f5e4783b */ /* 0x000f280000000200 */
[----:B-1----:R-:W-:Y:S01]  /*e4f80*/  STL.64 [R1+0x11e0], R144 ;  /* 0x0011e09001007387 */ /* 0x002fe20000100a00 */
[----:B------:R4:W-:Y:S02]  /*e4f90*/  STL.64 [R1+0x11e8], R146 ;  /* 0x0011e89201007387 */ /* 0x0009e40000100a00 */
[C---:B----4-:R-:W-:Y:S01]  /*e4fa0*/  HMMA.1688.F32.TF32 R144, R8.reuse, R194, R140 ;  /* 0x000000c20890723c */ /* 0x050fe2000008108c */
[----:B------:R-:W1:Y:S04]  /*e4fb0*/  LDSM.16.M88.4 R140, [R245+0x11c100] ;  /* 0x11c10000f58c783b */ /* 0x000e680000000200 */
[----:B------:R-:W-:Y:S01]  /*e4fc0*/  STL.64 [R1+0x2b0], R232 ;  /* 0x0002b0e801007387 */ /* 0x000fe20000100a00 */
[----:B------:R-:W-:Y:S02]  /*e4fd0*/  STL.64 [R1+0x2b8], R234 ;  /* 0x0002b8ea01007387 */ /* 0x000fe40000100a00 */
[----:B------:R-:W-:Y:S02]  /*e4fe0*/  STL.64 [R1+0x1200], R228 ;  /* 0x001200e401007387 */ /* 0x000fe40000100a00 */
[----:B------:R-:W-:Y:S01]  /*e4ff0*/  STL.64 [R1+0x1208], R230 ;  /* 0x001208e601007387 */ /* 0x000fe20000100a00 */
[----:B------:R-:W4:Y:S04]  /*e5000*/  LDL.LU R192, [R1+0x1650] ;  /* 0x0016500001c07983 */ /* 0x000f280000300800 */
[----:B------:R-:W-:Y:S08]  /*e5010*/  LDSM.16.M88.4 R228, [R245+0x11e180] ;  /* 0x11e18000f5e4783b */ /* 0x000ff00000000200 */
[----:B------:R-:W-:Y:S01]  /*e5020*/  STL.64 [R1+0x1820], R144 ;  /* 0x0018209001007387 */ /* 0x000fe20000100a00 */
[----:B------:R-:W-:Y:S02]  /*e5030*/  STL.64 [R1+0x1828], R146 ;  /* 0x0018289201007387 */ /* 0x000fe40000100a00 */
[----:B------:R-:W1:Y:S02]  /*e5040*/  LDSM.16.M88.4 R144, [R245+0x11c180] ;  /* 0x11c18000f590783b */ /* 0x000e640000000200 */
[----:B-1----:R-:W-:Y:S02]  /*e5050*/  STL.64 [R1+0x2c0], R140 ;  /* 0x0002c08c01007387 */ /* 0x002fe40000100a00 */
[----:B------:R-:W-:Y:S02]  /*e5060*/  STL.64 [R1+0x2c8], R142 ;  /* 0x0002c88e01007387 */ /* 0x000fe40000100a00 */
[----:B------:R-:W1:Y:S04]  /*e5070*/  LDSM.16.M88.4 R140, [R245+0x11e100] ;  /* 0x11e10000f58c783b */ /* 0x000e680000000200 */
[----:B------:R-:W4:Y:S01]  /*e5080*/  LDL.LU R193, [R1+0x1654] ;  /* 0x0016540001c17983 */ /* 0x000f220000300800 */
[----:B------:R-:W4:Y:S01]  /*e5090*/  LDL.LU R194, [R1+0x1658] ;  /* 0x0016580001c27983 */ /* 0x000f220000300800 */
[----:B------:R-:W4:Y:S03]  /*e50a0*/  LDL.LU R195, [R1+0x165c] ;  /* 0x00165c0001c37983 */ /* 0x000f260000300800 */
[----:B------:R-:W-:Y:S01]  /*e50b0*/  STL.64 [R1+0x11f0], R144 ;  /* 0x0011f09001007387 */ /* 0x000fe20000100a00 */
[----:B------:R-:W-:Y:S02]  /*e50c0*/  STL.64 [R1+0x11f8], R146 ;  /* 0x0011f89201007387 */ /* 0x000fe40000100a00 */
[----:B------:R-:W3:Y:S01]  /*e50d0*/  LDSM.16.M88.4 R144, [R245+0x120100] ;  /* 0x12010000f590783b */ /* 0x000ee20000000200 */
[----:B-1----:R-:W-:Y:S03]  /*e50e0*/  STL.64 [R1+0x2d0], R140 ;  /* 0x0002d08c01007387 */ /* 0x002fe60000100a00 */
[----:B------:R-:W-:Y:S02]  /*e50f0*/  STL.64 [R1+0x2d8], R142 ;  /* 0x0002d88e01007387 */ /* 0x000fe40000100a00 */
[----:B------:R-:W1:Y:S04]  /*e5100*/  LDSM.16.M88.4 R140, [R245+0x120180] ;  /* 0x12018000f58c783b */ /* 0x000e680000000200 */
[----:B------:R-:W-:Y:S01]  /*e5110*/  STL.64 [R1+0x1210], R228 ;  /* 0x001210e401007387 */ /* 0x000fe20000100a00 */
[----:B------:R-:W-:Y:S02]  /*e5120*/  STL.64 [R1+0x1218], R230 ;  /* 0x001218e601007387 */ /* 0x000fe40000100a00 */
[----:B------:R-:W3:Y:S02]  /*e5130*/  LDSM.16.M88.4 R228, [R245+0x122100] ;  /* 0x12210000f5e4783b */ /* 0x000ee40000000200 */
[----:B---3--:R-:W-:Y:S02]  /*e5140*/  STL.64 [R1+0x2e0], R144 ;  /* 0x0002e09001007387 */ /* 0x008fe40000100a00 */
[----:B------:R3:W-:Y:S02]  /*e5150*/  STL.64 [R1+0x2e8], R146 ;  /* 0x0002e89201007387 */ /* 0x0007e40000100a00 */
[----:B-1----:R-:W-:Y:S01]  /*e5160*/  STL.64 [R1+0x1220], R140 ;  /* 0x0012208c01007387 */ /* 0x002fe20000100a00 */
[----:B------:R-:W-:Y:S02]  /*e5170*/  STL.64 [R1+0x1228], R142 ;  /* 0x0012288e01007387 */ /* 0x000fe40000100a00 */
[----:B------:R-:W1:Y:S01]  /*e5180*/  LDSM.16.M88.4 R140, [R245+0x122180] ;  /* 0x12218000f58c783b */ /* 0x000e620000000200 */
[C---:B---3--:R-:W-:Y:S01]  /*e5190*/  HMMA.1688.F32.TF32 R144, R8.reuse, R202, R176 ;  /* 0x000000ca0890723c */ /* 0x048fe200000810b0 */
[----:B------:R-:W-:Y:S02]  /*e51a0*/  STL.64 [R1+0x2f0], R228 ;  /* 0x0002f0e401007387 */ /* 0x000fe40000100a00 */
[----:B------:R-:W-:Y:S02]  /*e51b0*/  STL.64 [R1+0x2f8], R230 ;  /* 0x0002f8e601007387 */ /* 0x000fe40000100a00 */
[----:B------:R-:W3:Y:S01]  /*e51c0*/  LDL.LU R200, [R1+0x1670] ;  /* 0x0016700001c87983 */ /* 0x000ee20000300800 */
[----:B------:R-:W-:Y:S11]  /*e51d0*/  LDSM.16.M88.4 R176, [R245+0x126100] ;  /* 0x12610000f5b0783b */ /* 0x000ff60000000200 */
[----:B------:R-:W-:Y:S06]  /*e51e0*/  @!UPT UIADD3 URZ, URZ, URZ, URZ ;  /* 0x0000003f3f3ff290 */ /* 0x000fec000fffe03f */
[----:B------:R-:W-:Y:S01]  /*e51f0*/  STL.64 [R1+0x1810], R144 ;  /* 0x0018109001007387 */ /* 0x000fe20000100a00 */
[----:B------:R-:W-:Y:S02]  /*e5200*/  STL.64 [R1+0x1818], R146 ;  /* 0x0018189201007387 */ /* 0x000fe40000100a00 */
[----:B------:R-:W2:Y:S01]  /*e5210*/  LDSM.16.M88.4 R144, [R245+0x124100] ;  /* 0x12410000f590783b */ /* 0x000ea20000000200 */
[----:B-1----:R-:W-:Y:S03]  /*e5220*/  STL.64 [R1+0x1230], R140 ;  /* 0x0012308c01007387 */ /* 0x002fe60000100a00 */
[----:B------:R-:W-:Y:S02]  /*e5230*/  STL.64 [R1+0x1238], R142 ;  /* 0x0012388e01007387 */ /* 0x000fe40000100a00 */
[----:B------:R-:W1:Y:S04]  /*e5240*/  LDSM.16.M88.4 R140, [R245+0x124180] ;  /* 0x12418000f58c783b */ /* 0x000e680000000200 */
[----:B------:R-:W3:Y:S01]  /*e5250*/  LDL.LU R201, [R1+0x1674] ;  /* 0x0016740001c97983 */ /* 0x000ee20000300800 */
[----:B------:R-:W3:Y:S01]  /*e5260*/  LDL.LU R202, [R1+0x1678] ;  /* 0x0016780001ca7983 */ /* 0x000ee20000300800 */
[----:B------:R-:W3:Y:S03]  /*e5270*/  LDL.LU R203, [R1+0x167c] ;  /* 0x00167c0001cb7983 */ /* 0x000ee60000300800 */
[----:B--2---:R-:W-:Y:S01]  /*e5280*/  STL.64 [R1+0x300], R144 ;  /* 0x0003009001007387 */ /* 0x004fe20000100a00 */
[----:B------:R-:W-:Y:S02]  /*e5290*/  STL.64 [R1+0x308], R146 ;  /* 0x0003089201007387 */ /* 0x000fe40000100a00 */
[----:B------:R-:W2:Y:S01]  /*e52a0*/  LDSM.16.M88.4 R144, [R245+0x126180] ;  /* 0x12618000f590783b */ /* 0x000ea20000000200 */
[----:B-1----:R-:W-:Y:S03]  /*e52b0*/  STL.64 [R1+0x1240], R140 ;  /* 0x0012408c01007387 */ /* 0x002fe60000100a00 */
[----:B------:R-:W-:Y:S02]  /*e52c0*/  STL.64 [R1+0x1248], R142 ;  /* 0x0012488e01007387 */ /* 0x000fe40000100a00 */
[----:B------:R-:W1:Y:S04]  /*e52d0*/  LDSM.16.M88.4 R140, [R245+0x128100] ;  /* 0x12810000f58c783b */ /* 0x000e680000000200 */
[----:B------:R-:W-:Y:S01]  /*e52e0*/  STL.64 [R1+0x310], R176 ;  /* 0x000310b001007387 */ /* 0x000fe20000100a00 */
[----:B------:R-:W-:Y:S02]  /*e52f0*/  STL.64 [R1+0x318], R178 ;  /* 0x000318b201007387 */ /* 0x000fe40000100a00 */
[----:B------:R-:W1:Y:S02]  /*e5300*/  LDSM.16.M88.4 R176, [R245+0x128180] ;  /* 0x12818000f5b0783b */ /* 0x000e640000000200 */
[----:B--2---:R-:W-:Y:S02]  /*e5310*/  STL.64 [R1+0x1250], R144 ;  /* 0x0012509001007387 */ /* 0x004fe40000100a00 */
[----:B------:R2:W-:Y:S02]  /*e5320*/  STL.64 [R1+0x1258], R146 ;  /* 0x0012589201007387 */ /* 0x0005e40000100a00 */
[----:B-1----:R-:W-:Y:S01]  /*e5330*/  STL.64 [R1+0x320], R140 ;  /* 0x0003208c01007387 */ /* 0x002fe20000100a00 */
[----:B------:R-:W-:Y:S02]  /*e5340*/  STL.64 [R1+0x328], R142 ;  /* 0x0003288e01007387 */ /* 0x000fe40000100a00 */
[----:B------:R-:W1:Y:S01]  /*e5350*/  LDSM.16.M88.4 R140, [R245+0x12a100] ;  /* 0x12a10000f58c783b */ /* 0x000e620000000200 */
[C---:B--2---:R-:W-:Y:S01]  /*e5360*/  HMMA.1688.F32.TF32 R144, R8.reuse, R210, R184 ;  /* 0x000000d20890723c */ /* 0x044fe200000810b8 */
[----:B------:R-:W-:Y:S02]  /*e5370*/  STL.64 [R1+0x1260], R176 ;  /* 0x001260b001007387 */ /* 0x000fe40000100a00 */
[----:B------:R-:W-:Y:S02]  /*e5380*/  STL.64 [R1+0x1268], R178 ;  /* 0x001268b201007387 */ /* 0x000fe40000100a00 */
[----:B------:R-:W2:Y:S02]  /*e5390*/  LDL.LU R208, [R1+0x1690] ;  /* 0x0016900001d07983 */ /* 0x000ea40000300800 */
[----:B------:R-:W-:Y:S11]  /*e53a0*/  LDSM.16.M88.4 R176, [R245+0x12c180] ;  /* 0x12c18000f5b0783b */ /* 0x000ff60000000200 */
[----:B------:R-:W-:Y:S05]  /*e53b0*/  @!UPT UIADD3 URZ, URZ, URZ, URZ ;  /* 0x0000003f3f3ff290 */ /* 0x000fea000fffe03f */
[----:B------:R-:W-:Y:S01]  /*e53c0*/  STL.64 [R1+0x1800], R144 ;  /* 0x0018009001007387 */ /* 0x000fe20000100a00 */
[----:B------:R-:W-:Y:S02]  /*e53d0*/  STL.64 [R1+0x1808], R146 ;  /* 0x0018089201007387 */ /* 0x000fe40000100a00 */
[----:B------:R-:W1:Y:S02]  /*e53e0*/  LDSM.16.M88.4 R144, [R245+0x12a180] ;  /* 0x12a18000f590783b */ /* 0x000e640000000200 */
[----:B-1----:R-:W-:Y:S02]  /*e53f0*/  STL.64 [R1+0x330], R140 ;  /* 0x0003308c01007387 */ /* 0x002fe40000100a00 */
[----:B------:R-:W-:Y:S02]  /*e5400*/  STL.64 [R1+0x338], R142 ;  /* 0x0003388e01007387 */ /* 0x000fe40000100a00 */
[----:B------:R-:W1:Y:S04]  /*e5410*/  LDSM.16.M88.4 R140, [R245+0x12c100] ;  /* 0x12c10000f58c783b */ /* 0x000e680000000200 */
[----:B------:R-:W2:Y:S01]  /*e5420*/  LDL.LU R209, [R1+0x1694] ;  /* 0x0016940001d17983 */ /* 0x000ea20000300800 */
[----:B------:R-:W2:Y:S01]  /*e5430*/  LDL.LU R210, [R1+0x1698] ;  /* 0x0016980001d27983 */ /* 0x000ea20000300800 */
[----:B------:R-:W2:Y:S03]  /*e5440*/  LDL.LU R211, [R1+0x169c] ;  /* 0x00169c0001d37983 */ /* 0x000ea60000300800 */
[----:B------:R-:W-:Y:S01]  /*e5450*/  STL.64 [R1+0x1270], R144 ;  /* 0x0012709001007387 */ /* 0x000fe20000100a00 */
[----:B------:R-:W-:Y:S02]  /*e5460*/  STL.64 [R1+0x1278], R146 ;  /* 0x0012789201007387 */ /* 0x000fe40000100a00 */
[----:B------:R-:W4:Y:S01]  /*e5470*/  LDSM.16.M88.4 R144, [R245+0x12e100] ;  /* 0x12e10000f590783b */ /* 0x000f220000000200 */
[----:B-1----:R-:W-:Y:S03]  /*e5480*/  STL.64 [R1+0x340], R140 ;  /* 0x0003408c01007387 */ /* 0x002fe60000100a00 */
[----:B------:R-:W-:Y:S02]  /*e5490*/  STL.64 [R1+0x348], R142 ;  /* 0x0003488e01007387 */ /* 0x000fe40000100a00 */
[----:B------:R-:W1:Y:S04]  /*e54a0*/  LDSM.16.M88.4 R140, [R245+0x12e180] ;  /* 0x12e18000f58c783b */ /* 0x000e680000000200 */
[----:B------:R-:W-:Y:S01]  /*e54b0*/  STL.64 [R1+0x1280], R176 ;  /* 0x001280b001007387 */ /* 0x000fe20000100a00 */
[----:B------:R-:W-:Y:S02]  /*e54c0*/  STL.64 [R1+0x1288], R178 ;  /* 0x001288b201007387 */ /* 0x000fe40000100a00 */
[----:B------:R-:W1:Y:S02]  /*e54d0*/  LDSM.16.M88.4 R176, [R245+0x130100] ;  /* 0x13010000f5b0783b */ /* 0x000e640000000200 */
[----:B----4-:R-:W-:Y:S02]  /*e54e0*/  STL.64 [R1+0x350], R144 ;  /* 0x0003509001007387 */ /* 0x010fe40000100a00 */
[----:B------:R4:W-:Y:S02]  /*e54f0*/  STL.64 [R1+0x358], R146 ;  /* 0x0003589201007387 */ /* 0x0009e40000100a00 */
[----:B-1----:R-:W-:Y:S01]  /*e5500*/  STL.64 [R1+0x1290], R140 ;  /* 0x0012908c01007387 */ /* 0x002fe20000100a00 */
[----:B------:R-:W-:Y:S02]  /*e5510*/  STL.64 [R1+0x1298], R142 ;  /* 0x0012988e01007387 */ /* 0x000fe40000100a00 */
[----:B------:R-:W1:Y:S01]  /*e5520*/  LDSM.16.M88.4 R140, [R245+0x130180] ;  /* 0x13018000f58c783b */ /* 0x000e620000000200 */
[C---:B----4-:R-:W-:Y:S01]  /*e5530*/  HMMA.1688.F32.TF32 R144, R8.reuse, R214, R192 ;  /* 0x000000d60890723c */ /* 0x050fe200000810c0 */
[----:B------:R-:W-:Y:S02]  /*e5540*/  STL.64 [R1+0x360], R176 ;  /* 0x000360b001007387 */ /* 0x000fe40000100a00 */
[----:B------:R-:W-:Y:S02]  /*e5550*/  STL.64 [R1+0x368], R178 ;  /* 0x000368b201007387 */ /* 0x000fe40000100a00 */
[----:B------:R-:W4:Y:S02]  /*e5560*/  LDL.LU R212, [R1+0x1950] ;  /* 0x0019500001d47983 */ /* 0x000f240000300800 */
        /* <DEDUP_REMOVED lines=19> */
[----:B------:R-:W1:Y:S02]  /*e56a0*/  LDSM.16.M88.4 R176, [R245+0x136180] ;  /* 0x13618000f5b0783b */ /* 0x000e640000000200 */
        /* <DEDUP_REMOVED lines=8> */
[----:B------:R-:W3:Y:S02]  /*e5730*/  LDL.LU R136, [R1+0x19c0] ;  /* 0x0019c00001887983 */ /* 0x000ee40000300800 */
[----:B------:R-:W-:Y:S04]  /*e5740*/  LDSM.16.M88.4 R176, [R245+0x13a180] ;  /* 0x13a18000f5b0783b */ /* 0x000fe80000000200 */
[----:B------:R-:W-:Y:S11]  /*e5750*/  IMAD.MOV.U32 R139, RZ, RZ, R236 ;  /* 0x000000ffff8b7224 */ /* 0x000ff600078e00ec */
[----:B------:R-:W-:Y:S01]  /*e5760*/  @!UPT UIADD3 URZ, URZ, URZ, URZ ;  /* 0x0000003f3f3ff290 */ /* 0x000fe2000fffe03f */
[----:B------:R-:W-:Y:S01]  /*e5770*/  STL.64 [R1+0x17e0], R144 ;  /* 0x0017e09001007387 */ /* 0x000fe20000100a00 */
[----:B------:R-:W-:Y:S02]  /*e5780*/  STL.64 [R1+0x17e8], R146 ;  /* 0x0017e89201007387 */ /* 0x000fe40000100a00 */
[----:B------:R-:W1:Y:S02]  /*e5790*/  LDSM.16.M88.4 R144, [R245+0x138180] ;  /* 0x13818000f590783b */ /* 0x000e640000000200 */
[----:B-1----:R-:W-:Y:S02]  /*e57a0*/  STL.64 [R1+0x3a0], R140 ;  /* 0x0003a08c01007387 */ /* 0x002fe40000100a00 */
[----:B------:R-:W-:Y:S02]  /*e57b0*/  STL.64 [R1+0x3a8], R142 ;  /* 0x0003a88e01007387 */ /* 0x000fe40000100a00 */
[----:B------:R-:W3:Y:S02]  /*e57c0*/  LDL.LU R137, [R1+0x19c4] ;  /* 0x0019c40001897983 */ /* 0x000ee40000300800 */
[----:B------:R-:W3:Y:S01]  /*e57d0*/  LDL.LU R138, [R1+0x19c8] ;  /* 0x0019c800018a7983 */ /* 0x000ee20000300800 */
[----:B------:R-:W3:Y:S04]  /*e57e0*/  LDL.LU R236, [R1+0x60c4] ;  /* 0x0060c40001ec7983 */ /* 0x000ee80000300800 */
[----:B------:R-:W1:Y:S04]  /*e57f0*/  LDSM.16.M88.4 R140, [R245+0x13a100] ;  /* 0x13a10000f58c783b */ /* 0x000e680000000200 */
[----:B------:R-:W-:Y:S01]  /*e5800*/  STL.64 [R1+0x12e0], R144 ;  /* 0x0012e09001007387 */ /* 0x000fe20000100a00 */
        /* <DEDUP_REMOVED lines=16> */
[----:B------:R-:W2:Y:S11]  /*e5910*/  LDL.LU R220, [R1+0x1a10] ;  /* 0x001a100001dc7983 */ /* 0x000eb60000300800 */
[----:B------:R-:W-:Y:S07]  /*e5920*/  @!UPT UIADD3 URZ, URZ, URZ, URZ ;  /* 0x0000003f3f3ff290 */ /* 0x000fee000fffe03f */
[----:B------:R-:W-:Y:S01]  /*e5930*/  STL.64 [R1+0x17d0], R144 ;  /* 0x0017d09001007387 */ /* 0x000fe20000100a00 */
[----:B------:R-:W-:Y:S03]  /*e5940*/  STL.64 [R1+0x17d8], R146 ;  /* 0x0017d89201007387 */ /* 0x000fe60000100a00 */
[----:B-1----:R-:W-:Y:S01]  /*e5950*/  STL.64 [R1+0x1300], R140 ;  /* 0x0013008c01007387 */ /* 0x002fe20000100a00 */
[----:B------:R-:W-:Y:S02]  /*e5960*/  STL.64 [R1+0x1308], R142 ;  /* 0x0013088e01007387 */ /* 0x000fe40000100a00 */
[----:B------:R-:W2:Y:S02]  /*e5970*/  LDL.LU R221, [R1+0x1a14] ;  /* 0x001a140001dd7983 */ /* 0x000ea40000300800 */
[----:B------:R-:W2:Y:S01]  /*e5980*/  LDL.LU R222, [R1+0x1a18] ;  /* 0x001a180001de7983 */ /* 0x000ea20000300800 */
[----:B------:R-:W2:Y:S04]  /*e5990*/  LDL.LU R223, [R1+0x1a1c] ;  /* 0x001a1c0001df7983 */ /* 0x000ea80000300800 */
[----:B---3--:R-:W1:Y:S04]  /*e59a0*/  LDSM.16.M88.4 R140, [R236+0x100100] ;  /* 0x10010000ec8c783b */ /* 0x008e680000000200 */
[----:B------:R-:W3:Y:S04]  /*e59b0*/  LDSM.16.M88.4 R176, [R236+0x100180] ;  /* 0x10018000ecb0783b */ /* 0x000ee80000000200 */
[----:B------:R-:W3:Y:S04]  /*e59c0*/  LDSM.16.M88.4 R144, [R236+0x102080] ;  /* 0x10208000ec90783b */ /* 0x000ee80000000200 */
[----:B------:R-:W-:Y:S04]  /*e59d0*/  LDSM.16.M88.4 R228, [R236+0x128100] ;  /* 0x12810000ece4783b */ /* 0x000fe80000000200 */
[----:B------:R-:W-:Y:S04]  /*e59e0*/  LDSM.16.M88.4 R248, [R236+0x100080] ;  /* 0x10008000ecf8783b */ /* 0x000fe80000000200 */
[----:B------:R-:W-:Y:S04]  /*e59f0*/  LDSM.16.M88.4 R240, [R236+0x114080] ;  /* 0x11408000ecf0783b */ /* 0x000fe80000000200 */
[----:B------:R-:W-:Y:S04]  /*e5a00*/  LDSM.16.M88.4 R232, [R236+0x128080] ;  /* 0x12808000ece8783b */ /* 0x000fe80000000200 */
[----:B------:R-:W-:Y:S04]  /*e5a10*/  LDSM.16.M88.4 R208, [R236+0x12e080] ;  /* 0x12e08000ecd0783b */ /* 0x000fe80000000200 */
[----:B------:R-:W-:Y:S04]  /*e5a20*/  LDSM.16.M88.4 R200, [R236+0x130080] ;  /* 0x13008000ecc8783b */ /* 0x000fe80000000200 */
[----:B------:R-:W-:Y:S04]  /*e5a30*/  LDSM.16.M88.4 R192, [R236+0x132080] ;  /* 0x13208000ecc0783b */ /* 0x000fe80000000200 */
[----:B------:R-:W-:Y:S04]  /*e5a40*/  LDSM.16.M88.4 R184, [R236+0x134080] ;  /* 0x13408000ecb8783b */ /* 0x000fe80000000200 */
[----:B-1----:R-:W-:Y:S01]  /*e5a50*/  STL.64 [R1+0x3f0], R140 ;  /* 0x0003f08c01007387 */ /* 0x002fe20000100a00 */
[----:B------:R-:W-:Y:S02]  /*e5a60*/  STL.64 [R1+0x3f8], R142 ;  /* 0x0003f88e01007387 */ /* 0x000fe40000100a00 */
[----:B------:R-:W1:Y:S04]  /*e5a70*/  LDSM.16.M88.4 R140, [R236+0x102100] ;  /* 0x10210000ec8c783b */ /* 0x000e680000000200 */
[----:B---3--:R-:W-:Y:S01]  /*e5a80*/  STL.64 [R1+0x13a0], R176 ;  /* 0x0013a0b001007387 */ /* 0x008fe20000100a00 */
[----:B------:R-:W-:Y:S02]  /*e5a90*/  STL.64 [R1+0x13a8], R178 ;  /* 0x0013a8b201007387 */ /* 0x000fe40000100a00 */
[----:B------:R-:W3:Y:S04]  /*e5aa0*/  LDSM.16.M88.4 R176, [R236+0x102180] ;  /* 0x10218000ecb0783b */ /* 0x000ee80000000200 */
[----:B------:R-:W-:Y:S02]  /*e5ab0*/  STL.64 [R1], R144 ;  /* 0x0000009001007387 */ /* 0x000fe40000100a00 */
[----:B------:R4:W-:Y:S02]  /*e5ac0*/  STL.64 [R1+0x8], R146 ;  /* 0x0000089201007387 */ /* 0x0009e40000100a00 */
[C---:B----4-:R-:W-:Y:S01]  /*e5ad0*/  HMMA.1688.F32.TF32 R144, R8.reuse, R226, R212 ;  /* 0x000000e20890723c */ /* 0x050fe200000810d4 */
[----:B------:R-:W-:Y:S04]  /*e5ae0*/  LDSM.16.M88.4 R212, [R236+0x12c100] ;  /* 0x12c10000ecd4783b */ /* 0x000fe80000000200 */
[----:B-1----:R-:W-:Y:S01]  /*e5af0*/  STL.64 [R1+0x400], R140 ;  /* 0x0004008c01007387 */ /* 0x002fe20000100a00 */
[----:B------:R-:W-:Y:S02]  /*e5b00*/  STL.64 [R1+0x408], R142 ;  /* 0x0004088e01007387 */ /* 0x000fe40000100a00 */
[----:B------:R-:W1:Y:S04]  /*e5b10*/  LDSM.16.M88.4 R140, [R236+0x104080] ;  /* 0x10408000ec8c783b */ /* 0x000e680000000200 */
[----:B---3--:R-:W-:Y:S01]  /*e5b20*/  STL.64 [R1+0x1390], R176 ;  /* 0x001390b001007387 */ /* 0x008fe20000100a00 */
[----:B------:R-:W-:Y:S01]  /*e5b30*/  STL.64 [R1+0x1398], R178 ;  /* 0x001398b201007387 */ /* 0x000fe20000100a00 */
[----:B------:R-:W3:Y:S09]  /*e5b40*/  LDL.LU R224, [R1+0x1a30] ;  /* 0x001a300001e07983 */ /* 0x000ef20000300800 */
[----:B------:R-:W-:Y:S02]  /*e5b50*/  STL.64 [R1+0x17c0], R144 ;  /* 0x0017c09001007387 */ /* 0x000fe40000100a00 */
[----:B------:R-:W-:Y:S01]  /*e5b60*/  STL.64 [R1+0x17c8], R146 ;  /* 0x0017c89201007387 */ /* 0x000fe20000100a00 */
[----:B------:R-:W-:Y:S04]  /*e5b70*/  LDSM.16.M88.4 R176, [R236+0x104180] ;  /* 0x10418000ecb0783b */ /* 0x000fe80000000200 */
[----:B------:R-:W-:Y:S04]  /*e5b80*/  LDSM.16.M88.4 R144, [R236+0x106080] ;  /* 0x10608000ec90783b */ /* 0x000fe80000000200 */
[----:B-1----:R-:W-:Y:S01]  /*e5b90*/  STL.64 [R1+0x10], R140 ;  /* 0x0000108c01007387 */ /* 0x002fe20000100a00 */
[----:B------:R-:W-:Y:S02]  /*e5ba0*/  STL.64 [R1+0x18], R142 ;  /* 0x0000188e01007387 */ /* 0x000fe40000100a00 */
[----:B------:R-:W1:Y:S04]  /*e5bb0*/  LDSM.16.M88.4 R140, [R236+0x104100] ;  /* 0x10410000ec8c783b */ /* 0x000e680000000200 */
[----:B------:R-:W3:Y:S01]  /*e5bc0*/  LDL.LU R225, [R1+0x1a34] ;  /* 0x001a340001e17983 */ /* 0x000ee20000300800 */
[----:B------:R-:W3:Y:S01]  /*e5bd0*/  LDL.LU R226, [R1+0x1a38] ;  /* 0x001a380001e27983 */ /* 0x000ee20000300800 */
[----:B------:R-:W3:Y:S03]  /*e5be0*/  LDL.LU R227, [R1+0x1a3c] ;  /* 0x001a3c0001e37983 */ /* 0x000ee60000300800 */
        /* <DEDUP_REMOVED lines=8> */
[----:B------:R-:W2:Y:S04]  /*e5c70*/  LDSM.16.M88.4 R144, [R236+0x108080] ;  /* 0x10808000ec90783b */ /* 0x000ea80000000200 */
[----:B-1----:R-:W-:Y:S01]  /*e5c80*/  STL.64 [R1+0x420], R140 ;  /* 0x0004208c01007387 */ /* 0x002fe20000100a00 */
[----:B------:R1:W-:Y:S02]  /*e5c90*/  STL.64 [R1+0x428], R142 ;  /* 0x0004288e01007387 */ /* 0x0003e40000100a00 */
[C---:B-1----:R-:W-:Y:S01]  /*e5ca0*/  HMMA.1688.F32.TF32 R140, R8.reuse, R218, R136 ;  /* 0x000000da088c723c */ /* 0x042fe20000081088 */
[----:B------:R-:W1:Y:S04]  /*e5cb0*/  LDSM.16.M88.4 R136, [R236+0x108100] ;  /* 0x10810000ec88783b */ /* 0x000e680000000200 */
[----:B----4-:R-:W-:Y:S01]  /*e5cc0*/  STL.64 [R1+0x1370], R176 ;  /* 0x001370b001007387 */ /* 0x010fe20000100a00 */
[----:B------:R-:W-:Y:S02]  /*e5cd0*/  STL.64 [R1+0x1378], R178 ;  /* 0x001378b201007387 */ /* 0x000fe40000100a00 */
[----:B--2---:R-:W-:Y:S02]  /*e5ce0*/  STL.64 [R1+0x30], R144 ;  /* 0x0000309001007387 */ /* 0x004fe40000100a00 */
[----:B------:R-:W-:Y:S01]  /*e5cf0*/  STL.64 [R1+0x38], R146 ;  /* 0x0000389201007387 */ /* 0x000fe20000100a00 */
[----:B------:R-:W2:Y:S04]  /*e5d00*/  LDL.LU R216, [R1+0x1aa0] ;  /* 0x001aa00001d87983 */ /* 0x000ea80000300800 */
[----:B------:R-:W-:Y:S04]  /*e5d10*/  LDSM.16.M88.4 R144, [R236+0x10a100] ;  /* 0x10a10000ec90783b */ /* 0x000fe80000000200 */
[----:B------:R-:W-:Y:S04]  /*e5d20*/  LDSM.16.M88.4 R176, [R236+0x136080] ;  /* 0x13608000ecb0783b */ /* 0x000fe80000000200 */
[----:B------:R-:W-:Y:S01]  /*e5d30*/  STL.64 [R1+0x17b0], R140 ;  /* 0x0017b08c01007387 */ /* 0x000fe20000100a00 */
[----:B------:R-:W-:Y:S02]  /*e5d40*/  STL.64 [R1+0x17b8], R142 ;  /* 0x0017b88e01007387 */ /* 0x000fe40000100a00 */
[----:B------:R-:W4:Y:S01]  /*e5d50*/  LDSM.16.M88.4 R140, [R236+0x108180] ;  /* 0x10818000ec8c783b */ /* 0x000f220000000200 */
[----:B-1----:R-:W-:Y:S03]  /*e5d60*/  STL.64 [R1+0x430], R136 ;  /* 0x0004308801007387 */ /* 0x002fe60000100a00 */
[----:B------:R-:W-:Y:S02]  /*e5d70*/  STL.64 [R1+0x438], R138 ;  /* 0x0004388a01007387 */ /* 0x000fe40000100a00 */
[----:B------:R-:W1:Y:S04]  /*e5d80*/  LDSM.16.M88.4 R136, [R236+0x10a080] ;  /* 0x10a08000ec88783b */ /* 0x000e680000000200 */
[----:B------:R-:W2:Y:S01]  /*e5d90*/  LDL.LU R217, [R1+0x1aa4] ;  /* 0x001aa40001d97983 */ /* 0x000ea20000300800 */
[----:B------:R-:W2:Y:S01]  /*e5da0*/  LDL.LU R218, [R1+0x1aa8] ;  /* 0x001aa80001da7983 */ /* 0x000ea20000300800 */
[----:B------:R-:W2:Y:S03]  /*e5db0*/  LDL.LU R219, [R1+0x1aac] ;  /* 0x001aac0001db7983 */ /* 0x000ea60000300800 */
[----:B----4-:R-:W-:Y:S01]  /*e5dc0*/  STL.64 [R1+0x1360], R140 ;  /* 0x0013608c01007387 */ /* 0x010fe20000100a00 */
        /* <DEDUP_REMOVED lines=17> */
[----:B------:R-:W-:Y:S01]  /*e5ee0*/  LDSM.16.M88.4 R144, [R236+0x10e180] ;  /* 0x10e18000ec90783b */ /* 0x000fe20000000200 */
[----:B------:R-:W-:Y:S11]  /*e5ef0*/  LDSM.16.M88.4 R220, [R236+0x12a100] ;  /* 0x12a10000ecdc783b */ /* 0x000ff60000000200 */
[----:B------:R-:W-:Y:S04]  /*e5f00*/  @!UPT UIADD3 URZ, URZ, URZ, URZ ;  /* 0x0000003f3f3ff290 */ /* 0x000fe8000fffe03f */
[----:B------:R-:W-:Y:S01]  /*e5f10*/  STL.64 [R1+0x17a0], R140 ;  /* 0x0017a08c01007387 */ /* 0x000fe20000100a00 */
[----:B------:R-:W-:Y:S02]  /*e5f20*/  STL.64 [R1+0x17a8], R142 ;  /* 0x0017a88e01007387 */ /* 0x000fe40000100a00 */
[----:B------:R-:W3:Y:S01]  /*e5f30*/  LDSM.16.M88.4 R140, [R236+0x10e080] ;  /* 0x10e08000ec8c783b */ /* 0x000ee20000000200 */
[----:B-1----:R-:W-:Y:S03]  /*e5f40*/  STL.64 [R1+0x1340], R136 ;  /* 0x0013408801007387 */ /* 0x002fe60000100a00 */
[----:B------:R-:W-:Y:S02]  /*e5f50*/  STL.64 [R1+0x1348], R138 ;  /* 0x0013488a01007387 */ /* 0x000fe40000100a00 */
[----:B------:R-:W1:Y:S04]  /*e5f60*/  LDSM.16.M88.4 R136, [R236+0x10e100] ;  /* 0x10e10000ec88783b */ /* 0x000e680000000200 */
[----:B------:R-:W4:Y:S01]  /*e5f70*/  LDL.LU R205, [R1+0x1ac4] ;  /* 0x001ac40001cd7983 */ /* 0x000f220000300800 */
[----:B------:R-:W4:Y:S01]  /*e5f80*/  LDL.LU R206, [R1+0x1ac8] ;  /* 0x001ac80001ce7983 */ /* 0x000f220000300800 */
[----:B------:R-:W4:Y:S03]  /*e5f90*/  LDL.LU R207, [R1+0x1acc] ;  /* 0x001acc0001cf7983 */ /* 0x000f260000300800 */
[----:B---3--:R-:W-:Y:S01]  /*e5fa0*/  STL.64 [R1+0x60], R140 ;  /* 0x0000608c01007387 */ /* 0x008fe20000100a00 */
        /* <DEDUP_REMOVED lines=17> */
[----:B------:R-:W-:Y:S01]  /*e60c0*/  LDSM.16.M88.4 R144, [R236+0x116080] ;  /* 0x11608000ec90783b */ /* 0x000fe20000000200 */
[----:B------:R-:W-:Y:S11]  /*e60d0*/  LDSM.16.M88.4 R224, [R236+0x12a080] ;  /* 0x12a08000ece0783b */ /* 0x000ff60000000200 */
[----:B------:R-:W-:Y:S04]  /*e60e0*/  @!UPT UIADD3 URZ, URZ, URZ, URZ ;  /* 0x0000003f3f3ff290 */ /* 0x000fe8000fffe03f */
[----:B------:R-:W-:Y:S01]  /*e60f0*/  STL.64 [R1+0x1790], R140 ;  /* 0x0017908c01007387 */ /* 0x000fe20000100a00 */
[----:B------:R-:W-:Y:S02]  /*e6100*/  STL.64 [R1+0x1798], R142 ;  /* 0x0017988e01007387 */ /* 0x000fe40000100a00 */
[----:B------:R-:W1:Y:S02]  /*e6110*/  LDSM.16.M88.4 R140, [R236+0x112100] ;  /* 0x11210000ec8c783b */ /* 0x000e640000000200 */
[----:B-1----:R-:W-:Y:S02]  /*e6120*/  STL.64 [R1+0x80], R136 ;  /* 0x0000808801007387 */ /* 0x002fe40000100a00 */
[----:B------:R-:W-:Y:S02]  /*e6130*/  STL.64 [R1+0x88], R138 ;  /* 0x0000888a01007387 */ /* 0x000fe40000100a00 */
[----:B------:R-:W1:Y:S04]  /*e6140*/  LDSM.16.M88.4 R136, [R236+0x112180] ;  /* 0x11218000ec88783b */ /* 0x000e680000000200 */
[----:B------:R-:W3:Y:S01]  /*e6150*/  LDL.LU R197, [R1+0x1ae4] ;  /* 0x001ae40001c57983 */ /* 0x000ee20000300800 */
[----:B------:R-:W3:Y:S01]  /*e6160*/  LDL.LU R198, [R1+0x1ae8] ;  /* 0x001ae80001c67983 */ /* 0x000ee20000300800 */
[----:B------:R-:W3:Y:S03]  /*e6170*/  LDL.LU R199, [R1+0x1aec] ;  /* 0x001aec0001c77983 */ /* 0x000ee60000300800 */
[----:B------:R-:W-:Y:S01]  /*e6180*/  STL.64 [R1+0x1c0], R140 ;  /* 0x0001c08c01007387 */ /* 0x000fe20000100a00 */
[----:B------:R-:W-:Y:S02]  /*e6190*/  STL.64 [R1+0x1c8], R142 ;  /* 0x0001c88e01007387 */ /* 0x000fe40000100a00 */
[----:B------:R-:W2:Y:S01]  /*e61a0*/  LDSM.16.M88.4 R140, [R236+0x114100] ;  /* 0x11410000ec8c783b */ /* 0x000ea20000000200 */
[----:B-1----:R-:W-:Y:S03]  /*e61b0*/  STL.64 [R1+0x13b0], R136 ;  /* 0x0013b08801007387 */ /* 0x002fe60000100a00 */
[----:B------:R-:W-:Y:S02]  /*e61c0*/  STL.64 [R1+0x13b8], R138 ;  /* 0x0013b88a01007387 */ /* 0x000fe40000100a00 */
[----:B------:R-:W1:Y:S01]  /*e61d0*/  LDSM.16.M88.4 R136, [R236+0x114180] ;  /* 0x11418000ec88783b */ /* 0x000e620000000200 */
[----:B--2---:R-:W-:Y:S03]  /*e61e0*/  STL.64 [R1+0x1b0], R140 ;  /* 0x0001b08c01007387 */ /* 0x004fe60000100a00 */
[----:B------:R2:W-:Y:S01]  /*e61f0*/  STL.64 [R1+0x1b8], R142 ;  /* 0x0001b88e01007387 */ /* 0x0005e20000100a00 */
[----:B-1----:R-:W-:Y:S01]  /*e6200*/  STL.64 [R1+0x13c0], R136 ;  /* 0x0013c08801007387 */ /* 0x002fe20000100a00 */
[----:B------:R-:W-:Y:S02]  /*e6210*/  STL.64 [R1+0x13c8], R138 ;  /* 0x0013c88a01007387 */ /* 0x000fe40000100a00 */
[----:B------:R-:W1:Y:S01]  /*e6220*/  LDSM.16.M88.4 R136, [R236+0x116100] ;  /* 0x11610000ec88783b */ /* 0x000e620000000200 */
[C---:B--2---:R-:W-:Y:S01]  /*e6230*/  HMMA.1688.F32.TF32 R140, R8.reuse, R158, R216 ;  /* 0x0000009e088c723c */ /* 0x044fe200000810d8 */
[----:B------:R-:W-:Y:S02]  /*e6240*/  STL.64 [R1+0x90], R144 ;  /* 0x0000909001007387 */ /* 0x000fe40000100a00 */
[----:B------:R-:W-:Y:S02]  /*e6250*/  STL.64 [R1+0x98], R146 ;  /* 0x0000989201007387 */ /* 0x000fe40000100a00 */
[----:B------:R-:W2:Y:S02]  /*e6260*/  LDL.LU R156, [R1+0x1b00] ;  /* 0x001b0000019c7983 */ /* 0x000ea40000300800 */
[----:B------:R-:W1:Y:S01]  /*e6270*/  LDSM.16.M88.4 R144, [R236+0x116180] ;  /* 0x11618000ec90783b */ /* 0x000e620000000200 */
        /* <DEDUP_REMOVED lines=10> */
[----:B------:R-:W2:Y:S02]  /*e6320*/  LDL.LU R159, [R1+0x1b0c] ;  /* 0x001b0c00019f7983 */ /* 0x000ea40000300800 */
[----:B------:R-:W-:Y:S02]  /*e6330*/  STL.64 [R1+0x13d0], R144 ;  /* 0x0013d09001007387 */ /* 0x000fe40000100a00 */
[----:B------:R-:W-:Y:S02]  /*e6340*/  STL.64 [R1+0x13d8], R146 ;  /* 0x0013d89201007387 */ /* 0x000fe40000100a00 */
[----:B------:R-:W4:Y:S04]  /*e6350*/  LDSM.16.M88.4 R144, [R236+0x118180] ;  /* 0x11818000ec90783b */ /* 0x000f280000000200 */
[----:B------:R-:W-:Y:S01]  /*e6360*/  STL.64 [R1+0xa0], R140 ;  /* 0x0000a08c01007387 */ /* 0x000fe20000100a00 */
[----:B------:R-:W-:Y:S02]  /*e6370*/  STL.64 [R1+0xa8], R142 ;  /* 0x0000a88e01007387 */ /* 0x000fe40000100a00 */
[----:B------:R-:W4:Y:S01]  /*e6380*/  LDSM.16.M88.4 R140, [R236+0x11a080] ;  /* 0x11a08000ec8c783b */ /* 0x000f220000000200 */
[----:B-1----:R-:W-:Y:S03]  /*e6390*/  STL.64 [R1+0x190], R136 ;  /* 0x0001908801007387 */ /* 0x002fe60000100a00 */
[----:B------:R-:W-:Y:S02]  /*e63a0*/  STL.64 [R1+0x198], R138 ;  /* 0x0001988a01007387 */ /* 0x000fe40000100a00 */
[----:B------:R-:W1:Y:S01]  /*e63b0*/  LDSM.16.M88.4 R136, [R236+0x11a100] ;  /* 0x11a10000ec88783b */ /* 0x000e620000000200 */
[----:B----4-:R-:W-:Y:S03]  /*e63c0*/  STL.64 [R1+0x15e0], R144 ;  /* 0x0015e09001007387 */ /* 0x010fe60000100a00 */
[----:B------:R4:W-:Y:S01]  /*e63d0*/  STL.64 [R1+0x15e8], R146 ;  /* 0x0015e89201007387 */ /* 0x0009e20000100a00 */
[----:B------:R-:W-:Y:S01]  /*e63e0*/  STL.64 [R1+0xb0], R140 ;  /* 0x0000b08c01007387 */ /* 0x000fe20000100a00 */
[----:B------:R-:W-:Y:S02]  /*e63f0*/  STL.64 [R1+0xb8], R142 ;  /* 0x0000b88e01007387 */ /* 0x000fe40000100a00 */
[----:B------:R-:W4:Y:S01]  /*e6400*/  LDSM.16.M88.4 R140, [R236+0x11a180] ;  /* 0x11a18000ec8c783b */ /* 0x000f220000000200 */
[----:B-1----:R-:W-:Y:S03]  /*e6410*/  STL.64 [R1+0x180], R136 ;  /* 0x0001808801007387 */ /* 0x002fe60000100a00 */
[----:B------:R-:W-:Y:S02]  /*e6420*/  STL.64 [R1+0x188], R138 ;  /* 0x0001888a01007387 */ /* 0x000fe40000100a00 */
[----:B------:R-:W1:Y:S01]  /*e6430*/  LDSM.16.M88.4 R136, [R236+0x11c080] ;  /* 0x11c08000ec88783b */ /* 0x000e620000000200 */
[C---:B----4-:R-:W-:Y:S01]  /*e6440*/  HMMA.1688.F32.TF32 R144, R8.reuse, R190, R204 ;  /* 0x000000be0890723c */ /* 0x050fe200000810cc */
[----:B------:R-:W-:Y:S11]  /*e6450*/  LDSM.16.M88.4 R204, [R236+0x12e100] ;  /* 0x12e10000eccc783b */ /* 0x000ff60000000200 */
[----:B------:R-:W-:Y:S11]  /*e6460*/  @!UPT UIADD3 URZ, URZ, URZ, URZ ;  /* 0x0000003f3f3ff290 */ /* 0x000ff6000fffe03f */
[----:B------:R-:W-:Y:S01]  /*e6470*/  STL.64 [R1+0x1770], R144 ;  /* 0x0017709001007387 */ /* 0x000fe20000100a00 */
[----:B------:R-:W-:Y:S02]  /*e6480*/  STL.64 [R1+0x1778], R146 ;  /* 0x0017789201007387 */ /* 0x000fe40000100a00 */
[----:B------:R-:W4:Y:S04]  /*e6490*/  LDSM.16.M88.4 R144, [R236+0x11c100] ;  /* 0x11c10000ec90783b */ /* 0x000f280000000200 */
[----:B------:R-:W-:Y:S01]  /*e64a0*/  STL.64 [R1+0x15f0], R140 ;  /* 0x0015f08c01007387 */ /* 0x000fe20000100a00 */
[----:B------:R-:W-:Y:S02]  /*e64b0*/  STL.64 [R1+0x15f8], R142 ;  /* 0x0015f88e01007387 */ /* 0x000fe40000100a00 */
[----:B------:R-:W4:Y:S02]  /*e64c0*/  LDSM.16.M88.4 R140, [R236+0x11c180] ;  /* 0x11c18000ec8c783b */ /* 0x000f240000000200 */
[----:B-1----:R-:W-:Y:S02]  /*e64d0*/  STL.64 [R1+0xc0], R136 ;  /* 0x0000c08801007387 */ /* 0x002fe40000100a00 */
[----:B------:R-:W-:Y:S02]  /*e64e0*/  STL.64 [R1+0xc8], R138 ;  /* 0x0000c88a01007387 */ /* 0x000fe40000100a00 */
[----:B------:R-:W1:Y:S01]  /*e64f0*/  LDSM.16.M88.4 R136, [R236+0x11e080] ;  /* 0x11e08000ec88783b */ /* 0x000e620000000200 */
[----:B----4-:R-:W-:Y:S03]  /*e6500*/  STL.64 [R1+0x170], R144 ;  /* 0x0001709001007387 */ /* 0x010fe60000100a00 */
[----:B------:R3:W-:Y:S02]  /*e6510*/  STL.64 [R1+0x178], R146 ;  /* 0x0001789201007387 */ /* 0x0007e40000100a00 */
[----:B------:R-:W4:Y:S02]  /*e6520*/  LDL.LU R188, [R1+0x1b20] ;  /* 0x001b200001bc7983 */ /* 0x000f240000300800 */
[----:B------:R-:W-:Y:S01]  /*e6530*/  STL.64 [R1+0x1600], R140 ;  /* 0x0016008c01007387 */ /* 0x000fe20000100a00 */
[----:B------:R-:W-:Y:S02]  /*e6540*/  STL.64 [R1+0x1608], R142 ;  /* 0x0016088e01007387 */ /* 0x000fe40000100a00 */
[----:B------:R-:W3:Y:S02]  /*e6550*/  LDSM.16.M88.4 R140, [R236+0x11e100] ;  /* 0x11e10000ec8c783b */ /* 0x000ee40000000200 */
[----:B-1----:R-:W-:Y:S02]  /*e6560*/  STL.64 [R1+0xd0], R136 ;  /* 0x0000d08801007387 */ /* 0x002fe40000100a00 */
[----:B------:R-:W-:Y:S02]  /*e6570*/  STL.64 [R1+0xd8], R138 ;  /* 0x0000d88a01007387 */ /* 0x000fe40000100a00 */
[----:B------:R-:W1:Y:S04]  /*e6580*/  LDSM.16.M88.4 R136, [R236+0x11e180] ;  /* 0x11e18000ec88783b */ /* 0x000e680000000200 */
[----:B------:R-:W4:Y:S01]  /*e6590*/  LDL.LU R189, [R1+0x1b24] ;  /* 0x001b240001bd7983 */ /* 0x000f220000300800 */
[----:B------:R-:W4:Y:S01]  /*e65a0*/  LDL.LU R190, [R1+0x1b28] ;  /* 0x001b280001be7983 */ /* 0x000f220000300800 */
[----:B------:R-:W4:Y:S01]  /*e65b0*/  LDL.LU R191, [R1+0x1b2c] ;  /* 0x001b2c0001bf7983 */ /* 0x000f220000300800 */
[C---:B---3--:R-:W-:Y:S02]  /*e65c0*/  HMMA.1688.F32.TF32 R144, R8.reuse, R182, R196 ;  /* 0x000000b60890723c */ /* 0x048fe400000810c4 */
[----:B------:R-:W-:Y:S04]  /*e65d0*/  LDSM.16.M88.4 R196, [R236+0x130100] ;  /* 0x13010000ecc4783b */ /* 0x000fe80000000200 */
[----:B------:R-:W-:Y:S01]  /*e65e0*/  STL.64 [R1+0x160], R140 ;  /* 0x0001608c01007387 */ /* 0x000fe20000100a00 */
[----:B------:R-:W-:Y:S02]  /*e65f0*/  STL.64 [R1+0x168], R142 ;  /* 0x0001688e01007387 */ /* 0x000fe40000100a00 */
[----:B------:R-:W3:Y:S01]  /*e6600*/  LDSM.16.M88.4 R140, [R236+0x120080] ;  /* 0x12008000ec8c783b */ /* 0x000ee20000000200 */
[----:B-1----:R-:W-:Y:S03]  /*e6610*/  STL.64 [R1+0x1610], R136 ;  /* 0x0016108801007387 */ /* 0x002fe60000100a00 */
[----:B------:R-:W-:Y:S02]  /*e6620*/  STL.64 [R1+0x1618], R138 ;  /* 0x0016188a01007387 */ /* 0x000fe40000100a00 */
[----:B------:R-:W1:Y:S08]  /*e6630*/  LDSM.16.M88.4 R136, [R236+0x120100] ;  /* 0x12010000ec88783b */ /* 0x000e700000000200 */
[----:B------:R-:W-:Y:S01]  /*e6640*/  STL.64 [R1+0x1760], R144 ;  /* 0x0017609001007387 */ /* 0x000fe20000100a00 */
[----:B------:R-:W-:Y:S02]  /*e6650*/  STL.64 [R1+0x1768], R146 ;  /* 0x0017689201007387 */ /* 0x000fe40000100a00 */
[----:B------:R-:W1:Y:S02]  /*e6660*/  LDSM.16.M88.4 R144, [R236+0x120180] ;  /* 0x12018000ec90783b */ /* 0x000e640000000200 */
[----:B---3--:R-:W-:Y:S02]  /*e6670*/  STL.64 [R1+0xe0], R140 ;  /* 0x0000e08c01007387 */ /* 0x008fe40000100a00 */
[----:B------:R-:W-:Y:S02]  /*e6680*/  STL.64 [R1+0xe8], R142 ;  /* 0x0000e88e01007387 */ /* 0x000fe40000100a00 */
[----:B------:R-:W3:Y:S01]  /*e6690*/  LDSM.16.M88.4 R140, [R236+0x122080] ;  /* 0x12208000ec8c783b */ /* 0x000ee20000000200 */
[----:B-1----:R-:W-:Y:S03]  /*e66a0*/  STL.64 [R1+0x150], R136 ;  /* 0x0001508801007387 */ /* 0x002fe60000100a00 */
[----:B------:R-:W-:Y:S02]  /*e66b0*/  STL.64 [R1+0x158], R138 ;  /* 0x0001588a01007387 */ /* 0x000fe40000100a00 */
[----:B------:R-:W1:Y:S04]  /*e66c0*/  LDSM.16.M88.4 R136, [R236+0x122100] ;  /* 0x12210000ec88783b */ /* 0x000e680000000200 */
[----:B------:R-:W-:Y:S01]  /*e66d0*/  STL.64 [R1+0x1620], R144 ;  /* 0x0016209001007387 */ /* 0x000fe20000100a00 */
[----:B------:R-:W-:Y:S01]  /*e66e0*/  STL.64 [R1+0x1628], R146 ;  /* 0x0016289201007387 */ /* 0x000fe20000100a00 */
[----:B------:R-:W4:Y:S02]  /*e66f0*/  LDL.LU R180, [R1+0x1b40] ;  /* 0x001b400001b47983 */ /* 0x000f240000300800 */
[----:B------:R-:W-:Y:S01]  /*e6700*/  LDSM.16.M88.4 R144, [R236+0x124080] ;  /* 0x12408000ec90783b */ /* 0x000fe20000000200 */
[----:B---3--:R-:W-:Y:S03]  /*e6710*/  STL.64 [R1+0xf0], R140 ;  /* 0x0000f08c01007387 */ /* 0x008fe60000100a00 */
[----:B------:R2:W-:Y:S01]  /*e6720*/  STL.64 [R1+0xf8], R142 ;  /* 0x0000f88e01007387 */ /* 0x0005e20000100a00 */
[----:B-1----:R-:W-:Y:S01]  /*e6730*/  STL.64 [R1+0x140], R136 ;  /* 0x0001408801007387 */ /* 0x002fe20000100a00 */
[----:B------:R-:W-:Y:S02]  /*e6740*/  STL.64 [R1+0x148], R138 ;  /* 0x0001488a01007387 */ /* 0x000fe40000100a00 */
[----:B------:R-:W3:Y:S02]  /*e6750*/  LDL.LU R181, [R1+0x1b44] ;  /* 0x001b440001b57983 */ /* 0x000ee40000300800 */
[----:B------:R-:W3:Y:S01]  /*e6760*/  LDL.LU R182, [R1+0x1b48] ;  /* 0x001b480001b67983 */ /* 0x000ee20000300800 */
[----:B------:R-:W3:Y:S04]  /*e6770*/  LDL.LU R183, [R1+0x1b4c] ;  /* 0x001b4c0001b77983 */ /* 0x000ee80000300800 */
[----:B------:R-:W1:Y:S01]  /*e6780*/  LDSM.16.M88.4 R136, [R236+0x122180] ;  /* 0x12218000ec88783b */ /* 0x000e620000000200 */
[C---:B--2---:R-:W-:Y:S03]  /*e6790*/  HMMA.1688.F32.TF32 R140, R8.reuse, R166, R156 ;  /* 0x000000a6088c723c */ /* 0x044fe6000008109c */
[----:B-1----:R-:W-:Y:S01]  /*e67a0*/  STL.64 [R1+0x1630], R136 ;  /* 0x0016308801007387 */ /* 0x002fe20000100a00 */
[----:B------:R-:W-:Y:S02]  /*e67b0*/  STL.64 [R1+0x1638], R138 ;  /* 0x0016388a01007387 */ /* 0x000fe40000100a00 */
[----:B------:R-:W1:Y:S04]  /*e67c0*/  LDSM.16.M88.4 R136, [R236+0x124100] ;  /* 0x12410000ec88783b */ /* 0x000e680000000200 */
[----:B------:R-:W-:Y:S01]  /*e67d0*/  STL.64 [R1+0x100], R144 ;  /* 0x0001009001007387 */ /* 0x000fe20000100a00 */
[----:B------:R-:W-:Y:S01]  /*e67e0*/  STL.64 [R1+0x108], R146 ;  /* 0x0001089201007387 */ /* 0x000fe20000100a00 */
[----:B------:R-:W2:Y:S11]  /*e67f0*/  LDL.LU R156, [R1+0x1b50] ;  /* 0x001b5000019c7983 */ /* 0x000eb60000300800 */
[----:B------:R-:W-:Y:S02]  /*e6800*/  STL.64 [R1+0x1750], R140 ;  /* 0x0017508c01007387 */ /* 0x000fe40000100a00 */
[----:B------:R-:W-:Y:S01]  /*e6810*/  STL.64 [R1+0x1758], R142 ;  /* 0x0017588e01007387 */ /* 0x000fe20000100a00 */
[----:B------:R-:W-:Y:S04]  /*e6820*/  LDSM.16.M88.4 R144, [R236+0x126080] ;  /* 0x12608000ec90783b */ /* 0x000fe80000000200 */
[----:B------:R-:W-:Y:S04]  /*e6830*/  LDSM.16.M88.4 R140, [R236+0x126100] ;  /* 0x12610000ec8c783b */ /* 0x000fe80000000200 */
[----:B-1----:R-:W-:Y:S01]  /*e6840*/  STL.64 [R1+0x130], R136 ;  /* 0x0001308801007387 */ /* 0x002fe20000100a00 */
[----:B------:R-:W-:Y:S02]  /*e6850*/  STL.64 [R1+0x138], R138 ;  /* 0x0001388a01007387 */ /* 0x000fe40000100a00 */
[----:B------:R-:W2:Y:S02]  /*e6860*/  LDL.LU R157, [R1+0x1b54] ;  /* 0x001b5400019d7983 */ /* 0x000ea40000300800 */
[----:B------:R-:W2:Y:S01]  /*e6870*/  LDL.LU R158, [R1+0x1b58] ;  /* 0x001b5800019e7983 */ /* 0x000ea20000300800 */
[----:B------:R-:W1:Y:S04]  /*e6880*/  LDSM.16.M88.4 R136, [R236+0x124180] ;  /* 0x12418000ec88783b */ /* 0x000e680000000200 */
[----:B------:R-:W2:Y:S04]  /*e6890*/  LDL.LU R159, [R1+0x1b5c] ;  /* 0x001b5c00019f7983 */ /* 0x000ea80000300800 */
[----:B-1----:R-:W-:Y:S01]  /*e68a0*/  STL.64 [R1+0x1640], R136 ;  /* 0x0016408801007387 */ /* 0x002fe20000100a00 */
[----:B------:R-:W-:Y:S02]  /*e68b0*/  STL.64 [R1+0x1648], R138 ;  /* 0x0016488a01007387 */ /* 0x000fe40000100a00 */
[----:B------:R-:W1:Y:S04]  /*e68c0*/  LDSM.16.M88.4 R136, [R236+0x126180] ;  /* 0x12618000ec88783b */ /* 0x000e680000000200 */
[----:B------:R-:W-:Y:S01]  /*e68d0*/  STL.64 [R1+0x110], R144 ;  /* 0x0001109001007387 */ /* 0x000fe20000100a00 */
[----:B------:R-:W-:Y:S01]  /*e68e0*/  STL.64 [R1+0x118], R146 ;  /* 0x0001189201007387 */ /* 0x000fe20000100a00 */
[----:B------:R-:W2:Y:S02]  /*e68f0*/  LDL.LU R164, [R1+0x1b60] ;  /* 0x001b600001a47983 */ /* 0x000ea40000300800 */
[----:B------:R-:W-:Y:S02]  /*e6900*/  STL.64 [R1+0x120], R140 ;  /* 0x0001208c01007387 */ /* 0x000fe40000100a00 */
[----:B------:R4:W-:Y:S02]  /*e6910*/  STL.64 [R1+0x128], R142 ;  /* 0x0001288e01007387 */ /* 0x0009e40000100a00 */
[----:B------:R-:W-:Y:S01]  /*e6920*/  IMAD.MOV.U32 R167, RZ, RZ, R252 ;  /* 0x000000ffffa77224 */ /* 0x000fe200078e00fc */
[----:B------:R-:W-:Y:S04]  /*e6930*/  LDSM.16.M88.4 R144, [R236+0x13e080] ;  /* 0x13e08000ec90783b */ /* 0x000fe80000000200 */
[----:B-1----:R-:W-:Y:S01]  /*e6940*/  STL.64 [R1+0x1650], R136 ;  /* 0x0016508801007387 */ /* 0x002fe20000100a00 */
[----:B------:R-:W-:Y:S02]  /*e6950*/  STL.64 [R1+0x1658], R138 ;  /* 0x0016588a01007387 */ /* 0x000fe40000100a00 */
[----:B------:R-:W2:Y:S02]  /*e6960*/  LDL.LU R165, [R1+0x1b64] ;  /* 0x001b640001a57983 */ /* 0x000ea40000300800 */
[----:B------:R-:W2:Y:S01]  /*e6970*/  LDL.LU R166, [R1+0x1b68] ;  /* 0x001b680001a67983 */ /* 0x000ea20000300800 */
[----:B------:R-:W1:Y:S04]  /*e6980*/  LDSM.16.M88.4 R136, [R236+0x128180] ;  /* 0x12818000ec88783b */ /* 0x000e680000000200 */
[----:B------:R-:W2:Y:S01]  /*e6990*/  LDL.LU R252, [R1+0x60c0] ;  /* 0x0060c00001fc7983 */ /* 0x000ea20000300800 */
[C---:B----4-:R-:W-:Y:S01]  /*e69a0*/  HMMA.1688.F32.TF32 R140, R8.reuse, R150, R188 ;  /* 0x00000096088c723c */ /* 0x050fe200000810bc */
[----:B------:R-:W-:Y:S11]  /*e69b0*/  LDSM.16.M88.4 R188, [R236+0x132100] ;  /* 0x13210000ecbc783b */ /* 0x000ff60000000200 */
[----:B------:R-:W-:Y:S11]  /*e69c0*/  @!UPT UIADD3 URZ, URZ, URZ, URZ ;  /* 0x0000003f3f3ff290 */ /* 0x000ff6000fffe03f */
[----:B------:R-:W-:Y:S01]  /*e69d0*/  STL.64 [R1+0x1740], R140 ;  /* 0x0017408c01007387 */ /* 0x000fe20000100a00 */
[----:B------:R-:W-:Y:S02]  /*e69e0*/  STL.64 [R1+0x1748], R142 ;  /* 0x0017488e01007387 */ /* 0x000fe40000100a00 */
[----:B------:R-:W4:Y:S02]  /*e69f0*/  LDL.LU R244, [R1+0x60bc] ;  /* 0x0060bc0001f47983 */ /* 0x000f240000300800 */
[----:B------:R-:W-:Y:S01]  /*e6a00*/  LDSM.16.M88.4 R140, [R236+0x12c180] ;  /* 0x12c18000ec8c783b */ /* 0x000fe20000000200 */
[----:B-1----:R-:W-:Y:S03]  /*e6a10*/  STL.64 [R1+0x1660], R136 ;  /* 0x0016608801007387 */ /* 0x002fe60000100a00 */
[----:B------:R-:W-:Y:S02]  /*e6a20*/  STL.64 [R1+0x1668], R138 ;  /* 0x0016688a01007387 */ /* 0x000fe40000100a00 */
[----:B------:R-:W1:Y:S04]  /*e6a30*/  LDSM.16.M88.4 R136, [R236+0x12a180] ;  /* 0x12a18000ec88783b */ /* 0x000e680000000200 */
[----:B------:R-:W4:Y:S01]  /*e6a40*/  LDL.LU R3, [R1+0x60b8] ;  /* 0x0060b80001037983 */ /* 0x000f220000300800 */
[----:B-1----:R-:W-:Y:S01]  /*e6a50*/  STL.64 [R1+0x1670], R136 ;  /* 0x0016708801007387 */ /* 0x002fe20000100a00 */
[----:B------:R3:W-:Y:S02]  /*e6a60*/  STL.64 [R1+0x1678], R138 ;  /* 0x0016788a01007387 */ /* 0x0007e40000100a00 */
[----:B------:R-:W-:Y:S02]  /*e6a70*/  STL.64 [R1+0x1680], R140 ;  /* 0x0016808c01007387 */ /* 0x000fe40000100a00 */
[----:B------:R-:W-:Y:S01]  /*e6a80*/  STL.64 [R1+0x1688], R142 ;  /* 0x0016888e01007387 */ /* 0x000fe20000100a00 */
[C---:B---3--:R-:W-:Y:S01]  /*e6a90*/  HMMA.1688.F32.TF32 R136, R8.reuse, R174, R180 ;  /* 0x000000ae0888723c */ /* 0x048fe200000810b4 */
[----:B------:R-:W-:Y:S01]  /*e6aa0*/  IMAD.MOV.U32 R150, RZ, RZ, R247 ;  /* 0x000000ffff967224 */ /* 0x000fe200078e00f7 */
[----:B------:R-:W-:Y:S01]  /*e6ab0*/  MOV R151, R246 ;  /* 0x000000f600977202 */ /* 0x000fe20000000f00 */
[----:B------:R-:W-:Y:S04]  /*e6ac0*/  LDSM.16.M88.4 R180, [R236+0x134100] ;  /* 0x13410000ecb4783b */ /* 0x000fe80000000200 */
[----:B------:R-:W-:Y:S11]  /*e6ad0*/  LDSM.16.M88.4 R172, [R236+0x136100] ;  /* 0x13610000ecac783b */ /* 0x000ff60000000200 */
[----:B------:R-:W-:Y:S05]  /*e6ae0*/  @!UPT UIADD3 URZ, URZ, URZ, URZ ;  /* 0x0000003f3f3ff290 */ /* 0x000fea000fffe03f */
[----:B------:R-:W-:Y:S01]  /*e6af0*/  STL.64 [R1+0x1730], R136 ;  /* 0x0017308801007387 */ /* 0x000fe20000100a00 */
[----:B------:R-:W-:Y:S02]  /*e6b00*/  STL.64 [R1+0x1738], R138 ;  /* 0x0017388a01007387 */ /* 0x000fe40000100a00 */
[----:B------:R-:W1:Y:S02]  /*e6b10*/  LDSM.16.M88.4 R136, [R236+0x12e180] ;  /* 0x12e18000ec88783b */ /* 0x000e640000000200 */
[----:B-1----:R-:W-:Y:S02]  /*e6b20*/  STL.64 [R1+0x1690], R136 ;  /* 0x0016908801007387 */ /* 0x002fe40000100a00 */
[----:B------:R-:W-:Y:S02]  /*e6b30*/  STL.64 [R1+0x1698], R138 ;  /* 0x0016988a01007387 */ /* 0x000fe40000100a00 */
[----:B------:R-:W1:Y:S01]  /*e6b40*/  LDSM.16.M88.4 R136, [R236+0x130180] ;  /* 0x13018000ec88783b */ /* 0x000e620000000200 */
[C---:B--2---:R-:W-:Y:S01]  /*e6b50*/  HMMA.1688.F32.TF32 R140, R8.reuse, R162, R156 ;  /* 0x000000a2088c723c */ /* 0x044fe2000008109c */
[----:B------:R-:W-:Y:S04]  /*e6b60*/  LDSM.16.M88.4 R160, [R236+0x13a080] ;  /* 0x13a08000eca0783b */ /* 0x000fe80000000200 */
[----:B------:R-:W-:Y:S04]  /*e6b70*/  LDSM.16.M88.4 R156, [R236+0x13a100] ;  /* 0x13a10000ec9c783b */ /* 0x000fe80000000200 */
[----:B-1----:R-:W-:Y:S01]  /*e6b80*/  STL.64 [R1+0x16a0], R136 ;  /* 0x0016a08801007387 */ /* 0x002fe20000100a00 */
[----:B------:R-:W-:Y:S02]  /*e6b90*/  STL.64 [R1+0x16a8], R138 ;  /* 0x0016a88a01007387 */ /* 0x000fe40000100a00 */
[----:B------:R-:W1:Y:S11]  /*e6ba0*/  LDSM.16.M88.4 R136, [R236+0x132180] ;  /* 0x13218000ec88783b */ /* 0x000e760000000200 */
[----:B------:R-:W-:Y:S01]  /*e6bb0*/  STL.64 [R1+0x1720], R140 ;  /* 0x0017208c01007387 */ /* 0x000fe20000100a00 */
[----:B------:R2:W-:Y:S03]  /*e6bc0*/  STL.64 [R1+0x1728], R142 ;  /* 0x0017288e01007387 */ /* 0x0005e60000100a00 */
[----:B-1----:R-:W-:Y:S01]  /*e6bd0*/  STL.64 [R1+0x16b0], R136 ;  /* 0x0016b08801007387 */ /* 0x002fe20000100a00 */
        /* <DEDUP_REMOVED lines=9> */
[----:B------:R-:W-:Y:S02]  /*e6c70*/  STL.64 [R1+0x1118], R142 ;  /* 0x0011188e01007387 */ /* 0x000fe40000100a00 */
[----:B------:R-:W-:Y:S01]  /*e6c80*/  LDSM.16.M88.4 R140, [R236+0x13a180] ;  /* 0x13a18000ec8c783b */ /* 0x000fe20000000200 */
[----:B-1----:R-:W-:Y:S03]  /*e6c90*/  STL.64 [R1+0x16d0], R136 ;  /* 0x0016d08801007387 */ /* 0x002fe60000100a00 */
[----:B------:R-:W-:Y:S02]  /*e6ca0*/  STL.64 [R1+0x16d8], R138 ;  /* 0x0016d88a01007387 */ /* 0x000fe40000100a00 */
[----:B------:R-:W1:Y:S02]  /*e6cb0*/  LDSM.16.M88.4 R136, [R236+0x138180] ;  /* 0x13818000ec88783b */ /* 0x000e640000000200 */
[----:B-1----:R-:W-:Y:S02]  /*e6cc0*/  STL.64 [R1+0x16e0], R136 ;  /* 0x0016e08801007387 */ /* 0x002fe40000100a00 */
[----:B------:R1:W-:Y:S02]  /*e6cd0*/  STL.64 [R1+0x16e8], R138 ;  /* 0x0016e88a01007387 */ /* 0x0003e40000100a00 */
[----:B-1----:R-:W-:Y:S01]  /*e6ce0*/  HMMA.1688.F32.TF32 R136, R8, R154, R148 ;  /* 0x0000009a0888723c */ /* 0x002fe20000081094 */
[----:B------:R-:W-:Y:S01]  /*e6cf0*/  STL.64 [R1+0x16f0], R140 ;  /* 0x0016f08c01007387 */ /* 0x000fe20000100a00 */
[----:B------:R-:W-:Y:S03]  /*e6d00*/  STL.64 [R1+0x16f8], R142 ;  /* 0x0016f88e01007387 */ /* 0x000fe60000100a00 */
[----:B------:R-:W-:Y:S04]  /*e6d10*/  LDSM.16.M88.4 R152, [R236+0x13c080] ;  /* 0x13c08000ec98783b */ /* 0x000fe80000000200 */
[----:B------:R-:W-:Y:S01]  /*e6d20*/  LDSM.16.M88.4 R148, [R236+0x13c100] ;  /* 0x13c10000ec94783b */ /* 0x000fe20000000200 */
[----:B------:R-:W-:Y:S11]  /*e6d30*/  LDSM.16.M88.4 R140, [R236+0x13e100] ;  /* 0x13e10000ec8c783b */ /* 0x000ff60000000200 */
[----:B------:R-:W-:Y:S02]  /*e6d40*/  @!UPT UIADD3 URZ, URZ, URZ, URZ ;  /* 0x0000003f3f3ff290 */ /* 0x000fe4000fffe03f */
[----:B------:R-:W-:Y:S01]  /*e6d50*/  STL.64 [R1+0x1100], R136 ;  /* 0x0011008801007387 */ /* 0x000fe20000100a00 */
[----:B------:R-:W-:Y:S02]  /*e6d60*/  STL.64 [R1+0x1108], R138 ;  /* 0x0011088a01007387 */ /* 0x000fe40000100a00 */
[----:B------:R-:W1:Y:S02]  /*e6d70*/  LDSM.16.M88.4 R136, [R236+0x13c180] ;  /* 0x13c18000ec88783b */ /* 0x000e640000000200 */
[----:B-1----:R-:W-:Y:S02]  /*e6d80*/  STL.64 [R1+0x1710], R136 ;  /* 0x0017108801007387 */ /* 0x002fe40000100a00 */
[----:B------:R-:W-:Y:S02]  /*e6d90*/  STL.64 [R1+0x1718], R138 ;  /* 0x0017188a01007387 */ /* 0x000fe40000100a00 */
[----:B------:R-:W1:Y:S02]  /*e6da0*/  LDSM.16.M88.4 R136, [R236+0x13e180] ;  /* 0x13e18000ec88783b */ /* 0x000e640000000200 */
[----:B-1----:R-:W-:Y:S02]  /*e6db0*/  STL.64 [R1+0x1700], R136 ;  /* 0x0017008801007387 */ /* 0x002fe40000100a00 */
[----:B------:R1:W-:Y:S02]  /*e6dc0*/  STL.64 [R1+0x1708], R138 ;  /* 0x0017088a01007387 */ /* 0x0003e40000100a00 */
[----:B-1----:R-:W2:Y:S01]  /*e6dd0*/  LDL.LU.64 R138, [R1+0x60b0] ;  /* 0x0060b000018a7983 */ /* 0x002ea20000300a00 */
[----:B------:R-:W2:Y:S02]  /*e6de0*/  LDL.LU.64 R136, [R1+0x60a8] ;  /* 0x0060a80001887983 */ /* 0x000ea40000300a00 */
        /* <DEDUP_REMOVED lines=10> */
[----:B------:R-:W3:Y:S01]  /*e6e90*/  LDL.LU R236, [R1+0x1bc0] ;  /* 0x001bc00001ec7983 */ /* 0x000ee20000300800 */
[----:B------:R1:W-:Y:S02]  /*e6ea0*/  STL.64 [R1+0x90d8], R154 ;  /* 0x0090d89a01007387 */ /* 0x0003e40000100a00 */
[----:B------:R-:W-:Y:S01]  /*e6eb0*/  STL.64 [R1+0x90d0], R152 ;  /* 0x0090d09801007387 */ /* 0x000fe20000100a00 */
[----:B-1----:R-:W3:Y:S01]  /*e6ec0*/  LDL.64 R154, [R1+0x15d8] ;  /* 0x0015d800019a7983 */ /* 0x002ee20000100a00 */
[----:B------:R1:W-:Y:S02]  /*e6ed0*/  STL.64 [R1+0x90c8], R14 ;  /* 0x0090c80e01007387 */ /* 0x0003e40000100a00 */
[----:B------:R-:W-:Y:S01]  /*e6ee0*/  STL.64 [R1+0x90c0], R12 ;  /* 0x0090c00c01007387 */ /* 0x000fe20000100a00 */
[----:B-1----:R-:W2:Y:S04]  /*e6ef0*/  LDL R14, [R1+0x15c8] ;  /* 0x0015c800010e7983 */ /* 0x002ea80000100800 */
[----:B------:R-:W2:Y:S01]  /*e6f00*/  LDL R15, [R1+0x15cc] ;  /* 0x0015cc00010f7983 */ /* 0x000ea20000100800 */
[----:B------:R-:W-:Y:S02]  /*e6f10*/  STL.64 [R1+0x90b8], R146 ;  /* 0x0090b89201007387 */ /* 0x000fe40000100a00 */
[----:B------:R1:W-:Y:S02]  /*e6f20*/  STL.64 [R1+0x90b0], R144 ;  /* 0x0090b09001007387 */ /* 0x0003e40000100a00 */
[----:B-1----:R-:W2:Y:S01]  /*e6f30*/  LDL.LU R144, [R1+0x1bd0] ;  /* 0x001bd00001907983 */ /* 0x002ea20000300800 */
[----:B------:R-:W2:Y:S02]  /*e6f40*/  LDL.LU R145, [R1+0x1bd4] ;  /* 0x001bd40001917983 */ /* 0x000ea40000300800 */
[----:B------:R-:W2:Y:S02]  /*e6f50*/  LDL.LU R146, [R1+0x1bd8] ;  /* 0x001bd80001927983 */ /* 0x000ea40000300800 */
[----:B------:R-:W2:Y:S01]  /*e6f60*/  LDL.LU R147, [R1+0x1bdc] ;  /* 0x001bdc0001937983 */ /* 0x000ea20000300800 */
[----:B------:R1:W-:Y:S01]  /*e6f70*/  STL.64 [R1+0x8fb0], R230 ;  /* 0x008fb0e601007387 */ /* 0x0003e20000100a00 */
[----:B------:R-:W-:Y:S03]  /*e6f80*/  STL.64 [R1+0x8fa8], R228 ;  /* 0x008fa8e401007387 */ /* 0x000fe60000100a00 */
[----:B-1----:R-:W3:Y:S01]  /*e6f90*/  LDL.64 R230, [R1+0x15b8] ;  /* 0x0015b80001e67983 */ /* 0x002ee20000100a00 */
[----:B------:R-:W-:Y:S02]  /*e6fa0*/  STL.64 [R1+0x8fa0], R222 ;  /* 0x008fa0de01007387 */ /* 0x000fe40000100a00 */
[----:B------:R1:W-:Y:S02]  /*e6fb0*/  STL.64 [R1+0x8f98], R220 ;  /* 0x008f98dc01007387 */ /* 0x0003e40000100a00 */
[----:B-1----:R-:W3:Y:S01]  /*e6fc0*/  LDL.LU R220, [R1+0x1be0] ;  /* 0x001be00001dc7983 */ /* 0x002ee20000300800 */
[----:B------:R-:W3:Y:S02]  /*e6fd0*/  LDL.LU R221, [R1+0x1be4] ;  /* 0x001be40001dd7983 */ /* 0x000ee40000300800 */
[----:B------:R-:W3:Y:S02]  /*e6fe0*/  LDL.LU R222, [R1+0x1be8] ;  /* 0x001be80001de7983 */ /* 0x000ee40000300800 */
[----:B------:R-:W3:Y:S01]  /*e6ff0*/  LDL.LU R223, [R1+0x1bec] ;  /* 0x001bec0001df7983 */ /* 0x000ee20000300800 */
[----:B------:R1:W-:Y:S01]  /*e7000*/  STL.64 [R1+0x8f90], R214 ;  /* 0x008f90d601007387 */ /* 0x0003e20000100a00 */
[----:B------:R-:W-:Y:S03]  /*e7010*/  STL.64 [R1+0x8f88], R212 ;  /* 0x008f88d401007387 */ /* 0x000fe60000100a00 */
[----:B-1----:R-:W3:Y:S04]  /*e7020*/  LDL R214, [R1+0x15a8] ;  /* 0x0015a80001d67983 */ /* 0x002ee80000100800 */
[----:B------:R-:W3:Y:S01]  /*e7030*/  LDL R215, [R1+0x15ac] ;  /* 0x0015ac0001d77983 */ /* 0x000ee20000100800 */
        /* <DEDUP_REMOVED lines=19> */
[----:B------:R-:W3:Y:S02]  /*e7170*/  LDL.LU R16, [R1+0x1c40] ;  /* 0x001c400001107983 */ /* 0x000ee40000300800 */
[----:B------:R-:W3:Y:S02]  /*e7180*/  LDL.LU R17, [R1+0x1c44] ;  /* 0x001c440001117983 */ /* 0x000ee40000300800 */
[----:B------:R-:W3:Y:S01]  /*e7190*/  LDL.LU R18, [R1+0x1c48] ;  /* 0x001c480001127983 */ /* 0x000ee20000300800 */
[----:B------:R-:W3:Y:S01]  /*e71a0*/  LDL.LU R19, [R1+0x1c4c] ;  /* 0x001c4c0001137983 */ /* 0x000ee20000300800 */
[----:B------:R-:W3:Y:S02]  /*e71b0*/  LDL R162, [R1+0x1548] ;  /* 0x0015480001a27983 */ /* 0x000ee40000100800 */
[----:B------:R-:W3:Y:S02]  /*e71c0*/  LDL R163, [R1+0x154c] ;  /* 0x00154c0001a37983 */ /* 0x000ee40000100800 */
[----:B------:R-:W3:Y:S01]  /*e71d0*/  LDL.LU R20, [R1+0x1c50] ;  /* 0x001c500001147983 */ /* 0x000ee20000300800 */
[----:B------:R-:W3:Y:S01]  /*e71e0*/  LDL.LU R21, [R1+0x1c54] ;  /* 0x001c540001157983 */ /* 0x000ee20000300800 */
[----:B------:R-:W3:Y:S02]  /*e71f0*/  LDL.LU R22, [R1+0x1c58] ;  /* 0x001c580001167983 */ /* 0x000ee40000300800 */
[----:B------:R-:W3:Y:S02]  /*e7200*/  LDL.LU R23, [R1+0x1c5c] ;  /* 0x001c5c0001177983 */ /* 0x000ee40000300800 */
[----:B------:R-:W3:Y:S01]  /*e7210*/  LDL R170, [R1+0x1538] ;  /* 0x0015380001aa7983 */ /* 0x000ee20000100800 */
[----:B------:R-:W3:Y:S01]  /*e7220*/  LDL R171, [R1+0x153c] ;  /* 0x00153c0001ab7983 */ /* 0x000ee20000100800 */
[----:B------:R-:W3:Y:S02]  /*e7230*/  LDL.LU R24, [R1+0x1c60] ;  /* 0x001c600001187983 */ /* 0x000ee40000300800 */
[----:B------:R-:W3:Y:S02]  /*e7240*/  LDL.LU R25, [R1+0x1c64] ;  /* 0x001c640001197983 */ /* 0x000ee40000300800 */
[----:B------:R-:W3:Y:S01]  /*e7250*/  LDL.LU R26, [R1+0x1c68] ;  /* 0x001c6800011a7983 */ /* 0x000ee20000300800 */
[----:B------:R-:W3:Y:S01]  /*e7260*/  LDL.LU R27, [R1+0x1c6c] ;  /* 0x001c6c00011b7983 */ /* 0x000ee20000300800 */
[----:B------:R-:W-:Y:S02]  /*e7270*/  STL.64 [R1+0x8f40], R174 ;  /* 0x008f40ae01007387 */ /* 0x000fe40000100a00 */
[----:B------:R1:W-:Y:S01]  /*e7280*/  STL.64 [R1+0x8f38], R172 ;  /* 0x008f38ac01007387 */ /* 0x0003e20000100a00 */
[----:B------:R-:W-:Y:S01]  /*e7290*/  MOV R247, c[0x0][0x188] ;  /* 0x0000620000f77a02 */ /* 0x000fe20000000f00 */
[----:B------:R-:W-:Y:S01]  /*e72a0*/  IMAD.MOV.U32 R246, RZ, RZ, c[0x0][0x18c] ;  /* 0x00006300fff67624 */ /* 0x000fe200078e00ff */
[----:B-1----:R-:W3:Y:S01]  /*e72b0*/  LDL.LU R172, [R1+0x1c10] ;  /* 0x001c100001ac7983 */ /* 0x002ee20000300800 */
[----:B------:R-:W3:Y:S02]  /*e72c0*/  LDL.LU R173, [R1+0x1c14] ;  /* 0x001c140001ad7983 */ /* 0x000ee40000300800 */
[----:B------:R-:W3:Y:S02]  /*e72d0*/  LDL.LU R174, [R1+0x1c18] ;  /* 0x001c180001ae7983 */ /* 0x000ee40000300800 */
[----:B------:R-:W3:Y:S01]  /*e72e0*/  LDL.LU R175, [R1+0x1c1c] ;  /* 0x001c1c0001af7983 */ /* 0x000ee20000300800 */
[----:B------:R1:W-:Y:S01]  /*e72f0*/  STL.64 [R1+0x8f30], R166 ;  /* 0x008f30a601007387 */ /* 0x0003e20000100a00 */
[----:B------:R-:W-:Y:S02]  /*e7300*/  STL.64 [R1+0x8f28], R164 ;  /* 0x008f28a401007387 */ /* 0x000fe40000100a00 */
[----:B------:R-:W-:-:S02]  /*e7310*/  IMAD.SHL.U32 R246, R246, 0x80, RZ ;  /* 0x00000080f6f67824 */ /* 0x000fc400078e00ff */
[----:B------:R-:W-:Y:S01]  /*e7320*/  IMAD.SHL.U32 R247, R247, 0x80, RZ ;  /* 0x00000080f7f77824 */ /* 0x000fe200078e00ff */
[----:B-1----:R-:W3:Y:S04]  /*e7330*/  LDL R166, [R1+0x1578] ;  /* 0x0015780001a67983 */ /* 0x002ee80000100800 */
[----:B------:R-:W3:Y:S01]  /*e7340*/  LDL R167, [R1+0x157c] ;  /* 0x00157c0001a77983 */ /* 0x000ee20000100800 */
[----:B------:R-:W-:Y:S02]  /*e7350*/  STL.64 [R1+0x8f20], R158 ;  /* 0x008f209e01007387 */ /* 0x000fe40000100a00 */
[----:B------:R1:W-:Y:S02]  /*e7360*/  STL.64 [R1+0x8f18], R156 ;  /* 0x008f189c01007387 */ /* 0x0003e40000100a00 */
[----:B------:R-:W-:Y:S01]  /*e7370*/  IMAD.SHL.U32 R247, R247, 0x4, RZ ;  /* 0x00000004f7f77824 */ /* 0x000fe200078e00ff */
[----:B------:R-:W-:Y:S01]  /*e7380*/  SHF.L.U32 R246, R246, 0x2, RZ ;  /* 0x00000002f6f67819 */ /* 0x000fe200000006ff */
        /* <DEDUP_REMOVED lines=14> */
[----:B------:R-:W-:Y:S01]  /*e7470*/  STL [R1+0x60c0], R252 ;  /* 0x0060c0fc01007387 */ /* 0x000fe20000100800 */
[----:B----4-:R-:W-:Y:S02]  /*e7480*/  STL [R1+0x60bc], R244 ;  /* 0x0060bcf401007387 */ /* 0x010fe40000100800 */
[----:B------:R-:W4:Y:S02]  /*e7490*/  LDL R246, [R1+0x1558] ;  /* 0x0015580001f67983 */ /* 0x000f240000100800 */
[----:B------:R-:W4:Y:S01]  /*e74a0*/  LDL R247, [R1+0x155c] ;  /* 0x00155c0001f77983 */ /* 0x000f220000100800 */
[----:B------:R-:W-:Y:S01]  /*e74b0*/  STL [R1+0x60b8], R3 ;  /* 0x0060b80301007387 */ /* 0x000fe20000100800 */
[C---:B--2---:R-:W-:Y:S08]  /*e74c0*/  HMMA.1688.F32.TF32 R12, R8.reuse, R14, R144 ;  /* 0x0000000e080c723c */ /* 0x044ff00000081090 */
[C---:B---3--:R-:W-:Y:S08]  /*e74d0*/  HMMA.1688.F32.TF32 R160, R8.reuse, R162, R20 ;  /* 0x000000a208a0723c */ /* 0x048ff00000081014 */
[C---:B------:R-:W-:Y:S01]  /*e74e0*/  HMMA.1688.F32.TF32 R168, R8.reuse, R170, R24 ;  /* 0x000000aa08a8723c */ /* 0x040fe20000081018 */
[----:B------:R-:W2:Y:S01]  /*e74f0*/  LDL.LU.64 R26, [R1+0x9128] ;  /* 0x00912800011a7983 */ /* 0x000ea20000300a00 */
[----:B------:R-:W2:Y:S11]  /*e7500*/  LDL.LU.64 R24, [R1+0x9120] ;  /* 0x0091200001187983 */ /* 0x000eb60000300a00 */
[----:B------:R-:W-:Y:S10]  /*e7510*/  @!UPT UIADD3 URZ, URZ, URZ, URZ ;  /* 0x0000003f3f3ff290 */ /* 0x000ff4000fffe03f */
[----:B------:R-:W-:Y:S01]  /*e7520*/  STL.64 [R1+0x10f0], R168 ;  /* 0x0010f0a801007387 */ /* 0x000fe20000100a00 */
[----:B------:R1:W-:Y:S03]  /*e7530*/  STL.64 [R1+0x10f8], R170 ;  /* 0x0010f8aa01007387 */ /* 0x0003e60000100a00 */
[----:B-1----:R-:W3:Y:S01]  /*e7540*/  LDL.LU.64 R170, [R1+0x9118] ;  /* 0x0091180001aa7983 */ /* 0x002ee20000300a00 */
[----:B------:R-:W2:Y:S02]  /*e7550*/  LDL.LU.64 R168, [R1+0x9110] ;  /* 0x0091100001a87983 */ /* 0x000ea40000300a00 */
[----:B------:R-:W2:Y:S02]  /*e7560*/  LDL.LU.64 R22, [R1+0x9108] ;  /* 0x0091080001167983 */ /* 0x000ea40000300a00 */
[----:B------:R-:W2:Y:S01]  /*e7570*/  LDL.LU.64 R20, [R1+0x9100] ;  /* 0x0091000001147983 */ /* 0x000ea20000300a00 */
[----:B------:R-:W-:Y:S01]  /*e7580*/  STL.64 [R1+0x10e0], R160 ;  /* 0x0010e0a001007387 */ /* 0x000fe20000100a00 */
[----:B------:R1:W-:Y:S03]  /*e7590*/  STL.64 [R1+0x10e8], R162 ;  /* 0x0010e8a201007387 */ /* 0x0003e60000100a00 */
[----:B-1----:R-:W2:Y:S01]  /*e75a0*/  LDL.LU.64 R162, [R1+0x90f8] ;  /* 0x0090f80001a27983 */ /* 0x002ea20000300a00 */
[----:B------:R-:W2:Y:S01]  /*e75b0*/  LDL.LU.64 R160, [R1+0x90f0] ;  /* 0x0090f00001a07983 */ /* 0x000ea20000300a00 */
[C---:B------:R-:W-:Y:S08]  /*e75c0*/  HMMA.1688.F32.TF32 R156, R8.reuse, R166, R156 ;  /* 0x000000a6089c723c */ /* 0x040ff0000008109c */
[C---:B------:R-:W-:Y:S08]  /*e75d0*/  HMMA.1688.F32.TF32 R140, R8.reuse, R150, R140 ;  /* 0x00000096088c723c */ /* 0x040ff0000008108c */
[C---:B----4-:R-:W-:Y:S01]  /*e75e0*/  HMMA.1688.F32.TF32 R244, R8.reuse, R246, R16 ;  /* 0x000000f608f4723c */ /* 0x050fe20000081010 */
[----:B------:R-:W4:Y:S01]  /*e75f0*/  LDL.LU.64 R18, [R1+0x90e8] ;  /* 0x0090e80001127983 */ /* 0x000f220000300a00 */
[----:B------:R-:W4:Y:S06]  /*e7600*/  LDL.LU.64 R16, [R1+0x90e0] ;  /* 0x0090e00001107983 */ /* 0x000f2c0000300a00 */
[C---:B------:R-:W-:Y:S11]  /*e7610*/  HMMA.1688.F32.TF32 R148, R8.reuse, R182, R172 ;  /* 0x000000b60894723c */ /* 0x040ff600000810ac */
[----:B------:R-:W-:Y:S04]  /*e7620*/  @!UPT UIADD3 URZ, URZ, URZ, URZ ;  /* 0x0000003f3f3ff290 */ /* 0x000fe8000fffe03f */
[----:B------:R-:W-:Y:S01]  /*e7630*/  STL.64 [R1+0x10d0], R244 ;  /* 0x0010d0f401007387 */ /* 0x000fe20000100a00 */
[----:B------:R-:W-:Y:S02]  /*e7640*/  STL.64 [R1+0x10d8], R246 ;  /* 0x0010d8f601007387 */ /* 0x000fe40000100a00 */
[----:B------:R-:W-:Y:S02]  /*e7650*/  STL.64 [R1+0x10c0], R140 ;  /* 0x0010c08c01007387 */ /* 0x000fe40000100a00 */
[----:B------:R1:W-:Y:S02]  /*e7660*/  STL.64 [R1+0x10c8], R142 ;  /* 0x0010c88e01007387 */ /* 0x0003e40000100a00 */
[C---:B-1----:R-:W-:Y:S01]  /*e7670*/  HMMA.1688.F32.TF32 R140, R8.reuse, R198, R188 ;  /* 0x000000c6088c723c */ /* 0x042fe200000810bc */
[----:B------:R-:W-:Y:S01]  /*e7680*/  IMAD.MOV.U32 R245, RZ, RZ, R199 ;  /* 0x000000fffff57224 */ /* 0x000fe200078e00c7 */
[----:B------:R-:W-:Y:S01]  /*e7690*/  STL.64 [R1+0x10b0], R156 ;  /* 0x0010b09c01007387 */ /* 0x000fe20000100a00 */
[----:B------:R-:W-:Y:S02]  /*e76a0*/  STL.64 [R1+0x10b8], R158 ;  /* 0x0010b89e01007387 */ /* 0x000fe40000100a00 */
[----:B------:R-:W-:Y:S02]  /*e76b0*/  STL.64 [R1+0x10a0], R148 ;  /* 0x0010a09401007387 */ /* 0x000fe40000100a00 */
[----:B------:R1:W-:Y:S01]  /*e76c0*/  STL.64 [R1+0x10a8], R150 ;  /* 0x0010a89601007387 */ /* 0x0003e20000100a00 */
[----:B------:R-:W-:Y:S01]  /*e76d0*/  STL [R1+0x7528], R245 ;  /* 0x007528f501007387 */ /* 0x000fe20000100800 */
[C---:B-1----:R-:W-:Y:S11]  /*e76e0*/  HMMA.1688.F32.TF32 R148, R8.reuse, R214, R204 ;  /* 0x000000d60894723c */ /* 0x042ff600000810cc */
[----:B------:R-:W-:Y:S03]  /*e76f0*/  @!UPT UIADD3 URZ, URZ, URZ, URZ ;  /* 0x0000003f3f3ff290 */ /* 0x000fe6000fffe03f */
[----:B------:R-:W-:Y:S01]  /*e7700*/  STL.64 [R1+0x1090], R140 ;  /* 0x0010908c01007387 */ /* 0x000fe20000100a00 */
[----:B------:R1:W-:Y:S02]  /*e7710*/  STL.64 [R1+0x1098], R142 ;  /* 0x0010988e01007387 */ /* 0x0003e40000100a00 */
[----:B-1----:R-:W-:Y:S01]  /*e7720*/  HMMA.1688.F32.TF32 R140, R8, R230, R220 ;  /* 0x000000e6088c723c */ /* 0x002fe200000810dc */
[----:B------:R-:W-:-:S05]  /*e7730*/  IMAD.MOV.U32 R245, RZ, RZ, R231 ;  /* 0x000000fffff57224 */ /* 0x000fca00078e00e7 */
[----:B------:R-:W-:Y:S01]  /*e7740*/  STL.64 [R1+0x1080], R148 ;  /* 0x0010809401007387 */ /* 0x000fe20000100a00 */
[----:B------:R-:W-:Y:S02]  /*e7750*/  STL.64 [R1+0x1088], R150 ;  /* 0x0010889601007387 */ /* 0x000fe40000100a00 */
[----:B------:R-:W-:Y:S11]  /*e7760*/  STL [R1+0x752c], R245 ;  /* 0x00752cf501007387 */ /* 0x000ff60000100800 */
[----:B------:R-:W-:Y:S03]  /*e7770*/  @!UPT UIADD3 URZ, URZ, URZ, URZ ;  /* 0x0000003f3f3ff290 */ /* 0x000fe6000fffe03f */
[----:B------:R-:W-:Y:S01]  /*e7780*/  STL.64 [R1+0x1070], R140 ;  /* 0x0010708c01007387 */ /* 0x000fe20000100a00 */
[----:B------:R-:W-:Y:S02]  /*e7790*/  STL.64 [R1+0x1078], R142 ;  /* 0x0010788e01007387 */ /* 0x000fe40000100a00 */
[----:B------:R1:W-:Y:S02]  /*e77a0*/  STL.64 [R1+0x1060], R12 ;  /* 0x0010600c01007387 */ /* 0x0003e40000100a00 */
[----:B------:R-:W-:Y:S01]  /*e77b0*/  STL.64 [R1+0x1068], R14 ;  /* 0x0010680e01007387 */ /* 0x000fe20000100a00 */
[----:B------:R-:W2:Y:S04]  /*e77c0*/  LDL R152, [R1] ;  /* 0x0000000001987983 */ /* 0x000ea80000100800 */
[----:B------:R-:W2:Y:S04]  /*e77d0*/  LDL R153, [R1+0x4] ;  /* 0x0000040001997983 */ /* 0x000ea80000100800 */
[----:B------:R-:W2:Y:S04]  /*e77e0*/  LDL R144, [R1+0x40] ;  /* 0x0000400001907983 */ /* 0x000ea80000100800 */
[----:B------:R-:W2:Y:S01]  /*e77f0*/  LDL R145, [R1+0x44] ;  /* 0x0000440001917983 */ /* 0x000ea20000100800 */
[----:B------:R-:W-:Y:S03]  /*e7800*/  HMMA.1688.F32.TF32 R236, R8, R154, R236 ;  /* 0x0000009a08ec723c */ /* 0x000fe600000810ec */
[----:B------:R-:W2:Y:S04]  /*e7810*/  LDL R212, [R1+0xf0] ;  /* 0x0000f00001d47983 */ /* 0x000ea80000100800 */
[----:B------:R-:W2:Y:S04]  /*e7820*/  LDL R213, [R1+0xf4] ;  /* 0x0000f40001d57983 */ /* 0x000ea80000100800 */
[----:B------:R-:W2:Y:S04]  /*e7830*/  LDL R214, [R1+0xf8] ;  /* 0x0000f80001d67983 */ /* 0x000ea80000100800 */
[----:B-1----:R-:W2:Y:S04]  /*e7840*/  LDL.64 R12, [R1+0x10] ;  /* 0x00001000010c7983 */ /* 0x002ea80000100a00 */
[----:B------:R-:W3:Y:S04]  /*e7850*/  LDL R215, [R1+0xfc] ;  /* 0x0000fc0001d77983 */ /* 0x000ee80000100800 */
        /* <DEDUP_REMOVED lines=16> */
[----:B------:R-:W3:Y:S04]  /*e7960*/  LDL.64 R140, [R1+0x60] ;  /* 0x00006000018c7983 */ /* 0x000ee80000100a00 */
        /* <DEDUP_REMOVED lines=12> */
[----:B------:R-:W3:Y:S01]  /*e7a30*/  LDL.64 R230, [R1+0x118] ;  /* 0x0001180001e67983 */ /* 0x000ee20000100a00 */
[----:B------:R-:W-:Y:S01]  /*e7a40*/  MOV R245, R155 ;  /* 0x0000009b00f57202 */ /* 0x000fe20000000f00 */
[----:B------:R1:W-:Y:S02]  /*e7a50*/  STL [R1+0x773c], R236 ;  /* 0x00773cec01007387 */ /* 0x0003e40000100800 */
[----:B------:R1:W-:Y:S01]  /*e7a60*/  STL [R1+0x7738], R237 ;  /* 0x007738ed01007387 */ /* 0x0003e20000100800 */
[----:B------:R1:W-:Y:S01]  /*e7a70*/  STL [R1+0x7734], R238 ;  /* 0x007734ee01007387 */ /* 0x0003e20000100800 */
[----:B------:R1:W-:Y:S01]  /*e7a80*/  STL [R1+0x7730], R239 ;  /* 0x007730ef01007387 */ /* 0x0003e20000100800 */
[C---:B------:R-:W-:Y:S02]  /*e7a90*/  HMMA.1688.F32.TF32 R136, R4.reuse, R248, R136 ;  /* 0x000000f80488723c */ /* 0x040fe40000081088 */
[----:B------:R-:W-:Y:S04]  /*e7aa0*/  LDS R8, [R2+0x1c000] ;  /* 0x01c0000002087984 */ /* 0x000fe80000000800 */
[----:B------:R-:W-:Y:S04]  /*e7ab0*/  LDS R10, [R2+0x1e000] ;  /* 0x01e00000020a7984 */ /* 0x000fe80000000800 */
[----:B------:R-:W-:Y:S04]  /*e7ac0*/  LDS R9, [R0+0x1c000] ;  /* 0x01c0000000097984 */ /* 0x000fe80000000800 */
[----:B-1----:R-:W3:Y:S04]  /*e7ad0*/  LDL R236, [R1+0x20] ;  /* 0x0000200001ec7983 */ /* 0x002ee80000100800 */
[----:B------:R-:W3:Y:S04]  /*e7ae0*/  LDL R237, [R1+0x24] ;  /* 0x0000240001ed7983 */ /* 0x000ee80000100800 */
[----:B------:R-:W3:Y:S04]  /*e7af0*/  LDL R238, [R1+0x28] ;  /* 0x0000280001ee7983 */ /* 0x000ee80000100800 */
[----:B------:R-:W3:Y:S01]  /*e7b00*/  LDL R239, [R1+0x2c] ;  /* 0x00002c0001ef7983 */ /* 0x000ee20000100800 */
[----:B------:R1:W-:Y:S02]  /*e7b10*/  STL [R1+0x7530], R245 ;  /* 0x007530f501007387 */ /* 0x0003e40000100800 */
[----:B------:R-:W3:Y:S01]  /*e7b20*/  LDL.64 R246, [R1+0x58] ;  /* 0x0000580001f67983 */ /* 0x000ee20000100a00 */
[----:B------:R-:W2:Y:S04]  /*e7b30*/  LDS R11, [R0+0x1e000] ;  /* 0x01e00000000b7984 */ /* 0x000ea80000000800 */
[----:B-1----:R-:W4:Y:S01]  /*e7b40*/  LDL.64 R244, [R1+0x50] ;  /* 0x0000500001f47983 */ /* 0x002f220000100a00 */
[----:B------:R1:W-:Y:S02]  /*e7b50*/  STL [R1+0x8dd0], R248 ;  /* 0x008dd0f801007387 */ /* 0x0003e40000100800 */
[----:B------:R1:W-:Y:S02]  /*e7b60*/  STL [R1+0x8dcc], R249 ;  /* 0x008dccf901007387 */ /* 0x0003e40000100800 */
[----:B------:R-:W4:Y:S01]  /*e7b70*/  LDL.LU.64 R154, [R1+0x90d8] ;  /* 0x0090d800019a7983 */ /* 0x000f220000300a00 */
[C---:B--2---:R-:W-:Y:S08]  /*e7b80*/  HMMA.1688.F32.TF32 R128, R4.reuse, R12, R128 ;  /* 0x0000000c0480723c */ /* 0x044ff00000081080 */
[----:B------:R-:W-:Y:S01]  /*e7b90*/  HMMA.1688.F32.TF32 R132, R4, R152, R132 ;  /* 0x000000980484723c */ /* 0x000fe20000081084 */
[----:B------:R-:W2:Y:S01]  /*e7ba0*/  LDL.LU.64 R152, [R1+0x90d0] ;  /* 0x0090d00001987983 */ /* 0x000ea20000300a00 */
[----:B-1----:R-:W-:-:S02]  /*e7bb0*/  IMAD.MOV.U32 R248, RZ, RZ, R12 ;  /* 0x000000fffff87224 */ /* 0x002fc400078e000c */
[----:B------:R-:W-:Y:S02]  /*e7bc0*/  IMAD.MOV.U32 R249, RZ, RZ, R13 ;  /* 0x000000fffff97224 */ /* 0x000fe400078e000d */
[----:B------:R-:W2:Y:S01]  /*e7bd0*/  LDL.LU.64 R14, [R1+0x90c8] ;  /* 0x0090c800010e7983 */ /* 0x000ea20000300a00 */
[----:B------:R-:W2:Y:S08]  /*e7be0*/  LDL.LU.64 R12, [R1+0x90c0] ;  /* 0x0090c000010c7983 */ /* 0x000eb00000300a00 */
[----:B------:R1:W-:Y:S01]  /*e7bf0*/  STL.64 [R1+0x90a8], R130 ;  /* 0x0090a88201007387 */ /* 0x0003e20000100a00 */
[----:B------:R1:W-:Y:S03]  /*e7c00*/  STL.64 [R1+0x90a0], R128 ;  /* 0x0090a08001007387 */ /* 0x0003e60000100a00 */
[----:B-1----:R-:W2:Y:S04]  /*e7c10*/  LDL R130, [R1+0x8] ;  /* 0x0000080001827983 */ /* 0x002ea80000100800 */
[----:B------:R-:W2:Y:S04]  /*e7c20*/  LDL R131, [R1+0xc] ;  /* 0x00000c0001837983 */ /* 0x000ea80000100800 */
[----:B------:R-:W2:Y:S04]  /*e7c30*/  LDL R128, [R1+0x30] ;  /* 0x0000300001807983 */ /* 0x000ea80000100800 */
[----:B------:R-:W2:Y:S01]  /*e7c40*/  LDL R129, [R1+0x34] ;  /* 0x0000340001817983 */ /* 0x000ea20000100800 */
[C---:B------:R-:W-:Y:S01]  /*e7c50*/  HMMA.1688.F32.TF32 R116, R4.reuse, R144, R116 ;  /* 0x000000900474723c */ /* 0x040fe20000081074 */
[----:B------:R-:W2:Y:S02]  /*e7c60*/  LDL.LU.64 R146, [R1+0x90b8] ;  /* 0x0090b80001927983 */ /* 0x000ea40000300a00 */
[----:B------:R-:W2:Y:S05]  /*e7c70*/  LDL.LU.64 R144, [R1+0x90b0] ;  /* 0x0090b00001907983 */ /* 0x000eaa0000300a00 */
[----:B------:R-:W-:Y:S01]  /*e7c80*/  HMMA.1688.F32.TF32 R96, R4, R240, R96 ;  /* 0x000000f00460723c */ /* 0x000fe20000081060 */
[----:B------:R3:W-:Y:S01]  /*e7c90*/  STL [R1+0x8d9c], R240 ;  /* 0x008d9cf001007387 */ /* 0x0007e20000100800 */
[----:B------:R1:W-:Y:S05]  /*e7ca0*/  STL [R1+0x8d98], R241 ;  /* 0x008d98f101007387 */ /* 0x0003ea0000100800 */
[----:B---3--:R-:W-:Y:S01]  /*e7cb0*/  MOV R240, R220 ;  /* 0x000000dc00f07202 */ /* 0x008fe20000000f00 */
[----:B-1----:R-:W-:-:S04]  /*e7cc0*/  IMAD.MOV.U32 R241, RZ, RZ, R221 ;  /* 0x000000fffff17224 */ /* 0x002fc800078e00dd */
[----:B------:R-:W-:Y:S01]  /*e7cd0*/  STL [R1+0x8da8], R240 ;  /* 0x008da8f001007387 */ /* 0x000fe20000100800 */
[----:B------:R1:W-:Y:S02]  /*e7ce0*/  STL [R1+0x8da4], R241 ;  /* 0x008da4f101007387 */ /* 0x0003e40000100800 */
[----:B------:R3:W-:Y:S02]  /*e7cf0*/  STL [R1+0x8da0], R232 ;  /* 0x008da0e801007387 */ /* 0x0007e40000100800 */
[----:B------:R-:W-:Y:S01]  /*e7d00*/  STL [R1+0x8d94], R233 ;  /* 0x008d94e901007387 */ /* 0x000fe20000100800 */
[----:B------:R1:W-:Y:S01]  /*e7d10*/  STL [R1+0x8dac], R224 ;  /* 0x008dace001007387 */ /* 0x0003e20000100800 */
[----:B------:R-:W-:Y:S02]  /*e7d20*/  STL [R1+0x8d90], R225 ;  /* 0x008d90e101007387 */ /* 0x000fe40000100800 */
[----:B------:R-:W-:Y:S02]  /*e7d30*/  STL [R1+0x8db4], R216 ;  /* 0x008db4d801007387 */ /* 0x000fe40000100800 */
[----:B------:R-:W-:Y:S01]  /*e7d40*/  STL [R1+0x8db0], R217 ;  /* 0x008db0d901007387 */ /* 0x000fe20000100800 */
[----:B------:R-:W-:Y:S01]  /*e7d50*/  STL [R1+0x8dbc], R208 ;  /* 0x008dbcd001007387 */ /* 0x000fe20000100800 */
[----:B------:R-:W-:Y:S02]  /*e7d60*/  STL [R1+0x8db8], R209 ;  /* 0x008db8d101007387 */ /* 0x000fe40000100800 */
[----:B------:R-:W-:Y:S02]  /*e7d70*/  STL [R1+0x8dc4], R200 ;  /* 0x008dc4c801007387 */ /* 0x000fe40000100800 */
[----:B------:R-:W-:Y:S01]  /*e7d80*/  STL [R1+0x8dc0], R201 ;  /* 0x008dc0c901007387 */ /* 0x000fe20000100800 */
[C---:B------:R-:W-:Y:S08]  /*e7d90*/  HMMA.1688.F32.TF32 R124, R4.reuse, R236, R124 ;  /* 0x000000ec047c723c */ /* 0x040ff0000008107c */
        /* <DEDUP_REMOVED lines=19> */
[----:B------:R-:W-:Y:S07]  /*e7ed0*/  STL [R1+0x8dc8], R193 ;  /* 0x008dc8c101007387 */ /* 0x000fee0000100800 */
[C---:B------:R-:W-:Y:S08]  /*e7ee0*/  HMMA.1688.F32.TF32 R32, R4.reuse, R184, R32 ;  /* 0x000000b80420723c */ /* 0x040ff00000081020 */
[C---:B------:R-:W-:Y:S08]  /*e7ef0*/  HMMA.1688.F32.TF32 R28, R4.reuse, R176, R28 ;  /* 0x000000b0041c723c */ /* 0x040ff0000008101c */
[C---:B------:R-:W-:Y:S08]  /*e7f00*/  HMMA.1688.F32.TF32 R24, R4.reuse, R168, R24 ;  /* 0x000000a80418723c */ /* 0x040ff00000081018 */
[----:B------:R-:W-:Y:S08]  /*e7f10*/  HMMA.1688.F32.TF32 R20, R4, R160, R20 ;  /* 0x000000a00414723c */ /* 0x000ff00000081014 */
[----:B------:R-:W-:Y:S08]  /*e7f20*/  HMMA.1688.F32.TF32 R136, R8, R250, R136 ;  /* 0x000000fa0888723c */ /* 0x000ff00000081088 */
[----:B--2---:R-:W-:Y:S08]  /*e7f30*/  HMMA.1688.F32.TF32 R16, R4, R152, R16 ;  /* 0x000000980410723c */ /* 0x004ff00000081010 */
[----:B------:R-:W-:Y:S08]  /*e7f40*/  HMMA.1688.F32.TF32 R132, R8, R130, R132 ;  /* 0x000000820884723c */ /* 0x000ff00000081084 */
[C---:B------:R-:W-:Y:S08]  /*e7f50*/  HMMA.1688.F32.TF32 R120, R4.reuse, R128, R120 ;  /* 0x000000800478723c */ /* 0x040ff00000081078 */
[----:B------:R-:W-:Y:S01]  /*e7f60*/  HMMA.1688.F32.TF32 R12, R4, R144, R12 ;  /* 0x00000090040c723c */ /* 0x000fe2000008100c */
[----:B------:R-:W2:Y:S04]  /*e7f70*/  LDL R6, [R1+0x48] ;  /* 0x0000480001067983 */ /* 0x000ea80000100800 */
[----:B------:R-:W2:Y:S01]  /*e7f80*/  LDL R7, [R1+0x4c] ;  /* 0x00004c0001077983 */ /* 0x000ea20000100800 */
[----:B------:R4:W-:Y:S02]  /*e7f90*/  STL.64 [R1+0x8de0], R250 ;  /* 0x008de0fa01007387 */ /* 0x0009e40000100a00 */
[----:B------:R-:W-:Y:S01]  /*e7fa0*/  STL.64 [R1+0x8dd8], R248 ;  /* 0x008dd8f801007387 */ /* 0x000fe20000100a00 */
[C---:B------:R-:W-:Y:S08]  /*e7fb0*/  HMMA.1688.F32.TF32 R124, R8.reuse, R238, R124 ;  /* 0x000000ee087c723c */ /* 0x040ff0000008107c */
[----:B------:R-:W-:Y:S01]  /*e7fc0*/  HMMA.1688.F32.TF32 R100, R8, R158, R100 ;  /* 0x0000009e0864723c */ /* 0x000fe20000081064 */
[----:B-1----:R-:W-:-:S02]  /*e7fd0*/  IMAD.MOV.U32 R241, RZ, RZ, R174 ;  /* 0x000000fffff17224 */ /* 0x002fc400078e00ae */
[----:B------:R-:W-:Y:S02]  /*e7fe0*/  IMAD.MOV.U32 R240, RZ, RZ, R183 ;  /* 0x000000fffff07224 */ /* 0x000fe400078e00b7 */
[----:B------:R-:W-:-:S03]  /*e7ff0*/  IMAD.MOV.U32 R245, RZ, RZ, R207 ;  /* 0x000000fffff57224 */ /* 0x000fc600078e00cf */
[C---:B------:R-:W-:Y:S08]  /*e8000*/  HMMA.1688.F32.TF32 R92, R8.reuse, R166, R92 ;  /* 0x000000a6085c723c */ /* 0x040ff0000008105c */
[----:B------:R-:W-:Y:S01]  /*e8010*/  HMMA.1688.F32.TF32 R88, R8, R174, R88 ;  /* 0x000000ae0858723c */ /* 0x000fe20000081058 */
[----:B---3--:R-:W-:-:S07]  /*e8020*/  IMAD.MOV.U32 R232, RZ, RZ, R175 ;  /* 0x000000ffffe87224 */ /* 0x008fce00078e00af */
[C---:B------:R-:W-:Y:S01]  /*e8030*/  HMMA.1688.F32.TF32 R84, R8.reuse, R182, R84 ;  /* 0x000000b60854723c */ /* 0x040fe20000081054 */
[----:B------:R-:W-:Y:S01]  /*e8040*/  MOV R224, R182 ;  /* 0x000000b600e07202 */ /* 0x000fe20000000f00 */
[----:B----4-:R-:W3:Y:S01]  /*e8050*/  LDL.64 R250, [R1+0x38] ;  /* 0x0000380001fa7983 */ /* 0x010ee20000100a00 */
[----:B------:R-:W4:Y:S02]  /*e8060*/  LDL.LU.64 R130, [R1+0x90a8] ;  /* 0x0090a80001827983 */ /* 0x000f240000300a00 */
[----:B------:R-:W4:Y:S03]  /*e8070*/  LDL.LU.64 R128, [R1+0x90a0] ;  /* 0x0090a00001807983 */ /* 0x000f260000300a00 */
[C---:B------:R-:W-:Y:S08]  /*e8080*/  HMMA.1688.F32.TF32 R80, R8.reuse, R190, R80 ;  /* 0x000000be0850723c */ /* 0x040ff00000081050 */
[----:B------:R-:W-:Y:S01]  /*e8090*/  HMMA.1688.F32.TF32 R76, R8, R198, R76 ;  /* 0x000000c6084c723c */ /* 0x000fe2000008104c */
[----:B------:R-:W-:Y:S01]  /*e80a0*/  IMAD.MOV.U32 R208, RZ, RZ, R198 ;  /* 0x000000ffffd07224 */ /* 0x000fe200078e00c6 */
[----:B------:R1:W-:Y:S01]  /*e80b0*/  STL.64 [R1+0x9098], R134 ;  /* 0x0090988601007387 */ /* 0x0003e20000100a00 */
[----:B------:R-:W-:Y:S01]  /*e80c0*/  STL.64 [R1+0x9090], R132 ;  /* 0x0090908401007387 */ /* 0x000fe20000100a00 */
[----:B------:R-:W-:-:S04]  /*e80d0*/  MOV R209, R199 ;  /* 0x000000c700d17202 */ /* 0x000fc80000000f00 */
[----:B------:R-:W-:Y:S01]  /*e80e0*/  HMMA.1688.F32.TF32 R72, R8, R206, R72 ;  /* 0x000000ce0848723c */ /* 0x000fe20000081048 */
[----:B------:R-:W-:-:S07]  /*e80f0*/  IMAD.MOV.U32 R201, RZ, RZ, R206 ;  /* 0x000000ffffc97224 */ /* 0x000fce00078e00ce */
[C---:B------:R-:W-:Y:S08]  /*e8100*/  HMMA.1688.F32.TF32 R68, R8.reuse, R214, R68 ;  /* 0x000000d60844723c */ /* 0x040ff00000081044 */
[C---:B------:R-:W-:Y:S08]  /*e8110*/  HMMA.1688.F32.TF32 R64, R8.reuse, R222, R64 ;  /* 0x000000de0840723c */ /* 0x040ff00000081040 */
[----:B------:R-:W-:Y:S01]  /*e8120*/  HMMA.1688.F32.TF32 R60, R8, R230, R60 ;  /* 0x000000e6083c723c */ /* 0x000fe2000008103c */
[----:B------:R-:W-:Y:S01]  /*e8130*/  IMAD.MOV.U32 R193, RZ, RZ, R230 ;  /* 0x000000ffffc17224 */ /* 0x000fe200078e00e6 */
[----:B------:R-:W-:-:S06]  /*e8140*/  MOV R200, R231 ;  /* 0x000000e700c87202 */ /* 0x000fcc0000000f00 */
[C---:B------:R-:W-:Y:S08]  /*e8150*/  HMMA.1688.F32.TF32 R112, R8.reuse, R246, R112 ;  /* 0x000000f60870723c */ /* 0x040ff00000081070 */
[----:B------:R-:W-:Y:S01]  /*e8160*/  HMMA.1688.F32.TF32 R108, R8, R142, R108 ;  /* 0x0000008e086c723c */ /* 0x000fe2000008106c */
[----:B-1----:R-:W4:Y:S01]  /*e8170*/  LDL.64 R134, [R1+0x18] ;  /* 0x0000180001867983 */ /* 0x002f220000100a00 */
[----:B------:R-:W-:Y:S01]  /*e8180*/  MOV R239, R222 ;  /* 0x000000de00ef7202 */ /* 0x000fe20000000f00 */
[----:B------:R-:W-:-:S02]  /*e8190*/  IMAD.MOV.U32 R238, RZ, RZ, R223 ;  /* 0x000000ffffee7224 */ /* 0x000fc400078e00df */
[----:B------:R-:W-:Y:S01]  /*e81a0*/  IMAD.MOV.U32 R216, RZ, RZ, R142 ;  /* 0x000000ffffd87224 */ /* 0x000fe200078e008e */
[----:B------:R-:W-:Y:S02]  /*e81b0*/  MOV R217, R143 ;  /* 0x0000008f00d97202 */ /* 0x000fe40000000f00 */
[C---:B------:R-:W-:Y:S01]  /*e81c0*/  HMMA.1688.F32.TF32 R104, R8.reuse, R150, R104 ;  /* 0x000000960868723c */ /* 0x040fe20000081068 */
[----:B------:R-:W-:Y:S04]  /*e81d0*/  LDS R4, [R2+0x20000] ;  /* 0x0200000002047984 */ /* 0x000fe80000000800 */
[----:B------:R-:W-:Y:S03]  /*e81e0*/  LDS R5, [R0+0x20000] ;  /* 0x0200000000057984 */ /* 0x000fe60000000800 */
[----:B----4-:R-:W-:Y:S01]  /*e81f0*/  HMMA.1688.F32.TF32 R128, R8, R134, R128 ;  /* 0x000000860880723c */ /* 0x010fe20000081080 */
[----:B---3--:R-:W-:-:S02]  /*e8200*/  IMAD.MOV.U32 R236, RZ, RZ, R251 ;  /* 0x000000ffffec7224 */ /* 0x008fc400078e00fb */
[----:B------:R-:W-:Y:S11]  /*e8210*/  IMAD.MOV.U32 R237, RZ, RZ, R250 ;  /* 0x000000ffffed7224 */ /* 0x000ff600078e00fa */
[----:B------:R-:W-:Y:S09]  /*e8220*/  @!UPT UIADD3 URZ, URZ, URZ, URZ ;  /* 0x0000003f3f3ff290 */ /* 0x000ff2000fffe03f */
[----:B------:R-:W-:Y:S01]  /*e8230*/  STL.64 [R1+0x9088], R130 ;  /* 0x0090888201007387 */ /* 0x000fe20000100a00 */
[----:B------:R-:W-:Y:S02]  /*e8240*/  STL.64 [R1+0x9080], R128 ;  /* 0x0090808001007387 */ /* 0x000fe40000100a00 */
[----:B------:R-:W-:Y:S02]  /*e8250*/  STL.64 [R1+0x9078], R126 ;  /* 0x0090787e01007387 */ /* 0x000fe40000100a00 */
[----:B------:R-:W-:Y:S01]  /*e8260*/  STL.64 [R1+0x9070], R124 ;  /* 0x0090707c01007387 */ /* 0x000fe20000100a00 */
[----:B------:R1:W-:Y:S01]  /*e8270*/  STL [R1+0x8d8c], R236 ;  /* 0x008d8cec01007387 */ /* 0x0003e20000100800 */
[----:B------:R3:W-:Y:S02]  /*e8280*/  STL [R1+0x8d88], R237 ;  /* 0x008d88ed01007387 */ /* 0x0007e40000100800 */
[----:B------:R-:W-:Y:S02]  /*e8290*/  STL.64 [R1+0x9068], R102 ;  /* 0x0090686601007387 */ /* 0x000fe40000100a00 */
[----:B------:R-:W-:Y:S01]  /*e82a0*/  STL.64 [R1+0x9060], R100 ;  /* 0x0090606401007387 */ /* 0x000fe20000100a00 */
[----:B------:R-:W-:Y:S01]  /*e82b0*/  STL.64 [R1+0x8df0], R242 ;  /* 0x008df0f201007387 */ /* 0x000fe20000100a00 */
[----:B------:R-:W-:Y:S02]  /*e82c0*/  STL.64 [R1+0x8de8], R240 ;  /* 0x008de8f001007387 */ /* 0x000fe40000100a00 */
[----:B------:R-:W-:Y:S01]  /*e82d0*/  STL [R1+0x8eb8], R245 ;  /* 0x008eb8f501007387 */ /* 0x000fe20000100800 */
[----:B-1----:R-:W-:Y:S01]  /*e82e0*/  MOV R236, R246 ;  /* 0x000000f600ec7202 */ /* 0x002fe20000000f00 */
[----:B---3--:R-:W-:Y:S01]  /*e82f0*/  IMAD.MOV.U32 R237, RZ, RZ, R247 ;  /* 0x000000ffffed7224 */ /* 0x008fe200078e00f7 */
[----:B------:R1:W-:Y:S04]  /*e8300*/  STL.64 [R1+0x8e00], R238 ;  /* 0x008e00ee01007387 */ /* 0x0003e80000100a00 */
[----:B------:R3:W-:Y:S01]  /*e8310*/  STL.64 [R1+0x8df8], R236 ;  /* 0x008df8ec01007387 */ /* 0x0007e20000100a00 */
[----:B------:R-:W4:Y:S02]  /*e8320*/  LDL R132, [R1+0x1f0] ;  /* 0x0001f00001847983 */ /* 0x000f240000100800 */
[----:B------:R-:W4:Y:S02]  /*e8330*/  LDL R133, [R1+0x1f4] ;  /* 0x0001f40001857983 */ /* 0x000f240000100800 */
[----:B------:R-:W4:Y:S01]  /*e8340*/  LDL.64 R128, [R1+0x200] ;  /* 0x0002000001807983 */ /* 0x000f220000100a00 */
[----:B------:R-:W4:Y:S04]  /*e8350*/  LDL.64 R228, [R1+0x2d0] ;  /* 0x0002d00001e47983 */ /* 0x000f280000100a00 */
[----:B------:R-:W4:Y:S04]  /*e8360*/  LDL.64 R230, [R1+0x2d8] ;  /* 0x0002d80001e67983 */ /* 0x000f280000100a00 */
[----:B-1----:R-:W4:Y:S04]  /*e8370*/  LDL.64 R238, [R1+0x378] ;  /* 0x0003780001ee7983 */ /* 0x002f280000100a00 */
[----:B------:R-:W4:Y:S04]  /*e8380*/  LDL.64 R220, [R1+0x2e0] ;  /* 0x0002e00001dc7983 */ /* 0x000f280000100a00 */
[----:B------:R-:W4:Y:S04]  /*e8390*/  LDL.64 R222, [R1+0x2e8] ;  /* 0x0002e80001de7983 */ /* 0x000f280000100a00 */
[----:B------:R-:W4:Y:S04]  /*e83a0*/  LDL.64 R212, [R1+0x2f0] ;  /* 0x0002f00001d47983 */ /* 0x000f280000100a00 */
[----:B---3--:R-:W3:Y:S04]  /*e83b0*/  LDL.64 R236, [R1+0x370] ;  /* 0x0003700001ec7983 */ /* 0x008ee80000100a00 */
        /* <DEDUP_REMOVED lines=13> */
[C---:B--2---:R-:W-:Y:S08]  /*e8490*/  HMMA.1688.F32.TF32 R116, R8.reuse, R6, R116 ;  /* 0x000000060874723c */ /* 0x044ff00000081074 */
[C---:B------:R-:W-:Y:S01]  /*e84a0*/  HMMA.1688.F32.TF32 R120, R8.reuse, R250, R120 ;  /* 0x000000fa0878723c */ /* 0x040fe20000081078 */
[----:B------:R-:W-:Y:S01]  /*e84b0*/  LDS R6, [R2+0x22000] ;  /* 0x0220000002067984 */ /* 0x000fe20000000800 */
[----:B------:R-:W1:Y:S06]  /*e84c0*/  LDS R7, [R0+0x22000] ;  /* 0x0220000000077984 */ /* 0x000e6c0000000800 */
[----:B------:R-:W-:Y:S01]  /*e84d0*/  HMMA.1688.F32.TF32 R96, R8, R242, R96 ;  /* 0x000000f20860723c */ /* 0x000fe20000081060 */
[----:B------:R-:W-:-:S07]  /*e84e0*/  MOV R225, R135 ;  /* 0x0000008700e17202 */ /* 0x000fce0000000f00 */
[C---:B------:R-:W-:Y:S08]  /*e84f0*/  HMMA.1688.F32.TF32 R52, R8.reuse, R226, R52 ;  /* 0x000000e20834723c */ /* 0x040ff00000081034 */
[C---:B------:R-:W-:Y:S08]  /*e8500*/  HMMA.1688.F32.TF32 R48, R8.reuse, R218, R48 ;  /* 0x000000da0830723c */ /* 0x040ff00000081030 */
[C---:B------:R-:W-:Y:S08]  /*e8510*/  HMMA.1688.F32.TF32 R44, R8.reuse, R210, R44 ;  /* 0x000000d2082c723c */ /* 0x040ff0000008102c */
[C---:B------:R-:W-:Y:S08]  /*e8520*/  HMMA.1688.F32.TF32 R40, R8.reuse, R202, R40 ;  /* 0x000000ca0828723c */ /* 0x040ff00000081028 */
[C---:B------:R-:W-:Y:S08]  /*e8530*/  HMMA.1688.F32.TF32 R36, R8.reuse, R194, R36 ;  /* 0x000000c20824723c */ /* 0x040ff00000081024 */
[C---:B------:R-:W-:Y:S08]  /*e8540*/  HMMA.1688.F32.TF32 R32, R8.reuse, R186, R32 ;  /* 0x000000ba0820723c */ /* 0x040ff00000081020 */
[----:B------:R-:W-:Y:S01]  /*e8550*/  HMMA.1688.F32.TF32 R28, R8, R178, R28 ;  /* 0x000000b2081c723c */ /* 0x000fe2000008101c */
[----:B------:R-:W-:Y:S01]  /*e8560*/  IMAD.MOV.U32 R233, RZ, RZ, R134 ;  /* 0x000000ffffe97224 */ /* 0x000fe200078e0086 */
[----:B----4-:R-:W-:Y:S04]  /*e8570*/  STL.64 [R1+0x9058], R238 ;  /* 0x009058ee01007387 */ /* 0x010fe80000100a00 */
[----:B---3--:R-:W-:Y:S01]  /*e8580*/  STL.64 [R1+0x9050], R236 ;  /* 0x009050ec01007387 */ /* 0x008fe20000100a00 */
[----:B------:R-:W2:Y:S02]  /*e8590*/  LDL.64 R244, [R1+0x380] ;  /* 0x0003800001f47983 */ /* 0x000ea40000100a00 */
[----:B------:R-:W3:Y:S02]  /*e85a0*/  LDL.64 R246, [R1+0x388] ;  /* 0x0003880001f67983 */ /* 0x000ee40000100a00 */
[----:B------:R-:W4:Y:S01]  /*e85b0*/  LDL.64 R240, [R1+0x390] ;  /* 0x0003900001f07983 */ /* 0x000f220000100a00 */
[----:B------:R-:W2:Y:S04]  /*e85c0*/  LDL.64 R242, [R1+0x398] ;  /* 0x0003980001f27983 */ /* 0x000ea80000100a00 */
[----:B------:R-:W2:Y:S04]  /*e85d0*/  LDL.64 R248, [R1+0x3a0] ;  /* 0x0003a00001f87983 */ /* 0x000ea80000100a00 */
[----:B------:R-:W2:Y:S04]  /*e85e0*/  LDL.64 R250, [R1+0x3a8] ;  /* 0x0003a80001fa7983 */ /* 0x000ea80000100a00 */
[----:B------:R-:W2:Y:S04]  /*e85f0*/  LDL.64 R148, [R1+0x3b0] ;  /* 0x0003b00001947983 */ /* 0x000ea80000100a00 */
[----:B------:R-:W2:Y:S04]  /*e8600*/  LDL.64 R150, [R1+0x3b8] ;  /* 0x0003b80001967983 */ /* 0x000ea80000100a00 */
[----:B------:R-:W2:Y:S04]  /*e8610*/  LDL.64 R156, [R1+0x3c0] ;  /* 0x0003c000019c7983 */ /* 0x000ea80000100a00 */
[----:B------:R-:W2:Y:S04]  /*e8620*/  LDL.64 R158, [R1+0x3c8] ;  /* 0x0003c800019e7983 */ /* 0x000ea80000100a00 */
[----:B------:R-:W2:Y:S04]  /*e8630*/  LDL.64 R140, [R1+0x3d0] ;  /* 0x0003d000018c7983 */ /* 0x000ea80000100a00 */
[----:B------:R-:W2:Y:S01]  /*e8640*/  LDL.64 R142, [R1+0x3d8] ;  /* 0x0003d800018e7983 */ /* 0x000ea20000100a00 */
[----:B------:R-:W-:Y:S02]  /*e8650*/  STL [R1+0x8cf4], R234 ;  /* 0x008cf4ea01007387 */ /* 0x000fe40000100800 */
[----:B------:R-:W-:Y:S02]  /*e8660*/  STL [R1+0x8cf0], R235 ;  /* 0x008cf0eb01007387 */ /* 0x000fe40000100800 */
[----:B------:R-:W-:Y:S01]  /*e8670*/  STL [R1+0x8ce8], R226 ;  /* 0x008ce8e201007387 */ /* 0x000fe20000100800 */
[----:B------:R1:W-:Y:S01]  /*e8680*/  STL [R1+0x8ce4], R227 ;  /* 0x008ce4e301007387 */ /* 0x0003e20000100800 */
[----:B------:R1:W-:Y:S03]  /*e8690*/  STL.64 [R1+0x8fb8], R224 ;  /* 0x008fb8e001007387 */ /* 0x0003e60000100a00 */
[----:B-1----:R-:W2:Y:S04]  /*e86a0*/  LDL.64 R226, [R1+0x2c8] ;  /* 0x0002c80001e27983 */ /* 0x002ea80000100a00 */
[----:B------:R-:W2:Y:S01]  /*e86b0*/  LDL.64 R224, [R1+0x2c0] ;  /* 0x0002c00001e07983 */ /* 0x000ea20000100a00 */
[----:B------:R-:W-:Y:S02]  /*e86c0*/  STL [R1+0x8ce0], R218 ;  /* 0x008ce0da01007387 */ /* 0x000fe40000100800 */
[----:B------:R1:W-:Y:S02]  /*e86d0*/  STL [R1+0x8cdc], R219 ;  /* 0x008cdcdb01007387 */ /* 0x0003e40000100800 */
[----:B------:R1:W-:Y:S02]  /*e86e0*/  STL.64 [R1+0x8fc0], R216 ;  /* 0x008fc0d801007387 */ /* 0x0003e40000100a00 */
        /* <DEDUP_REMOVED lines=22> */
[----:B------:R1:W-:Y:S02]  /*e8850*/  STL [R1+0x8cb8], R178 ;  /* 0x008cb8b201007387 */ /* 0x0003e40000100800 */
[----:B------:R1:W-:Y:S02]  /*e8860*/  STL [R1+0x8cb4], R179 ;  /* 0x008cb4b301007387 */ /* 0x0003e40000100800 */
[----:B------:R1:W-:Y:S01]  /*e8870*/  STL.64 [R1+0x8fe8], R176 ;  /* 0x008fe8b001007387 */ /* 0x0003e20000100a00 */
[----:B------:R-:W2:Y:S04]  /*e8880*/  LDL R124, [R1+0x210] ;  /* 0x00021000017c7983 */ /* 0x000ea80000100800 */
[----:B------:R-:W2:Y:S04]  /*e8890*/  LDL R125, [R1+0x214] ;  /* 0x00021400017d7983 */ /* 0x000ea80000100800 */
[----:B------:R-:W2:Y:S04]  /*e88a0*/  LDL R236, [R1+0x250] ;  /* 0x0002500001ec7983 */ /* 0x000ea80000100800 */
[----:B------:R-:W2:Y:S04]  /*e88b0*/  LDL R237, [R1+0x254] ;  /* 0x0002540001ed7983 */ /* 0x000ea80000100800 */
[----:B------:R-:W2:Y:S04]  /*e88c0*/  LDL.64 R100, [R1+0x270] ;  /* 0x0002700001647983 */ /* 0x000ea80000100a00 */
[----:B-1----:R-:W2:Y:S04]  /*e88d0*/  LDL R178, [R1+0x268] ;  /* 0x0002680001b27983 */ /* 0x002ea80000100800 */
[----:B------:R-:W2:Y:S04]  /*e88e0*/  LDL R179, [R1+0x26c] ;  /* 0x00026c0001b37983 */ /* 0x000ea80000100800 */
[----:B------:R-:W2:Y:S04]  /*e88f0*/  LDL R176, [R1+0x260] ;  /* 0x0002600001b07983 */ /* 0x000ea80000100800 */
[----:B------:R-:W2:Y:S01]  /*e8900*/  LDL R177, [R1+0x264] ;  /* 0x0002640001b17983 */ /* 0x000ea20000100800 */
[----:B------:R-:W-:Y:S02]  /*e8910*/  STL [R1+0x8c98], R170 ;  /* 0x008c98aa01007387 */ /* 0x000fe40000100800 */
[----:B------:R-:W-:Y:S02]  /*e8920*/  STL [R1+0x8c94], R171 ;  /* 0x008c94ab01007387 */ /* 0x000fe40000100800 */
[----:B------:R1:W-:Y:S01]  /*e8930*/  STL [R1+0x8c8c], R162 ;  /* 0x008c8ca201007387 */ /* 0x0003e20000100800 */
[----:B------:R1:W-:Y:S01]  /*e8940*/  STL [R1+0x8c88], R163 ;  /* 0x008c88a301007387 */ /* 0x0003e20000100800 */
[----:B------:R-:W-:Y:S02]  /*e8950*/  STL [R1+0x8c7c], R154 ;  /* 0x008c7c9a01007387 */ /* 0x000fe40000100800 */
[----:B------:R-:W-:Y:S02]  /*e8960*/  STL [R1+0x8c78], R155 ;  /* 0x008c789b01007387 */ /* 0x000fe40000100800 */
[----:B------:R-:W-:Y:S01]  /*e8970*/  STL [R1+0x8c74], R146 ;  /* 0x008c749201007387 */ /* 0x000fe20000100800 */
[----:B------:R-:W-:Y:S01]  /*e8980*/  STL [R1+0x8c70], R147 ;  /* 0x008c709301007387 */ /* 0x000fe20000100800 */
[----:B------:R-:W-:Y:S01]  /*e8990*/  HMMA.1688.F32.TF32 R136, R4, R132, R136 ;  /* 0x000000840488723c */ /* 0x000fe20000081088 */
[----:B------:R-:W2:Y:S02]  /*e89a0*/  LDL.LU.64 R134, [R1+0x9098] ;  /* 0x0090980001867983 */ /* 0x000ea40000300a00 */
[----:B------:R-:W2:Y:S05]  /*e89b0*/  LDL.LU.64 R132, [R1+0x9090] ;  /* 0x0090900001847983 */ /* 0x000eaa0000300a00 */
[----:B------:R-:W-:Y:S01]  /*e89c0*/  HMMA.1688.F32.TF32 R20, R8, R162, R20 ;  /* 0x000000a20814723c */ /* 0x000fe20000081014 */
[----:B------:R-:W3:Y:S06]  /*e89d0*/  LDL.LU.64 R130, [R1+0x9088] ;  /* 0x0090880001827983 */ /* 0x000eec0000300a00 */
[----:B-1----:R-:W-:-:S02]  /*e89e0*/  IMAD.MOV.U32 R162, RZ, RZ, R128 ;  /* 0x000000ffffa27224 */ /* 0x002fc400078e0080 */
[----:B------:R-:W-:Y:S01]  /*e89f0*/  IMAD.MOV.U32 R163, RZ, RZ, R129 ;  /* 0x000000ffffa37224 */ /* 0x000fe200078e0081 */
[C---:B--2---:R-:W-:Y:S01]  /*e8a00*/  HMMA.1688.F32.TF32 R132, R4.reuse, R128, R132 ;  /* 0x000000800484723c */ /* 0x044fe20000081084 */
[----:B------:R-:W3:Y:S11]  /*e8a10*/  LDL.LU.64 R128, [R1+0x9080] ;  /* 0x0090800001807983 */ /* 0x000ef60000300a00 */
[----:B------:R-:W-:Y:S11]  /*e8a20*/  @!UPT UIADD3 URZ, URZ, URZ, URZ ;  /* 0x0000003f3f3ff290 */ /* 0x000ff6000fffe03f */
[----:B------:R-:W-:Y:S01]  /*e8a30*/  STL.64 [R1+0x9048], R134 ;  /* 0x0090488601007387 */ /* 0x000fe20000100a00 */
[----:B------:R1:W-:Y:S03]  /*e8a40*/  STL.64 [R1+0x9040], R132 ;  /* 0x0090408401007387 */ /* 0x0003e60000100a00 */
[----:B-1----:R-:W2:Y:S01]  /*e8a50*/  LDL.64 R132, [R1+0x240] ;  /* 0x0002400001847983 */ /* 0x002ea20000100a00 */
[----:B------:R-:W-:Y:S02]  /*e8a60*/  STL [R1+0x8ca0], R162 ;  /* 0x008ca0a201007387 */ /* 0x000fe40000100800 */
[----:B------:R1:W-:Y:S02]  /*e8a70*/  STL [R1+0x8c9c], R163 ;  /* 0x008c9ca301007387 */ /* 0x0003e40000100800 */
[----:B------:R4:W-:Y:S01]  /*e8a80*/  STL.64 [R1+0x9018], R160 ;  /* 0x009018a001007387 */ /* 0x0009e20000100a00 */
[----:B-1----:R-:W2:Y:S04]  /*e8a90*/  LDL.64 R162, [R1+0x228] ;  /* 0x0002280001a27983 */ /* 0x002ea80000100a00 */
[----:B----4-:R-:W4:Y:S01]  /*e8aa0*/  LDL.64 R160, [R1+0x220] ;  /* 0x0002200001a07983 */ /* 0x010f220000100a00 */
[----:B------:R-:W4:Y:S01]  /*e8ab0*/  LDL.LU.64 R126, [R1+0x9078] ;  /* 0x00907800017e7983 */ /* 0x000f220000300a00 */
[C---:B---3--:R-:W-:Y:S02]  /*e8ac0*/  HMMA.1688.F32.TF32 R128, R4.reuse, R124, R128 ;  /* 0x0000007c0480723c */ /* 0x048fe40000081080 */
[----:B------:R-:W3:Y:S06]  /*e8ad0*/  LDL.LU.64 R124, [R1+0x9070] ;  /* 0x00907000017c7983 */ /* 0x000eec0000300a00 */
[----:B------:R-:W-:Y:S08]  /*e8ae0*/  HMMA.1688.F32.TF32 R112, R4, R236, R112 ;  /* 0x000000ec0470723c */ /* 0x000ff00000081070 */
[C---:B------:R-:W-:Y:S08]  /*e8af0*/  HMMA.1688.F32.TF32 R24, R8.reuse, R170, R24 ;  /* 0x000000aa0818723c */ /* 0x040ff00000081018 */
[----:B------:R-:W-:Y:S08]  /*e8b00*/  HMMA.1688.F32.TF32 R12, R8, R146, R12 ;  /* 0x00000092080c723c */ /* 0x000ff0000008100c */
[----:B--2---:R-:W-:Y:S01]  /*e8b10*/  HMMA.1688.F32.TF32 R116, R4, R132, R116 ;  /* 0x000000840474723c */ /* 0x004fe20000081074 */
[----:B------:R-:W-:Y:S01]  /*e8b20*/  STL.64 [R1+0x9038], R130 ;  /* 0x0090388201007387 */ /* 0x000fe20000100a00 */
[----:B------:R1:W-:Y:S02]  /*e8b30*/  STL.64 [R1+0x9030], R128 ;  /* 0x0090308001007387 */ /* 0x0003e40000100a00 */
[----:B------:R-:W-:-:S02]  /*e8b40*/  IMAD.MOV.U32 R147, RZ, RZ, R133 ;  /* 0x000000ffff937224 */ /* 0x000fc400078e0085 */
[----:B------:R-:W-:Y:S01]  /*e8b50*/  IMAD.MOV.U32 R146, RZ, RZ, R132 ;  /* 0x000000ffff927224 */ /* 0x000fe200078e0084 */
[----:B----4-:R-:W-:Y:S01]  /*e8b60*/  MOV R170, R161 ;  /* 0x000000a100aa7202 */ /* 0x010fe20000000f00 */
[----:B-1----:R-:W2:Y:S04]  /*e8b70*/  LDL R128, [R1+0x230] ;  /* 0x0002300001807983 */ /* 0x002ea80000100800 */
[----:B------:R-:W2:Y:S01]  /*e8b80*/  LDL R129, [R1+0x234] ;  /* 0x0002340001817983 */ /* 0x000ea20000100800 */
[----:B---3--:R-:W-:Y:S11]  /*e8b90*/  HMMA.1688.F32.TF32 R124, R4, R160, R124 ;  /* 0x000000a0047c723c */ /* 0x008ff6000008107c */
[----:B------:R-:W-:Y:S11]  /*e8ba0*/  @!UPT UIADD3 URZ, URZ, URZ, URZ ;  /* 0x0000003f3f3ff290 */ /* 0x000ff6000fffe03f */
[----:B------:R-:W-:Y:S01]  /*e8bb0*/  @!UPT UIADD3 URZ, URZ, URZ, URZ ;  /* 0x0000003f3f3ff290 */ /* 0x000fe2000fffe03f */
[----:B------:R1:W-:Y:S01]  /*e8bc0*/  STL.64 [R1+0x9028], R126 ;  /* 0x0090287e01007387 */ /* 0x0003e20000100a00 */
[----:B------:R-:W-:Y:S02]  /*e8bd0*/  STL.64 [R1+0x9020], R124 ;  /* 0x0090207c01007387 */ /* 0x000fe40000100a00 */
[----:B------:R-:W-:Y:S02]  /*e8be0*/  STL [R1+0x8ca4], R170 ;  /* 0x008ca4aa01007387 */ /* 0x000fe40000100800 */
[----:B------:R-:W-:Y:S01]  /*e8bf0*/  STL.64 [R1+0x9010], R118 ;  /* 0x0090107601007387 */ /* 0x000fe20000100a00 */
[----:B------:R-:W-:Y:S01]  /*e8c00*/  STL.64 [R1+0x9008], R116 ;  /* 0x0090087401007387 */ /* 0x000fe20000100a00 */
[----:B------:R3:W-:Y:S02]  /*e8c10*/  STL [R1+0x8c84], R147 ;  /* 0x008c849301007387 */ /* 0x0007e40000100800 */
[----:B------:R-:W-:Y:S02]  /*e8c20*/  STL [R1+0x8c80], R146 ;  /* 0x008c809201007387 */ /* 0x000fe40000100800 */
[----:B------:R4:W-:Y:S01]  /*e8c30*/  STL.64 [R1+0x9000], R114 ;  /* 0x0090007201007387 */ /* 0x0009e20000100a00 */
[----:B------:R-:W-:Y:S01]  /*e8c40*/  STL.64 [R1+0x8ff8], R112 ;  /* 0x008ff87001007387 */ /* 0x000fe20000100a00 */
[----:B------:R4:W-:Y:S02]  /*e8c50*/  STL.64 [R1+0x8ff0], R178 ;  /* 0x008ff0b201007387 */ /* 0x0009e40000100a00 */
[----:B------:R-:W2:Y:S02]  /*e8c60*/  LDL R236, [R1+0x360] ;  /* 0x0003600001ec7983 */ /* 0x000ea40000100800 */
[----:B------:R-:W2:Y:S01]  /*e8c70*/  LDL R237, [R1+0x364] ;  /* 0x0003640001ed7983 */ /* 0x000ea20000100800 */
[C---:B------:R-:W-:Y:S08]  /*e8c80*/  HMMA.1688.F32.TF32 R16, R8.reuse, R154, R16 ;  /* 0x0000009a0810723c */ /* 0x040ff00000081010 */
[----:B------:R-:W-:Y:S01]  /*e8c90*/  HMMA.1688.F32.TF32 R56, R8, R234, R56 ;  /* 0x000000ea0838723c */ /* 0x000fe20000081038 */
[----:B-1----:R-:W2:Y:S01]  /*e8ca0*/  LDL R126, [R1+0x218] ;  /* 0x00021800017e7983 */ /* 0x002ea20000100800 */
[----:B---3--:R-:W-:-:S03]  /*e8cb0*/  IMAD.MOV.U32 R147, RZ, RZ, R185 ;  /* 0x000000ffff937224 */ /* 0x008fc600078e00b9 */
[----:B------:R-:W3:Y:S04]  /*e8cc0*/  LDL R127, [R1+0x21c] ;  /* 0x00021c00017f7983 */ /* 0x000ee80000100800 */
[----:B----4-:R-:W4:Y:S04]  /*e8cd0*/  LDL R114, [R1+0x248] ;  /* 0x0002480001727983 */ /* 0x010f280000100800 */
[----:B------:R-:W4:Y:S01]  /*e8ce0*/  LDL R115, [R1+0x24c] ;  /* 0x00024c0001737983 */ /* 0x000f220000100800 */
[----:B------:R-:W-:-:S03]  /*e8cf0*/  MOV R155, R100 ;  /* 0x00000064009b7202 */ /* 0x000fc60000000f00 */
[----:B------:R-:W3:Y:S04]  /*e8d00*/  LDL R178, [R1+0x258] ;  /* 0x0002580001b27983 */ /* 0x000ee80000100800 */
[----:B------:R-:W3:Y:S04]  /*e8d10*/  LDL R179, [R1+0x25c] ;  /* 0x00025c0001b37983 */ /* 0x000ee80000100800 */
[----:B------:R-:W3:Y:S04]  /*e8d20*/  LDL R130, [R1+0x208] ;  /* 0x0002080001827983 */ /* 0x000ee80000100800 */
[----:B------:R-:W3:Y:S04]  /*e8d30*/  LDL R131, [R1+0x20c] ;  /* 0x00020c0001837983 */ /* 0x000ee80000100800 */
[----:B------:R-:W3:Y:S04]  /*e8d40*/  LDL R134, [R1+0x1f8] ;  /* 0x0001f80001867983 */ /* 0x000ee80000100800 */
[----:B------:R-:W3:Y:S04]  /*e8d50*/  LDL R135, [R1+0x1fc] ;  /* 0x0001fc0001877983 */ /* 0x000ee80000100800 */
[----:B------:R-:W3:Y:S01]  /*e8d60*/  LDL.64 R118, [R1+0x238] ;  /* 0x0002380001767983 */ /* 0x000ee20000100a00 */
[----:B------:R-:W-:Y:S01]  /*e8d70*/  IMAD.MOV.U32 R234, RZ, RZ, R197 ;  /* 0x000000ffffea7224 */ /* 0x000fe200078e00c5 */
[C---:B------:R-:W-:Y:S01]  /*e8d80*/  HMMA.1688.F32.TF32 R104, R4.reuse, R100, R104 ;  /* 0x000000640468723c */ /* 0x040fe20000081068 */
[----:B------:R-:W3:Y:S01]  /*e8d90*/  LDL.LU.64 R102, [R1+0x9068] ;  /* 0x0090680001667983 */ /* 0x000ee20000300a00 */
[----:B------:R-:W3:Y:S01]  /*e8da0*/  LDL.LU.64 R100, [R1+0x9060] ;  /* 0x0090600001647983 */ /* 0x000ee20000300a00 */
[----:B------:R-:W-:Y:S02]  /*e8db0*/  STL [R1+0x8c90], R155 ;  /* 0x008c909b01007387 */ /* 0x000fe40000100800 */
[----:B------:R-:W-:Y:S02]  /*e8dc0*/  STL [R1+0x8ca8], R147 ;  /* 0x008ca89301007387 */ /* 0x000fe40000100800 */
[----:B------:R-:W-:Y:S01]  /*e8dd0*/  STL [R1+0x8d00], R234 ;  /* 0x008d00ea01007387 */ /* 0x000fe20000100800 */
[----:B------:R-:W4:Y:S04]  /*e8de0*/  LDL.LU.64 R238, [R1+0x9058] ;  /* 0x0090580001ee7983 */ /* 0x000f280000300a00 */
[----:B------:R-:W-:Y:S04]  /*e8df0*/  LDS R8, [R2+0x24000] ;  /* 0x0240000002087984 */ /* 0x000fe80000000800 */
[----:B------:R-:W-:Y:S04]  /*e8e00*/  LDS R10, [R2+0x26000] ;  /* 0x02600000020a7984 */ /* 0x000fe80000000800 */
[----:B------:R-:W-:Y:S04]  /*e8e10*/  LDS R9, [R0+0x24000] ;  /* 0x0240000000097984 */ /* 0x000fe80000000800 */
[----:B------:R-:W1:Y:S01]  /*e8e20*/  LDS R11, [R0+0x26000] ;  /* 0x02600000000b7984 */ /* 0x000e620000000800 */
[C---:B--2---:R-:W-:Y:S03]  /*e8e30*/  HMMA.1688.F32.TF32 R40, R4.reuse, R236, R40 ;  /* 0x000000ec0428723c */ /* 0x044fe60000081028 */
        /* <DEDUP_REMOVED lines=12> */
[C---:B---3--:R-:W-:Y:S08]  /*e8f00*/  HMMA.1688.F32.TF32 R100, R4.reuse, R184, R100 ;  /* 0x000000b80464723c */ /* 0x048ff00000081064 */
        /* <DEDUP_REMOVED lines=10> */
[----:B------:R-:W-:Y:S08]  /*e8fb0*/  HMMA.1688.F32.TF32 R12, R4, R140, R12 ;  /* 0x0000008c040c723c */ /* 0x000ff0000008100c */
[----:B-1----:R-:W-:Y:S08]  /*e8fc0*/  HMMA.1688.F32.TF32 R136, R8, R134, R136 ;  /* 0x000000860888723c */ /* 0x002ff00000081088 */
[----:B--2---:R-:W-:Y:S01]  /*e8fd0*/  HMMA.1688.F32.TF32 R36, R4, R236, R36 ;  /* 0x000000ec0424723c */ /* 0x004fe20000081024 */
[----:B------:R-:W2:Y:S04]  /*e8fe0*/  LDL R6, [R1+0x278] ;  /* 0x0002780001067983 */ /* 0x000ea80000100800 */
[----:B------:R-:W2:Y:S01]  /*e8ff0*/  LDL R7, [R1+0x27c] ;  /* 0x00027c0001077983 */ /* 0x000ea20000100800 */
[----:B------:R-:W3:Y:S02]  /*e9000*/  LDL.LU.64 R134, [R1+0x9048] ;  /* 0x0090480001867983 */ /* 0x000ee40000300a00 */
[----:B------:R-:W3:Y:S02]  /*e9010*/  LDL.LU.64 R132, [R1+0x9040] ;  /* 0x0090400001847983 */ /* 0x000ee40000300a00 */
[----:B------:R-:W-:Y:S01]  /*e9020*/  IMAD.MOV.U32 R155, RZ, RZ, R163 ;  /* 0x000000ffff9b7224 */ /* 0x000fe200078e00a3 */
[----:B------:R-:W-:Y:S01]  /*e9030*/  MOV R171, R162 ;  /* 0x000000a200ab7202 */ /* 0x000fe20000000f00 */
[----:B------:R-:W-:Y:S01]  /*e9040*/  HMMA.1688.F32.TF32 R120, R8, R118, R120 ;  /* 0x000000760878723c */ /* 0x000fe20000081078 */
[----:B------:R-:W-:-:S02]  /*e9050*/  IMAD.MOV.U32 R154, RZ, RZ, R187 ;  /* 0x000000ffff9a7224 */ /* 0x000fc400078e00bb */
[----:B------:R-:W-:Y:S02]  /*e9060*/  IMAD.MOV.U32 R146, RZ, RZ, R186 ;  /* 0x000000ffff927224 */ /* 0x000fe400078e00ba */
[----:B------:R-:W-:Y:S01]  /*e9070*/  IMAD.MOV.U32 R170, RZ, RZ, R195 ;  /* 0x000000ffffaa7224 */ /* 0x000fe200078e00c3 */
[----:B------:R-:W-:Y:S02]  /*e9080*/  MOV R147, R194 ;  /* 0x000000c200937202 */ /* 0x000fe40000000f00 */
        /* <DEDUP_REMOVED lines=10> */
[----:B------:R-:W-:-:S07]  /*e9130*/  MOV R235, R198 ;  /* 0x000000c600eb7202 */ /* 0x000fce0000000f00 */
[C---:B------:R-:W-:Y:S08]  /*e9140*/  HMMA.1688.F32.TF32 R60, R8.reuse, R198, R60 ;  /* 0x000000c6083c723c */ /* 0x040ff0000008103c */
[C---:B------:R-:W-:Y:S08]  /*e9150*/  HMMA.1688.F32.TF32 R56, R8.reuse, R190, R56 ;  /* 0x000000be0838723c */ /* 0x040ff00000081038 */
[----:B------:R-:W-:Y:S01]  /*e9160*/  HMMA.1688.F32.TF32 R52, R8, R182, R52 ;  /* 0x000000b60834723c */ /* 0x000fe20000081034 */
[----:B------:R-:W-:-:S07]  /*e9170*/  IMAD.MOV.U32 R234, RZ, RZ, R183 ;  /* 0x000000ffffea7224 */ /* 0x000fce00078e00b7 */
[C---:B------:R-:W-:Y:S08]  /*e9180*/  HMMA.1688.F32.TF32 R48, R8.reuse, R174, R48 ;  /* 0x000000ae0830723c */ /* 0x040ff00000081030 */
[C---:B------:R-:W-:Y:S01]  /*e9190*/  HMMA.1688.F32.TF32 R44, R8.reuse, R166, R44 ;  /* 0x000000a6082c723c */ /* 0x040fe2000008102c */
[----:B------:R-:W-:Y:S04]  /*e91a0*/  LDS R4, [R2+0x28000] ;  /* 0x0280000002047984 */ /* 0x000fe80000000800 */
[----:B------:R-:W-:Y:S03]  /*e91b0*/  LDS R5, [R0+0x28000] ;  /* 0x0280000000057984 */ /* 0x000fe60000000800 */
[C---:B---3--:R-:W-:Y:S01]  /*e91c0*/  HMMA.1688.F32.TF32 R132, R8.reuse, R130, R132 ;  /* 0x000000820884723c */ /* 0x048fe20000081084 */
[----:B------:R-:W3:Y:S01]  /*e91d0*/  LDL.LU.64 R130, [R1+0x9038] ;  /* 0x0090380001827983 */ /* 0x000ee20000300a00 */
[----:B------:R-:W3:Y:S06]  /*e91e0*/  LDL.LU.64 R128, [R1+0x9030] ;  /* 0x0090300001807983 */ /* 0x000eec0000300a00 */
[C---:B---3--:R-:W-:Y:S01]  /*e91f0*/  HMMA.1688.F32.TF32 R128, R8.reuse, R126, R128 ;  /* 0x0000007e0880723c */ /* 0x048fe20000081080 */
[----:B------:R-:W3:Y:S01]  /*e9200*/  LDL.LU.64 R126, [R1+0x9028] ;  /* 0x00902800017e7983 */ /* 0x000ee20000300a00 */
[----:B------:R-:W3:Y:S02]  /*e9210*/  LDL.LU.64 R124, [R1+0x9020] ;  /* 0x00902000017c7983 */ /* 0x000ee40000300a00 */
[----:B------:R-:W2:Y:S02]  /*e9220*/  LDL.LU.64 R160, [R1+0x9018] ;  /* 0x0090180001a07983 */ /* 0x000ea40000300a00 */
[----:B------:R-:W-:Y:S01]  /*e9230*/  STL [R1+0x8cb0], R155 ;  /* 0x008cb09b01007387 */ /* 0x000fe20000100800 */
[----:B------:R1:W-:Y:S01]  /*e9240*/  STL [R1+0x8cac], R171 ;  /* 0x008cacab01007387 */ /* 0x0003e20000100800 */
[----:B---3--:R-:W-:Y:S07]  /*e9250*/  HMMA.1688.F32.TF32 R124, R8, R162, R124 ;  /* 0x000000a2087c723c */ /* 0x008fee000008107c */
[----:B------:R-:W-:Y:S01]  /*e9260*/  IMAD.MOV.U32 R162, RZ, RZ, R118 ;  /* 0x000000ffffa27224 */ /* 0x000fe200078e0076 */
[----:B------:R-:W-:-:S02]  /*e9270*/  MOV R163, R119 ;  /* 0x0000007700a37202 */ /* 0x000fc40000000f00 */
[----:B------:R-:W4:Y:S01]  /*e9280*/  LDL.LU.64 R118, [R1+0x9010] ;  /* 0x0090100001767983 */ /* 0x000f220000300a00 */
[----:B------:R-:W4:Y:S02]  /*e9290*/  LDL.LU.64 R116, [R1+0x9008] ;  /* 0x0090080001747983 */ /* 0x000f240000300a00 */
[----:B------:R-:W-:Y:S02]  /*e92a0*/  STL [R1+0x8cf8], R163 ;  /* 0x008cf8a301007387 */ /* 0x000fe40000100800 */
[----:B------:R3:W-:Y:S01]  /*e92b0*/  STL [R1+0x8cec], R162 ;  /* 0x008ceca201007387 */ /* 0x0007e20000100800 */
[----:B----4-:R-:W-:Y:S01]  /*e92c0*/  HMMA.1688.F32.TF32 R116, R8, R114, R116 ;  /* 0x000000720874723c */ /* 0x010fe20000081074 */
[----:B------:R-:W4:Y:S01]  /*e92d0*/  LDL.LU.64 R114, [R1+0x9000] ;  /* 0x0090000001727983 */ /* 0x000f220000300a00 */
[----:B------:R-:W4:Y:S01]  /*e92e0*/  LDL.LU.64 R112, [R1+0x8ff8] ;  /* 0x008ff80001707983 */ /* 0x000f220000300a00 */
[----:B-1----:R-:W-:-:S05]  /*e92f0*/  MOV R171, R203 ;  /* 0x000000cb00ab7202 */ /* 0x002fca0000000f00 */
[----:B----4-:R-:W-:Y:S01]  /*e9300*/  HMMA.1688.F32.TF32 R112, R8, R178, R112 ;  /* 0x000000b20870723c */ /* 0x010fe20000081070 */
[----:B------:R-:W4:Y:S01]  /*e9310*/  LDL.LU.64 R178, [R1+0x8ff0] ;  /* 0x008ff00001b27983 */ /* 0x000f220000300a00 */
[----:B------:R-:W2:Y:S02]  /*e9320*/  LDL.LU.64 R176, [R1+0x8fe8] ;  /* 0x008fe80001b07983 */ /* 0x000ea40000300a00 */
[----:B------:R-:W2:Y:S02]  /*e9330*/  LDL.LU.64 R184, [R1+0x8fe0] ;  /* 0x008fe00001b87983 */ /* 0x000ea40000300a00 */
[----:B------:R-:W-:Y:S01]  /*e9340*/  STL [R1+0x8d04], R154 ;  /* 0x008d049a01007387 */ /* 0x000fe20000100800 */
[----:B------:R1:W-:Y:S01]  /*e9350*/  STL [R1+0x8cfc], R146 ;  /* 0x008cfc9201007387 */ /* 0x0003e20000100800 */
[----:B------:R-:W2:Y:S02]  /*e9360*/  LDL.LU.64 R192, [R1+0x8fd8] ;  /* 0x008fd80001c07983 */ /* 0x000ea40000300a00 */
[----:B------:R-:W-:-:S02]  /*e9370*/  IMAD.MOV.U32 R155, RZ, RZ, R202 ;  /* 0x000000ffff9b7224 */ /* 0x000fc400078e00ca */
[----:B------:R-:W-:Y:S01]  /*e9380*/  STL [R1+0x8d0c], R170 ;  /* 0x008d0caa01007387 */ /* 0x000fe20000100800 */
[----:B------:R1:W-:Y:S01]  /*e9390*/  STL [R1+0x8d08], R147 ;  /* 0x008d089301007387 */ /* 0x0003e20000100800 */
[----:B------:R-:W2:Y:S02]  /*e93a0*/  LDL.LU.64 R200, [R1+0x8fd0] ;  /* 0x008fd00001c87983 */ /* 0x000ea40000300a00 */
[----:B------:R-:W-:Y:S02]  /*e93b0*/  STL [R1+0x8d14], R171 ;  /* 0x008d14ab01007387 */ /* 0x000fe40000100800 */
[----:B------:R-:W-:Y:S02]  /*e93c0*/  STL [R1+0x8d10], R155 ;  /* 0x008d109b01007387 */ /* 0x000fe40000100800 */
[----:B------:R-:W-:Y:S01]  /*e93d0*/  IMAD.MOV.U32 R187, RZ, RZ, R219 ;  /* 0x000000ffffbb7224 */ /* 0x000fe200078e00db */
[----:B------:R-:W2:Y:S01]  /*e93e0*/  LDL.LU.64 R208, [R1+0x8fc8] ;  /* 0x008fc80001d07983 */ /* 0x000ea20000300a00 */
[----:B------:R-:W-:-:S02]  /*e93f0*/  MOV R186, R218 ;  /* 0x000000da00ba7202 */ /* 0x000fc40000000f00 */
[----:B------:R-:W-:Y:S01]  /*e9400*/  MOV R195, R227 ;  /* 0x000000e300c37202 */ /* 0x000fe20000000f00 */
[----:B------:R-:W-:Y:S02]  /*e9410*/  IMAD.MOV.U32 R194, RZ, RZ, R226 ;  /* 0x000000ffffc27224 */ /* 0x000fe400078e00e2 */
[----:B------:R-:W-:Y:S02]  /*e9420*/  IMAD.MOV.U32 R203, RZ, RZ, R231 ;  /* 0x000000ffffcb7224 */ /* 0x000fe400078e00e7 */
[----:B------:R-:W-:Y:S01]  /*e9430*/  IMAD.MOV.U32 R202, RZ, RZ, R230 ;  /* 0x000000ffffca7224 */ /* 0x000fe200078e00e6 */
[----:B------:R-:W-:Y:S01]  /*e9440*/  MOV R219, R215 ;  /* 0x000000d700db7202 */ /* 0x000fe20000000f00 */
[----:B------:R-:W-:Y:S02]  /*e9450*/  IMAD.MOV.U32 R218, RZ, RZ, R214 ;  /* 0x000000ffffda7224 */ /* 0x000fe400078e00d6 */
[----:B------:R-:W-:Y:S02]  /*e9460*/  IMAD.MOV.U32 R227, RZ, RZ, R207 ;  /* 0x000000ffffe37224 */ /* 0x000fe400078e00cf */
[----:B------:R-:W-:-:S02]  /*e9470*/  IMAD.MOV.U32 R226, RZ, RZ, R206 ;  /* 0x000000ffffe27224 */ /* 0x000fc400078e00ce */
[----:B---3--:R-:W-:Y:S02]  /*e9480*/  IMAD.MOV.U32 R162, RZ, RZ, R199 ;  /* 0x000000ffffa27224 */ /* 0x008fe400078e00c7 */
[----:B-1----:R-:W-:Y:S01]  /*e9490*/  IMAD.MOV.U32 R146, RZ, RZ, R190 ;  /* 0x000000ffff927224 */ /* 0x002fe200078e00be */
[----:B------:R-:W-:Y:S01]  /*e94a0*/  MOV R163, R191 ;  /* 0x000000bf00a37202 */ /* 0x000fe20000000f00 */
[----:B------:R-:W-:Y:S02]  /*e94b0*/  IMAD.MOV.U32 R154, RZ, RZ, R182 ;  /* 0x000000ffff9a7224 */ /* 0x000fe400078e00b6 */
[----:B------:R-:W-:Y:S01]  /*e94c0*/  IMAD.MOV.U32 R147, RZ, RZ, R175 ;  /* 0x000000ffff937224 */ /* 0x000fe200078e00af */
[----:B------:R-:W-:Y:S01]  /*e94d0*/  MOV R170, R174 ;  /* 0x000000ae00aa7202 */ /* 0x000fe20000000f00 */
[----:B----4-:R-:W-:Y:S07]  /*e94e0*/  HMMA.1688.F32.TF32 R108, R8, R178, R108 ;  /* 0x000000b2086c723c */ /* 0x010fee000008106c */
[----:B------:R-:W-:-:S02]  /*e94f0*/  IMAD.MOV.U32 R179, RZ, RZ, R211 ;  /* 0x000000ffffb37224 */ /* 0x000fc400078e00d3 */
[----:B------:R-:W-:-:S03]  /*e9500*/  IMAD.MOV.U32 R178, RZ, RZ, R210 ;  /* 0x000000ffffb27224 */ /* 0x000fc600078e00d2 */
[----:B------:R-:W-:Y:S02]  /*e9510*/  STL [R1+0x8d1c], R179 ;  /* 0x008d1cb301007387 */ /* 0x000fe40000100800 */
[----:B------:R-:W-:Y:S02]  /*e9520*/  STL [R1+0x8d18], R178 ;  /* 0x008d18b201007387 */ /* 0x000fe40000100800 */
[----:B------:R-:W3:Y:S02]  /*e9530*/  LDL.LU.64 R216, [R1+0x8fc0] ;  /* 0x008fc00001d87983 */ /* 0x000ee40000300a00 */
[----:B------:R-:W-:Y:S01]  /*e9540*/  STL [R1+0x8d24], R187 ;  /* 0x008d24bb01007387 */ /* 0x000fe20000100800 */
[----:B------:R-:W-:Y:S01]  /*e9550*/  STL [R1+0x8d20], R186 ;  /* 0x008d20ba01007387 */ /* 0x000fe20000100800 */
[----:B------:R-:W4:Y:S02]  /*e9560*/  LDL.LU.64 R224, [R1+0x8fb8] ;  /* 0x008fb80001e07983 */ /* 0x000f240000300a00 */
[----:B------:R-:W-:Y:S02]  /*e9570*/  STL [R1+0x8d2c], R195 ;  /* 0x008d2cc301007387 */ /* 0x000fe40000100800 */
[----:B------:R-:W-:Y:S01]  /*e9580*/  STL [R1+0x8d28], R194 ;  /* 0x008d28c201007387 */ /* 0x000fe20000100800 */
[----:B------:R-:W3:Y:S01]  /*e9590*/  LDL.LU.64 R230, [R1+0x8fb0] ;  /* 0x008fb00001e67983 */ /* 0x000ee20000300a00 */
[----:B------:R-:W3:Y:S02]  /*e95a0*/  LDL.LU.64 R228, [R1+0x8fa8] ;  /* 0x008fa80001e47983 */ /* 0x000ee40000300a00 */
[----:B------:R-:W-:-:S02]  /*e95b0*/  IMAD.MOV.U32 R211, RZ, RZ, R223 ;  /* 0x000000ffffd37224 */ /* 0x000fc400078e00df */
[----:B------:R-:W-:Y:S01]  /*e95c0*/  STL [R1+0x8d34], R203 ;  /* 0x008d34cb01007387 */ /* 0x000fe20000100800 */
[----:B------:R-:W-:Y:S01]  /*e95d0*/  MOV R210, R222 ;  /* 0x000000de00d27202 */ /* 0x000fe20000000f00 */
[----:B------:R-:W-:Y:S01]  /*e95e0*/  STL [R1+0x8d30], R202 ;  /* 0x008d30ca01007387 */ /* 0x000fe20000100800 */
[----:B------:R-:W3:Y:S02]  /*e95f0*/  LDL.LU.64 R222, [R1+0x8fa0] ;  /* 0x008fa00001de7983 */ /* 0x000ee40000300a00 */
[----:B------:R-:W3:Y:S02]  /*e9600*/  LDL.LU.64 R220, [R1+0x8f98] ;  /* 0x008f980001dc7983 */ /* 0x000ee40000300a00 */
[----:B------:R-:W-:Y:S01]  /*e9610*/  STL [R1+0x8d3c], R211 ;  /* 0x008d3cd301007387 */ /* 0x000fe20000100800 */
        /* <DEDUP_REMOVED lines=15> */
[----:B------:R-:W3:Y:S01]  /*e9710*/  LDL.LU.64 R182, [R1+0x8f50] ;  /* 0x008f500001b67983 */ /* 0x000ee20000300a00 */
[----:B------:R-:W3:Y:S01]  /*e9720*/  LDL.LU.64 R180, [R1+0x8f48] ;  /* 0x008f480001b47983 */ /* 0x000ee20000300a00 */
[----:B------:R-:W3:Y:S02]  /*e9730*/  LDL.LU.64 R174, [R1+0x8f40] ;  /* 0x008f400001ae7983 */ /* 0x000ee40000300a00 */
[----:B------:R-:W3:Y:S02]  /*e9740*/  LDL.LU.64 R172, [R1+0x8f38] ;  /* 0x008f380001ac7983 */ /* 0x000ee40000300a00 */
[----:B------:R1:W-:Y:S01]  /*e9750*/  STL.64 [R1+0x8e10], R146 ;  /* 0x008e109201007387 */ /* 0x0003e20000100a00 */
[----:B------:R2:W-:Y:S04]  /*e9760*/  STL.64 [R1+0x8e08], R144 ;  /* 0x008e089001007387 */ /* 0x0005e80000100a00 */
[----:B-1----:R-:W3:Y:S01]  /*e9770*/  LDL.64 R146, [R1+0x368] ;  /* 0x0003680001927983 */ /* 0x002ee20000100a00 */
[----:B------:R-:W-:Y:S01]  /*e9780*/  MOV R155, R167 ;  /* 0x000000a7009b7202 */ /* 0x000fe20000000f00 */
[----:B------:R-:W-:-:S02]  /*e9790*/  IMAD.MOV.U32 R171, RZ, RZ, R166 ;  /* 0x000000ffffab7224 */ /* 0x000fc400078e00a6 */
[----:B------:R-:W4:Y:S01]  /*e97a0*/  LDL.LU.64 R166, [R1+0x8f30] ;  /* 0x008f300001a67983 */ /* 0x000f220000300a00 */
[----:B------:R-:W4:Y:S02]  /*e97b0*/  LDL.LU.64 R164, [R1+0x8f28] ;  /* 0x008f280001a47983 */ /* 0x000f240000300a00 */
[----:B------:R-:W-:Y:S02]  /*e97c0*/  STL.64 [R1+0x8e30], R154 ;  /* 0x008e309a01007387 */ /* 0x000fe40000100a00 */
[----:B------:R-:W-:Y:S01]  /*e97d0*/  STL.64 [R1+0x8e28], R152 ;  /* 0x008e289801007387 */ /* 0x000fe20000100a00 */
[----:B------:R-:W-:Y:S01]  /*e97e0*/  MOV R187, R238 ;  /* 0x000000ee00bb7202 */ /* 0x000fe20000000f00 */
[----:B------:R-:W-:Y:S01]  /*e97f0*/  IMAD.MOV.U32 R186, RZ, RZ, R239 ;  /* 0x000000ffffba7224 */ /* 0x000fe200078e00ef */
[----:B------:R-:W-:Y:S01]  /*e9800*/  STL.64 [R1+0x8e20], R170 ;  /* 0x008e20aa01007387 */ /* 0x000fe20000100a00 */
[----:B------:R1:W-:Y:S02]  /*e9810*/  STL.64 [R1+0x8e18], R168 ;  /* 0x008e18a801007387 */ /* 0x0003e40000100a00 */
        /* <DEDUP_REMOVED lines=8> */
[----:B--2---:R-:W-:Y:S01]  /*e98a0*/  HMMA.1688.F32.TF32 R104, R8, R6, R104 ;  /* 0x000000060868723c */ /* 0x004fe20000081068 */
[----:B------:R-:W-:Y:S04]  /*e98b0*/  LDS R6, [R2+0x2a000] ;  /* 0x02a0000002067984 */ /* 0x000fe80000000800 */
[----:B------:R-:W2:Y:S01]  /*e98c0*/  LDS R7, [R0+0x2a000] ;  /* 0x02a0000000077984 */ /* 0x000ea20000000800 */
[----:B---3--:R-:W-:-:S02]  /*e98d0*/  IMAD.MOV.U32 R179, RZ, RZ, R146 ;  /* 0x000000ffffb37224 */ /* 0x008fc400078e0092 */
[----:B------:R-:W-:-:S05]  /*e98e0*/  IMAD.MOV.U32 R178, RZ, RZ, R147 ;  /* 0x000000ffffb27224 */ /* 0x000fca00078e0093 */
[----:B------:R-:W-:Y:S01]  /*e98f0*/  STL.64 [R1+0x8e40], R178 ;  /* 0x008e40b201007387 */ /* 0x000fe20000100a00 */
[----:B------:R-:W-:Y:S02]  /*e9900*/  STL.64 [R1+0x8e38], R176 ;  /* 0x008e38b001007387 */ /* 0x000fe40000100a00 */
[----:B------:R-:W-:Y:S02]  /*e9910*/  STL.64 [R1+0x8e50], R186 ;  /* 0x008e50ba01007387 */ /* 0x000fe40000100a00 */
[----:B------:R3:W-:Y:S01]  /*e9920*/  STL.64 [R1+0x8e48], R184 ;  /* 0x008e48b801007387 */ /* 0x0007e20000100a00 */
[----:B------:R-:W-:Y:S01]  /*e9930*/  STL.64 [R1+0x8e60], R194 ;  /* 0x008e60c201007387 */ /* 0x000fe20000100a00 */
[----:B------:R1:W-:Y:S02]  /*e9940*/  STL.64 [R1+0x8e58], R192 ;  /* 0x008e58c001007387 */ /* 0x0003e40000100a00 */
[----:B------:R-:W-:Y:S02]  /*e9950*/  STL.64 [R1+0x8e70], R202 ;  /* 0x008e70ca01007387 */ /* 0x000fe40000100a00 */
[----:B------:R1:W-:Y:S01]  /*e9960*/  STL.64 [R1+0x8e68], R200 ;  /* 0x008e68c801007387 */ /* 0x0003e20000100a00 */
[----:B------:R-:W-:Y:S01]  /*e9970*/  STL.64 [R1+0x8e80], R210 ;  /* 0x008e80d201007387 */ /* 0x000fe20000100a00 */
[----:B------:R-:W-:Y:S02]  /*e9980*/  STL.64 [R1+0x8e78], R208 ;  /* 0x008e78d001007387 */ /* 0x000fe40000100a00 */
[----:B------:R-:W-:Y:S02]  /*e9990*/  STL.64 [R1+0x8e90], R218 ;  /* 0x008e90da01007387 */ /* 0x000fe40000100a00 */
[----:B------:R1:W-:Y:S01]  /*e99a0*/  STL.64 [R1+0x8e88], R216 ;  /* 0x008e88d801007387 */ /* 0x0003e20000100a00 */
[----:B------:R-:W2:Y:S04]  /*e99b0*/  LDL R148, [R1+0x400] ;  /* 0x0004000001947983 */ /* 0x000ea80000100800 */
[----:B------:R-:W2:Y:S04]  /*e99c0*/  LDL R149, [R1+0x404] ;  /* 0x0004040001957983 */ /* 0x000ea80000100800 */
[----:B------:R-:W2:Y:S04]  /*e99d0*/  LDL R156, [R1+0x3f0] ;  /* 0x0003f000019c7983 */ /* 0x000ea80000100800 */
[----:B------:R-:W2:Y:S01]  /*e99e0*/  LDL R157, [R1+0x3f4] ;  /* 0x0003f400019d7983 */ /* 0x000ea20000100800 */
[----:B------:R-:W-:-:S02]  /*e99f0*/  IMAD.MOV.U32 R227, RZ, RZ, R158 ;  /* 0x000000ffffe37224 */ /* 0x000fc400078e009e */
[----:B------:R-:W-:Y:S01]  /*e9a00*/  IMAD.MOV.U32 R226, RZ, RZ, R159 ;  /* 0x000000ffffe27224 */ /* 0x000fe200078e009f */
[C---:B------:R-:W-:Y:S08]  /*e9a10*/  HMMA.1688.F32.TF32 R40, R8.reuse, R146, R40 ;  /* 0x000000920828723c */ /* 0x040ff00000081028 */
[C---:B------:R-:W-:Y:S08]  /*e9a20*/  HMMA.1688.F32.TF32 R36, R8.reuse, R238, R36 ;  /* 0x000000ee0824723c */ /* 0x040ff00000081024 */
[C---:B------:R-:W-:Y:S08]  /*e9a30*/  HMMA.1688.F32.TF32 R32, R8.reuse, R246, R32 ;  /* 0x000000f60820723c */ /* 0x040ff00000081020 */
[C---:B------:R-:W-:Y:S08]  /*e9a40*/  HMMA.1688.F32.TF32 R28, R8.reuse, R242, R28 ;  /* 0x000000f2081c723c */ /* 0x040ff0000008101c */
[C---:B------:R-:W-:Y:S01]  /*e9a50*/  HMMA.1688.F32.TF32 R24, R8.reuse, R250, R24 ;  /* 0x000000fa0818723c */ /* 0x040fe20000081018 */
[----:B------:R-:W-:Y:S01]  /*e9a60*/  IMAD.MOV.U32 R235, RZ, RZ, R143 ;  /* 0x000000ffffeb7224 */ /* 0x000fe200078e008f */
[----:B------:R-:W2:Y:S04]  /*e9a70*/  LDL R240, [R1+0x130] ;  /* 0x0001300001f07983 */ /* 0x000ea80000100800 */
[----:B------:R-:W2:Y:S04]  /*e9a80*/  LDL R241, [R1+0x134] ;  /* 0x0001340001f17983 */ /* 0x000ea80000100800 */
[----:B------:R-:W2:Y:S04]  /*e9a90*/  LDL R242, [R1+0x138] ;  /* 0x0001380001f27983 */ /* 0x000ea80000100800 */
[----:B------:R-:W2:Y:S04]  /*e9aa0*/  LDL R243, [R1+0x13c] ;  /* 0x00013c0001f37983 */ /* 0x000ea80000100800 */
[----:B------:R-:W2:Y:S04]  /*e9ab0*/  LDL R144, [R1+0x150] ;  /* 0x0001500001907983 */ /* 0x000ea80000100800 */
[----:B------:R-:W2:Y:S04]  /*e9ac0*/  LDL R145, [R1+0x154] ;  /* 0x0001540001917983 */ /* 0x000ea80000100800 */
[----:B------:R-:W2:Y:S04]  /*e9ad0*/  LDL R146, [R1+0x158] ;  /* 0x0001580001927983 */ /* 0x000ea80000100800 */
[----:B------:R-:W2:Y:S04]  /*e9ae0*/  LDL R147, [R1+0x15c] ;  /* 0x00015c0001937983 */ /* 0x000ea80000100800 */
[----:B-1----:R-:W2:Y:S04]  /*e9af0*/  LDL R168, [R1+0x170] ;  /* 0x0001700001a87983 */ /* 0x002ea80000100800 */
[----:B------:R-:W2:Y:S04]  /*e9b00*/  LDL R169, [R1+0x174] ;  /* 0x0001740001a97983 */ /* 0x000ea80000100800 */
[----:B------:R-:W2:Y:S04]  /*e9b10*/  LDL R170, [R1+0x178] ;  /* 0x0001780001aa7983 */ /* 0x000ea80000100800 */
[----:B------:R-:W2:Y:S04]  /*e9b20*/  LDL R171, [R1+0x17c] ;  /* 0x00017c0001ab7983 */ /* 0x000ea80000100800 */
[----:B---3--:R-:W3:Y:S04]  /*e9b30*/  LDL R184, [R1+0x190] ;  /* 0x0001900001b87983 */ /* 0x008ee80000100800 */
        /* <DEDUP_REMOVED lines=32> */
[----:B------:R-:W3:Y:S01]  /*e9d40*/  LDL.64 R250, [R1+0x128] ;  /* 0x0001280001fa7983 */ /* 0x000ee20000100a00 */
[----:B------:R1:W-:Y:S02]  /*e9d50*/  STL.64 [R1+0x8ea0], R226 ;  /* 0x008ea0e201007387 */ /* 0x0003e40000100a00 */
[----:B----4-:R4:W-:Y:S01]  /*e9d60*/  STL.64 [R1+0x8e98], R224 ;  /* 0x008e98e001007387 */ /* 0x0109e20000100a00 */
[----:B------:R-:W-:Y:S01]  /*e9d70*/  MOV R162, R142 ;  /* 0x0000008e00a27202 */ /* 0x000fe20000000f00 */
[----:B------:R-:W3:Y:S04]  /*e9d80*/  LDL R140, [R1+0x440] ;  /* 0x00044000018c7983 */ /* 0x000ee80000100800 */
[----:B------:R-:W3:Y:S01]  /*e9d90*/  LDL R141, [R1+0x444] ;  /* 0x00044400018d7983 */ /* 0x000ee20000100800 */
[C---:B------:R-:W-:Y:S03]  /*e9da0*/  HMMA.1688.F32.TF32 R16, R8.reuse, R158, R16 ;  /* 0x0000009e0810723c */ /* 0x040fe60000081010 */
[----:B-1----:R-:W3:Y:S04]  /*e9db0*/  LDL R226, [R1+0x3e8] ;  /* 0x0003e80001e27983 */ /* 0x002ee80000100800 */
[----:B----4-:R-:W4:Y:S04]  /*e9dc0*/  LDL R224, [R1+0x3e0] ;  /* 0x0003e00001e07983 */ /* 0x010f280000100800 */
[----:B------:R-:W4:Y:S04]  /*e9dd0*/  LDL R225, [R1+0x3e4] ;  /* 0x0003e40001e17983 */ /* 0x000f280000100800 */
[----:B------:R-:W4:Y:S01]  /*e9de0*/  LDL R227, [R1+0x3ec] ;  /* 0x0003ec0001e37983 */ /* 0x000f220000100800 */
[----:B------:R1:W-:Y:S02]  /*e9df0*/  STL.64 [R1+0x8ec8], R234 ;  /* 0x008ec8ea01007387 */ /* 0x0003e40000100a00 */
[----:B------:R1:W-:Y:S01]  /*e9e00*/  STL.64 [R1+0x8ec0], R232 ;  /* 0x008ec0e801007387 */ /* 0x0003e20000100a00 */
[----:B------:R-:W-:Y:S01]  /*e9e10*/  HMMA.1688.F32.TF32 R20, R8, R150, R20 ;  /* 0x000000960814723c */ /* 0x000fe20000081014 */
[----:B-1----:R-:W4:Y:S04]  /*e9e20*/  LDL R234, [R1+0x428] ;  /* 0x0004280001ea7983 */ /* 0x002f280000100800 */
[----:B------:R-:W4:Y:S04]  /*e9e30*/  LDL R232, [R1+0x420] ;  /* 0x0004200001e87983 */ /* 0x000f280000100800 */
[----:B------:R-:W4:Y:S04]  /*e9e40*/  LDL R233, [R1+0x424] ;  /* 0x0004240001e97983 */ /* 0x000f280000100800 */
[----:B------:R-:W4:Y:S01]  /*e9e50*/  LDL R235, [R1+0x42c] ;  /* 0x00042c0001eb7983 */ /* 0x000f220000100800 */
[----:B------:R1:W-:Y:S02]  /*e9e60*/  STL.64 [R1+0x8eb0], R162 ;  /* 0x008eb0a201007387 */ /* 0x0003e40000100a00 */
[----:B------:R1:W-:Y:S02]  /*e9e70*/  STL.64 [R1+0x8ea8], R160 ;  /* 0x008ea8a001007387 */ /* 0x0003e40000100a00 */
[----:B-1----:R-:W4:Y:S04]  /*e9e80*/  LDL R162, [R1+0x458] ;  /* 0x0004580001a27983 */ /* 0x002f280000100800 */
[----:B------:R-:W4:Y:S04]  /*e9e90*/  LDL R160, [R1+0x450] ;  /* 0x0004500001a07983 */ /* 0x000f280000100800 */
[----:B------:R-:W4:Y:S04]  /*e9ea0*/  LDL R161, [R1+0x454] ;  /* 0x0004540001a17983 */ /* 0x000f280000100800 */
[----:B------:R-:W4:Y:S01]  /*e9eb0*/  LDL R163, [R1+0x45c] ;  /* 0x00045c0001a37983 */ /* 0x000f220000100800 */
[----:B------:R-:W4:Y:S01]  /*e9ec0*/  LDL.LU.64 R158, [R1+0x8f20] ;  /* 0x008f2000019e7983 */ /* 0x000f220000300a00 */
[C---:B--2---:R-:W-:Y:S08]  /*e9ed0*/  HMMA.1688.F32.TF32 R132, R4.reuse, R148, R132 ;  /* 0x000000940484723c */ /* 0x044ff00000081084 */
[----:B------:R-:W-:Y:S01]  /*e9ee0*/  HMMA.1688.F32.TF32 R136, R4, R156, R136 ;  /* 0x0000009c0488723c */ /* 0x000fe20000081088 */
[----:B------:R-:W2:Y:S01]  /*e9ef0*/  LDL.LU.64 R156, [R1+0x8f18] ;  /* 0x008f1800019c7983 */ /* 0x000ea20000300a00 */
[----:B------:R-:W2:Y:S02]  /*e9f00*/  LDL.LU.64 R150, [R1+0x8f10] ;  /* 0x008f100001967983 */ /* 0x000ea40000300a00 */
[----:B------:R-:W2:Y:S11]  /*e9f10*/  LDL.LU.64 R148, [R1+0x8f08] ;  /* 0x008f080001947983 */ /* 0x000eb60000300a00 */
[----:B------:R1:W-:Y:S01]  /*e9f20*/  STL.64 [R1+0x8ef0], R134 ;  /* 0x008ef08601007387 */ /* 0x0003e20000100a00 */
[----:B------:R1:W-:Y:S01]  /*e9f30*/  STL.64 [R1+0x8ee8], R132 ;  /* 0x008ee88401007387 */ /* 0x0003e20000100a00 */
[----:B------:R-:W-:Y:S01]  /*e9f40*/  HMMA.1688.F32.TF32 R12, R8, R142, R12 ;  /* 0x0000008e080c723c */ /* 0x000fe2000008100c */
[----:B------:R-:W-:Y:S01]  /*e9f50*/  LDS R8, [R2+0x2c000] ;  /* 0x02c0000002087984 */ /* 0x000fe20000000800 */
[----:B------:R-:W-:Y:S04]  /*e9f60*/  LDS R10, [R2+0x2e000] ;  /* 0x02e00000020a7984 */ /* 0x000fe80000000800 */
[----:B------:R-:W-:Y:S04]  /*e9f70*/  LDS R9, [R0+0x2c000] ;  /* 0x02c0000000097984 */ /* 0x000fe80000000800 */
[----:B------:R-:W2:Y:S04]  /*e9f80*/  LDS R11, [R0+0x2e000] ;  /* 0x02e00000000b7984 */ /* 0x000ea80000000800 */
[----:B-1----:R-:W2:Y:S04]  /*e9f90*/  LDL R134, [R1+0x3f8] ;  /* 0x0003f80001867983 */ /* 0x002ea80000100800 */
[----:B------:R-:W2:Y:S04]  /*e9fa0*/  LDL R132, [R1+0x410] ;  /* 0x0004100001847983 */ /* 0x000ea80000100800 */
[----:B------:R-:W2:Y:S04]  /*e9fb0*/  LDL R133, [R1+0x414] ;  /* 0x0004140001857983 */ /* 0x000ea80000100800 */
[----:B------:R-:W4:Y:S01]  /*e9fc0*/  LDL R135, [R1+0x3fc] ;  /* 0x0003fc0001877983 */ /* 0x000f220000100800 */
[C---:B---3--:R-:W-:Y:S08]  /*e9fd0*/  HMMA.1688.F32.TF32 R116, R4.reuse, R140, R116 ;  /* 0x0000008c0474723c */ /* 0x048ff00000081074 */
[C---:B--2---:R-:W-:Y:S11]  /*e9fe0*/  HMMA.1688.F32.TF32 R128, R4.reuse, R132, R128 ;  /* 0x000000840480723c */ /* 0x044ff60000081080 */
[----:B------:R-:W-:Y:S11]  /*e9ff0*/  @!UPT UIADD3 URZ, URZ, URZ, URZ ;  /* 0x0000003f3f3ff290 */ /* 0x000ff6000fffe03f */
[----:B------:R-:W-:Y:S01]  /*ea000*/  @!UPT UIADD3 URZ, URZ, URZ, URZ ;  /* 0x0000003f3f3ff290 */ /* 0x000fe2000fffe03f */
[----:B------:R1:W-:Y:S01]  /*ea010*/  STL.64 [R1+0x8ee0], R130 ;  /* 0x008ee08201007387 */ /* 0x0003e20000100a00 */
[----:B------:R-:W-:Y:S03]  /*ea020*/  STL.64 [R1+0x8ed8], R128 ;  /* 0x008ed88001007387 */ /* 0x000fe60000100a00 */
[----:B-1----:R-:W2:Y:S01]  /*ea030*/  LDL.64 R130, [R1+0x408] ;  /* 0x0004080001827983 */ /* 0x002ea20000100a00 */
[----:B----4-:R1:W-:Y:S03]  /*ea040*/  STL.64 [R1+0x8ed0], R234 ;  /* 0x008ed0ea01007387 */ /* 0x0103e60000100a00 */
[----:B-1----:R-:W3:Y:S01]  /*ea050*/  LDL.64 R234, [R1+0x418] ;  /* 0x0004180001ea7983 */ /* 0x002ee20000100a00 */
[----:B------:R-:W4:Y:S02]  /*ea060*/  LDL.LU.64 R142, [R1+0x8f00] ;  /* 0x008f0000018e7983 */ /* 0x000f240000300a00 */
[----:B------:R-:W2:Y:S02]  /*ea070*/  LDL.LU.64 R140, [R1+0x8ef8] ;  /* 0x008ef800018c7983 */ /* 0x000ea40000300a00 */
[----:B------:R1:W-:Y:S01]  /*ea080*/  STL [R1+0x8b44], R220 ;  /* 0x008b44dc01007387 */ /* 0x0003e20000100800 */
[----:B------:R1:W-:Y:S01]  /*ea090*/  STL [R1+0x8b40], R221 ;  /* 0x008b40dd01007387 */ /* 0x0003e20000100800 */
[----:B------:R3:W-:Y:S02]  /*ea0a0*/  STL [R1+0x8b4c], R212 ;  /* 0x008b4cd401007387 */ /* 0x0007e40000100800 */
[----:B------:R1:W-:Y:S02]  /*ea0b0*/  STL [R1+0x8b48], R213 ;  /* 0x008b48d501007387 */ /* 0x0003e40000100800 */
[----:B------:R-:W-:Y:S01]  /*ea0c0*/  STL [R1+0x8be4], R204 ;  /* 0x008be4cc01007387 */ /* 0x000fe20000100800 */
        /* <DEDUP_REMOVED lines=24> */
[C---:B------:R-:W-:Y:S08]  /*ea250*/  HMMA.1688.F32.TF32 R28, R4.reuse, R172, R28 ;  /* 0x000000ac041c723c */ /* 0x040ff0000008101c */
[C---:B------:R-:W-:Y:S08]  /*ea260*/  HMMA.1688.F32.TF32 R24, R4.reuse, R164, R24 ;  /* 0x000000a40418723c */ /* 0x040ff00000081018 */
[C---:B------:R-:W-:Y:S08]  /*ea270*/  HMMA.1688.F32.TF32 R20, R4.reuse, R156, R20 ;  /* 0x0000009c0414723c */ /* 0x040ff00000081014 */
[----:B------:R-:W-:Y:S08]  /*ea280*/  HMMA.1688.F32.TF32 R16, R4, R148, R16 ;  /* 0x000000940410723c */ /* 0x000ff00000081010 */
[----:B------:R-:W-:Y:S08]  /*ea290*/  HMMA.1688.F32.TF32 R136, R8, R134, R136 ;  /* 0x000000860888723c */ /* 0x000ff00000081088 */
[----:B--2---:R-:W-:Y:S01]  /*ea2a0*/  HMMA.1688.F32.TF32 R12, R4, R140, R12 ;  /* 0x0000008c040c723c */ /* 0x004fe2000008100c */
[----:B------:R-:W2:Y:S04]  /*ea2b0*/  LDL R6, [R1+0x448] ;  /* 0x0004480001067983 */ /* 0x000ea80000100800 */
[----:B------:R-:W2:Y:S01]  /*ea2c0*/  LDL R7, [R1+0x44c] ;  /* 0x00044c0001077983 */ /* 0x000ea20000100800 */
[----:B------:R-:W2:Y:S02]  /*ea2d0*/  LDL.LU.64 R134, [R1+0x8ef0] ;  /* 0x008ef00001867983 */ /* 0x000ea40000300a00 */
[----:B------:R-:W2:Y:S02]  /*ea2e0*/  LDL.LU.64 R132, [R1+0x8ee8] ;  /* 0x008ee80001847983 */ /* 0x000ea40000300a00 */
[----:B-1----:R-:W-:Y:S01]  /*ea2f0*/  IMAD.MOV.U32 R220, RZ, RZ, R130 ;  /* 0x000000ffffdc7224 */ /* 0x002fe200078e0082 */
[----:B------:R-:W-:Y:S01]  /*ea300*/  MOV R221, R131 ;  /* 0x0000008300dd7202 */ /* 0x000fe20000000f00 */
[----:B---3--:R-:W-:-:S02]  /*ea310*/  IMAD.MOV.U32 R212, RZ, RZ, R234 ;  /* 0x000000ffffd47224 */ /* 0x008fc400078e00ea */
[----:B------:R-:W-:Y:S01]  /*ea320*/  IMAD.MOV.U32 R213, RZ, RZ, R235 ;  /* 0x000000ffffd57224 */ /* 0x000fe200078e00eb */
[----:B------:R-:W-:Y:S04]  /*ea330*/  LDS R4, [R2+0x30000] ;  /* 0x0300000002047984 */ /* 0x000fe80000000800 */
[----:B------:R-:W-:Y:S01]  /*ea340*/  LDS R5, [R0+0x30000] ;  /* 0x0300000000057984 */ /* 0x000fe20000000800 */
[C---:B--2---:R-:W-:Y:S03]  /*ea350*/  HMMA.1688.F32.TF32 R132, R8.reuse, R130, R132 ;  /* 0x000000820884723c */ /* 0x044fe60000081084 */
[----:B------:R-:W2:Y:S01]  /*ea360*/  LDL.LU.64 R130, [R1+0x8ee0] ;  /* 0x008ee00001827983 */ /* 0x000ea20000300a00 */
[----:B------:R-:W2:Y:S04]  /*ea370*/  LDL.LU.64 R128, [R1+0x8ed8] ;  /* 0x008ed80001807983 */ /* 0x000ea80000300a00 */
[----:B--2---:R-:W-:Y:S01]  /*ea380*/  HMMA.1688.F32.TF32 R128, R8, R234, R128 ;  /* 0x000000ea0880723c */ /* 0x004fe20000081080 */
[----:B------:R-:W2:Y:S01]  /*ea390*/  LDL.LU.64 R234, [R1+0x8ed0] ;  /* 0x008ed00001ea7983 */ /* 0x000ea20000300a00 */
[----:B------:R1:W-:Y:S02]  /*ea3a0*/  STL [R1+0x8bec], R213 ;  /* 0x008becd501007387 */ /* 0x0003e40000100800 */
[----:B------:R3:W-:Y:S01]  /*ea3b0*/  STL [R1+0x8be8], R212 ;  /* 0x008be8d401007387 */ /* 0x0007e20000100800 */
[----:B-1----:R-:W-:Y:S01]  /*ea3c0*/  MOV R213, R154 ;  /* 0x0000009a00d57202 */ /* 0x002fe20000000f00 */
[----:B---3--:R-:W-:-:S02]  /*ea3d0*/  IMAD.MOV.U32 R212, RZ, RZ, R155 ;  /* 0x000000ffffd47224 */ /* 0x008fc400078e009b */
[C---:B------:R-:W-:Y:S01]  /*ea3e0*/  HMMA.1688.F32.TF32 R116, R8.reuse, R6, R116 ;  /* 0x000000060874723c */ /* 0x040fe20000081074 */
[----:B------:R-:W-:Y:S04]  /*ea3f0*/  LDS R6, [R2+0x32000] ;  /* 0x0320000002067984 */ /* 0x000fe80000000800 */
[----:B------:R-:W1:Y:S03]  /*ea400*/  LDS R7, [R0+0x32000] ;  /* 0x0320000000077984 */ /* 0x000e660000000800 */
[C---:B------:R-:W-:Y:S08]  /*ea410*/  HMMA.1688.F32.TF32 R72, R8.reuse, R146, R72 ;  /* 0x000000920848723c */ /* 0x040ff00000081048 */
[C---:B------:R-:W-:Y:S08]  /*ea420*/  HMMA.1688.F32.TF32 R68, R8.reuse, R238, R68 ;  /* 0x000000ee0844723c */ /* 0x040ff00000081044 */
[C---:B------:R-:W-:Y:S08]  /*ea430*/  HMMA.1688.F32.TF32 R64, R8.reuse, R242, R64 ;  /* 0x000000f20840723c */ /* 0x040ff00000081040 */
[----:B------:R-:W-:Y:S01]  /*ea440*/  HMMA.1688.F32.TF32 R60, R8, R250, R60 ;  /* 0x000000fa083c723c */ /* 0x000fe2000008103c */
[----:B------:R-:W-:-:S02]  /*ea450*/  IMAD.MOV.U32 R204, RZ, RZ, R250 ;  /* 0x000000ffffcc7224 */ /* 0x000fc400078e00fa */
[----:B------:R-:W-:-:S05]  /*ea460*/  IMAD.MOV.U32 R205, RZ, RZ, R251 ;  /* 0x000000ffffcd7224 */ /* 0x000fca00078e00fb */
[----:B--2---:R-:W-:Y:S01]  /*ea470*/  HMMA.1688.F32.TF32 R124, R8, R234, R124 ;  /* 0x000000ea087c723c */ /* 0x004fe2000008107c */
[----:B------:R-:W2:Y:S01]  /*ea480*/  LDL.LU.64 R234, [R1+0x8ec8] ;  /* 0x008ec80001ea7983 */ /* 0x000ea20000300a00 */
[----:B------:R-:W3:Y:S02]  /*ea490*/  LDL.LU.64 R232, [R1+0x8ec0] ;  /* 0x008ec00001e87983 */ /* 0x000ee40000300a00 */
[----:B------:R-:W2:Y:S02]  /*ea4a0*/  LDL.LU R245, [R1+0x8eb8] ;  /* 0x008eb80001f57983 */ /* 0x000ea40000300800 */
[----:B------:R1:W-:Y:S01]  /*ea4b0*/  STL [R1+0x8bf4], R212 ;  /* 0x008bf4d401007387 */ /* 0x0003e20000100800 */
[----:B------:R1:W-:Y:S01]  /*ea4c0*/  STL [R1+0x8bf0], R213 ;  /* 0x008bf0d501007387 */ /* 0x0003e20000100800 */
[----:B------:R-:W2:Y:S02]  /*ea4d0*/  LDL R192, [R1+0x1120] ;  /* 0x0011200001c07983 */ /* 0x000ea40000100800 */
[----:B------:R-:W2:Y:S02]  /*ea4e0*/  LDL R193, [R1+0x1124] ;  /* 0x0011240001c17983 */ /* 0x000ea40000100800 */
[----:B------:R-:W3:Y:S01]  /*ea4f0*/  LDL R184, [R1+0x1150] ;  /* 0x0011500001b87983 */ /* 0x000ee20000100800 */
[----:B------:R-:W3:Y:S04]  /*ea500*/  LDL R185, [R1+0x1154] ;  /* 0x0011540001b97983 */ /* 0x000ee80000100800 */
[----:B------:R-:W3:Y:S04]  /*ea510*/  LDL.64 R160, [R1+0x1160] ;  /* 0x0011600001a07983 */ /* 0x000ee80000100a00 */
[----:B------:R-:W3:Y:S04]  /*ea520*/  LDL R176, [R1+0x1180] ;  /* 0x0011800001b07983 */ /* 0x000ee80000100800 */
[----:B------:R-:W3:Y:S04]  /*ea530*/  LDL R177, [R1+0x1184] ;  /* 0x0011840001b17983 */ /* 0x000ee80000100800 */
[----:B------:R-:W3:Y:S04]  /*ea540*/  LDL.64 R208, [R1+0x11a0] ;  /* 0x0011a00001d07983 */ /* 0x000ee80000100a00 */
[----:B------:R-:W3:Y:S04]  /*ea550*/  LDL.64 R248, [R1+0x11d0] ;  /* 0x0011d00001f87983 */ /* 0x000ee80000100a00 */
[----:B------:R-:W3:Y:S04]  /*ea560*/  LDL R152, [R1+0x11b0] ;  /* 0x0011b00001987983 */ /* 0x000ee80000100800 */
[----:B------:R-:W3:Y:S04]  /*ea570*/  LDL R153, [R1+0x11b4] ;  /* 0x0011b40001997983 */ /* 0x000ee80000100800 */
[----:B------:R-:W3:Y:S04]  /*ea580*/  LDL.64 R200, [R1+0x11e0] ;  /* 0x0011e00001c87983 */ /* 0x000ee80000100a00 */
[----:B------:R-:W3:Y:S01]  /*ea590*/  LDL.64 R168, [R1+0x1200] ;  /* 0x0012000001a87983 */ /* 0x000ee20000100a00 */
[----:B-1----:R-:W-:Y:S01]  /*ea5a0*/  IMAD.MOV.U32 R212, RZ, RZ, R238 ;  /* 0x000000ffffd47224 */ /* 0x002fe200078e00ee */
[----:B------:R-:W-:-:S02]  /*ea5b0*/  MOV R213, R239 ;  /* 0x000000ef00d57202 */ /* 0x000fc40000000f00 */
[----:B------:R-:W3:Y:S04]  /*ea5c0*/  LDL R236, [R1+0x1140] ;  /* 0x0011400001ec7983 */ /* 0x000ee80000100800 */
[----:B------:R-:W3:Y:S01]  /*ea5d0*/  LDL R237, [R1+0x1144] ;  /* 0x0011440001ed7983 */ /* 0x000ee20000100800 */
[----:B------:R-:W3:Y:S03]  /*ea5e0*/  LDL R238, [R1+0x1148] ;  /* 0x0011480001ee7983 */ /* 0x000ee60000100800 */
        /* <DEDUP_REMOVED lines=9> */
[----:B------:R-:W3:Y:S01]  /*ea680*/  LDL.64 R250, [R1+0x11d8] ;  /* 0x0011d80001fa7983 */ /* 0x000ee20000100a00 */
[----:B------:R1:W-:Y:S01]  /*ea690*/  STL.64 [R1+0x8b38], R230 ;  /* 0x008b38e601007387 */ /* 0x0003e20000100a00 */
[C---:B------:R-:W-:Y:S01]  /*ea6a0*/  HMMA.1688.F32.TF32 R56, R8.reuse, R230, R56 ;  /* 0x000000e60838723c */ /* 0x040fe20000081038 */
[----:B------:R4:W-:Y:S07]  /*ea6b0*/  STL.64 [R1+0x8b30], R228 ;  /* 0x008b30e401007387 */ /* 0x0009ee0000100a00 */
[C---:B------:R-:W-:Y:S01]  /*ea6c0*/  HMMA.1688.F32.TF32 R52, R8.reuse, R222, R52 ;  /* 0x000000de0834723c */ /* 0x040fe20000081034 */
[----:B-1----:R-:W3:Y:S04]  /*ea6d0*/  LDL.64 R230, [R1+0x12d8] ;  /* 0x0012d80001e67983 */ /* 0x002ee80000100a00 */
[----:B----4-:R-:W4:Y:S01]  /*ea6e0*/  LDL.64 R228, [R1+0x12d0] ;  /* 0x0012d00001e47983 */ /* 0x010f220000100a00 */
[----:B------:R1:W-:Y:S02]  /*ea6f0*/  STL.64 [R1+0x8b58], R222 ;  /* 0x008b58de01007387 */ /* 0x0003e40000100a00 */
[----:B------:R1:W-:Y:S01]  /*ea700*/  STL.64 [R1+0x8b50], R220 ;  /* 0x008b50dc01007387 */ /* 0x0003e20000100a00 */
[C---:B------:R-:W-:Y:S01]  /*ea710*/  HMMA.1688.F32.TF32 R108, R8.reuse, R226, R108 ;  /* 0x000000e2086c723c */ /* 0x040fe2000008106c */
[----:B-1----:R-:W4:Y:S04]  /*ea720*/  LDL.64 R222, [R1+0x12c8] ;  /* 0x0012c80001de7983 */ /* 0x002f280000100a00 */
[----:B------:R-:W4:Y:S01]  /*ea730*/  LDL.64 R220, [R1+0x12c0] ;  /* 0x0012c00001dc7983 */ /* 0x000f220000100a00 */
[----:B------:R-:W-:Y:S02]  /*ea740*/  STL [R1+0x8aec], R214 ;  /* 0x008aecd601007387 */ /* 0x000fe40000100800 */
[----:B------:R-:W-:Y:S02]  /*ea750*/  STL [R1+0x8ae8], R215 ;  /* 0x008ae8d701007387 */ /* 0x000fe40000100800 */
[----:B------:R-:W-:Y:S01]  /*ea760*/  STL [R1+0x8adc], R206 ;  /* 0x008adcce01007387 */ /* 0x000fe20000100800 */
[----:B------:R-:W-:Y:S01]  /*ea770*/  STL [R1+0x8ad8], R207 ;  /* 0x008ad8cf01007387 */ /* 0x000fe20000100800 */
        /* <DEDUP_REMOVED lines=10> */
[----:B------:R1:W-:Y:S01]  /*ea820*/  STL [R1+0x8a6c], R158 ;  /* 0x008a6c9e01007387 */ /* 0x0003e20000100800 */
[----:B------:R-:W-:Y:S01]  /*ea830*/  STL [R1+0x8a68], R159 ;  /* 0x008a689f01007387 */ /* 0x000fe20000100800 */
[----:B------:R1:W-:Y:S02]  /*ea840*/  STL [R1+0x8a14], R150 ;  /* 0x008a149601007387 */ /* 0x0003e40000100800 */
[----:B------:R-:W-:Y:S02]  /*ea850*/  STL [R1+0x8a10], R151 ;  /* 0x008a109701007387 */ /* 0x000fe40000100800 */
[----:B------:R-:W-:Y:S01]  /*ea860*/  STL [R1+0x8a0c], R142 ;  /* 0x008a0c8e01007387 */ /* 0x000fe20000100800 */
[----:B------:R1:W-:Y:S01]  /*ea870*/  STL [R1+0x8a08], R143 ;  /* 0x008a088f01007387 */ /* 0x0003e20000100800 */
[C---:B------:R-:W-:Y:S08]  /*ea880*/  HMMA.1688.F32.TF32 R96, R8.reuse, R202, R96 ;  /* 0x000000ca0860723c */ /* 0x040ff00000081060 */
[C---:B------:R-:W-:Y:S08]  /*ea890*/  HMMA.1688.F32.TF32 R20, R8.reuse, R158, R20 ;  /* 0x0000009e0814723c */ /* 0x040ff00000081014 */
[C---:B------:R-:W-:Y:S08]  /*ea8a0*/  HMMA.1688.F32.TF32 R84, R8.reuse, R178, R84 ;  /* 0x000000b20854723c */ /* 0x040ff00000081054 */
[C---:B------:R-:W-:Y:S08]  /*ea8b0*/  HMMA.1688.F32.TF32 R16, R8.reuse, R150, R16 ;  /* 0x000000960810723c */ /* 0x040ff00000081010 */
[C---:B------:R-:W-:Y:S08]  /*ea8c0*/  HMMA.1688.F32.TF32 R12, R8.reuse, R142, R12 ;  /* 0x0000008e080c723c */ /* 0x040ff0000008100c */
[----:B------:R-:W-:Y:S08]  /*ea8d0*/  HMMA.1688.F32.TF32 R120, R8, R246, R120 ;  /* 0x000000f60878723c */ /* 0x000ff00000081078 */
[C---:B--2---:R-:W-:Y:S01]  /*ea8e0*/  HMMA.1688.F32.TF32 R136, R4.reuse, R192, R136 ;  /* 0x000000c00488723c */ /* 0x044fe20000081088 */
[----:B------:R-:W2:Y:S07]  /*ea8f0*/  LDL.64 R192, [R1+0x11f0] ;  /* 0x0011f00001c07983 */ /* 0x000eae0000100a00 */
[----:B---3--:R-:W-:Y:S01]  /*ea900*/  HMMA.1688.F32.TF32 R124, R4, R184, R124 ;  /* 0x000000b8047c723c */ /* 0x008fe2000008107c */
[----:B------:R-:W3:Y:S01]  /*ea910*/  LDL.64 R184, [R1+0x1210] ;  /* 0x0012100001b87983 */ /* 0x000ee20000100a00 */
[----:B-1----:R-:W-:-:S06]  /*ea920*/  MOV R158, R161 ;  /* 0x000000a1009e7202 */ /* 0x002fcc0000000f00 */
[C---:B------:R-:W-:Y:S01]  /*ea930*/  HMMA.1688.F32.TF32 R108, R4.reuse, R176, R108 ;  /* 0x000000b0046c723c */ /* 0x040fe2000008106c */
[----:B------:R-:W-:Y:S01]  /*ea940*/  STL [R1+0x8a78], R158 ;  /* 0x008a789e01007387 */ /* 0x000fe20000100800 */
[----:B------:R-:W4:Y:S02]  /*ea950*/  LDL.64 R176, [R1+0x1220] ;  /* 0x0012200001b07983 */ /* 0x000f240000100a00 */
[----:B------:R-:W-:Y:S02]  /*ea960*/  IMAD.MOV.U32 R150, RZ, RZ, R209 ;  /* 0x000000ffff967224 */ /* 0x000fe400078e00d1 */
[----:B------:R-:W-:Y:S02]  /*ea970*/  IMAD.MOV.U32 R143, RZ, RZ, R248 ;  /* 0x000000ffff8f7224 */ /* 0x000fe400078e00f8 */
[C---:B------:R-:W-:Y:S01]  /*ea980*/  HMMA.1688.F32.TF32 R96, R4.reuse, R152, R96 ;  /* 0x000000980460723c */ /* 0x040fe20000081060 */
[----:B------:R-:W-:Y:S01]  /*ea990*/  MOV R151, R200 ;  /* 0x000000c800977202 */ /* 0x000fe20000000f00 */
[----:B------:R-:W-:Y:S01]  /*ea9a0*/  IMAD.MOV.U32 R142, RZ, RZ, R201 ;  /* 0x000000ffff8e7224 */ /* 0x000fe200078e00c9 */
[----:B------:R-:W-:Y:S01]  /*ea9b0*/  STL [R1+0x8a24], R150 ;  /* 0x008a249601007387 */ /* 0x000fe20000100800 */
[----:B------:R-:W4:Y:S02]  /*ea9c0*/  LDL.64 R152, [R1+0x1230] ;  /* 0x0012300001987983 */ /* 0x000f240000100a00 */
[----:B------:R2:W-:Y:S02]  /*ea9d0*/  STL [R1+0x8a18], R143 ;  /* 0x008a188f01007387 */ /* 0x0005e40000100800 */
[----:B------:R-:W-:Y:S01]  /*ea9e0*/  STL [R1+0x8a20], R151 ;  /* 0x008a209701007387 */ /* 0x000fe20000100800 */
[----:B------:R4:W-:Y:S01]  /*ea9f0*/  STL [R1+0x8a1c], R142 ;  /* 0x008a1c8e01007387 */ /* 0x0009e20000100800 */
[----:B------:R-:W-:Y:S01]  /*eaa00*/  HMMA.1688.F32.TF32 R84, R4, R168, R84 ;  /* 0x000000a80454723c */ /* 0x000fe20000081054 */
[----:B------:R-:W-:Y:S01]  /*eaa10*/  IMAD.MOV.U32 R247, RZ, RZ, R168 ;  /* 0x000000fffff77224 */ /* 0x000fe200078e00a8 */
[----:B------:R-:W-:-:S02]  /*eaa20*/  MOV R246, R169 ;  /* 0x000000a900f67202 */ /* 0x000fc40000000f00 */
[----:B------:R-:W4:Y:S04]  /*eaa30*/  LDL.64 R168, [R1+0x1240] ;  /* 0x0012400001a87983 */ /* 0x000f280000100a00 */
[C---:B------:R-:W-:Y:S08]  /*eaa40*/  HMMA.1688.F32.TF32 R112, R8.reuse, R162, R112 ;  /* 0x000000a20870723c */ /* 0x040ff00000081070 */
[C---:B------:R-:W-:Y:S08]  /*eaa50*/  HMMA.1688.F32.TF32 R104, R8.reuse, R218, R104 ;  /* 0x000000da0868723c */ /* 0x040ff00000081068 */
[C---:B------:R-:W-:Y:S08]  /*eaa60*/  HMMA.1688.F32.TF32 R80, R8.reuse, R170, R80 ;  /* 0x000000aa0850723c */ /* 0x040ff00000081050 */
[C---:B------:R-:W-:Y:S01]  /*eaa70*/  HMMA.1688.F32.TF32 R88, R8.reuse, R186, R88 ;  /* 0x000000ba0858723c */ /* 0x040fe20000081058 */
[----:B------:R-:W-:Y:S07]  /*eaa80*/  STL [R1+0x8a2c], R246 ;  /* 0x008a2cf601007387 */ /* 0x000fee0000100800 */
[----:B------:R-:W-:Y:S01]  /*eaa90*/  HMMA.1688.F32.TF32 R76, R8, R154, R76 ;  /* 0x0000009a084c723c */ /* 0x000fe2000008104c */
[----:B------:R1:W-:Y:S07]  /*eaaa0*/  STL [R1+0x8a28], R247 ;  /* 0x008a28f701007387 */ /* 0x0003ee0000100800 */
[C---:B------:R-:W-:Y:S08]  /*eaab0*/  HMMA.1688.F32.TF32 R120, R4.reuse, R160, R120 ;  /* 0x000000a00478723c */ /* 0x040ff00000081078 */
[C---:B------:R-:W-:Y:S08]  /*eaac0*/  HMMA.1688.F32.TF32 R116, R4.reuse, R224, R116 ;  /* 0x000000e00474723c */ /* 0x040ff00000081074 */
[C---:B------:R-:W-:Y:S08]  /*eaad0*/  HMMA.1688.F32.TF32 R112, R4.reuse, R216, R112 ;  /* 0x000000d80470723c */ /* 0x040ff00000081070 */
[C---:B------:R-:W-:Y:S08]  /*eaae0*/  HMMA.1688.F32.TF32 R104, R4.reuse, R208, R104 ;  /* 0x000000d00468723c */ /* 0x040ff00000081068 */
[----:B------:R-:W-:Y:S01]  /*eaaf0*/  HMMA.1688.F32.TF32 R88, R4, R200, R88 ;  /* 0x000000c80458723c */ /* 0x000fe20000081058 */
[----:B--2---:R-:W-:Y:S01]  /*eab00*/  IMAD.MOV.U32 R143, RZ, RZ, R192 ;  /* 0x000000ffff8f7224 */ /* 0x004fe200078e00c0 */
[----:B---3--:R-:W-:-:S04]  /*eab10*/  MOV R3, R185 ;  /* 0x000000b900037202 */ /* 0x008fc80000000f00 */
[----:B------:R2:W-:Y:S01]  /*eab20*/  STL [R1+0x8a30], R143 ;  /* 0x008a308f01007387 */ /* 0x0005e20000100800 */
[----:B------:R-:W3:Y:S02]  /*eab30*/  LDL.64 R160, [R1+0x1250] ;  /* 0x0012500001a07983 */ /* 0x000ee40000100a00 */
[----:B------:R-:W-:Y:S02]  /*eab40*/  IMAD.MOV.U32 R244, RZ, RZ, R184 ;  /* 0x000000fffff47224 */ /* 0x000fe400078e00b8 */
[----:B------:R-:W3:Y:S01]  /*eab50*/  LDL.64 R224, [R1+0x1260] ;  /* 0x0012600001e07983 */ /* 0x000ee20000100a00 */
[----:B------:R-:W-:Y:S02]  /*eab60*/  STL [R1+0x8a38], R3 ;  /* 0x008a380301007387 */ /* 0x000fe40000100800 */
[----:B------:R3:W-:Y:S02]  /*eab70*/  STL [R1+0x8a34], R244 ;  /* 0x008a34f401007387 */ /* 0x0007e40000100800 */
[----:B----4-:R-:W-:Y:S01]  /*eab80*/  IMAD.MOV.U32 R142, RZ, RZ, R177 ;  /* 0x000000ffff8e7224 */ /* 0x010fe200078e00b1 */
[----:B------:R-:W4:Y:S01]  /*eab90*/  LDL.64 R216, [R1+0x1270] ;  /* 0x0012700001d87983 */ /* 0x000f220000100a00 */
[----:B------:R-:W-:Y:S01]  /*eaba0*/  IMAD.MOV.U32 R151, RZ, RZ, R176 ;  /* 0x000000ffff977224 */ /* 0x000fe200078e00b0 */
[C---:B------:R-:W-:Y:S02]  /*eabb0*/  HMMA.1688.F32.TF32 R80, R4.reuse, R192, R80 ;  /* 0x000000c00450723c */ /* 0x040fe40000081050 */
[----:B------:R-:W-:Y:S02]  /*eabc0*/  STL [R1+0x8a40], R142 ;  /* 0x008a408e01007387 */ /* 0x000fe40000100800 */
[----:B------:R2:W-:Y:S02]  /*eabd0*/  STL [R1+0x8a3c], R151 ;  /* 0x008a3c9701007387 */ /* 0x0005e40000100800 */
[----:B------:R-:W4:Y:S02]  /*eabe0*/  LDL R208, [R1+0x1280] ;  /* 0x0012800001d07983 */ /* 0x000f240000100800 */
[----:B------:R-:W4:Y:S01]  /*eabf0*/  LDL R209, [R1+0x1284] ;  /* 0x0012840001d17983 */ /* 0x000f220000100800 */
[----:B------:R-:W4:Y:S04]  /*eac00*/  LDL.64 R192, [R1+0x12a0] ;  /* 0x0012a00001c07983 */ /* 0x000f280000100a00 */
[----:B------:R-:W4:Y:S04]  /*eac10*/  LDL R200, [R1+0x1290] ;  /* 0x0012900001c87983 */ /* 0x000f280000100800 */
[----:B------:R-:W4:Y:S01]  /*eac20*/  LDL R201, [R1+0x1294] ;  /* 0x0012940001c97983 */ /* 0x000f220000100800 */
[----:B------:R-:W-:Y:S01]  /*eac30*/  IMAD.MOV.U32 R150, RZ, RZ, R153 ;  /* 0x000000ffff967224 */ /* 0x000fe200078e0099 */
[----:B------:R-:W-:Y:S01]  /*eac40*/  HMMA.1688.F32.TF32 R76, R4, R184, R76 ;  /* 0x000000b8044c723c */ /* 0x000fe2000008104c */
[----:B-1----:R-:W-:-:S07]  /*eac50*/  MOV R247, R152 ;  /* 0x0000009800f77202 */ /* 0x002fce0000000f00 */
[C---:B------:R-:W-:Y:S01]  /*eac60*/  HMMA.1688.F32.TF32 R68, R4.reuse, R152, R68 ;  /* 0x000000980444723c */ /* 0x040fe20000081044 */
[----:B------:R-:W4:Y:S04]  /*eac70*/  LDL R184, [R1+0x12b0] ;  /* 0x0012b00001b87983 */ /* 0x000f280000100800 */
[----:B------:R-:W4:Y:S03]  /*eac80*/  LDL R185, [R1+0x12b4] ;  /* 0x0012b40001b97983 */ /* 0x000f260000100800 */
[C---:B------:R-:W-:Y:S01]  /*eac90*/  HMMA.1688.F32.TF32 R72, R4.reuse, R176, R72 ;  /* 0x000000b00448723c */ /* 0x040fe20000081048 */
[----:B------:R-:W4:Y:S01]  /*eaca0*/  LDL.64 R152, [R1+0x12f0] ;  /* 0x0012f00001987983 */ /* 0x000f220000100a00 */
[----:B------:R-:W4:Y:S02]  /*eacb0*/  LDL R176, [R1+0x12e0] ;  /* 0x0012e00001b07983 */ /* 0x000f240000100800 */
[----:B------:R-:W4:Y:S02]  /*eacc0*/  LDL R177, [R1+0x12e4] ;  /* 0x0012e40001b17983 */ /* 0x000f240000100800 */
[----:B------:R-:W-:Y:S01]  /*eacd0*/  STL [R1+0x8a48], R150 ;  /* 0x008a489601007387 */ /* 0x000fe20000100800 */
[----:B------:R4:W-:Y:S01]  /*eace0*/  STL [R1+0x8a44], R247 ;  /* 0x008a44f701007387 */ /* 0x0009e20000100800 */
[----:B------:R-:W-:Y:S01]  /*eacf0*/  HMMA.1688.F32.TF32 R64, R4, R168, R64 ;  /* 0x000000a80440723c */ /* 0x000fe20000081040 */
[----:B--2---:R-:W-:Y:S01]  /*ead00*/  IMAD.MOV.U32 R143, RZ, RZ, R168 ;  /* 0x000000ffff8f7224 */ /* 0x004fe200078e00a8 */
[----:B------:R-:W-:-:S02]  /*ead10*/  MOV R246, R169 ;  /* 0x000000a900f67202 */ /* 0x000fc40000000f00 */
[----:B------:R-:W2:Y:S04]  /*ead20*/  LDL.64 R168, [R1+0x1310] ;  /* 0x0013100001a87983 */ /* 0x000ea80000100a00 */
[C---:B------:R-:W-:Y:S08]  /*ead30*/  HMMA.1688.F32.TF32 R48, R8.reuse, R214, R48 ;  /* 0x000000d60830723c */ /* 0x040ff00000081030 */
[C---:B------:R-:W-:Y:S08]  /*ead40*/  HMMA.1688.F32.TF32 R44, R8.reuse, R206, R44 ;  /* 0x000000ce082c723c */ /* 0x040ff0000008102c */
[C---:B------:R-:W-:Y:S08]  /*ead50*/  HMMA.1688.F32.TF32 R40, R8.reuse, R198, R40 ;  /* 0x000000c60828723c */ /* 0x040ff00000081028 */
[C---:B------:R-:W-:Y:S08]  /*ead60*/  HMMA.1688.F32.TF32 R36, R8.reuse, R190, R36 ;  /* 0x000000be0824723c */ /* 0x040ff00000081024 */
[C---:B------:R-:W-:Y:S01]  /*ead70*/  HMMA.1688.F32.TF32 R24, R8.reuse, R166, R24 ;  /* 0x000000a60818723c */ /* 0x040fe20000081018 */
[----:B------:R-:W-:Y:S01]  /*ead80*/  STL [R1+0x8a50], R246 ;  /* 0x008a50f601007387 */ /* 0x000fe20000100800 */
[----:B------:R-:W-:Y:S02]  /*ead90*/  STL [R1+0x8a4c], R143 ;  /* 0x008a4c8f01007387 */ /* 0x000fe40000100800 */
[----:B------:R-:W2:Y:S04]  /*eada0*/  LDL.LU.64 R162, [R1+0x8eb0] ;  /* 0x008eb00001a27983 */ /* 0x000ea80000300a00 */
[C---:B------:R-:W-:Y:S08]  /*eadb0*/  HMMA.1688.F32.TF32 R100, R8.reuse, R210, R100 ;  /* 0x000000d20864723c */ /* 0x040ff00000081064 */
[C---:B------:R-:W-:Y:S08]  /*eadc0*/  HMMA.1688.F32.TF32 R92, R8.reuse, R194, R92 ;  /* 0x000000c2085c723c */ /* 0x040ff0000008105c */
[----:B------:R-:W-:Y:S01]  /*eadd0*/  HMMA.1688.F32.TF32 R32, R8, R182, R32 ;  /* 0x000000b60820723c */ /* 0x000fe20000081020 */
[----:B---3--:R-:W-:-:S02]  /*eade0*/  IMAD.MOV.U32 R244, RZ, RZ, R161 ;  /* 0x000000fffff47224 */ /* 0x008fc400078e00a1 */
[----:B------:R-:W-:-:S05]  /*eadf0*/  IMAD.MOV.U32 R3, RZ, RZ, R160 ;  /* 0x000000ffff037224 */ /* 0x000fca00078e00a0 */
[C---:B------:R-:W-:Y:S01]  /*eae00*/  HMMA.1688.F32.TF32 R60, R4.reuse, R160, R60 ;  /* 0x000000a0043c723c */ /* 0x040fe2000008103c */
[----:B------:R-:W3:Y:S01]  /*eae10*/  LDL.LU.64 R160, [R1+0x8ea8] ;  /* 0x008ea80001a07983 */ /* 0x000ee20000300a00 */
[----:B------:R-:W-:Y:S02]  /*eae20*/  IMAD.MOV.U32 R151, RZ, RZ, R225 ;  /* 0x000000ffff977224 */ /* 0x000fe400078e00e1 */
[----:B------:R-:W-:Y:S01]  /*eae30*/  STL [R1+0x8a58], R244 ;  /* 0x008a58f401007387 */ /* 0x000fe20000100800 */
[----:B------:R-:W-:Y:S01]  /*eae40*/  MOV R142, R224 ;  /* 0x000000e0008e7202 */ /* 0x000fe20000000f00 */
[----:B------:R1:W-:Y:S02]  /*eae50*/  STL [R1+0x8a54], R3 ;  /* 0x008a540301007387 */ /* 0x0003e40000100800 */
[----:B------:R-:W-:Y:S01]  /*eae60*/  HMMA.1688.F32.TF32 R56, R4, R224, R56 ;  /* 0x000000e00438723c */ /* 0x000fe20000081038 */
[----:B------:R-:W3:Y:S02]  /*eae70*/  LDL.LU.64 R226, [R1+0x8ea0] ;  /* 0x008ea00001e27983 */ /* 0x000ee40000300a00 */
[----:B------:R-:W3:Y:S01]  /*eae80*/  LDL.LU.64 R224, [R1+0x8e98] ;  /* 0x008e980001e07983 */ /* 0x000ee20000300a00 */
[----:B----4-:R-:W-:Y:S01]  /*eae90*/  MOV R247, R217 ;  /* 0x000000d900f77202 */ /* 0x010fe20000000f00 */
[----:B------:R-:W-:Y:S01]  /*eaea0*/  STL [R1+0x8a60], R151 ;  /* 0x008a609701007387 */ /* 0x000fe20000100800 */
[----:B------:R-:W-:-:S02]  /*eaeb0*/  IMAD.MOV.U32 R150, RZ, RZ, R216 ;  /* 0x000000ffff967224 */ /* 0x000fc400078e00d8 */
[----:B------:R-:W-:Y:S01]  /*eaec0*/  STL [R1+0x8a5c], R142 ;  /* 0x008a5c8e01007387 */ /* 0x000fe20000100800 */
[C---:B------:R-:W-:Y:S01]  /*eaed0*/  HMMA.1688.F32.TF32 R52, R4.reuse, R216, R52 ;  /* 0x000000d80434723c */ /* 0x040fe20000081034 */
[----:B------:R-:W4:Y:S01]  /*eaee0*/  LDL.LU.64 R218, [R1+0x8e90] ;  /* 0x008e900001da7983 */ /* 0x000f220000300a00 */
[----:B------:R-:W3:Y:S02]  /*eaef0*/  LDL.LU.64 R216, [R1+0x8e88] ;  /* 0x008e880001d87983 */ /* 0x000ee40000300a00 */
[----:B------:R-:W-:Y:S02]  /*eaf00*/  STL [R1+0x8a70], R247 ;  /* 0x008a70f701007387 */ /* 0x000fe40000100800 */
[----:B------:R-:W-:Y:S02]  /*eaf10*/  STL [R1+0x8a64], R150 ;  /* 0x008a649601007387 */ /* 0x000fe40000100800 */
[----:B------:R-:W-:Y:S01]  /*eaf20*/  HMMA.1688.F32.TF32 R48, R4, R208, R48 ;  /* 0x000000d00430723c */ /* 0x000fe20000081030 */
[----:B------:R-:W3:Y:S01]  /*eaf30*/  LDL.LU.64 R210, [R1+0x8e80] ;  /* 0x008e800001d27983 */ /* 0x000ee20000300a00 */
[----:B------:R-:W3:Y:S02]  /*eaf40*/  LDL.LU.64 R208, [R1+0x8e78] ;  /* 0x008e780001d07983 */ /* 0x000ee40000300a00 */
[----:B-1----:R-:W-:-:S04]  /*eaf50*/  IMAD.MOV.U32 R3, RZ, RZ, R193 ;  /* 0x000000ffff037224 */ /* 0x002fc800078e00c1 */
[C---:B------:R-:W-:Y:S01]  /*eaf60*/  HMMA.1688.F32.TF32 R44, R4.reuse, R200, R44 ;  /* 0x000000c8042c723c */ /* 0x040fe2000008102c */
[----:B------:R-:W3:Y:S01]  /*eaf70*/  LDL.LU.64 R202, [R1+0x8e70] ;  /* 0x008e700001ca7983 */ /* 0x000ee20000300a00 */
[----:B------:R-:W-:Y:S02]  /*eaf80*/  IMAD.MOV.U32 R244, RZ, RZ, R192 ;  /* 0x000000fffff47224 */ /* 0x000fe400078e00c0 */
[----:B------:R-:W3:Y:S04]  /*eaf90*/  LDL.LU.64 R200, [R1+0x8e68] ;  /* 0x008e680001c87983 */ /* 0x000ee80000300a00 */
[C---:B------:R-:W-:Y:S01]  /*eafa0*/  HMMA.1688.F32.TF32 R40, R4.reuse, R192, R40 ;  /* 0x000000c00428723c */ /* 0x040fe20000081028 */
[----:B------:R-:W3:Y:S01]  /*eafb0*/  LDL.LU.64 R194, [R1+0x8e60] ;  /* 0x008e600001c27983 */ /* 0x000ee20000300a00 */
[----:B------:R-:W3:Y:S02]  /*eafc0*/  LDL.LU.64 R192, [R1+0x8e58] ;  /* 0x008e580001c07983 */ /* 0x000ee40000300a00 */
[----:B------:R-:W-:Y:S02]  /*eafd0*/  STL [R1+0x8a7c], R3 ;  /* 0x008a7c0301007387 */ /* 0x000fe40000100800 */
[----:B------:R-:W-:Y:S02]  /*eafe0*/  STL [R1+0x8a74], R244 ;  /* 0x008a74f401007387 */ /* 0x000fe40000100800 */
[----:B------:R-:W-:Y:S01]  /*eaff0*/  HMMA.1688.F32.TF32 R36, R4, R184, R36 ;  /* 0x000000b80424723c */ /* 0x000fe20000081024 */
[----:B------:R-:W3:Y:S01]  /*eb000*/  LDL.LU.64 R186, [R1+0x8e50] ;  /* 0x008e500001ba7983 */ /* 0x000ee20000300a00 */
[----:B------:R-:W3:Y:S02]  /*eb010*/  LDL.LU.64 R184, [R1+0x8e48] ;  /* 0x008e480001b87983 */ /* 0x000ee40000300a00 */
[----:B------:R-:W-:-:S04]  /*eb020*/  IMAD.MOV.U32 R183, RZ, RZ, R153 ;  /* 0x000000ffffb77224 */ /* 0x000fc800078e0099 */
[C---:B------:R-:W-:Y:S01]  /*eb030*/  HMMA.1688.F32.TF32 R24, R4.reuse, R176, R24 ;  /* 0x000000b00418723c */ /* 0x040fe20000081018 */
[----:B------:R-:W3:Y:S01]  /*eb040*/  LDL.LU.64 R178, [R1+0x8e40] ;  /* 0x008e400001b27983 */ /* 0x000ee20000300a00 */
[----:B------:R-:W-:Y:S01]  /*eb050*/  MOV R182, R152 ;  /* 0x0000009800b67202 */ /* 0x000fe20000000f00 */
[----:B------:R-:W3:Y:S05]  /*eb060*/  LDL.LU.64 R176, [R1+0x8e38] ;  /* 0x008e380001b07983 */ /* 0x000eea0000300a00 */
[C---:B------:R-:W-:Y:S01]  /*eb070*/  HMMA.1688.F32.TF32 R20, R4.reuse, R152, R20 ;  /* 0x000000980414723c */ /* 0x040fe20000081014 */
[----:B------:R-:W3:Y:S01]  /*eb080*/  LDL.LU.64 R154, [R1+0x8e30] ;  /* 0x008e3000019a7983 */ /* 0x000ee20000300a00 */
[----:B------:R-:W3:Y:S02]  /*eb090*/  LDL.LU.64 R152, [R1+0x8e28] ;  /* 0x008e280001987983 */ /* 0x000ee40000300a00 */
[----:B--2---:R-:W-:Y:S01]  /*eb0a0*/  IMAD.MOV.U32 R198, RZ, RZ, R168 ;  /* 0x000000ffffc67224 */ /* 0x004fe200078e00a8 */
[----:B------:R-:W-:Y:S01]  /*eb0b0*/  MOV R199, R169 ;  /* 0x000000a900c77202 */ /* 0x000fe20000000f00 */
[----:B------:R-:W-:Y:S01]  /*eb0c0*/  STL [R1+0x8af4], R183 ;  /* 0x008af4b701007387 */ /* 0x000fe20000100800 */
[----:B------:R-:W-:Y:S01]  /*eb0d0*/  STL [R1+0x8af0], R182 ;  /* 0x008af0b601007387 */ /* 0x000fe20000100800 */
[----:B------:R-:W-:Y:S01]  /*eb0e0*/  HMMA.1688.F32.TF32 R16, R4, R168, R16 ;  /* 0x000000a80410723c */ /* 0x000fe20000081010 */
[----:B------:R-:W2:Y:S01]  /*eb0f0*/  LDL.LU.64 R170, [R1+0x8e20] ;  /* 0x008e200001aa7983 */ /* 0x000ea20000300a00 */
[----:B------:R-:W2:Y:S01]  /*eb100*/  LDL.LU.64 R168, [R1+0x8e18] ;  /* 0x008e180001a87983 */ /* 0x000ea20000300a00 */
[----:B------:R-:W-:Y:S02]  /*eb110*/  STL.64 [R1+0x8b68], R198 ;  /* 0x008b68c601007387 */ /* 0x000fe40000100a00 */
[----:B------:R1:W-:Y:S03]  /*eb120*/  STL.64 [R1+0x8b60], R196 ;  /* 0x008b60c401007387 */ /* 0x0003e60000100a00 */
[----:B------:R-:W-:Y:S08]  /*eb130*/  HMMA.1688.F32.TF32 R28, R8, R174, R28 ;  /* 0x000000ae081c723c */ /* 0x000ff0000008101c */
        /* <DEDUP_REMOVED lines=8> */
[----:B-1----:R-:W2:Y:S04]  /*eb1c0*/  LDL.64 R196, [R1+0x1300] ;  /* 0x0013000001c47983 */ /* 0x002ea80000100a00 */
[----:B------:R-:W1:Y:S04]  /*eb1d0*/  LDS R11, [R0+0x36000] ;  /* 0x03600000000b7984 */ /* 0x000e680000000800 */
[----:B------:R-:W3:Y:S01]  /*eb1e0*/  LDL.64 R198, [R1+0x1198] ;  /* 0x0011980001c67983 */ /* 0x000ee20000100a00 */
[C---:B------:R-:W-:Y:S08]  /*eb1f0*/  HMMA.1688.F32.TF32 R28, R4.reuse, R228, R28 ;  /* 0x000000e4041c723c */ /* 0x040ff0000008101c */
[----:B--2---:R-:W-:Y:S01]  /*eb200*/  HMMA.1688.F32.TF32 R12, R4, R196, R12 ;  /* 0x000000c4040c723c */ /* 0x004fe2000008100c */
[----:B------:R-:W2:Y:S07]  /*eb210*/  LDL.64 R6, [R1+0x1128] ;  /* 0x0011280001067983 */ /* 0x000eae0000100a00 */
[C---:B-1----:R-:W-:Y:S08]  /*eb220*/  HMMA.1688.F32.TF32 R132, R8.reuse, R146, R132 ;  /* 0x000000920884723c */ /* 0x042ff00000081084 */
[----:B------:R-:W-:Y:S01]  /*eb230*/  HMMA.1688.F32.TF32 R128, R8, R238, R128 ;  /* 0x000000ee0880723c */ /* 0x000fe20000081080 */
[----:B------:R-:W-:-:S02]  /*eb240*/  IMAD.MOV.U32 R183, RZ, RZ, R196 ;  /* 0x000000ffffb77224 */ /* 0x000fc400078e00c4 */
[----:B------:R-:W-:-:S05]  /*eb250*/  IMAD.MOV.U32 R182, RZ, RZ, R197 ;  /* 0x000000ffffb67224 */ /* 0x000fca00078e00c5 */
[----:B------:R1:W-:Y:S01]  /*eb260*/  STL.64 [R1+0x8b78], R182 ;  /* 0x008b78b601007387 */ /* 0x0003e20000100a00 */
[----:B------:R-:W-:Y:S01]  /*eb270*/  STL.64 [R1+0x8b70], R180 ;  /* 0x008b70b401007387 */ /* 0x000fe20000100a00 */
[----:B------:R-:W-:Y:S01]  /*eb280*/  MOV R247, R147 ;  /* 0x0000009300f77202 */ /* 0x000fe20000000f00 */
[----:B------:R-:W-:Y:S01]  /*eb290*/  IMAD.MOV.U32 R244, RZ, RZ, R146 ;  /* 0x000000fffff47224 */ /* 0x000fe200078e0092 */
[C---:B--2---:R-:W-:Y:S01]  /*eb2a0*/  HMMA.1688.F32.TF32 R136, R8.reuse, R6, R136 ;  /* 0x000000060888723c */ /* 0x044fe20000081088 */
[----:B------:R-:W-:Y:S01]  /*eb2b0*/  IMAD.MOV.U32 R158, RZ, RZ, R7 ;  /* 0x000000ffff9e7224 */ /* 0x000fe200078e0007 */
[----:B------:R-:W-:Y:S11]  /*eb2c0*/  MOV R3, R6 ;  /* 0x0000000600037202 */ /* 0x000ff60000000f00 */
[----:B------:R-:W-:Y:S10]  /*eb2d0*/  @!UPT UIADD3 URZ, URZ, URZ, URZ ;  /* 0x0000003f3f3ff290 */ /* 0x000ff4000fffe03f */
[----:B------:R-:W-:Y:S01]  /*eb2e0*/  STL.64 [R1+0x34e0], R136 ;  /* 0x0034e08801007387 */ /* 0x000fe20000100a00 */
[----:B------:R2:W-:Y:S02]  /*eb2f0*/  STL.64 [R1+0x34e8], R138 ;  /* 0x0034e88a01007387 */ /* 0x0005e40000100a00 */
[----:B-1----:R-:W4:Y:S02]  /*eb300*/  LDL.64 R182, [R1+0x1188] ;  /* 0x0011880001b67983 */ /* 0x002f240000100a00 */
[----:B------:R-:W4:Y:S01]  /*eb310*/  LDL R6, [R1+0x11a8] ;  /* 0x0011a80001067983 */ /* 0x000f220000100800 */
[----:B------:R-:W4:Y:S04]  /*eb320*/  LDL R7, [R1+0x11ac] ;  /* 0x0011ac0001077983 */ /* 0x000f280000100800 */
[----:B--2---:R-:W2:Y:S01]  /*eb330*/  LDL.64 R138, [R1+0x1178] ;  /* 0x00117800018a7983 */ /* 0x004ea20000100a00 */
[----:B------:R-:W-:Y:S02]  /*eb340*/  STL [R1+0x8a84], R158 ;  /* 0x008a849e01007387 */ /* 0x000fe40000100800 */
[----:B------:R-:W-:Y:S02]  /*eb350*/  STL [R1+0x8a80], R3 ;  /* 0x008a800301007387 */ /* 0x000fe40000100800 */
[----:B------:R-:W-:Y:S01]  /*eb360*/  STL.64 [R1+0x34d0], R132 ;  /* 0x0034d08401007387 */ /* 0x000fe20000100a00 */
[----:B------:R1:W-:Y:S01]  /*eb370*/  STL.64 [R1+0x34d8], R134 ;  /* 0x0034d88601007387 */ /* 0x0003e20000100a00 */
[----:B------:R-:W4:Y:S02]  /*eb380*/  LDL.LU.64 R146, [R1+0x8e10] ;  /* 0x008e100001927983 */ /* 0x000f240000300a00 */
[----:B------:R-:W4:Y:S01]  /*eb390*/  LDL.LU.64 R144, [R1+0x8e08] ;  /* 0x008e080001907983 */ /* 0x000f220000300a00 */
[----:B-1----:R-:W4:Y:S01]  /*eb3a0*/  LDL.64 R134, [R1+0x1168] ;  /* 0x0011680001867983 */ /* 0x002f220000100a00 */
[----:B------:R-:W-:Y:S02]  /*eb3b0*/  STL [R1+0x8a8c], R247 ;  /* 0x008a8cf701007387 */ /* 0x000fe40000100800 */
[----:B------:R-:W-:Y:S02]  /*eb3c0*/  STL [R1+0x8a88], R244 ;  /* 0x008a88f401007387 */ /* 0x000fe40000100800 */
[----:B------:R-:W4:Y:S01]  /*eb3d0*/  LDL.LU.64 R238, [R1+0x8e00] ;  /* 0x008e000001ee7983 */ /* 0x000f220000300a00 */
[----:B------:R-:W4:Y:S01]  /*eb3e0*/  LDL.LU.64 R236, [R1+0x8df8] ;  /* 0x008df80001ec7983 */ /* 0x000f220000300a00 */
[----:B------:R-:W-:Y:S02]  /*eb3f0*/  STL.64 [R1+0x34c0], R128 ;  /* 0x0034c08001007387 */ /* 0x000fe40000100a00 */
[----:B------:R1:W-:Y:S02]  /*eb400*/  STL.64 [R1+0x34c8], R130 ;  /* 0x0034c88201007387 */ /* 0x0003e40000100a00 */
[----:B-1----:R-:W4:Y:S01]  /*eb410*/  LDL.64 R130, [R1+0x1158] ;  /* 0x0011580001827983 */ /* 0x002f220000100a00 */
[C---:B---3--:R-:W-:Y:S08]  /*eb420*/  HMMA.1688.F32.TF32 R112, R8.reuse, R198, R112 ;  /* 0x000000c60870723c */ /* 0x048ff00000081070 */
[C---:B--2---:R-:W-:Y:S08]  /*eb430*/  HMMA.1688.F32.TF32 R116, R8.reuse, R138, R116 ;  /* 0x0000008a0874723c */ /* 0x044ff00000081074 */
[C---:B----4-:R-:W-:Y:S08]  /*eb440*/  HMMA.1688.F32.TF32 R120, R8.reuse, R134, R120 ;  /* 0x000000860878723c */ /* 0x050ff00000081078 */
[----:B------:R-:W-:Y:S01]  /*eb450*/  HMMA.1688.F32.TF32 R124, R8, R130, R124 ;  /* 0x00000082087c723c */ /* 0x000fe2000008107c */
[----:B------:R-:W-:-:S02]  /*eb460*/  IMAD.MOV.U32 R3, RZ, RZ, R131 ;  /* 0x000000ffff037224 */ /* 0x000fc400078e0083 */
[----:B------:R-:W-:Y:S02]  /*eb470*/  IMAD.MOV.U32 R158, RZ, RZ, R130 ;  /* 0x000000ffff9e7224 */ /* 0x000fe400078e0082 */
[----:B------:R-:W-:Y:S01]  /*eb480*/  IMAD.MOV.U32 R150, RZ, RZ, R135 ;  /* 0x000000ffff967224 */ /* 0x000fe200078e0087 */
[----:B------:R-:W-:Y:S02]  /*eb490*/  MOV R159, R134 ;  /* 0x00000086009f7202 */ /* 0x000fe40000000f00 */
[----:B------:R-:W-:Y:S01]  /*eb4a0*/  MOV R244, R139 ;  /* 0x0000008b00f47202 */ /* 0x000fe20000000f00 */
[----:B------:R-:W-:Y:S11]  /*eb4b0*/  IMAD.MOV.U32 R247, RZ, RZ, R138 ;  /* 0x000000fffff77224 */ /* 0x000ff600078e008a */
[----:B------:R-:W-:Y:S03]  /*eb4c0*/  @!UPT UIADD3 URZ, URZ, URZ, URZ ;  /* 0x0000003f3f3ff290 */ /* 0x000fe6000fffe03f */
[----:B------:R-:W-:Y:S01]  /*eb4d0*/  STL.64 [R1+0x34b0], R124 ;  /* 0x0034b07c01007387 */ /* 0x000fe20000100a00 */
[----:B------:R-:W-:Y:S02]  /*eb4e0*/  STL.64 [R1+0x34b8], R126 ;  /* 0x0034b87e01007387 */ /* 0x000fe40000100a00 */
[----:B------:R1:W-:Y:S02]  /*eb4f0*/  STL [R1+0x8a94], R3 ;  /* 0x008a940301007387 */ /* 0x0003e40000100800 */
[----:B------:R2:W-:Y:S01]  /*eb500*/  STL [R1+0x8a90], R158 ;  /* 0x008a909e01007387 */ /* 0x0005e20000100800 */
[----:B------:R-:W-:Y:S01]  /*eb510*/  STL.64 [R1+0x34a0], R120 ;  /* 0x0034a07801007387 */ /* 0x000fe20000100a00 */
[----:B------:R-:W-:Y:S02]  /*eb520*/  STL.64 [R1+0x34a8], R122 ;  /* 0x0034a87a01007387 */ /* 0x000fe40000100a00 */
[----:B------:R-:W-:Y:S02]  /*eb530*/  STL [R1+0x8a9c], R150 ;  /* 0x008a9c9601007387 */ /* 0x000fe40000100800 */
[----:B------:R3:W-:Y:S01]  /*eb540*/  STL [R1+0x8a98], R159 ;  /* 0x008a989f01007387 */ /* 0x0007e20000100800 */
[----:B------:R-:W-:Y:S01]  /*eb550*/  STL.64 [R1+0x3490], R116 ;  /* 0x0034907401007387 */ /* 0x000fe20000100a00 */
[----:B------:R-:W-:Y:S02]  /*eb560*/  STL.64 [R1+0x3498], R118 ;  /* 0x0034987601007387 */ /* 0x000fe40000100a00 */
[----:B------:R-:W-:Y:S02]  /*eb570*/  STL [R1+0x8aa4], R244 ;  /* 0x008aa4f401007387 */ /* 0x000fe40000100800 */
[----:B------:R-:W-:Y:S01]  /*eb580*/  STL [R1+0x8aa0], R247 ;  /* 0x008aa0f701007387 */ /* 0x000fe20000100800 */
[----:B------:R-:W-:Y:S01]  /*eb590*/  STL.64 [R1+0x3480], R112 ;  /* 0x0034807001007387 */ /* 0x000fe20000100a00 */
[----:B-1----:R-:W-:-:S02]  /*eb5a0*/  IMAD.MOV.U32 R3, RZ, RZ, R198 ;  /* 0x000000ffff037224 */ /* 0x002fc400078e00c6 */
[----:B--2---:R-:W-:Y:S02]  /*eb5b0*/  IMAD.MOV.U32 R158, RZ, RZ, R199 ;  /* 0x000000ffff9e7224 */ /* 0x004fe400078e00c7 */
[----:B------:R-:W-:Y:S01]  /*eb5c0*/  STL.64 [R1+0x3488], R114 ;  /* 0x0034887201007387 */ /* 0x000fe20000100a00 */
[----:B------:R-:W2:Y:S01]  /*eb5d0*/  LDL.64 R198, [R1+0x11b8] ;  /* 0x0011b80001c67983 */ /* 0x000ea20000100a00 */
[C---:B------:R-:W-:Y:S08]  /*eb5e0*/  HMMA.1688.F32.TF32 R108, R8.reuse, R182, R108 ;  /* 0x000000b6086c723c */ /* 0x040ff0000008106c */
[C---:B------:R-:W-:Y:S08]  /*eb5f0*/  HMMA.1688.F32.TF32 R4, R8.reuse, R6, R104 ;  /* 0x000000060804723c */ /* 0x040ff00000081068 */
[C---:B------:R-:W-:Y:S08]  /*eb600*/  HMMA.1688.F32.TF32 R100, R8.reuse, R242, R100 ;  /* 0x000000f20864723c */ /* 0x040ff00000081064 */
[C---:B------:R-:W-:Y:S01]  /*eb610*/  HMMA.1688.F32.TF32 R92, R8.reuse, R250, R92 ;  /* 0x000000fa085c723c */ /* 0x040fe2000008105c */
[----:B---3--:R-:W-:Y:S01]  /*eb620*/  IMAD.MOV.U32 R159, RZ, RZ, R183 ;  /* 0x000000ffff9f7224 */ /* 0x008fe200078e00b7 */
[----:B------:R-:W-:Y:S01]  /*eb630*/  STL [R1+0x8aac], R158 ;  /* 0x008aac9e01007387 */ /* 0x000fe20000100800 */
[----:B------:R-:W-:Y:S01]  /*eb640*/  MOV R150, R182 ;  /* 0x000000b600967202 */ /* 0x000fe20000000f00 */
[----:B------:R-:W-:Y:S02]  /*eb650*/  STL [R1+0x8aa8], R3 ;  /* 0x008aa80301007387 */ /* 0x000fe40000100800 */
[----:B------:R-:W-:Y:S01]  /*eb660*/  IMAD.MOV.U32 R151, RZ, RZ, R242 ;  /* 0x000000ffff977224 */ /* 0x000fe200078e00f2 */
[----:B------:R-:W-:Y:S01]  /*eb670*/  MOV R142, R243 ;  /* 0x000000f3008e7202 */ /* 0x000fe20000000f00 */
[----:B------:R-:W-:Y:S01]  /*eb680*/  STL.64 [R1+0x3470], R108 ;  /* 0x0034706c01007387 */ /* 0x000fe20000100a00 */
[----:B------:R1:W-:Y:S02]  /*eb690*/  STL.64 [R1+0x3478], R110 ;  /* 0x0034786e01007387 */ /* 0x0003e40000100a00 */
[----:B------:R-:W-:Y:S02]  /*eb6a0*/  STL [R1+0x8ab4], R159 ;  /* 0x008ab49f01007387 */ /* 0x000fe40000100800 */
[----:B------:R-:W-:Y:S01]  /*eb6b0*/  STL [R1+0x8ab0], R150 ;  /* 0x008ab09601007387 */ /* 0x000fe20000100800 */
[----:B------:R-:W3:Y:S01]  /*eb6c0*/  LDL R138, [R1+0x1298] ;  /* 0x00129800018a7983 */ /* 0x000ee20000100800 */
[----:B------:R-:W-:Y:S02]  /*eb6d0*/  STL.64 [R1+0x3460], R4 ;  /* 0x0034600401007387 */ /* 0x000fe40000100a00 */
[----:B------:R-:W-:Y:S02]  /*eb6e0*/  STL.64 [R1+0x3468], R6 ;  /* 0x0034680601007387 */ /* 0x000fe40000100a00 */
[----:B------:R-:W3:Y:S01]  /*eb6f0*/  LDL R139, [R1+0x129c] ;  /* 0x00129c00018b7983 */ /* 0x000ee20000100800 */
[----:B------:R-:W4:Y:S04]  /*eb700*/  LDL.64 R106, [R1+0x1218] ;  /* 0x00121800016a7983 */ /* 0x000f280000100a00 */
[----:B------:R-:W3:Y:S04]  /*eb710*/  LDL R134, [R1+0x1288] ;  /* 0x0012880001867983 */ /* 0x000ee80000100800 */
[----:B------:R-:W3:Y:S04]  /*eb720*/  LDL R135, [R1+0x128c] ;  /* 0x00128c0001877983 */ /* 0x000ee80000100800 */
[----:B-1----:R-:W3:Y:S04]  /*eb730*/  LDL R110, [R1+0x1228] ;  /* 0x00122800016e7983 */ /* 0x002ee80000100800 */
[----:B------:R-:W3:Y:S04]  /*eb740*/  LDL R111, [R1+0x122c] ;  /* 0x00122c00016f7983 */ /* 0x000ee80000100800 */
[----:B------:R-:W3:Y:S04]  /*eb750*/  LDL.64 R114, [R1+0x1238] ;  /* 0x0012380001727983 */ /* 0x000ee80000100a00 */
[----:B------:R-:W3:Y:S04]  /*eb760*/  LDL R118, [R1+0x1248] ;  /* 0x0012480001767983 */ /* 0x000ee80000100800 */
[----:B------:R-:W3:Y:S04]  /*eb770*/  LDL R119, [R1+0x124c] ;  /* 0x00124c0001777983 */ /* 0x000ee80000100800 */
[----:B------:R-:W3:Y:S04]  /*eb780*/  LDL.64 R122, [R1+0x1258] ;  /* 0x00125800017a7983 */ /* 0x000ee80000100a00 */
[----:B------:R-:W3:Y:S04]  /*eb790*/  LDL R126, [R1+0x1268] ;  /* 0x00126800017e7983 */ /* 0x000ee80000100800 */
[----:B------:R-:W3:Y:S04]  /*eb7a0*/  LDL R127, [R1+0x126c] ;  /* 0x00126c00017f7983 */ /* 0x000ee80000100800 */
[----:B------:R-:W3:Y:S04]  /*eb7b0*/  LDL.64 R130, [R1+0x1278] ;  /* 0x0012780001827983 */ /* 0x000ee80000100a00 */
[----:B------:R-:W3:Y:S01]  /*eb7c0*/  LDL.64 R182, [R1+0x12a8] ;  /* 0x0012a80001b67983 */ /* 0x000ee20000100a00 */
[----:B------:R-:W-:Y:S02]  /*eb7d0*/  STL.64 [R1+0x3640], R100 ;  /* 0x0036406401007387 */ /* 0x000fe40000100a00 */
[----:B------:R1:W-:Y:S02]  /*eb7e0*/  STL.64 [R1+0x3648], R102 ;  /* 0x0036486601007387 */ /* 0x0003e40000100a00 */
[----:B------:R-:W3:Y:S01]  /*eb7f0*/  LDL.LU.64 R242, [R1+0x8df0] ;  /* 0x008df00001f27983 */ /* 0x000ee20000300a00 */
[----:B------:R-:W3:Y:S01]  /*eb800*/  LDL.LU.64 R240, [R1+0x8de8] ;  /* 0x008de80001f07983 */ /* 0x000ee20000300a00 */
[----:B------:R-:W-:Y:S01]  /*eb810*/  MOV R252, R251 ;  /* 0x000000fb00fc7202 */ /* 0x000fe20000000f00 */
[----:B--2---:R-:W-:Y:S02]  /*eb820*/  HMMA.1688.F32.TF32 R96, R8, R198, R96 ;  /* 0x000000c60860723c */ /* 0x004fe40000081060 */
[----:B-1----:R-:W2:Y:S04]  /*eb830*/  LDL R102, [R1+0x11f8] ;  /* 0x0011f80001667983 */ /* 0x002ea80000100800 */
[----:B------:R-:W2:Y:S01]  /*eb840*/  LDL R103, [R1+0x11fc] ;  /* 0x0011fc0001677983 */ /* 0x000ea20000100800 */
[----:B------:R-:W-:-:S02]  /*eb850*/  IMAD.MOV.U32 R244, RZ, RZ, R198 ;  /* 0x000000fffff47224 */ /* 0x000fc400078e00c6 */
[----:B------:R-:W-:Y:S01]  /*eb860*/  IMAD.MOV.U32 R247, RZ, RZ, R199 ;  /* 0x000000fffff77224 */ /* 0x000fe200078e00c7 */
[C---:B------:R-:W-:Y:S08]  /*eb870*/  HMMA.1688.F32.TF32 R32, R8.reuse, R222, R32 ;  /* 0x000000de0820723c */ /* 0x040ff00000081020 */
[----:B------:R-:W-:Y:S01]  /*eb880*/  HMMA.1688.F32.TF32 R28, R8, R230, R28 ;  /* 0x000000e6081c723c */ /* 0x000fe2000008101c */
[----:B------:R-:W-:-:S02]  /*eb890*/  IMAD.MOV.U32 R150, RZ, RZ, R223 ;  /* 0x000000ffff967224 */ /* 0x000fc400078e00df */
[----:B------:R-:W-:Y:S01]  /*eb8a0*/  IMAD.MOV.U32 R159, RZ, RZ, R222 ;  /* 0x000000ffff9f7224 */ /* 0x000fe200078e00de */
[----:B------:R-:W-:Y:S04]  /*eb8b0*/  LDS R4, [R2+0x18080] ;  /* 0x0180800002047984 */ /* 0x000fe80000000800 */
[----:B------:R-:W-:Y:S04]  /*eb8c0*/  LDS R6, [R2+0x1a080] ;  /* 0x01a0800002067984 */ /* 0x000fe80000000800 */
[----:B------:R-:W-:Y:S04]  /*eb8d0*/  LDS R5, [R0+0x18080] ;  /* 0x0180800000057984 */ /* 0x000fe80000000800 */
[----:B------:R-:W1:Y:S04]  /*eb8e0*/  LDS R7, [R0+0x1a080] ;  /* 0x01a0800000077984 */ /* 0x000e680000000800 */
[----:B------:R-:W-:Y:S01]  /*eb8f0*/  STL.64 [R1+0x3630], R96 ;  /* 0x0036306001007387 */ /* 0x000fe20000100a00 */
[----:B------:R4:W-:Y:S02]  /*eb900*/  STL.64 [R1+0x3638], R98 ;  /* 0x0036386201007387 */ /* 0x0009e40000100a00 */
[----:B------:R-:W2:Y:S01]  /*eb910*/  LDL.64 R198, [R1+0x12b8] ;  /* 0x0012b80001c67983 */ /* 0x000ea20000100a00 */
[----:B----4-:R-:W4:Y:S01]  /*eb920*/  LDL.64 R98, [R1+0x1208] ;  /* 0x0012080001627983 */ /* 0x010f220000100a00 */
[----:B------:R-:W4:Y:S02]  /*eb930*/  LDL.LU.64 R250, [R1+0x8de0] ;  /* 0x008de00001fa7983 */ /* 0x000f240000300a00 */
[----:B------:R-:W-:Y:S02]  /*eb940*/  STL.64 [R1+0x3620], R92 ;  /* 0x0036205c01007387 */ /* 0x000fe40000100a00 */
[----:B------:R3:W-:Y:S01]  /*eb950*/  STL.64 [R1+0x3628], R94 ;  /* 0x0036285e01007387 */ /* 0x0007e20000100a00 */
[----:B------:R-:W4:Y:S04]  /*eb960*/  LDL.LU.64 R248, [R1+0x8dd8] ;  /* 0x008dd80001f87983 */ /* 0x000f280000300a00 */
[----:B---3--:R-:W3:Y:S04]  /*eb970*/  LDL R94, [R1+0x11e8] ;  /* 0x0011e800015e7983 */ /* 0x008ee80000100800 */
[----:B------:R-:W3:Y:S01]  /*eb980*/  LDL R95, [R1+0x11ec] ;  /* 0x0011ec00015f7983 */ /* 0x000ee20000100800 */
[C---:B------:R-:W-:Y:S08]  /*eb990*/  HMMA.1688.F32.TF32 R76, R8.reuse, R106, R76 ;  /* 0x0000006a084c723c */ /* 0x040ff0000008104c */
[C---:B------:R-:W-:Y:S08]  /*eb9a0*/  HMMA.1688.F32.TF32 R72, R8.reuse, R110, R72 ;  /* 0x0000006e0848723c */ /* 0x040ff00000081048 */
[C---:B------:R-:W-:Y:S08]  /*eb9b0*/  HMMA.1688.F32.TF32 R68, R8.reuse, R114, R68 ;  /* 0x000000720844723c */ /* 0x040ff00000081044 */
[C---:B------:R-:W-:Y:S01]  /*eb9c0*/  HMMA.1688.F32.TF32 R64, R8.reuse, R118, R64 ;  /* 0x000000760840723c */ /* 0x040fe20000081040 */
[----:B------:R1:W-:Y:S07]  /*eb9d0*/  STL [R1+0x88a0], R252 ;  /* 0x0088a0fc01007387 */ /* 0x0003ee0000100800 */
[C---:B------:R-:W-:Y:S08]  /*eb9e0*/  HMMA.1688.F32.TF32 R60, R8.reuse, R122, R60 ;  /* 0x0000007a083c723c */ /* 0x040ff0000008103c */
[C---:B------:R-:W-:Y:S08]  /*eb9f0*/  HMMA.1688.F32.TF32 R56, R8.reuse, R126, R56 ;  /* 0x0000007e0838723c */ /* 0x040ff00000081038 */
[C---:B------:R-:W-:Y:S08]  /*eba00*/  HMMA.1688.F32.TF32 R52, R8.reuse, R130, R52 ;  /* 0x000000820834723c */ /* 0x040ff00000081034 */
[C---:B------:R-:W-:Y:S08]  /*eba10*/  HMMA.1688.F32.TF32 R48, R8.reuse, R134, R48 ;  /* 0x000000860830723c */ /* 0x040ff00000081030 */
[C---:B------:R-:W-:Y:S08]  /*eba20*/  HMMA.1688.F32.TF32 R44, R8.reuse, R138, R44 ;  /* 0x0000008a082c723c */ /* 0x040ff0000008102c */
[----:B------:R-:W-:Y:S01]  /*eba30*/  HMMA.1688.F32.TF32 R40, R8, R182, R40 ;  /* 0x000000b60828723c */ /* 0x000fe20000081028 */
[----:B------:R-:W-:Y:S01]  /*eba40*/  MOV R246, R182 ;  /* 0x000000b600f67202 */ /* 0x000fe20000000f00 */
[----:B------:R-:W-:-:S06]  /*eba50*/  IMAD.MOV.U32 R143, RZ, RZ, R183 ;  /* 0x000000ffff8f7224 */ /* 0x000fcc00078e00b7 */
[C---:B--2---:R-:W-:Y:S08]  /*eba60*/  HMMA.1688.F32.TF32 R80, R8.reuse, R102, R80 ;  /* 0x000000660850723c */ /* 0x044ff00000081050 */
[C---:B----4-:R-:W-:Y:S08]  /*eba70*/  HMMA.1688.F32.TF32 R84, R8.reuse, R98, R84 ;  /* 0x000000620854723c */ /* 0x050ff00000081054 */
[----:B---3--:R-:W-:Y:S01]  /*eba80*/  HMMA.1688.F32.TF32 R88, R8, R94, R88 ;  /* 0x0000005e0858723c */ /* 0x008fe20000081058 */
[----:B-1----:R-:W-:-:S07]  /*eba90*/  IMAD.MOV.U32 R252, RZ, RZ, R99 ;  /* 0x000000fffffc7224 */ /* 0x002fce00078e0063 */
[----:B------:R-:W-:Y:S11]  /*ebaa0*/  HMMA.1688.F32.TF32 R36, R8, R198, R36 ;  /* 0x000000c60824723c */ /* 0x000ff60000081024 */
[----:B------:R-:W-:Y:S04]  /*ebab0*/  @!UPT UIADD3 URZ, URZ, URZ, URZ ;  /* 0x0000003f3f3ff290 */ /* 0x000fe8000fffe03f */
[----:B------:R-:W-:Y:S01]  /*ebac0*/  STL.64 [R1+0x3610], R88 ;  /* 0x0036105801007387 */ /* 0x000fe20000100a00 */
[----:B------:R-:W-:Y:S02]  /*ebad0*/  STL.64 [R1+0x3618], R90 ;  /* 0x0036185a01007387 */ /* 0x000fe40000100a00 */
[----:B------:R1:W-:Y:S02]  /*ebae0*/  STL [R1+0x88c8], R252 ;  /* 0x0088c8fc01007387 */ /* 0x0003e40000100800 */
[----:B------:R-:W-:Y:S01]  /*ebaf0*/  STL.64 [R1+0x3600], R84 ;  /* 0x0036005401007387 */ /* 0x000fe20000100a00 */
[----:B------:R-:W-:Y:S01]  /*ebb00*/  STL.64 [R1+0x3608], R86 ;  /* 0x0036085601007387 */ /* 0x000fe20000100a00 */
[----:B------:R-:W-:Y:S02]  /*ebb10*/  STL.64 [R1+0x35f0], R80 ;  /* 0x0035f05001007387 */ /* 0x000fe40000100a00 */
[----:B------:R-:W-:Y:S02]  /*ebb20*/  STL.64 [R1+0x35f8], R82 ;  /* 0x0035f85201007387 */ /* 0x000fe40000100a00 */
[----:B-1----:R-:W-:-:S05]  /*ebb30*/  IMAD.MOV.U32 R252, RZ, RZ, R107 ;  /* 0x000000fffffc7224 */ /* 0x002fca00078e006b */
[----:B------:R1:W-:Y:S01]  /*ebb40*/  STL [R1+0x88f0], R252 ;  /* 0x0088f0fc01007387 */ /* 0x0003e20000100800 */
[----:B------:R-:W-:Y:S02]  /*ebb50*/  STL.64 [R1+0x35e0], R76 ;  /* 0x0035e04c01007387 */ /* 0x000fe40000100a00 */
[----:B------:R-:W-:Y:S02]  /*ebb60*/  STL.64 [R1+0x35e8], R78 ;  /* 0x0035e84e01007387 */ /* 0x000fe40000100a00 */
[----:B------:R-:W-:Y:S01]  /*ebb70*/  STL.64 [R1+0x35d0], R72 ;  /* 0x0035d04801007387 */ /* 0x000fe20000100a00 */
[----:B------:R-:W-:Y:S01]  /*ebb80*/  STL.64 [R1+0x35d8], R74 ;  /* 0x0035d84a01007387 */ /* 0x000fe20000100a00 */
[----:B-1----:R-:W-:-:S05]  /*ebb90*/  MOV R252, R115 ;  /* 0x0000007300fc7202 */ /* 0x002fca0000000f00 */
[----:B------:R1:W-:Y:S01]  /*ebba0*/  STL [R1+0x8918], R252 ;  /* 0x008918fc01007387 */ /* 0x0003e20000100800 */
[----:B------:R-:W-:Y:S02]  /*ebbb0*/  STL.64 [R1+0x35c0], R68 ;  /* 0x0035c04401007387 */ /* 0x000fe40000100a00 */
[----:B------:R-:W-:Y:S02]  /*ebbc0*/  STL.64 [R1+0x35c8], R70 ;  /* 0x0035c84601007387 */ /* 0x000fe40000100a00 */
[----:B------:R-:W-:Y:S01]  /*ebbd0*/  STL.64 [R1+0x35b0], R64 ;  /* 0x0035b04001007387 */ /* 0x000fe20000100a00 */
[----:B------:R-:W-:Y:S01]  /*ebbe0*/  STL.64 [R1+0x35b8], R66 ;  /* 0x0035b84201007387 */ /* 0x000fe20000100a00 */
[----:B-1----:R-:W-:-:S05]  /*ebbf0*/  IMAD.MOV.U32 R252, RZ, RZ, R123 ;  /* 0x000000fffffc7224 */ /* 0x002fca00078e007b */
[----:B------:R1:W-:Y:S01]  /*ebc00*/  STL [R1+0x8940], R252 ;  /* 0x008940fc01007387 */ /* 0x0003e20000100800 */
        /* <DEDUP_REMOVED lines=13> */
[----:B------:R-:W-:Y:S02]  /*ebce0*/  STL [R1+0x8d58], R244 ;  /* 0x008d58f401007387 */ /* 0x000fe40000100800 */
[----:B------:R2:W-:Y:S01]  /*ebcf0*/  STL.64 [R1+0x8b88], R142 ;  /* 0x008b888e01007387 */ /* 0x0005e20000100a00 */
[----:B------:R-:W-:Y:S01]  /*ebd00*/  STL.64 [R1+0x8b80], R140 ;  /* 0x008b808c01007387 */ /* 0x000fe20000100a00 */
[----:B------:R-:W-:Y:S02]  /*ebd10*/  STL.64 [R1+0x3540], R36 ;  /* 0x0035402401007387 */ /* 0x000fe40000100a00 */
[----:B------:R-:W-:Y:S02]  /*ebd20*/  STL.64 [R1+0x3548], R38 ;  /* 0x0035482601007387 */ /* 0x000fe40000100a00 */
[----:B------:R-:W3:Y:S02]  /*ebd30*/  LDL.64 R122, [R1+0x12e8] ;  /* 0x0012e800017a7983 */ /* 0x000ee40000100a00 */
[----:B------:R-:W-:Y:S01]  /*ebd40*/  IMAD.MOV.U32 R158, RZ, RZ, R198 ;  /* 0x000000ffff9e7224 */ /* 0x000fe200078e00c6 */
[----:B------:R-:W-:Y:S01]  /*ebd50*/  STL.64 [R1+0x3530], R32 ;  /* 0x0035302001007387 */ /* 0x000fe20000100a00 */
[----:B-1----:R-:W-:-:S02]  /*ebd60*/  IMAD.MOV.U32 R252, RZ, RZ, R131 ;  /* 0x000000fffffc7224 */ /* 0x002fc400078e0083 */
[----:B------:R-:W-:Y:S02]  /*ebd70*/  STL.64 [R1+0x3538], R34 ;  /* 0x0035382201007387 */ /* 0x000fe40000100a00 */
[----:B------:R-:W4:Y:S01]  /*ebd80*/  LDL.64 R126, [R1+0x12f8] ;  /* 0x0012f800017e7983 */ /* 0x000f220000100a00 */
[----:B------:R-:W4:Y:S01]  /*ebd90*/  LDL.64 R130, [R1+0x1318] ;  /* 0x0013180001827983 */ /* 0x000f220000100a00 */
[----:B------:R-:W-:Y:S02]  /*ebda0*/  STL.64 [R1+0x8ba8], R150 ;  /* 0x008ba89601007387 */ /* 0x000fe40000100a00 */
[----:B------:R-:W-:Y:S02]  /*ebdb0*/  STL.64 [R1+0x8ba0], R148 ;  /* 0x008ba09401007387 */ /* 0x000fe40000100a00 */
[----:B------:R1:W-:Y:S01]  /*ebdc0*/  STL.64 [R1+0x8b98], R158 ;  /* 0x008b989e01007387 */ /* 0x0003e20000100a00 */
[----:B------:R-:W-:Y:S01]  /*ebdd0*/  STL.64 [R1+0x8b90], R156 ;  /* 0x008b909c01007387 */ /* 0x000fe20000100a00 */
[----:B------:R-:W-:Y:S02]  /*ebde0*/  STL.64 [R1+0x3520], R28 ;  /* 0x0035201c01007387 */ /* 0x000fe40000100a00 */
[----:B------:R-:W-:Y:S02]  /*ebdf0*/  STL.64 [R1+0x3528], R30 ;  /* 0x0035281e01007387 */ /* 0x000fe40000100a00 */
[----:B------:R-:W-:Y:S01]  /*ebe00*/  IMAD.MOV.U32 R228, RZ, RZ, R248 ;  /* 0x000000ffffe47224 */ /* 0x000fe200078e00f8 */
[----:B------:R-:W-:Y:S01]  /*ebe10*/  MOV R229, R249 ;  /* 0x000000f900e57202 */ /* 0x000fe20000000f00 */
[----:B------:R-:W4:Y:S01]  /*ebe20*/  LDL.LU R248, [R1+0x8dd0] ;  /* 0x008dd00001f87983 */ /* 0x000f220000300800 */
[----:B------:R-:W4:Y:S02]  /*ebe30*/  LDL.LU R249, [R1+0x8dcc] ;  /* 0x008dcc0001f97983 */ /* 0x000f240000300800 */
[----:B------:R-:W4:Y:S02]  /*ebe40*/  LDL.64 R134, [R1+0x1308] ;  /* 0x0013080001867983 */ /* 0x000f240000100a00 */
[----:B------:R-:W4:Y:S01]  /*ebe50*/  LDL R196, [R1] ;  /* 0x0000000001c47983 */ /* 0x000f220000100800 */
[----:B------:R-:W4:Y:S01]  /*ebe60*/  LDL R197, [R1+0x4] ;  /* 0x0000040001c57983 */ /* 0x000f220000100800 */
        /* <DEDUP_REMOVED lines=12> */
[----:B------:R-:W-:Y:S01]  /*ebf30*/  MOV R166, R230 ;  /* 0x000000e600a67202 */ /* 0x000fe20000000f00 */
[----:B------:R-:W-:-:S05]  /*ebf40*/  IMAD.MOV.U32 R167, RZ, RZ, R231 ;  /* 0x000000ffffa77224 */ /* 0x000fca00078e00e7 */
[----:B------:R1:W-:Y:S01]  /*ebf50*/  STL.64 [R1+0x8bb8], R166 ;  /* 0x008bb8a601007387 */ /* 0x0003e20000100a00 */
[----:B------:R-:W-:Y:S01]  /*ebf60*/  STL.64 [R1+0x8bb0], R164 ;  /* 0x008bb0a401007387 */ /* 0x000fe20000100a00 */
[----:B------:R-:W-:Y:S01]  /*ebf70*/  MOV R230, R193 ;  /* 0x000000c100e67202 */ /* 0x000fe20000000f00 */
[----:B------:R-:W-:Y:S02]  /*ebf80*/  IMAD.MOV.U32 R231, RZ, RZ, R200 ;  /* 0x000000ffffe77224 */ /* 0x000fe400078e00c8 */
[----:B--2---:R-:W-:Y:S02]  /*ebf90*/  IMAD.MOV.U32 R142, RZ, RZ, R208 ;  /* 0x000000ffff8e7224 */ /* 0x004fe400078e00d0 */
[----:B------:R-:W-:Y:S02]  /*ebfa0*/  IMAD.MOV.U32 R143, RZ, RZ, R209 ;  /* 0x000000ffff8f7224 */ /* 0x000fe400078e00d1 */
[----:B-1----:R-:W-:Y:S01]  /*ebfb0*/  IMAD.MOV.U32 R158, RZ, RZ, R224 ;  /* 0x000000ffff9e7224 */ /* 0x002fe200078e00e0 */
[----:B------:R-:W-:Y:S01]  /*ebfc0*/  MOV R159, R240 ;  /* 0x000000f0009f7202 */ /* 0x000fe20000000f00 */
[----:B------:R-:W-:Y:S01]  /*ebfd0*/  IMAD.MOV.U32 R166, RZ, RZ, R241 ;  /* 0x000000ffffa67224 */ /* 0x000fe200078e00f1 */
[C---:B---3--:R-:W-:Y:S08]  /*ebfe0*/  HMMA.1688.F32.TF32 R24, R8.reuse, R122, R24 ;  /* 0x0000007a0818723c */ /* 0x048ff00000081018 */
[C---:B----4-:R-:W-:Y:S08]  /*ebff0*/  HMMA.1688.F32.TF32 R20, R8.reuse, R126, R20 ;  /* 0x0000007e0814723c */ /* 0x050ff00000081014 */
[----:B------:R-:W-:Y:S01]  /*ec000*/  HMMA.1688.F32.TF32 R16, R8, R130, R16 ;  /* 0x000000820810723c */ /* 0x000fe20000081010 */
[----:B------:R-:W-:-:S02]  /*ec010*/  IMAD.MOV.U32 R174, RZ, RZ, R122 ;  /* 0x000000ffffae7224 */ /* 0x000fc400078e007a */
[----:B------:R-:W-:Y:S01]  /*ec020*/  IMAD.MOV.U32 R175, RZ, RZ, R123 ;  /* 0x000000ffffaf7224 */ /* 0x000fe200078e007b */
[----:B------:R-:W-:-:S04]  /*ec030*/  MOV R190, R126 ;  /* 0x0000007e00be7202 */ /* 0x000fc80000000f00 */
[----:B------:R-:W-:Y:S01]  /*ec040*/  HMMA.1688.F32.TF32 R8, R8, R134, R12 ;  /* 0x000000860808723c */ /* 0x000fe2000008100c */
[----:B------:R-:W-:Y:S02]  /*ec050*/  IMAD.MOV.U32 R191, RZ, RZ, R127 ;  /* 0x000000ffffbf7224 */ /* 0x000fe400078e007f */
[----:B------:R-:W-:Y:S01]  /*ec060*/  IMAD.MOV.U32 R206, RZ, RZ, R130 ;  /* 0x000000ffffce7224 */ /* 0x000fe200078e0082 */
[----:B------:R-:W-:Y:S01]  /*ec070*/  MOV R207, R131 ;  /* 0x0000008300cf7202 */ /* 0x000fe20000000f00 */
[----:B------:R-:W-:Y:S01]  /*ec080*/  STL.64 [R1+0x3510], R24 ;  /* 0x0035101801007387 */ /* 0x000fe20000100a00 */
[----:B------:R-:W-:Y:S02]  /*ec090*/  STL.64 [R1+0x3518], R26 ;  /* 0x0035181a01007387 */ /* 0x000fe40000100a00 */
[----:B------:R-:W-:Y:S01]  /*ec0a0*/  HMMA.1688.F32.TF32 R112, R4, R228, R220 ;  /* 0x000000e40470723c */ /* 0x000fe200000810dc */
[----:B------:R-:W-:Y:S01]  /*ec0b0*/  STL.64 [R1+0x8bc8], R174 ;  /* 0x008bc8ae01007387 */ /* 0x000fe20000100a00 */
[----:B------:R-:W-:Y:S03]  /*ec0c0*/  STL.64 [R1+0x8bc0], R172 ;  /* 0x008bc0ac01007387 */ /* 0x000fe60000100a00 */
[----:B------:R-:W-:Y:S01]  /*ec0d0*/  STL.64 [R1+0x3500], R20 ;  /* 0x0035001401007387 */ /* 0x000fe20000100a00 */
[----:B------:R-:W-:Y:S03]  /*ec0e0*/  STL.64 [R1+0x3508], R22 ;  /* 0x0035081601007387 */ /* 0x000fe60000100a00 */
[----:B------:R-:W-:Y:S01]  /*ec0f0*/  STL.64 [R1+0x8bd8], R190 ;  /* 0x008bd8be01007387 */ /* 0x000fe20000100a00 */
[----:B------:R-:W-:Y:S02]  /*ec100*/  STL.64 [R1+0x8bd0], R188 ;  /* 0x008bd0bc01007387 */ /* 0x000fe40000100a00 */
[----:B------:R-:W-:Y:S02]  /*ec110*/  STL.64 [R1+0x34f0], R16 ;  /* 0x0034f01001007387 */ /* 0x000fe40000100a00 */
[----:B------:R-:W-:Y:S02]  /*ec120*/  STL.64 [R1+0x34f8], R18 ;  /* 0x0034f81201007387 */ /* 0x000fe40000100a00 */
[----:B------:R-:W-:-:S02]  /*ec130*/  IMAD.MOV.U32 R214, RZ, RZ, R134 ;  /* 0x000000ffffd67224 */ /* 0x000fc400078e0086 */
[----:B------:R-:W-:Y:S01]  /*ec140*/  IMAD.MOV.U32 R215, RZ, RZ, R135 ;  /* 0x000000ffffd77224 */ /* 0x000fe200078e0087 */
[----:B------:R-:W-:Y:S01]  /*ec150*/  STL.64 [R1+0x8c00], R206 ;  /* 0x008c00ce01007387 */ /* 0x000fe20000100a00 */
[----:B------:R-:W-:Y:S02]  /*ec160*/  STL.64 [R1+0x8bf8], R204 ;  /* 0x008bf8cc01007387 */ /* 0x000fe40000100a00 */
[----:B------:R-:W-:Y:S02]  /*ec170*/  STL.64 [R1+0x3450], R8 ;  /* 0x0034500801007387 */ /* 0x000fe40000100a00 */
[----:B------:R-:W-:Y:S01]  /*ec180*/  STL.64 [R1+0x3458], R10 ;  /* 0x0034580a01007387 */ /* 0x000fe20000100a00 */
[----:B------:R-:W-:Y:S01]  /*ec190*/  STL.64 [R1+0x8c10], R214 ;  /* 0x008c10d601007387 */ /* 0x000fe20000100a00 */
[----:B------:R1:W-:Y:S02]  /*ec1a0*/  STL.64 [R1+0x8c08], R212 ;  /* 0x008c08d401007387 */ /* 0x0003e40000100a00 */
[----:B------:R-:W-:Y:S02]  /*ec1b0*/  STL [R1+0x8854], R248 ;  /* 0x008854f801007387 */ /* 0x000fe40000100800 */
[----:B------:R2:W-:Y:S01]  /*ec1c0*/  STL [R1+0x8850], R249 ;  /* 0x008850f901007387 */ /* 0x0005e20000100800 */
[C---:B------:R-:W-:Y:S08]  /*ec1d0*/  HMMA.1688.F32.TF32 R128, R4.reuse, R196, R180 ;  /* 0x000000c40480723c */ /* 0x040ff000000810b4 */
[----:B------:R-:W-:Y:S01]  /*ec1e0*/  HMMA.1688.F32.TF32 R108, R4, R248, R136 ;  /* 0x000000f8046c723c */ /* 0x000fe20000081088 */
[----:B------:R-:W-:Y:S01]  /*ec1f0*/  IMAD.MOV.U32 R167, RZ, RZ, R232 ;  /* 0x000000ffffa77224 */ /* 0x000fe200078e00e8 */
[----:B------:R-:W-:Y:S01]  /*ec200*/  MOV R3, R199 ;  /* 0x000000c700037202 */ /* 0x000fe20000000f00 */
[----:B------:R-:W-:Y:S01]  /*ec210*/  STL.64 [R1+0x8d80], R114 ;  /* 0x008d807201007387 */ /* 0x000fe20000100a00 */
[----:B------:R-:W-:Y:S02]  /*ec220*/  STL.64 [R1+0x8d78], R112 ;  /* 0x008d787001007387 */ /* 0x000fe40000100a00 */
[----:B------:R-:W3:Y:S02]  /*ec230*/  LDL R228, [R1+0x110] ;  /* 0x0001100001e47983 */ /* 0x000ee40000100800 */
[----:B------:R-:W3:Y:S01]  /*ec240*/  LDL R229, [R1+0x114] ;  /* 0x0001140001e57983 */ /* 0x000ee20000100800 */
[----:B------:R-:W4:Y:S01]  /*ec250*/  LDL.LU R193, [R1+0x8dc8] ;  /* 0x008dc80001c17983 */ /* 0x000f220000300800 */
[----:B------:R-:W2:Y:S02]  /*ec260*/  LDL.LU R200, [R1+0x8dc4] ;  /* 0x008dc40001c87983 */ /* 0x000ea40000300800 */
[----:B------:R-:W2:Y:S02]  /*ec270*/  LDL R180, [R1+0xe0] ;  /* 0x0000e00001b47983 */ /* 0x000ea40000100800 */
[----:B------:R-:W2:Y:S02]  /*ec280*/  LDL R181, [R1+0xe4] ;  /* 0x0000e40001b57983 */ /* 0x000ea40000100800 */
[----:B------:R-:W-:Y:S01]  /*ec290*/  IMAD.MOV.U32 R182, RZ, RZ, R201 ;  /* 0x000000ffffb67224 */ /* 0x000fe200078e00c9 */
[----:B------:R-:W-:Y:S01]  /*ec2a0*/  MOV R183, R245 ;  /* 0x000000f500b77202 */ /* 0x000fe20000000f00 */
[----:B------:R-:W2:Y:S01]  /*ec2b0*/  LDL.LU R201, [R1+0x8dc0] ;  /* 0x008dc00001c97983 */ /* 0x000ea20000300800 */
[----:B------:R-:W2:Y:S02]  /*ec2c0*/  LDL.64 R244, [R1+0x20] ;  /* 0x0000200001f47983 */ /* 0x000ea40000100a00 */
[----:B------:R-:W2:Y:S02]  /*ec2d0*/  LDL.64 R246, [R1+0x28] ;  /* 0x0000280001f67983 */ /* 0x000ea40000100a00 */
[----:B------:R-:W2:Y:S01]  /*ec2e0*/  LDL R140, [R1+0xd0] ;  /* 0x0000d000018c7983 */ /* 0x000ea20000100800 */
[----:B------:R-:W2:Y:S01]  /*ec2f0*/  LDL R141, [R1+0xd4] ;  /* 0x0000d400018d7983 */ /* 0x000ea20000100800 */
[----:B------:R-:W2:Y:S02]  /*ec300*/  LDL.LU R208, [R1+0x8dbc] ;  /* 0x008dbc0001d07983 */ /* 0x000ea40000300800 */
[----:B------:R-:W2:Y:S02]  /*ec310*/  LDL.LU R209, [R1+0x8db8] ;  /* 0x008db80001d17983 */ /* 0x000ea40000300800 */
[----:B-1----:R-:W2:Y:S01]  /*ec320*/  LDL R212, [R1+0x60] ;  /* 0x0000600001d47983 */ /* 0x002ea20000100800 */
[----:B------:R-:W2:Y:S01]  /*ec330*/  LDL R213, [R1+0x64] ;  /* 0x0000640001d57983 */ /* 0x000ea20000100800 */
[----:B------:R-:W-:-:S02]  /*ec340*/  MOV R214, R216 ;  /* 0x000000d800d67202 */ /* 0x000fc40000000f00 */
[----:B------:R-:W2:Y:S02]  /*ec350*/  LDL.LU R216, [R1+0x8db4] ;  /* 0x008db40001d87983 */ /* 0x000ea40000300800 */
[----:B------:R-:W-:Y:S01]  /*ec360*/  IMAD.MOV.U32 R215, RZ, RZ, R217 ;  /* 0x000000ffffd77224 */ /* 0x000fe200078e00d9 */
[----:B------:R-:W-:Y:S04]  /*ec370*/  LDS R12, [R2+0x1c080] ;  /* 0x01c08000020c7984 */ /* 0x000fe80000000800 */
        /* <DEDUP_REMOVED lines=9> */
[----:B------:R-:W2:Y:S02]  /*ec410*/  LDL R124, [R1+0x50] ;  /* 0x00005000017c7983 */ /* 0x000ea40000100800 */
[----:B------:R-:W2:Y:S02]  /*ec420*/  LDL R125, [R1+0x54] ;  /* 0x00005400017d7983 */ /* 0x000ea40000100800 */
        /* <DEDUP_REMOVED lines=12> */
[----:B------:R-:W2:Y:S01]  /*ec4f0*/  LDL R116, [R1+0x30] ;  /* 0x0000300001747983 */ /* 0x000ea20000100800 */
[----:B------:R-:W2:Y:S01]  /*ec500*/  LDL R117, [R1+0x34] ;  /* 0x0000340001757983 */ /* 0x000ea20000100800 */
[----:B------:R-:W2:Y:S02]  /*ec510*/  LDL.LU R92, [R1+0xe20] ;  /* 0x000e2000015c7983 */ /* 0x000ea40000300800 */
[----:B------:R-:W2:Y:S02]  /*ec520*/  LDL.LU R93, [R1+0xe24] ;  /* 0x000e2400015d7983 */ /* 0x000ea40000300800 */
[----:B------:R-:W2:Y:S01]  /*ec530*/  LDL.LU R94, [R1+0xe28] ;  /* 0x000e2800015e7983 */ /* 0x000ea20000300800 */
[----:B------:R-:W2:Y:S01]  /*ec540*/  LDL.LU R95, [R1+0xe2c] ;  /* 0x000e2c00015f7983 */ /* 0x000ea20000300800 */
[----:B------:R-:W2:Y:S02]  /*ec550*/  LDL.64 R96, [R1+0x40] ;  /* 0x0000400001607983 */ /* 0x000ea40000100a00 */
[----:B------:R-:W2:Y:S02]  /*ec560*/  LDL.64 R204, [R1+0x70] ;  /* 0x0000700001cc7983 */ /* 0x000ea40000100a00 */
[----:B------:R-:W2:Y:S01]  /*ec570*/  LDL.64 R206, [R1+0x78] ;  /* 0x0000780001ce7983 */ /* 0x000ea20000100a00 */
[----:B------:R-:W2:Y:S04]  /*ec580*/  LDL.64 R188, [R1+0x80] ;  /* 0x0000800001bc7983 */ /* 0x000ea80000100a00 */
[----:B------:R-:W2:Y:S04]  /*ec590*/  LDL.64 R190, [R1+0x88] ;  /* 0x0000880001be7983 */ /* 0x000ea80000100a00 */
[----:B------:R-:W2:Y:S04]  /*ec5a0*/  LDL R156, [R1+0xb0] ;  /* 0x0000b000019c7983 */ /* 0x000ea80000100800 */
[----:B------:R-:W2:Y:S01]  /*ec5b0*/  LDL R157, [R1+0xb4] ;  /* 0x0000b400019d7983 */ /* 0x000ea20000100800 */
[----:B------:R-:W2:Y:S02]  /*ec5c0*/  LDL.LU R224, [R1+0x8dac] ;  /* 0x008dac0001e07983 */ /* 0x000ea40000300800 */
[----:B------:R-:W2:Y:S02]  /*ec5d0*/  LDL.LU R240, [R1+0x8da8] ;  /* 0x008da80001f07983 */ /* 0x000ea40000300800 */
[----:B------:R-:W3:Y:S01]  /*ec5e0*/  LDL R164, [R1+0xa0] ;  /* 0x0000a00001a47983 */ /* 0x000ee20000100800 */
[----:B------:R-:W3:Y:S01]  /*ec5f0*/  LDL R165, [R1+0xa4] ;  /* 0x0000a40001a57983 */ /* 0x000ee20000100800 */
[----:B------:R-:W3:Y:S02]  /*ec600*/  LDL.LU R241, [R1+0x8da4] ;  /* 0x008da40001f17983 */ /* 0x000ee40000300800 */
[----:B------:R-:W4:Y:S02]  /*ec610*/  LDL.LU R232, [R1+0x8da0] ;  /* 0x008da00001e87983 */ /* 0x000f240000300800 */
[----:B------:R-:W4:Y:S01]  /*ec620*/  LDL.64 R172, [R1+0x90] ;  /* 0x0000900001ac7983 */ /* 0x000f220000100a00 */
[----:B------:R-:W4:Y:S04]  /*ec630*/  LDL.64 R174, [R1+0x98] ;  /* 0x0000980001ae7983 */ /* 0x000f280000100a00 */
[----:B------:R-:W4:Y:S04]  /*ec640*/  LDL.64 R148, [R1+0xc0] ;  /* 0x0000c00001947983 */ /* 0x000f280000100a00 */
[----:B------:R-:W4:Y:S04]  /*ec650*/  LDL.64 R150, [R1+0xc8] ;  /* 0x0000c80001967983 */ /* 0x000f280000100a00 */
[----:B------:R-:W4:Y:S04]  /*ec660*/  LDL.64 R196, [R1+0xf0] ;  /* 0x0000f00001c47983 */ /* 0x000f280000100a00 */
[----:B------:R-:W4:Y:S04]  /*ec670*/  LDL.64 R198, [R1+0xf8] ;  /* 0x0000f80001c67983 */ /* 0x000f280000100a00 */
[----:B------:R-:W-:Y:S04]  /*ec680*/  LDS R14, [R2+0x1e080] ;  /* 0x01e08000020e7984 */ /* 0x000fe80000000800 */
[----:B------:R-:W-:Y:S04]  /*ec690*/  LDS R13, [R0+0x1c080] ;  /* 0x01c08000000d7984 */ /* 0x000fe80000000800 */
[----:B------:R-:W1:Y:S01]  /*ec6a0*/  LDS R15, [R0+0x1e080] ;  /* 0x01e08000000f7984 */ /* 0x000e620000000800 */
[----:B--2---:R-:W-:-:S03]  /*ec6b0*/  MOV R220, R240 ;  /* 0x000000f000dc7202 */ /* 0x004fc60000000f00 */
[----:B------:R-:W2:Y:S01]  /*ec6c0*/  LDL.LU R240, [R1+0x8d9c] ;  /* 0x008d9c0001f07983 */ /* 0x000ea20000300800 */
[----:B---3--:R-:W-:Y:S02]  /*ec6d0*/  IMAD.MOV.U32 R221, RZ, RZ, R241 ;  /* 0x000000ffffdd7224 */ /* 0x008fe400078e00f1 */
[----:B------:R-:W3:Y:S01]  /*ec6e0*/  LDL.LU R241, [R1+0x8d98] ;  /* 0x008d980001f17983 */ /* 0x000ee20000300800 */
[----:B------:R-:W-:Y:S01]  /*ec6f0*/  HMMA.1688.F32.TF32 R132, R4, R244, R132 ;  /* 0x000000f40484723c */ /* 0x000fe20000081084 */
[----:B------:R-:W-:Y:S02]  /*ec700*/  IMAD.MOV.U32 R249, RZ, RZ, R245 ;  /* 0x000000fffff97224 */ /* 0x000fe400078e00f5 */
[----:B------:R-:W-:-:S05]  /*ec710*/  IMAD.MOV.U32 R248, RZ, RZ, R244 ;  /* 0x000000fffff87224 */ /* 0x000fca00078e00f4 */
[C---:B------:R-:W-:Y:S08]  /*ec720*/  HMMA.1688.F32.TF32 R124, R4.reuse, R124, R100 ;  /* 0x0000007c047c723c */ /* 0x040ff00000081064 */
[C---:B------:R-:W-:Y:S08]  /*ec730*/  HMMA.1688.F32.TF32 R100, R4.reuse, R212, R104 ;  /* 0x000000d40464723c */ /* 0x040ff00000081068 */
[C---:B------:R-:W-:Y:S08]  /*ec740*/  HMMA.1688.F32.TF32 R104, R4.reuse, R204, R120 ;  /* 0x000000cc0468723c */ /* 0x040ff00000081078 */
[----:B------:R-:W-:Y:S01]  /*ec750*/  HMMA.1688.F32.TF32 R136, R4, R96, R136 ;  /* 0x000000600488723c */ /* 0x000fe20000081088 */
[----:B------:R-:W-:Y:S01]  /*ec760*/  STL.64 [R1+0x8d70], R134 ;  /* 0x008d708601007387 */ /* 0x000fe20000100a00 */
[----:B------:R-:W-:Y:S02]  /*ec770*/  STL.64 [R1+0x8d68], R132 ;  /* 0x008d688401007387 */ /* 0x000fe40000100a00 */
[----:B------:R1:W-:Y:S02]  /*ec780*/  STL [R1+0x885c], R249 ;  /* 0x00885cf901007387 */ /* 0x0003e40000100800 */
[----:B------:R4:W-:Y:S01]  /*ec790*/  STL [R1+0x8858], R248 ;  /* 0x008858f801007387 */ /* 0x0009e20000100800 */
[----:B-1----:R-:W-:Y:S01]  /*ec7a0*/  MOV R249, R96 ;  /* 0x0000006000f97202 */ /* 0x002fe20000000f00 */
[----:B----4-:R-:W-:-:S05]  /*ec7b0*/  IMAD.MOV.U32 R248, RZ, RZ, R97 ;  /* 0x000000fffff87224 */ /* 0x010fca00078e0061 */
[----:B------:R-:W-:Y:S01]  /*ec7c0*/  STL [R1+0x8864], R248 ;  /* 0x008864f801007387 */ /* 0x000fe20000100800 */
[----:B------:R-:W-:Y:S02]  /*ec7d0*/  STL [R1+0x8860], R249 ;  /* 0x008860f901007387 */ /* 0x000fe40000100800 */
[----:B------:R-:W4:Y:S02]  /*ec7e0*/  LDL.LU R120, [R1+0x460] ;  /* 0x0004600001787983 */ /* 0x000f240000300800 */
[----:B------:R-:W4:Y:S01]  /*ec7f0*/  LDL.LU R121, [R1+0x464] ;  /* 0x0004640001797983 */ /* 0x000f220000300800 */
[----:B------:R-:W4:Y:S01]  /*ec800*/  LDL.LU R122, [R1+0x468] ;  /* 0x00046800017a7983 */ /* 0x000f220000300800 */
[----:B------:R-:W4:Y:S02]  /*ec810*/  LDL.LU R123, [R1+0x46c] ;  /* 0x00046c00017b7983 */ /* 0x000f240000300800 */
[----:B------:R-:W4:Y:S02]  /*ec820*/  LDL.LU R96, [R1+0x470] ;  /* 0x0004700001607983 */ /* 0x000f240000300800 */
[----:B------:R-:W4:Y:S01]  /*ec830*/  LDL.LU R97, [R1+0x474] ;  /* 0x0004740001617983 */ /* 0x000f220000300800 */
[----:B------:R-:W4:Y:S01]  /*ec840*/  LDL.LU R98, [R1+0x478] ;  /* 0x0004780001627983 */ /* 0x000f220000300800 */
[----:B------:R-:W-:Y:S01]  /*ec850*/  HMMA.1688.F32.TF32 R116, R4, R116, R92 ;  /* 0x000000740474723c */ /* 0x000fe2000008105c */
        /* <DEDUP_REMOVED lines=80> */
[----:B------:R-:W4:Y:S01]  /*ecd60*/  LDL.LU R66, [R1+0x4f8] ;  /* 0x0004f80001427983 */ /* 0x000f220000300800 */
[----:B------:R-:W-:Y:S01]  /*ecd70*/  MOV R223, R238 ;  /* 0x000000ee00df7202 */ /* 0x000fe20000000f00 */
[----:B------:R-:W4:Y:S01]  /*ecd80*/  LDL.LU R67, [R1+0x4fc] ;  /* 0x0004fc0001437983 */ /* 0x000f220000300800 */
[----:B------:R-:W-:Y:S02]  /*ecd90*/  IMAD.MOV.U32 R239, RZ, RZ, R188 ;  /* 0x000000ffffef7224 */ /* 0x000fe400078e00bc */
[----:B------:R-:W4:Y:S01]  /*ecda0*/  LDL.LU R80, [R1+0x4b0] ;  /* 0x0004b00001507983 */ /* 0x000f220000300800 */
[----:B------:R-:W-:Y:S01]  /*ecdb0*/  MOV R238, R189 ;  /* 0x000000bd00ee7202 */ /* 0x000fe20000000f00 */
[----:B------:R-:W4:Y:S01]  /*ecdc0*/  LDL.LU R81, [R1+0x4b4] ;  /* 0x0004b40001517983 */ /* 0x000f220000300800 */
[----:B------:R-:W4:Y:S02]  /*ecdd0*/  LDL.LU R82, [R1+0x4b8] ;  /* 0x0004b80001527983 */ /* 0x000f240000300800 */
[----:B------:R-:W4:Y:S02]  /*ecde0*/  LDL.LU R83, [R1+0x4bc] ;  /* 0x0004bc0001537983 */ /* 0x000f240000300800 */
[----:B------:R-:W-:Y:S01]  /*ecdf0*/  STL [R1+0x887c], R239 ;  /* 0x00887cef01007387 */ /* 0x000fe20000100800 */
[----:B------:R-:W-:Y:S01]  /*ece00*/  STL [R1+0x8878], R238 ;  /* 0x008878ee01007387 */ /* 0x000fe20000100800 */
[----:B------:R-:W4:Y:S02]  /*ece10*/  LDL R114, [R1+0x8] ;  /* 0x0000080001727983 */ /* 0x000f240000100800 */
[----:B------:R-:W4:Y:S02]  /*ece20*/  LDL R115, [R1+0xc] ;  /* 0x00000c0001737983 */ /* 0x000f240000100800 */
[----:B------:R-:W-:-:S02]  /*ece30*/  IMAD.MOV.U32 R134, RZ, RZ, R233 ;  /* 0x000000ffff867224 */ /* 0x000fc400078e00e9 */
[----:B------:R-:W-:Y:S01]  /*ece40*/  IMAD.MOV.U32 R135, RZ, RZ, R225 ;  /* 0x000000ffff877224 */ /* 0x000fe200078e00e1 */
[----:B--2---:R-:W-:Y:S01]  /*ece50*/  STL [R1+0x886c], R240 ;  /* 0x00886cf001007387 */ /* 0x004fe20000100800 */
[----:B---3--:R-:W-:Y:S02]  /*ece60*/  STL [R1+0x8868], R241 ;  /* 0x008868f101007387 */ /* 0x008fe40000100800 */
[----:B------:R-:W2:Y:S02]  /*ece70*/  LDL.LU R233, [R1+0x8d94] ;  /* 0x008d940001e97983 */ /* 0x000ea40000300800 */
[----:B------:R-:W3:Y:S01]  /*ece80*/  LDL.LU R225, [R1+0x8d90] ;  /* 0x008d900001e17983 */ /* 0x000ee20000300800 */
[----:B------:R-:W-:Y:S01]  /*ece90*/  STL [R1+0x8874], R232 ;  /* 0x008874e801007387 */ /* 0x000fe20000100800 */
        /* <DEDUP_REMOVED lines=22> */
[C---:B--2---:R-:W-:Y:S08]  /*ed000*/  HMMA.1688.F32.TF32 R56, R4.reuse, R232, R56 ;  /* 0x000000e80438723c */ /* 0x044ff00000081038 */
[----:B---3--:R-:W-:Y:S01]  /*ed010*/  HMMA.1688.F32.TF32 R60, R4, R224, R60 ;  /* 0x000000e0043c723c */ /* 0x008fe2000008103c */
[----:B------:R-:W-:Y:S06]  /*ed020*/  STL [R1+0x8870], R233 ;  /* 0x008870e901007387 */ /* 0x000fec0000100800 */
[----:B------:R-:W-:-:S02]  /*ed030*/  IMAD.MOV.U32 R6, RZ, RZ, R236 ;  /* 0x000000ffff067224 */ /* 0x000fc400078e00ec */
[----:B------:R-:W-:Y:S01]  /*ed040*/  IMAD.MOV.U32 R7, RZ, RZ, R237 ;  /* 0x000000ffff077224 */ /* 0x000fe200078e00ed */
[----:B------:R-:W2:Y:S01]  /*ed050*/  LDL.LU R236, [R1+0x8d8c] ;  /* 0x008d8c0001ec7983 */ /* 0x000ea20000300800 */
[----:B------:R-:W3:Y:S02]  /*ed060*/  LDL.LU R237, [R1+0x8d88] ;  /* 0x008d880001ed7983 */ /* 0x000ee40000300800 */
[----:B------:R-:W4:Y:S02]  /*ed070*/  LDL.LU.64 R114, [R1+0x8d80] ;  /* 0x008d800001727983 */ /* 0x000f240000300a00 */
[----:B------:R-:W4:Y:S01]  /*ed080*/  LDL.LU.64 R112, [R1+0x8d78] ;  /* 0x008d780001707983 */ /* 0x000f220000300a00 */
[----:B------:R1:W-:Y:S01]  /*ed090*/  STL.64 [R1+0x8c68], R130 ;  /* 0x008c688201007387 */ /* 0x0003e20000100a00 */
[----:B------:R-:W-:Y:S03]  /*ed0a0*/  STL.64 [R1+0x8c60], R128 ;  /* 0x008c608001007387 */ /* 0x000fe60000100a00 */
[----:B-1----:R-:W2:Y:S04]  /*ed0b0*/  LDL R130, [R1+0x48] ;  /* 0x0000480001827983 */ /* 0x002ea80000100800 */
[----:B------:R-:W2:Y:S01]  /*ed0c0*/  LDL R131, [R1+0x4c] ;  /* 0x00004c0001837983 */ /* 0x000ea20000100800 */
[C---:B----4-:R-:W-:Y:S03]  /*ed0d0*/  HMMA.1688.F32.TF32 R112, R12.reuse, R134, R112 ;  /* 0x000000860c70723c */ /* 0x050fe60000081070 */
[----:B------:R-:W4:Y:S01]  /*ed0e0*/  LDL.LU.64 R134, [R1+0x8d70] ;  /* 0x008d700001867983 */ /* 0x000f220000300a00 */
[----:B------:R-:W4:Y:S11]  /*ed0f0*/  LDL.LU.64 R132, [R1+0x8d68] ;  /* 0x008d680001847983 */ /* 0x000f360000300a00 */
[----:B------:R-:W-:Y:S08]  /*ed100*/  @!UPT UIADD3 URZ, URZ, URZ, URZ ;  /* 0x0000003f3f3ff290 */ /* 0x000ff0000fffe03f */
[----:B------:R3:W-:Y:S01]  /*ed110*/  STL.64 [R1+0x8c58], R114 ;  /* 0x008c587201007387 */ /* 0x0007e20000100a00 */
[----:B------:R-:W-:Y:S01]  /*ed120*/  STL.64 [R1+0x8c50], R112 ;  /* 0x008c507001007387 */ /* 0x000fe20000100a00 */
[----:B---3--:R-:W-:Y:S01]  /*ed130*/  MOV R114, R237 ;  /* 0x000000ed00727202 */ /* 0x008fe20000000f00 */
[----:B--2---:R-:W-:Y:S02]  /*ed140*/  IMAD.MOV.U32 R115, RZ, RZ, R236 ;  /* 0x000000ffff737224 */ /* 0x004fe400078e00ec */
[----:B------:R-:W-:Y:S01]  /*ed150*/  IMAD.MOV.U32 R237, RZ, RZ, R246 ;  /* 0x000000ffffed7224 */ /* 0x000fe200078e00f6 */
[----:B------:R-:W-:Y:S01]  /*ed160*/  MOV R236, R247 ;  /* 0x000000f700ec7202 */ /* 0x000fe20000000f00 */
[C---:B----4-:R-:W-:Y:S01]  /*ed170*/  HMMA.1688.F32.TF32 R132, R12.reuse, R246, R132 ;  /* 0x000000f60c84723c */ /* 0x050fe20000081084 */
[----:B------:R-:W2:Y:S01]  /*ed180*/  LDL.LU.64 R246, [R1+0x8d60] ;  /* 0x008d600001f67983 */ /* 0x000ea20000300a00 */
[----:B------:R-:W3:Y:S06]  /*ed190*/  LDL.LU R244, [R1+0x8d58] ;  /* 0x008d580001f47983 */ /* 0x000eec0000300800 */
[----:B------:R-:W-:Y:S01]  /*ed1a0*/  HMMA.1688.F32.TF32 R4, R12, R6, R124 ;  /* 0x000000060c04723c */ /* 0x000fe2000008107c */
[----:B------:R-:W-:-:S02]  /*ed1b0*/  IMAD.MOV.U32 R240, RZ, RZ, R206 ;  /* 0x000000fffff07224 */ /* 0x000fc400078e00ce */
[----:B------:R-:W-:Y:S01]  /*ed1c0*/  IMAD.MOV.U32 R241, RZ, RZ, R207 ;  /* 0x000000fffff17224 */ /* 0x000fe200078e00cf */
[----:B------:R1:W-:Y:S01]  /*ed1d0*/  STL.64 [R1+0x8848], R236 ;  /* 0x008848ec01007387 */ /* 0x0003e20000100a00 */
[----:B------:R-:W-:Y:S01]  /*ed1e0*/  IMAD.MOV.U32 R248, RZ, RZ, R174 ;  /* 0x000000fffff87224 */ /* 0x000fe200078e00ae */
[----:B------:R-:W-:Y:S01]  /*ed1f0*/  MOV R249, R175 ;  /* 0x000000af00f97202 */ /* 0x000fe20000000f00 */
[----:B------:R-:W-:Y:S01]  /*ed200*/  IMAD.MOV.U32 R245, RZ, RZ, R151 ;  /* 0x000000fffff57224 */ /* 0x000fe200078e0097 */
[----:B------:R-:W-:Y:S02]  /*ed210*/  MOV R239, R197 ;  /* 0x000000c500ef7202 */ /* 0x000fe40000000f00 */
[----:B------:R-:W-:Y:S01]  /*ed220*/  MOV R238, R198 ;  /* 0x000000c600ee7202 */ /* 0x000fe20000000f00 */
[C---:B------:R-:W-:Y:S08]  /*ed230*/  HMMA.1688.F32.TF32 R40, R12.reuse, R182, R40 ;  /* 0x000000b60c28723c */ /* 0x040ff00000081028 */
[C---:B------:R-:W-:Y:S08]  /*ed240*/  HMMA.1688.F32.TF32 R36, R12.reuse, R142, R36 ;  /* 0x0000008e0c24723c */ /* 0x040ff00000081024 */
[C---:B------:R-:W-:Y:S08]  /*ed250*/  HMMA.1688.F32.TF32 R28, R12.reuse, R158, R28 ;  /* 0x0000009e0c1c723c */ /* 0x040ff0000008101c */
[----:B------:R-:W-:Y:S01]  /*ed260*/  HMMA.1688.F32.TF32 R32, R12, R150, R32 ;  /* 0x000000960c20723c */ /* 0x000fe20000081020 */
[----:B------:R-:W-:-:S07]  /*ed270*/  IMAD.MOV.U32 R233, RZ, RZ, R150 ;  /* 0x000000ffffe97224 */ /* 0x000fce00078e0096 */
[----:B------:R-:W-:Y:S01]  /*ed280*/  HMMA.1688.F32.TF32 R24, R12, R166, R24 ;  /* 0x000000a60c18723c */ /* 0x000fe20000081018 */
[----:B-1----:R-:W-:Y:S01]  /*ed290*/  MOV R237, R190 ;  /* 0x000000be00ed7202 */ /* 0x002fe20000000f00 */
[----:B------:R-:W-:-:S06]  /*ed2a0*/  IMAD.MOV.U32 R236, RZ, RZ, R191 ;  /* 0x000000ffffec7224 */ /* 0x000fcc00078e00bf */
[C---:B------:R-:W-:Y:S08]  /*ed2b0*/  HMMA.1688.F32.TF32 R20, R12.reuse, R174, R20 ;  /* 0x000000ae0c14723c */ /* 0x040ff00000081014 */
[C---:B------:R-:W-:Y:S08]  /*ed2c0*/  HMMA.1688.F32.TF32 R8, R12.reuse, R190, R8 ;  /* 0x000000be0c08723c */ /* 0x040ff00000081008 */
[C---:B------:R-:W-:Y:S08]  /*ed2d0*/  HMMA.1688.F32.TF32 R52, R12.reuse, R230, R52 ;  /* 0x000000e60c34723c */ /* 0x040ff00000081034 */
[C---:B------:R-:W-:Y:S08]  /*ed2e0*/  HMMA.1688.F32.TF32 R48, R12.reuse, R222, R48 ;  /* 0x000000de0c30723c */ /* 0x040ff00000081030 */
[----:B------:R-:W-:Y:S01]  /*ed2f0*/  HMMA.1688.F32.TF32 R44, R12, R198, R44 ;  /* 0x000000c60c2c723c */ /* 0x000fe2000008102c */
[----:B------:R-:W-:Y:S01]  /*ed300*/  IMAD.MOV.U32 R232, RZ, RZ, R199 ;  /* 0x000000ffffe87224 */ /* 0x000fe200078e00c7 */
[----:B------:R-:W-:Y:S01]  /*ed310*/  STL.64 [R1+0x8c48], R6 ;  /* 0x008c480601007387 */ /* 0x000fe20000100a00 */
[----:B------:R-:W-:Y:S02]  /*ed320*/  STL.64 [R1+0x8c40], R4 ;  /* 0x008c400401007387 */ /* 0x000fe40000100a00 */
[----:B------:R1:W-:Y:S02]  /*ed330*/  STL.64 [R1+0x8888], R242 ;  /* 0x008888f201007387 */ /* 0x0003e40000100a00 */
[----:B------:R4:W-:Y:S01]  /*ed340*/  STL.64 [R1+0x8880], R240 ;  /* 0x008880f001007387 */ /* 0x0009e20000100a00 */
        /* <DEDUP_REMOVED lines=22> */
[C---:B------:R-:W-:Y:S08]  /*ed4b0*/  HMMA.1688.F32.TF32 R16, R12.reuse, R242, R16 ;  /* 0x000000f20c10723c */ /* 0x040ff00000081010 */
[C---:B------:R-:W-:Y:S08]  /*ed4c0*/  HMMA.1688.F32.TF32 R108, R12.reuse, R250, R108 ;  /* 0x000000fa0c6c723c */ /* 0x040ff0000008106c */
[C---:B------:R-:W-:Y:S08]  /*ed4d0*/  HMMA.1688.F32.TF32 R104, R12.reuse, R206, R104 ;  /* 0x000000ce0c68723c */ /* 0x040ff00000081068 */
[----:B------:R-:W-:Y:S01]  /*ed4e0*/  HMMA.1688.F32.TF32 R100, R12, R214, R100 ;  /* 0x000000d60c64723c */ /* 0x000fe20000081064 */
[----:B------:R-:W-:Y:S04]  /*ed4f0*/  LDS R124, [R2+0x20080] ;  /* 0x02008000027c7984 */ /* 0x000fe80000000800 */
[----:B------:R-:W-:Y:S04]  /*ed500*/  LDS R126, [R2+0x22080] ;  /* 0x02208000027e7984 */ /* 0x000fe80000000800 */
[----:B------:R-:W-:Y:S01]  /*ed510*/  LDS R125, [R0+0x20080] ;  /* 0x02008000007d7984 */ /* 0x000fe20000000800 */
[----:B-1----:R-:W-:-:S02]  /*ed520*/  IMAD.MOV.U32 R242, RZ, RZ, R154 ;  /* 0x000000fffff27224 */ /* 0x002fc400078e009a */
[----:B------:R-:W-:Y:S01]  /*ed530*/  IMAD.MOV.U32 R243, RZ, RZ, R234 ;  /* 0x000000fffff37224 */ /* 0x000fe200078e00ea */
[----:B------:R-:W1:Y:S04]  /*ed540*/  LDS R127, [R0+0x22080] ;  /* 0x02208000007f7984 */ /* 0x000e680000000800 */
[----:B--2---:R-:W-:Y:S01]  /*ed550*/  STL.64 [R1+0x8b00], R246 ;  /* 0x008b00f601007387 */ /* 0x004fe20000100a00 */
[----:B---3--:R2:W-:Y:S02]  /*ed560*/  STL.64 [R1+0x8af8], R244 ;  /* 0x008af8f401007387 */ /* 0x0085e40000100a00 */
[----:B------:R3:W-:Y:S02]  /*ed570*/  STL.64 [R1+0x88b0], R238 ;  /* 0x0088b0ee01007387 */ /* 0x0007e40000100a00 */
[----:B------:R1:W-:Y:S01]  /*ed580*/  STL.64 [R1+0x88a8], R236 ;  /* 0x0088a8ec01007387 */ /* 0x0003e20000100a00 */
[----:B------:R-:W3:Y:S04]  /*ed590*/  LDL R180, [R1+0x3d0] ;  /* 0x0003d00001b47983 */ /* 0x000ee80000100800 */
[----:B------:R-:W3:Y:S01]  /*ed5a0*/  LDL R181, [R1+0x3d4] ;  /* 0x0003d40001b57983 */ /* 0x000ee20000100800 */
[----:B------:R-:W3:Y:S02]  /*ed5b0*/  LDL.LU R162, [R1+0x8d54] ;  /* 0x008d540001a27983 */ /* 0x000ee40000300800 */
[----:B------:R-:W3:Y:S02]  /*ed5c0*/  LDL.LU R235, [R1+0x8d50] ;  /* 0x008d500001eb7983 */ /* 0x000ee40000300800 */
[----:B------:R-:W3:Y:S01]  /*ed5d0*/  LDL R140, [R1+0x3c0] ;  /* 0x0003c000018c7983 */ /* 0x000ee20000100800 */
        /* <DEDUP_REMOVED lines=35> */
[----:B----4-:R-:W4:Y:S01]  /*ed810*/  LDL R240, [R1+0x330] ;  /* 0x0003300001f07983 */ /* 0x010f220000100800 */
[----:B------:R-:W4:Y:S01]  /*ed820*/  LDL R241, [R1+0x334] ;  /* 0x0003340001f17983 */ /* 0x000f220000100800 */
[----:B------:R-:W4:Y:S02]  /*ed830*/  LDL.LU R154, [R1+0x8d04] ;  /* 0x008d0400019a7983 */ /* 0x000f240000300800 */
[----:B------:R-:W4:Y:S02]  /*ed840*/  LDL.LU R234, [R1+0x8d00] ;  /* 0x008d000001ea7983 */ /* 0x000f240000300800 */
[----:B------:R-:W4:Y:S01]  /*ed850*/  LDL R248, [R1+0x320] ;  /* 0x0003200001f87983 */ /* 0x000f220000100800 */
[----:B------:R-:W4:Y:S01]  /*ed860*/  LDL R249, [R1+0x324] ;  /* 0x0003240001f97983 */ /* 0x000f220000100800 */
[----:B------:R-:W-:-:S02]  /*ed870*/  MOV R250, R146 ;  /* 0x0000009200fa7202 */ /* 0x000fc40000000f00 */
[----:B------:R-:W4:Y:S02]  /*ed880*/  LDL.LU R146, [R1+0x8cfc] ;  /* 0x008cfc0001927983 */ /* 0x000f240000300800 */
[----:B------:R-:W-:Y:S02]  /*ed890*/  IMAD.MOV.U32 R251, RZ, RZ, R163 ;  /* 0x000000fffffb7224 */ /* 0x000fe400078e00a3 */
[----:B------:R-:W4:Y:S01]  /*ed8a0*/  LDL.LU R163, [R1+0x8cf8] ;  /* 0x008cf80001a37983 */ /* 0x000f220000300800 */
[----:B--2---:R-:W2:Y:S01]  /*ed8b0*/  LDL R244, [R1+0x310] ;  /* 0x0003100001f47983 */ /* 0x004ea20000100800 */
[----:B---3--:R-:W-:Y:S01]  /*ed8c0*/  MOV R246, R235 ;  /* 0x000000eb00f67202 */ /* 0x008fe20000000f00 */
[----:B------:R-:W-:Y:S01]  /*ed8d0*/  IMAD.MOV.U32 R247, RZ, RZ, R162 ;  /* 0x000000fffff77224 */ /* 0x000fe200078e00a2 */
[----:B------:R-:W-:Y:S01]  /*ed8e0*/  MOV R239, R227 ;  /* 0x000000e300ef7202 */ /* 0x000fe20000000f00 */
[----:B------:R-:W-:Y:S02]  /*ed8f0*/  IMAD.MOV.U32 R238, RZ, RZ, R226 ;  /* 0x000000ffffee7224 */ /* 0x000fe400078e00e2 */
[----:B----4-:R-:W-:-:S02]  /*ed900*/  IMAD.MOV.U32 R245, RZ, RZ, R234 ;  /* 0x000000fffff57224 */ /* 0x010fc400078e00ea */
[----:B------:R-:W3:Y:S01]  /*ed910*/  LDL.LU R234, [R1+0x8cf4] ;  /* 0x008cf40001ea7983 */ /* 0x000ee20000300800 */
[----:B------:R-:W3:Y:S02]  /*ed920*/  LDL.LU R235, [R1+0x8cf0] ;  /* 0x008cf00001eb7983 */ /* 0x000ee40000300800 */
[----:B------:R-:W4:Y:S02]  /*ed930*/  LDL.LU R162, [R1+0x8cec] ;  /* 0x008cec0001a27983 */ /* 0x000f240000300800 */
[----:B-1----:R-:W2:Y:S01]  /*ed940*/  LDL R236, [R1+0x300] ;  /* 0x0003000001ec7983 */ /* 0x002ea20000100800 */
[----:B------:R-:W2:Y:S01]  /*ed950*/  LDL R237, [R1+0x304] ;  /* 0x0003040001ed7983 */ /* 0x000ea20000100800 */
[----:B------:R-:W2:Y:S02]  /*ed960*/  LDL.LU R226, [R1+0x8ce8] ;  /* 0x008ce80001e27983 */ /* 0x000ea40000300800 */
[----:B------:R-:W2:Y:S01]  /*ed970*/  LDL.LU R227, [R1+0x8ce4] ;  /* 0x008ce40001e37983 */ /* 0x000ea20000300800 */
[----:B---3--:R1:W-:Y:S01]  /*ed980*/  STL.64 [R1+0x88c0], R234 ;  /* 0x0088c0ea01007387 */ /* 0x0083e20000100a00 */
[C---:B------:R-:W-:Y:S01]  /*ed990*/  HMMA.1688.F32.TF32 R56, R12.reuse, R234, R56 ;  /* 0x000000ea0c38723c */ /* 0x040fe20000081038 */
[----:B------:R3:W-:Y:S07]  /*ed9a0*/  STL.64 [R1+0x88b8], R232 ;  /* 0x0088b8e801007387 */ /* 0x0007ee0000100a00 */
[----:B--2---:R-:W-:Y:S01]  /*ed9b0*/  HMMA.1688.F32.TF32 R60, R12, R226, R60 ;  /* 0x000000e20c3c723c */ /* 0x004fe2000008103c */
[----:B-1----:R-:W-:-:S02]  /*ed9c0*/  IMAD.MOV.U32 R234, RZ, RZ, R218 ;  /* 0x000000ffffea7224 */ /* 0x002fc400078e00da */
[----:B------:R-:W-:Y:S01]  /*ed9d0*/  IMAD.MOV.U32 R235, RZ, RZ, R219 ;  /* 0x000000ffffeb7224 */ /* 0x000fe200078e00db */
[----:B---3--:R-:W2:Y:S04]  /*ed9e0*/  LDL R232, [R1+0x2f0] ;  /* 0x0002f00001e87983 */ /* 0x008ea80000100800 */
[----:B------:R-:W2:Y:S01]  /*ed9f0*/  LDL R233, [R1+0x2f4] ;  /* 0x0002f40001e97983 */ /* 0x000ea20000100800 */
[----:B------:R-:W3:Y:S02]  /*eda00*/  LDL.LU R218, [R1+0x8ce0] ;  /* 0x008ce00001da7983 */ /* 0x000ee40000300800 */
[----:B------:R-:W3:Y:S02]  /*eda10*/  LDL.LU R219, [R1+0x8cdc] ;  /* 0x008cdc0001db7983 */ /* 0x000ee40000300800 */
[----:B------:R1:W-:Y:S01]  /*eda20*/  STL.64 [R1+0x88d8], R226 ;  /* 0x0088d8e201007387 */ /* 0x0003e20000100a00 */
[----:B------:R4:W-:Y:S01]  /*eda30*/  STL.64 [R1+0x88d0], R224 ;  /* 0x0088d0e001007387 */ /* 0x0009e20000100a00 */
[----:B-1----:R-:W-:-:S03]  /*eda40*/  MOV R226, R210 ;  /* 0x000000d200e27202 */ /* 0x002fc60000000f00 */
[----:B----4-:R-:W4:Y:S04]  /*eda50*/  LDL R224, [R1+0x2e0] ;  /* 0x0002e00001e07983 */ /* 0x010f280000100800 */
[----:B------:R-:W4:Y:S01]  /*eda60*/  LDL R225, [R1+0x2e4] ;  /* 0x0002e40001e17983 */ /* 0x000f220000100800 */
[----:B------:R-:W2:Y:S02]  /*eda70*/  LDL.LU R210, [R1+0x8cd8] ;  /* 0x008cd80001d27983 */ /* 0x000ea40000300800 */
[----:B------:R-:W-:Y:S02]  /*eda80*/  IMAD.MOV.U32 R227, RZ, RZ, R211 ;  /* 0x000000ffffe37224 */ /* 0x000fe400078e00d3 */
[----:B------:R-:W2:Y:S04]  /*eda90*/  LDL.LU R211, [R1+0x8cd4] ;  /* 0x008cd40001d37983 */ /* 0x000ea80000300800 */
[----:B---3--:R1:W-:Y:S01]  /*edaa0*/  STL.64 [R1+0x88e8], R218 ;  /* 0x0088e8da01007387 */ /* 0x0083e20000100a00 */
[C---:B------:R-:W-:Y:S01]  /*edab0*/  HMMA.1688.F32.TF32 R64, R12.reuse, R218, R64 ;  /* 0x000000da0c40723c */ /* 0x040fe20000081040 */
[----:B------:R3:W-:Y:S06]  /*edac0*/  STL.64 [R1+0x88e0], R216 ;  /* 0x0088e0d801007387 */ /* 0x0007ec0000100a00 */
[----:B-1----:R-:W-:Y:S01]  /*edad0*/  IMAD.MOV.U32 R218, RZ, RZ, R202 ;  /* 0x000000ffffda7224 */ /* 0x002fe200078e00ca */
[----:B------:R-:W-:Y:S01]  /*edae0*/  MOV R219, R203 ;  /* 0x000000cb00db7202 */ /* 0x000fe20000000f00 */
[----:B---3--:R-:W3:Y:S04]  /*edaf0*/  LDL R216, [R1+0x2d0] ;  /* 0x0002d00001d87983 */ /* 0x008ee80000100800 */
[----:B------:R-:W3:Y:S01]  /*edb00*/  LDL R217, [R1+0x2d4] ;  /* 0x0002d40001d97983 */ /* 0x000ee20000100800 */
[----:B------:R-:W3:Y:S02]  /*edb10*/  LDL.LU R202, [R1+0x8cd0] ;  /* 0x008cd00001ca7983 */ /* 0x000ee40000300800 */
[----:B------:R-:W3:Y:S01]  /*edb20*/  LDL.LU R203, [R1+0x8ccc] ;  /* 0x008ccc0001cb7983 */ /* 0x000ee20000300800 */
[----:B--2---:R1:W-:Y:S01]  /*edb30*/  STL.64 [R1+0x8900], R210 ;  /* 0x008900d201007387 */ /* 0x0043e20000100a00 */
[----:B------:R-:W-:Y:S01]  /*edb40*/  HMMA.1688.F32.TF32 R68, R12, R210, R68 ;  /* 0x000000d20c44723c */ /* 0x000fe20000081044 */
[----:B------:R2:W-:Y:S06]  /*edb50*/  STL.64 [R1+0x88f8], R208 ;  /* 0x0088f8d001007387 */ /* 0x0005ec0000100a00 */
[----:B-1----:R-:W-:-:S02]  /*edb60*/  IMAD.MOV.U32 R210, RZ, RZ, R194 ;  /* 0x000000ffffd27224 */ /* 0x002fc400078e00c2 */
[----:B------:R-:W-:Y:S01]  /*edb70*/  IMAD.MOV.U32 R211, RZ, RZ, R195 ;  /* 0x000000ffffd37224 */ /* 0x000fe200078e00c3 */
[----:B--2---:R-:W2:Y:S04]  /*edb80*/  LDL R208, [R1+0x2c0] ;  /* 0x0002c00001d07983 */ /* 0x004ea80000100800 */
[----:B------:R-:W2:Y:S01]  /*edb90*/  LDL R209, [R1+0x2c4] ;  /* 0x0002c40001d17983 */ /* 0x000ea20000100800 */
[----:B------:R-:W2:Y:S02]  /*edba0*/  LDL.LU R194, [R1+0x8cc8] ;  /* 0x008cc80001c27983 */ /* 0x000ea40000300800 */
[----:B------:R-:W2:Y:S01]  /*edbb0*/  LDL.LU R195, [R1+0x8cc4] ;  /* 0x008cc40001c37983 */ /* 0x000ea20000300800 */
[----:B---3--:R1:W-:Y:S01]  /*edbc0*/  STL.64 [R1+0x8910], R202 ;  /* 0x008910ca01007387 */ /* 0x0083e20000100a00 */
[C---:B------:R-:W-:Y:S01]  /*edbd0*/  HMMA.1688.F32.TF32 R72, R12.reuse, R202, R72 ;  /* 0x000000ca0c48723c */ /* 0x040fe20000081048 */
[----:B------:R3:W-:Y:S06]  /*edbe0*/  STL.64 [R1+0x8908], R200 ;  /* 0x008908c801007387 */ /* 0x0007ec0000100a00 */
[----:B-1----:R-:W-:Y:S01]  /*edbf0*/  MOV R202, R186 ;  /* 0x000000ba00ca7202 */ /* 0x002fe20000000f00 */
[----:B------:R-:W-:Y:S01]  /*edc00*/  IMAD.MOV.U32 R203, RZ, RZ, R187 ;  /* 0x000000ffffcb7224 */ /* 0x000fe200078e00bb */
[----:B---3--:R-:W3:Y:S04]  /*edc10*/  LDL R200, [R1+0x2b0] ;  /* 0x0002b00001c87983 */ /* 0x008ee80000100800 */
[----:B------:R-:W3:Y:S01]  /*edc20*/  LDL R201, [R1+0x2b4] ;  /* 0x0002b40001c97983 */ /* 0x000ee20000100800 */
[----:B------:R-:W3:Y:S02]  /*edc30*/  LDL.LU R186, [R1+0x8cc0] ;  /* 0x008cc00001ba7983 */ /* 0x000ee40000300800 */
[----:B------:R-:W3:Y:S01]  /*edc40*/  LDL.LU R187, [R1+0x8cbc] ;  /* 0x008cbc0001bb7983 */ /* 0x000ee20000300800 */
[----:B--2---:R1:W-:Y:S01]  /*edc50*/  STL.64 [R1+0x8928], R194 ;  /* 0x008928c201007387 */ /* 0x0043e20000100a00 */
[C---:B------:R-:W-:Y:S01]  /*edc60*/  HMMA.1688.F32.TF32 R76, R12.reuse, R194, R76 ;  /* 0x000000c20c4c723c */ /* 0x040fe2000008104c */
[----:B------:R2:W-:Y:S06]  /*edc70*/  STL.64 [R1+0x8920], R192 ;  /* 0x008920c001007387 */ /* 0x0005ec0000100a00 */
[----:B-1----:R-:W-:Y:S01]  /*edc80*/  IMAD.MOV.U32 R194, RZ, RZ, R178 ;  /* 0x000000ffffc27224 */ /* 0x002fe200078e00b2 */
[----:B------:R-:W-:Y:S01]  /*edc90*/  MOV R195, R179 ;  /* 0x000000b300c37202 */ /* 0x000fe20000000f00 */
[----:B--2---:R-:W2:Y:S04]  /*edca0*/  LDL R192, [R1+0x2a0] ;  /* 0x0002a00001c07983 */ /* 0x004ea80000100800 */
[----:B------:R-:W2:Y:S01]  /*edcb0*/  LDL R193, [R1+0x2a4] ;  /* 0x0002a40001c17983 */ /* 0x000ea20000100800 */
[----:B------:R-:W2:Y:S02]  /*edcc0*/  LDL.LU R178, [R1+0x8cb8] ;  /* 0x008cb80001b27983 */ /* 0x000ea40000300800 */
[----:B------:R-:W2:Y:S01]  /*edcd0*/  LDL.LU R179, [R1+0x8cb4] ;  /* 0x008cb40001b37983 */ /* 0x000ea20000300800 */
[----:B---3--:R1:W-:Y:S01]  /*edce0*/  STL.64 [R1+0x8938], R186 ;  /* 0x008938ba01007387 */ /* 0x0083e20000100a00 */
[----:B------:R-:W-:Y:S01]  /*edcf0*/  HMMA.1688.F32.TF32 R80, R12, R186, R80 ;  /* 0x000000ba0c50723c */ /* 0x000fe20000081050 */
[----:B------:R3:W-:Y:S06]  /*edd00*/  STL.64 [R1+0x8930], R184 ;  /* 0x008930b801007387 */ /* 0x0007ec0000100a00 */
[----:B-1----:R-:W-:-:S02]  /*edd10*/  IMAD.MOV.U32 R186, RZ, RZ, R155 ;  /* 0x000000ffffba7224 */ /* 0x002fc400078e009b */
[----:B------:R-:W-:Y:S01]  /*edd20*/  IMAD.MOV.U32 R187, RZ, RZ, R171 ;  /* 0x000000ffffbb7224 */ /* 0x000fe200078e00ab */
[----:B---3--:R-:W3:Y:S04]  /*edd30*/  LDL R184, [R1+0x290] ;  /* 0x0002900001b87983 */ /* 0x008ee80000100800 */
[----:B------:R-:W3:Y:S01]  /*edd40*/  LDL R185, [R1+0x294] ;  /* 0x0002940001b97983 */ /* 0x000ee20000100800 */
[----:B------:R-:W3:Y:S02]  /*edd50*/  LDL.LU R155, [R1+0x8cb0] ;  /* 0x008cb000019b7983 */ /* 0x000ee40000300800 */
[----:B------:R-:W3:Y:S01]  /*edd60*/  LDL.LU R171, [R1+0x8cac] ;  /* 0x008cac0001ab7983 */ /* 0x000ee20000300800 */
[----:B--2---:R1:W-:Y:S01]  /*edd70*/  STL.64 [R1+0x8950], R178 ;  /* 0x008950b201007387 */ /* 0x0043e20000100a00 */
[----:B------:R-:W-:Y:S01]  /*edd80*/  HMMA.1688.F32.TF32 R84, R12, R178, R84 ;  /* 0x000000b20c54723c */ /* 0x000fe20000081054 */
[----:B------:R2:W-:Y:S06]  /*edd90*/  STL.64 [R1+0x8948], R176 ;  /* 0x008948b001007387 */ /* 0x0005ec0000100a00 */
[----:B-1----:R-:W-:Y:S01]  /*edda0*/  MOV R178, R147 ;  /* 0x0000009300b27202 */ /* 0x002fe20000000f00 */
[----:B------:R-:W-:Y:S01]  /*eddb0*/  IMAD.MOV.U32 R179, RZ, RZ, R170 ;  /* 0x000000ffffb37224 */ /* 0x000fe200078e00aa */
[----:B--2---:R-:W2:Y:S04]  /*eddc0*/  LDL R176, [R1+0x1e0] ;  /* 0x0001e00001b07983 */ /* 0x004ea80000100800 */
[----:B------:R-:W2:Y:S01]  /*eddd0*/  LDL R177, [R1+0x1e4] ;  /* 0x0001e40001b17983 */ /* 0x000ea20000100800 */
[----:B------:R-:W2:Y:S02]  /*edde0*/  LDL.LU R147, [R1+0x8ca8] ;  /* 0x008ca80001937983 */ /* 0x000ea40000300800 */
[----:B------:R-:W2:Y:S02]  /*eddf0*/  LDL.LU R170, [R1+0x8ca4] ;  /* 0x008ca40001aa7983 */ /* 0x000ea40000300800 */
[----:B------:R-:W4:Y:S01]  /*ede00*/  LDL R204, [R1+0x230] ;  /* 0x0002300001cc7983 */ /* 0x000f220000100800 */
[----:B------:R-:W4:Y:S01]  /*ede10*/  LDL R205, [R1+0x234] ;  /* 0x0002340001cd7983 */ /* 0x000f220000100800 */
[----:B------:R-:W-:-:S02]  /*ede20*/  IMAD.MOV.U32 R206, RZ, RZ, R162 ;  /* 0x000000ffffce7224 */ /* 0x000fc400078e00a2 */
[----:B------:R-:W4:Y:S01]  /*ede30*/  LDL.LU R162, [R1+0x8ca0] ;  /* 0x008ca00001a27983 */ /* 0x000f220000300800 */
[----:B------:R-:W-:Y:S02]  /*ede40*/  MOV R207, R163 ;  /* 0x000000a300cf7202 */ /* 0x000fe40000000f00 */
[----:B------:R-:W4:Y:S01]  /*ede50*/  LDL.LU R163, [R1+0x8c9c] ;  /* 0x008c9c0001a37983 */ /* 0x000f220000300800 */
[----:B------:R-:W4:Y:S02]  /*ede60*/  LDL R212, [R1+0x220] ;  /* 0x0002200001d47983 */ /* 0x000f240000100800 */
[----:B---3--:R-:W-:Y:S02]  /*ede70*/  IMAD.MOV.U32 R214, RZ, RZ, R171 ;  /* 0x000000ffffd67224 */ /* 0x008fe400078e00ab */
[----:B--2---:R-:W-:Y:S02]  /*ede80*/  IMAD.MOV.U32 R213, RZ, RZ, R170 ;  /* 0x000000ffffd57224 */ /* 0x004fe400078e00aa */
[----:B------:R-:W2:Y:S01]  /*ede90*/  LDL.LU R170, [R1+0x8c98] ;  /* 0x008c980001aa7983 */ /* 0x000ea20000300800 */
[----:B------:R-:W2:Y:S01]  /*edea0*/  LDL.LU R171, [R1+0x8c94] ;  /* 0x008c940001ab7983 */ /* 0x000ea20000300800 */
[----:B------:R-:W-:Y:S01]  /*edeb0*/  MOV R215, R155 ;  /* 0x0000009b00d77202 */ /* 0x000fe20000000f00 */
[----:B----4-:R-:W-:Y:S01]  /*edec0*/  IMAD.MOV.U32 R112, RZ, RZ, R162 ;  /* 0x000000ffff707224 */ /* 0x010fe200078e00a2 */
[----:B------:R-:W3:Y:S01]  /*eded0*/  LDL.LU R155, [R1+0x8c90] ;  /* 0x008c9000019b7983 */ /* 0x000ee20000300800 */
[----:B------:R-:W4:Y:S02]  /*edee0*/  LDL.LU R162, [R1+0x8c8c] ;  /* 0x008c8c0001a27983 */ /* 0x000f240000300800 */
[----:B------:R-:W-:-:S02]  /*edef0*/  IMAD.MOV.U32 R113, RZ, RZ, R163 ;  /* 0x000000ffff717224 */ /* 0x000fc400078e00a3 */
[----:B------:R-:W4:Y:S01]  /*edf00*/  LDL.LU R163, [R1+0x8c88] ;  /* 0x008c880001a37983 */ /* 0x000f220000300800 */
[----:B------:R-:W3:Y:S02]  /*edf10*/  LDL R128, [R1+0x1f0] ;  /* 0x0001f00001807983 */ /* 0x000ee40000100800 */
[----:B------:R-:W3:Y:S01]  /*edf20*/  LDL R129, [R1+0x1f4] ;  /* 0x0001f40001817983 */ /* 0x000ee20000100800 */
[----:B--2---:R1:W-:Y:S01]  /*edf30*/  STL.64 [R1+0x8960], R170 ;  /* 0x008960aa01007387 */ /* 0x0043e20000100a00 */
[----:B------:R2:W-:Y:S01]  /*edf40*/  STL.64 [R1+0x8958], R168 ;  /* 0x008958a801007387 */ /* 0x0005e20000100a00 */
[----:B------:R-:W-:Y:S07]  /*edf50*/  HMMA.1688.F32.TF32 R88, R12, R170, R88 ;  /* 0x000000aa0c58723c */ /* 0x000fee0000081058 */
[----:B-1----:R-:W-:Y:S01]  /*edf60*/  IMAD.MOV.U32 R170, RZ, RZ, R146 ;  /* 0x000000ffffaa7224 */ /* 0x002fe200078e0092 */
[----:B--2---:R-:W2:Y:S01]  /*edf70*/  LDL R168, [R1+0x280] ;  /* 0x0002800001a87983 */ /* 0x004ea20000100800 */
[----:B------:R-:W-:-:S02]  /*edf80*/  MOV R169, R147 ;  /* 0x0000009300a97202 */ /* 0x000fc40000000f00 */
[----:B------:R-:W2:Y:S02]  /*edf90*/  LDL.LU R147, [R1+0x8c84] ;  /* 0x008c840001937983 */ /* 0x000ea40000300800 */
[----:B------:R-:W2:Y:S02]  /*edfa0*/  LDL.LU R146, [R1+0x8c80] ;  /* 0x008c800001927983 */ /* 0x000ea40000300800 */
[----:B------:R-:W-:Y:S02]  /*edfb0*/  IMAD.MOV.U32 R171, RZ, RZ, R154 ;  /* 0x000000ffffab7224 */ /* 0x000fe400078e009a */
[----:B------:R-:W2:Y:S01]  /*edfc0*/  LDL.LU R154, [R1+0x8c7c] ;  /* 0x008c7c00019a7983 */ /* 0x000ea20000300800 */
[----:B----4-:R-:W-:Y:S02]  /*edfd0*/  STL.64 [R1+0x8970], R162 ;  /* 0x008970a201007387 */ /* 0x010fe40000100a00 */
[----:B------:R3:W-:Y:S01]  /*edfe0*/  STL.64 [R1+0x8968], R160 ;  /* 0x008968a001007387 */ /* 0x0007e20000100a00 */
[----:B------:R-:W-:Y:S01]  /*edff0*/  HMMA.1688.F32.TF32 R92, R12, R162, R92 ;  /* 0x000000a20c5c723c */ /* 0x000fe2000008105c */
[----:B---3--:R-:W-:-:S02]  /*ee000*/  MOV R160, R155 ;  /* 0x0000009b00a07202 */ /* 0x008fc40000000f00 */
[----:B------:R-:W3:Y:S01]  /*ee010*/  LDL.LU R155, [R1+0x8c78] ;  /* 0x008c7800019b7983 */ /* 0x000ee20000300800 */
[----:B------:R-:W4:Y:S02]  /*ee020*/  LDL R161, [R1+0x274] ;  /* 0x0002740001a17983 */ /* 0x000f240000100800 */
[----:B------:R-:W4:Y:S02]  /*ee030*/  LDL R162, [R1+0x278] ;  /* 0x0002780001a27983 */ /* 0x000f240000100800 */
[----:B------:R-:W4:Y:S02]  /*ee040*/  LDL R163, [R1+0x27c] ;  /* 0x00027c0001a37983 */ /* 0x000f240000100800 */
[----:B--2---:R-:W-:Y:S02]  /*ee050*/  IMAD.MOV.U32 R5, RZ, RZ, R147 ;  /* 0x000000ffff057224 */ /* 0x004fe400078e0093 */
[----:B------:R-:W-:Y:S02]  /*ee060*/  IMAD.MOV.U32 R4, RZ, RZ, R146 ;  /* 0x000000ffff047224 */ /* 0x000fe400078e0092 */
[----:B------:R-:W2:Y:S01]  /*ee070*/  LDL.LU R146, [R1+0x8c74] ;  /* 0x008c740001927983 */ /* 0x000ea20000300800 */
[----:B------:R-:W2:Y:S01]  /*ee080*/  LDL.LU R147, [R1+0x8c70] ;  /* 0x008c700001937983 */ /* 0x000ea20000300800 */
[----:B------:R-:W-:Y:S08]  /*ee090*/  HMMA.1688.F32.TF32 R136, R12, R130, R136 ;  /* 0x000000820c88723c */ /* 0x000ff00000081088 */
[----:B------:R-:W-:Y:S01]  /*ee0a0*/  HMMA.1688.F32.TF32 R108, R124, R128, R108 ;  /* 0x000000807c6c723c */ /* 0x000fe2000008106c */
[----:B---3--:R1:W-:Y:S07]  /*ee0b0*/  STL.64 [R1+0x8980], R154 ;  /* 0x0089809a01007387 */ /* 0x0083ee0000100a00 */
[C---:B------:R-:W-:Y:S01]  /*ee0c0*/  HMMA.1688.F32.TF32 R96, R12.reuse, R154, R96 ;  /* 0x0000009a0c60723c */ /* 0x040fe20000081060 */
[----:B------:R3:W-:Y:S01]  /*ee0d0*/  STL.64 [R1+0x8978], R152 ;  /* 0x0089789801007387 */ /* 0x0007e20000100a00 */
[----:B-1----:R-:W4:Y:S04]  /*ee0e0*/  LDL R154, [R1+0x268] ;  /* 0x00026800019a7983 */ /* 0x002f280000100800 */
[----:B---3--:R-:W3:Y:S04]  /*ee0f0*/  LDL R152, [R1+0x260] ;  /* 0x0002600001987983 */ /* 0x008ee80000100800 */
[----:B------:R-:W3:Y:S04]  /*ee100*/  LDL R153, [R1+0x264] ;  /* 0x0002640001997983 */ /* 0x000ee80000100800 */
[----:B------:R-:W3:Y:S04]  /*ee110*/  LDL R155, [R1+0x26c] ;  /* 0x00026c00019b7983 */ /* 0x000ee80000100800 */
[----:B--2---:R1:W-:Y:S01]  /*ee120*/  STL.64 [R1+0x8990], R146 ;  /* 0x0089909201007387 */ /* 0x0043e20000100a00 */
[C---:B------:R-:W-:Y:S01]  /*ee130*/  HMMA.1688.F32.TF32 R120, R12.reuse, R146, R120 ;  /* 0x000000920c78723c */ /* 0x040fe20000081078 */
[----:B------:R2:W-:Y:S02]  /*ee140*/  STL.64 [R1+0x8988], R144 ;  /* 0x0089889001007387 */ /* 0x0005e40000100a00 */
[----:B-1----:R-:W3:Y:S04]  /*ee150*/  LDL R146, [R1+0x258] ;  /* 0x0002580001927983 */ /* 0x002ee80000100800 */
[----:B--2---:R-:W2:Y:S04]  /*ee160*/  LDL R144, [R1+0x250] ;  /* 0x0002500001907983 */ /* 0x004ea80000100800 */
[----:B------:R-:W2:Y:S04]  /*ee170*/  LDL R145, [R1+0x254] ;  /* 0x0002540001917983 */ /* 0x000ea80000100800 */
[----:B------:R-:W2:Y:S01]  /*ee180*/  LDL R147, [R1+0x25c] ;  /* 0x00025c0001937983 */ /* 0x000ea20000100800 */
[----:B------:R-:W2:Y:S02]  /*ee190*/  LDL.LU.64 R130, [R1+0x8c68] ;  /* 0x008c680001827983 */ /* 0x000ea40000300a00 */
[----:B------:R-:W2:Y:S01]  /*ee1a0*/  LDL.LU.64 R128, [R1+0x8c60] ;  /* 0x008c600001807983 */ /* 0x000ea20000300a00 */
[----:B------:R-:W-:Y:S01]  /*ee1b0*/  HMMA.1688.F32.TF32 R116, R12, R114, R116 ;  /* 0x000000720c74723c */ /* 0x000fe20000081074 */
[----:B------:R-:W3:Y:S07]  /*ee1c0*/  LDL.LU.64 R114, [R1+0x8c58] ;  /* 0x008c580001727983 */ /* 0x000eee0000300a00 */
[C---:B------:R-:W-:Y:S01]  /*ee1d0*/  HMMA.1688.F32.TF32 R136, R124.reuse, R4, R136 ;  /* 0x000000047c88723c */ /* 0x040fe20000081088 */
[----:B------:R-:W-:Y:S04]  /*ee1e0*/  LDS R12, [R2+0x24080] ;  /* 0x02408000020c7984 */ /* 0x000fe80000000800 */
[----:B------:R-:W-:Y:S04]  /*ee1f0*/  LDS R14, [R2+0x26080] ;  /* 0x02608000020e7984 */ /* 0x000fe80000000800 */
[----:B------:R-:W-:Y:S04]  /*ee200*/  LDS R13, [R0+0x24080] ;  /* 0x02408000000d7984 */ /* 0x000fe80000000800 */
[----:B------:R-:W1:Y:S01]  /*ee210*/  LDS R15, [R0+0x26080] ;  /* 0x02608000000f7984 */ /* 0x000e620000000800 */
[C---:B--2---:R-:W-:Y:S03]  /*ee220*/  HMMA.1688.F32.TF32 R128, R124.reuse, R112, R128 ;  /* 0x000000707c80723c */ /* 0x044fe60000081080 */
[----:B------:R-:W3:Y:S11]  /*ee230*/  LDL.LU.64 R112, [R1+0x8c50] ;  /* 0x008c500001707983 */ /* 0x000ef60000300a00 */
[----:B------:R-:W-:Y:S09]  /*ee240*/  @!UPT UIADD3 URZ, URZ, URZ, URZ ;  /* 0x0000003f3f3ff290 */ /* 0x000ff2000fffe03f */
[----:B------:R-:W-:Y:S01]  /*ee250*/  STL.64 [R1+0x8c38], R130 ;  /* 0x008c388201007387 */ /* 0x000fe20000100a00 */
[----:B------:R2:W-:Y:S03]  /*ee260*/  STL.64 [R1+0x8c30], R128 ;  /* 0x008c308001007387 */ /* 0x0005e60000100a00 */
[----:B--2---:R-:W3:Y:S04]  /*ee270*/  LDL R128, [R1+0x210] ;  /* 0x0002100001807983 */ /* 0x004ee80000100800 */
[----:B------:R-:W3:Y:S02]  /*ee280*/  LDL R129, [R1+0x214] ;  /* 0x0002140001817983 */ /* 0x000ee40000100800 */
[C---:B---3--:R-:W-:Y:S11]  /*ee290*/  HMMA.1688.F32.TF32 R112, R124.reuse, R128, R112 ;  /* 0x000000807c70723c */ /* 0x048ff60000081070 */
[----:B------:R-:W-:Y:S11]  /*ee2a0*/  @!UPT UIADD3 URZ, URZ, URZ, URZ ;  /* 0x0000003f3f3ff290 */ /* 0x000ff6000fffe03f */
[----:B------:R-:W-:Y:S01]  /*ee2b0*/  @!UPT UIADD3 URZ, URZ, URZ, URZ ;  /* 0x0000003f3f3ff290 */ /* 0x000fe2000fffe03f */
[----:B------:R2:W-:Y:S01]  /*ee2c0*/  STL.64 [R1+0x8c28], R114 ;  /* 0x008c287201007387 */ /* 0x0005e20000100a00 */
[----:B------:R-:W-:Y:S02]  /*ee2d0*/  STL.64 [R1+0x8c20], R112 ;  /* 0x008c207001007387 */ /* 0x000fe40000100a00 */
[----:B------:R3:W-:Y:S02]  /*ee2e0*/  STL.64 [R1+0x8c18], R214 ;  /* 0x008c18d601007387 */ /* 0x0007e40000100a00 */
[----:B------:R-:W1:Y:S01]  /*ee2f0*/  LDL R130, [R1+0x1f8] ;  /* 0x0001f80001827983 */ /* 0x000e620000100800 */
[----:B------:R-:W1:Y:S04]  /*ee300*/  LDL R131, [R1+0x1fc] ;  /* 0x0001fc0001837983 */ /* 0x000e680000100800 */
[----:B--2---:R-:W2:Y:S04]  /*ee310*/  LDL R114, [R1+0x208] ;  /* 0x0002080001727983 */ /* 0x004ea80000100800 */
[----:B---3--:R-:W3:Y:S04]  /*ee320*/  LDL R214, [R1+0x218] ;  /* 0x0002180001d67983 */ /* 0x008ee80000100800 */
[----:B------:R-:W3:Y:S04]  /*ee330*/  LDL R215, [R1+0x21c] ;  /* 0x00021c0001d77983 */ /* 0x000ee80000100800 */
[----:B------:R-:W2:Y:S01]  /*ee340*/  LDL R115, [R1+0x20c] ;  /* 0x00020c0001737983 */ /* 0x000ea20000100800 */
[----:B------:R-:W2:Y:S02]  /*ee350*/  LDL.LU.64 R6, [R1+0x8c48] ;  /* 0x008c480001067983 */ /* 0x000ea40000300a00 */
[----:B------:R-:W2:Y:S01]  /*ee360*/  LDL.LU.64 R4, [R1+0x8c40] ;  /* 0x008c400001047983 */ /* 0x000ea20000300a00 */
[C---:B------:R-:W-:Y:S08]  /*ee370*/  HMMA.1688.F32.TF32 R132, R124.reuse, R212, R132 ;  /* 0x000000d47c84723c */ /* 0x040ff00000081084 */
[C---:B------:R-:W-:Y:S08]  /*ee380*/  HMMA.1688.F32.TF32 R116, R124.reuse, R204, R116 ;  /* 0x000000cc7c74723c */ /* 0x040ff00000081074 */
        /* <DEDUP_REMOVED lines=29> */
[----:B------:R-:W4:Y:S02]  /*ee560*/  LDL.LU.64 R130, [R1+0x8c38] ;  /* 0x008c380001827983 */ /* 0x000f240000300a00 */
[----:B------:R-:W4:Y:S01]  /*ee570*/  LDL.LU.64 R128, [R1+0x8c30] ;  /* 0x008c300001807983 */ /* 0x000f220000300a00 */
[C---:B------:R-:W-:Y:S08]  /*ee580*/  HMMA.1688.F32.TF32 R116, R12.reuse, R206, R116 ;  /* 0x000000ce0c74723c */ /* 0x040ff00000081074 */
[C---:B------:R-:W-:Y:S08]  /*ee590*/  HMMA.1688.F32.TF32 R48, R12.reuse, R238, R48 ;  /* 0x000000ee0c30723c */ /* 0x040ff00000081030 */
[C---:B------:R-:W-:Y:S01]  /*ee5a0*/  HMMA.1688.F32.TF32 R56, R12.reuse, R250, R56 ;  /* 0x000000fa0c38723c */ /* 0x040fe20000081038 */
[----:B------:R-:W-:Y:S04]  /*ee5b0*/  LDS R124, [R2+0x28080] ;  /* 0x02808000027c7984 */ /* 0x000fe80000000800 */
[----:B------:R-:W-:Y:S03]  /*ee5c0*/  LDS R125, [R0+0x28080] ;  /* 0x02808000007d7984 */ /* 0x000fe60000000800 */
[C---:B----4-:R-:W-:Y:S01]  /*ee5d0*/  HMMA.1688.F32.TF32 R128, R12.reuse, R114, R128 ;  /* 0x000000720c80723c */ /* 0x050fe20000081080 */
[----:B------:R-:W3:Y:S01]  /*ee5e0*/  LDL.LU.64 R114, [R1+0x8c28] ;  /* 0x008c280001727983 */ /* 0x000ee20000300a00 */
[----:B------:R-:W3:Y:S06]  /*ee5f0*/  LDL.LU.64 R112, [R1+0x8c20] ;  /* 0x008c200001707983 */ /* 0x000eec0000300a00 */
[C---:B---3--:R-:W-:Y:S01]  /*ee600*/  HMMA.1688.F32.TF32 R112, R12.reuse, R214, R112 ;  /* 0x000000d60c70723c */ /* 0x048fe20000081070 */
[----:B------:R-:W3:Y:S07]  /*ee610*/  LDL.LU.64 R214, [R1+0x8c18] ;  /* 0x008c180001d67983 */ /* 0x000eee0000300a00 */
[C---:B---3--:R-:W-:Y:S01]  /*ee620*/  HMMA.1688.F32.TF32 R132, R12.reuse, R214, R132 ;  /* 0x000000d60c84723c */ /* 0x048fe20000081084 */
[----:B------:R-:W3:Y:S01]  /*ee630*/  LDL.LU.64 R214, [R1+0x8c10] ;  /* 0x008c100001d67983 */ /* 0x000ee20000300a00 */
[----:B------:R-:W4:Y:S02]  /*ee640*/  LDL.LU.64 R212, [R1+0x8c08] ;  /* 0x008c080001d47983 */ /* 0x000f240000300a00 */
[----:B------:R-:W3:Y:S02]  /*ee650*/  LDL.LU.64 R206, [R1+0x8c00] ;  /* 0x008c000001ce7983 */ /* 0x000ee40000300a00 */
[----:B------:R-:W3:Y:S01]  /*ee660*/  LDL.LU.64 R204, [R1+0x8bf8] ;  /* 0x008bf80001cc7983 */ /* 0x000ee20000300a00 */
[----:B------:R-:W3:Y:S04]  /*ee670*/  LDL R248, [R1+0x130] ;  /* 0x0001300001f87983 */ /* 0x000ee80000100800 */
[----:B------:R-:W3:Y:S04]  /*ee680*/  LDL R249, [R1+0x134] ;  /* 0x0001340001f97983 */ /* 0x000ee80000100800 */
[----:B------:R-:W3:Y:S04]  /*ee690*/  LDL R250, [R1+0x138] ;  /* 0x0001380001fa7983 */ /* 0x000ee80000100800 */
[----:B------:R-:W3:Y:S04]  /*ee6a0*/  LDL R251, [R1+0x13c] ;  /* 0x00013c0001fb7983 */ /* 0x000ee80000100800 */
[----:B------:R-:W3:Y:S04]  /*ee6b0*/  LDL R236, [R1+0x140] ;  /* 0x0001400001ec7983 */ /* 0x000ee80000100800 */
[----:B------:R-:W3:Y:S01]  /*ee6c0*/  LDL R237, [R1+0x144] ;  /* 0x0001440001ed7983 */ /* 0x000ee20000100800 */
[----:B--2---:R-:W-:Y:S01]  /*ee6d0*/  HMMA.1688.F32.TF32 R136, R12, R126, R136 ;  /* 0x0000007e0c88723c */ /* 0x004fe20000081088 */
[----:B------:R-:W-:Y:S04]  /*ee6e0*/  LDS R126, [R2+0x2a080] ;  /* 0x02a08000027e7984 */ /* 0x000fe80000000800 */
[----:B------:R-:W1:Y:S01]  /*ee6f0*/  LDS R127, [R0+0x2a080] ;  /* 0x02a08000007f7984 */ /* 0x000e620000000800 */
[----:B----4-:R-:W-:-:S03]  /*ee700*/  MOV R238, R212 ;  /* 0x000000d400ee7202 */ /* 0x010fc60000000f00 */
[----:B------:R-:W-:Y:S01]  /*ee710*/  IMAD.MOV.U32 R239, RZ, RZ, R213 ;  /* 0x000000ffffef7224 */ /* 0x000fe200078e00d5 */
[----:B------:R-:W2:Y:S01]  /*ee720*/  LDL.LU R212, [R1+0x8bf4] ;  /* 0x008bf40001d47983 */ /* 0x000ea20000300800 */
[----:B------:R-:W4:Y:S02]  /*ee730*/  LDL.LU R213, [R1+0x8bf0] ;  /* 0x008bf00001d57983 */ /* 0x000f240000300800 */
[----:B------:R-:W1:Y:S02]  /*ee740*/  LDL R220, [R1+0x400] ;  /* 0x0004000001dc7983 */ /* 0x000e640000100800 */
[----:B------:R-:W1:Y:S01]  /*ee750*/  LDL R221, [R1+0x404] ;  /* 0x0004040001dd7983 */ /* 0x000e620000100800 */
[----:B------:R-:W4:Y:S04]  /*ee760*/  LDL R196, [R1+0x3f0] ;  /* 0x0003f00001c47983 */ /* 0x000f280000100800 */
[----:B------:R-:W4:Y:S01]  /*ee770*/  LDL R197, [R1+0x3f4] ;  /* 0x0003f40001c57983 */ /* 0x000f220000100800 */
        /* <DEDUP_REMOVED lines=13> */
[----:B------:R-:W4:Y:S04]  /*ee850*/  LDL R232, [R1+0x150] ;  /* 0x0001500001e87983 */ /* 0x000f280000100800 */
        /* <DEDUP_REMOVED lines=48> */
[----:B------:R-:W4:Y:S01]  /*eeb60*/  LDL R225, [R1+0x164] ;  /* 0x0001640001e17983 */ /* 0x000f220000100800 */
[C---:B------:R-:W-:Y:S08]  /*eeb70*/  HMMA.1688.F32.TF32 R60, R12.reuse, R242, R60 ;  /* 0x000000f20c3c723c */ /* 0x040ff0000008103c */
[C---:B------:R-:W-:Y:S08]  /*eeb80*/  HMMA.1688.F32.TF32 R76, R12.reuse, R190, R76 ;  /* 0x000000be0c4c723c */ /* 0x040ff0000008104c */
[----:B------:R-:W-:Y:S01]  /*eeb90*/  HMMA.1688.F32.TF32 R80, R12, R174, R80 ;  /* 0x000000ae0c50723c */ /* 0x000fe20000081050 */
[----:B---3--:R-:W-:-:S02]  /*eeba0*/  IMAD.MOV.U32 R242, RZ, RZ, R204 ;  /* 0x000000fffff27224 */ /* 0x008fc400078e00cc */
[----:B------:R-:W-:-:S05]  /*eebb0*/  IMAD.MOV.U32 R243, RZ, RZ, R205 ;  /* 0x000000fffff37224 */ /* 0x000fca00078e00cd */
[C---:B------:R-:W-:Y:S08]  /*eebc0*/  HMMA.1688.F32.TF32 R84, R12.reuse, R166, R84 ;  /* 0x000000a60c54723c */ /* 0x040ff00000081054 */
[C---:B------:R-:W-:Y:S08]  /*eebd0*/  HMMA.1688.F32.TF32 R88, R12.reuse, R150, R88 ;  /* 0x000000960c58723c */ /* 0x040ff00000081058 */
[C---:B------:R-:W-:Y:S08]  /*eebe0*/  HMMA.1688.F32.TF32 R92, R12.reuse, R158, R92 ;  /* 0x0000009e0c5c723c */ /* 0x040ff0000008105c */
[C---:B------:R-:W-:Y:S08]  /*eebf0*/  HMMA.1688.F32.TF32 R96, R12.reuse, R142, R96 ;  /* 0x0000008e0c60723c */ /* 0x040ff00000081060 */
[C---:B------:R-:W-:Y:S08]  /*eec00*/  HMMA.1688.F32.TF32 R120, R12.reuse, R182, R120 ;  /* 0x000000b60c78723c */ /* 0x040ff00000081078 */
[C---:B------:R-:W-:Y:S08]  /*eec10*/  HMMA.1688.F32.TF32 R64, R12.reuse, R198, R64 ;  /* 0x000000c60c40723c */ /* 0x040ff00000081040 */
[----:B------:R-:W-:Y:S01]  /*eec20*/  HMMA.1688.F32.TF32 R68, R12, R222, R68 ;  /* 0x000000de0c44723c */ /* 0x000fe20000081044 */
[----:B--2---:R-:W-:Y:S01]  /*eec30*/  MOV R227, R212 ;  /* 0x000000d400e37202 */ /* 0x004fe20000000f00 */
[----:B----4-:R-:W-:-:S02]  /*eec40*/  IMAD.MOV.U32 R226, RZ, RZ, R213 ;  /* 0x000000ffffe27224 */ /* 0x010fc400078e00d5 */
[----:B------:R-:W2:Y:S04]  /*eec50*/  LDL.LU R213, [R1+0x8bec] ;  /* 0x008bec0001d57983 */ /* 0x000ea80000300800 */
[C---:B-1----:R-:W-:Y:S01]  /*eec60*/  HMMA.1688.F32.TF32 R128, R124.reuse, R220, R128 ;  /* 0x000000dc7c80723c */ /* 0x042fe20000081080 */
[----:B------:R-:W3:Y:S02]  /*eec70*/  LDL.LU R212, [R1+0x8be8] ;  /* 0x008be80001d47983 */ /* 0x000ee40000300800 */
[----:B------:R-:W4:Y:S01]  /*eec80*/  LDL R228, [R1+0x430] ;  /* 0x0004300001e47983 */ /* 0x000f220000100800 */
[----:B------:R-:W4:Y:S04]  /*eec90*/  LDL R229, [R1+0x434] ;  /* 0x0004340001e57983 */ /* 0x000f280000100800 */
[----:B------:R-:W2:Y:S04]  /*eeca0*/  LDL R240, [R1+0x120] ;  /* 0x0001200001f07983 */ /* 0x000ea80000100800 */
[----:B------:R-:W2:Y:S01]  /*eecb0*/  LDL R241, [R1+0x124] ;  /* 0x0001240001f17983 */ /* 0x000ea20000100800 */
[----:B------:R-:W2:Y:S02]  /*eecc0*/  LDL.LU R204, [R1+0x8be4] ;  /* 0x008be40001cc7983 */ /* 0x000ea40000300800 */
[----:B------:R-:W2:Y:S02]  /*eecd0*/  LDL.LU R205, [R1+0x8be0] ;  /* 0x008be00001cd7983 */ /* 0x000ea40000300800 */
[----:B------:R-:W2:Y:S01]  /*eece0*/  LDL.LU.64 R190, [R1+0x8bd8] ;  /* 0x008bd80001be7983 */ /* 0x000ea20000300a00 */
[----:B------:R-:W2:Y:S01]  /*eecf0*/  LDL.LU.64 R188, [R1+0x8bd0] ;  /* 0x008bd00001bc7983 */ /* 0x000ea20000300a00 */
[----:B------:R-:W2:Y:S02]  /*eed00*/  LDL.LU.64 R174, [R1+0x8bc8] ;  /* 0x008bc80001ae7983 */ /* 0x000ea40000300a00 */
[----:B------:R-:W2:Y:S02]  /*eed10*/  LDL.LU.64 R172, [R1+0x8bc0] ;  /* 0x008bc00001ac7983 */ /* 0x000ea40000300a00 */
        /* <DEDUP_REMOVED lines=10> */
[----:B------:R-:W-:Y:S01]  /*eedc0*/  HMMA.1688.F32.TF32 R108, R124, R196, R108 ;  /* 0x000000c47c6c723c */ /* 0x000fe2000008106c */
[----:B------:R-:W2:Y:S02]  /*eedd0*/  LDL.LU.64 R198, [R1+0x8b68] ;  /* 0x008b680001c67983 */ /* 0x000ea40000300a00 */
[----:B------:R-:W2:Y:S01]  /*eede0*/  LDL.LU.64 R196, [R1+0x8b60] ;  /* 0x008b600001c47983 */ /* 0x000ea20000300a00 */
[----:B------:R-:W2:Y:S01]  /*eedf0*/  LDL.LU.64 R222, [R1+0x8b58] ;  /* 0x008b580001de7983 */ /* 0x000ea20000300a00 */
[----:B------:R-:W2:Y:S02]  /*eee00*/  LDL.LU.64 R220, [R1+0x8b50] ;  /* 0x008b500001dc7983 */ /* 0x000ea40000300a00 */
[----:B------:R-:W-:Y:S02]  /*eee10*/  STL.64 [R1+0x8b28], R130 ;  /* 0x008b288201007387 */ /* 0x000fe40000100a00 */
[----:B------:R1:W-:Y:S02]  /*eee20*/  STL.64 [R1+0x8b20], R128 ;  /* 0x008b208001007387 */ /* 0x0003e40000100a00 */
[----:B-1----:R-:W2:Y:S04]  /*eee30*/  LDL R128, [R1+0x410] ;  /* 0x0004100001807983 */ /* 0x002ea80000100800 */
[----:B------:R-:W2:Y:S01]  /*eee40*/  LDL R129, [R1+0x414] ;  /* 0x0004140001817983 */ /* 0x000ea20000100800 */
[----:B------:R-:W-:Y:S01]  /*eee50*/  HMMA.1688.F32.TF32 R72, R12, R230, R72 ;  /* 0x000000e60c48723c */ /* 0x000fe20000081048 */
[----:B------:R-:W-:Y:S04]  /*eee60*/  LDS R12, [R2+0x2c080] ;  /* 0x02c08000020c7984 */ /* 0x000fe80000000800 */
[----:B------:R-:W-:Y:S01]  /*eee70*/  LDS R14, [R2+0x2e080] ;  /* 0x02e08000020e7984 */ /* 0x000fe20000000800 */
[----:B------:R-:W-:Y:S04]  /*eee80*/  LDS R13, [R0+0x2c080] ;  /* 0x02c08000000d7984 */ /* 0x000fe80000000800 */
[----:B------:R-:W1:Y:S01]  /*eee90*/  LDS R15, [R0+0x2e080] ;  /* 0x02e08000000f7984 */ /* 0x000e620000000800 */
[C---:B----4-:R-:W-:Y:S08]  /*eeea0*/  HMMA.1688.F32.TF32 R116, R124.reuse, R228, R116 ;  /* 0x000000e47c74723c */ /* 0x050ff00000081074 */
[----:B--2---:R-:W-:Y:S11]  /*eeeb0*/  HMMA.1688.F32.TF32 R112, R124, R128, R112 ;  /* 0x000000807c70723c */ /* 0x004ff60000081070 */
[----:B------:R-:W-:Y:S11]  /*eeec0*/  @!UPT UIADD3 URZ, URZ, URZ, URZ ;  /* 0x0000003f3f3ff290 */ /* 0x000ff6000fffe03f */
[----:B------:R-:W-:Y:S01]  /*eeed0*/  @!UPT UIADD3 URZ, URZ, URZ, URZ ;  /* 0x0000003f3f3ff290 */ /* 0x000fe2000fffe03f */
[----:B------:R2:W-:Y:S01]  /*eeee0*/  STL.64 [R1+0x8b18], R114 ;  /* 0x008b187201007387 */ /* 0x0005e20000100a00 */
[----:B------:R-:W-:Y:S02]  /*eeef0*/  STL.64 [R1+0x8b10], R112 ;  /* 0x008b107001007387 */ /* 0x000fe40000100a00 */
[----:B------:R3:W-:Y:S02]  /*eef00*/  STL.64 [R1+0x8b08], R246 ;  /* 0x008b08f601007387 */ /* 0x0007e40000100a00 */
[----:B--2---:R-:W-:Y:S01]  /*eef10*/  IMAD.MOV.U32 R114, RZ, RZ, R220 ;  /* 0x000000ffff727224 */ /* 0x004fe200078e00dc */
[----:B---3--:R-:W-:Y:S01]  /*eef20*/  MOV R246, R212 ;  /* 0x000000d400f67202 */ /* 0x008fe20000000f00 */
[----:B------:R-:W-:Y:S01]  /*eef30*/  IMAD.MOV.U32 R247, RZ, RZ, R213 ;  /* 0x000000fffff77224 */ /* 0x000fe200078e00d5 */
[----:B------:R-:W2:Y:S01]  /*eef40*/  LDL.LU R212, [R1+0x8b4c] ;  /* 0x008b4c0001d47983 */ /* 0x000ea20000300800 */
[----:B------:R-:W2:Y:S02]  /*eef50*/  LDL.LU R213, [R1+0x8b48] ;  /* 0x008b480001d57983 */ /* 0x000ea40000300800 */
[----:B------:R-:W3:Y:S01]  /*eef60*/  LDL.LU R220, [R1+0x8b44] ;  /* 0x008b440001dc7983 */ /* 0x000ee20000300800 */
[----:B------:R-:W-:-:S02]  /*eef70*/  MOV R115, R221 ;  /* 0x000000dd00737202 */ /* 0x000fc40000000f00 */
[----:B------:R-:W3:Y:S01]  /*eef80*/  LDL.LU R221, [R1+0x8b40] ;  /* 0x008b400001dd7983 */ /* 0x000ee20000300800 */
[----:B------:R-:W1:Y:S02]  /*eef90*/  LDL R130, [R1+0x3f8] ;  /* 0x0003f80001827983 */ /* 0x000e640000100800 */
[----:B------:R-:W1:Y:S02]  /*eefa0*/  LDL R131, [R1+0x3fc] ;  /* 0x0003fc0001837983 */ /* 0x000e640000100800 */
[----:B------:R-:W4:Y:S01]  /*eefb0*/  LDL.LU.64 R230, [R1+0x8b38] ;  /* 0x008b380001e67983 */ /* 0x000f220000300a00 */
        /* <DEDUP_REMOVED lines=26> */
[C---:B--2---:R-:W-:Y:S08]  /*ef160*/  HMMA.1688.F32.TF32 R64, R124.reuse, R212, R64 ;  /* 0x000000d47c40723c */ /* 0x044ff00000081040 */
[C---:B---3--:R-:W-:Y:S08]  /*ef170*/  HMMA.1688.F32.TF32 R60, R124.reuse, R220, R60 ;  /* 0x000000dc7c3c723c */ /* 0x048ff0000008103c */
[----:B------:R-:W-:Y:S01]  /*ef180*/  HMMA.1688.F32.TF32 R56, R124, R228, R56 ;  /* 0x000000e47c38723c */ /* 0x000fe20000081038 */
[----:B------:R-:W2:Y:S04]  /*ef190*/  LDL R126, [R1+0x438] ;  /* 0x00043800017e7983 */ /* 0x000ea80000100800 */
[----:B------:R-:W2:Y:S03]  /*ef1a0*/  LDL R127, [R1+0x43c] ;  /* 0x00043c00017f7983 */ /* 0x000ea60000100800 */
[C---:B-1----:R-:W-:Y:S01]  /*ef1b0*/  HMMA.1688.F32.TF32 R108, R12.reuse, R130, R108 ;  /* 0x000000820c6c723c */ /* 0x042fe2000008106c */
[----:B------:R-:W3:Y:S02]  /*ef1c0*/  LDL.LU.64 R130, [R1+0x8b28] ;  /* 0x008b280001827983 */ /* 0x000ee40000300a00 */
[----:B------:R-:W3:Y:S05]  /*ef1d0*/  LDL.LU.64 R128, [R1+0x8b20] ;  /* 0x008b200001807983 */ /* 0x000eea0000300a00 */
        /* <DEDUP_REMOVED lines=18> */
[----:B------:R-:W3:Y:S07]  /*ef300*/  LDL.LU.64 R246, [R1+0x8b08] ;  /* 0x008b080001f67983 */ /* 0x000eee0000300a00 */
[C---:B----4-:R-:W-:Y:S08]  /*ef310*/  HMMA.1688.F32.TF32 R56, R12.reuse, R230, R56 ;  /* 0x000000e60c38723c */ /* 0x050ff00000081038 */
[----:B---3--:R-:W-:Y:S01]  /*ef320*/  HMMA.1688.F32.TF32 R132, R12, R246, R132 ;  /* 0x000000f60c84723c */ /* 0x008fe20000081084 */
[----:B------:R-:W3:Y:S01]  /*ef330*/  LDL.LU.64 R246, [R1+0x8b00] ;  /* 0x008b000001f67983 */ /* 0x000ee20000300a00 */
[----:B------:R-:W4:Y:S02]  /*ef340*/  LDL.LU.64 R244, [R1+0x8af8] ;  /* 0x008af80001f47983 */ /* 0x000f240000300a00 */
        /* <DEDUP_REMOVED lines=15> */
[----:B------:R1:W-:Y:S02]  /*ef440*/  STL.64 [R1+0x8720], R228 ;  /* 0x008720e401007387 */ /* 0x0003e40000100a00 */
[----:B-1----:R-:W-:-:S02]  /*ef450*/  IMAD.MOV.U32 R228, RZ, RZ, R183 ;  /* 0x000000ffffe47224 */ /* 0x002fc400078e00b7 */
[----:B------:R-:W-:Y:S01]  /*ef460*/  IMAD.MOV.U32 R229, RZ, RZ, R182 ;  /* 0x000000ffffe57224 */ /* 0x000fe200078e00b6 */
[----:B------:R-:W2:Y:S01]  /*ef470*/  LDL.LU R183, [R1+0x8af4] ;  /* 0x008af40001b77983 */ /* 0x000ea20000300800 */
[----:B------:R-:W2:Y:S01]  /*ef480*/  LDL.LU R182, [R1+0x8af0] ;  /* 0x008af00001b67983 */ /* 0x000ea20000300800 */
[----:B------:R-:W-:Y:S01]  /*ef490*/  MOV R230, R214 ;  /* 0x000000d600e67202 */ /* 0x000fe20000000f00 */
[----:B------:R-:W-:Y:S01]  /*ef4a0*/  IMAD.MOV.U32 R231, RZ, RZ, R215 ;  /* 0x000000ffffe77224 */ /* 0x000fe200078e00d7 */
[----:B------:R-:W2:Y:S01]  /*ef4b0*/  LDL.LU R214, [R1+0x8aec] ;  /* 0x008aec0001d67983 */ /* 0x000ea20000300800 */
[----:B------:R-:W2:Y:S02]  /*ef4c0*/  LDL.LU R215, [R1+0x8ae8] ;  /* 0x008ae80001d77983 */ /* 0x000ea40000300800 */
[----:B------:R-:W-:Y:S02]  /*ef4d0*/  STL.64 [R1+0x8738], R222 ;  /* 0x008738de01007387 */ /* 0x000fe40000100a00 */
[----:B------:R1:W-:Y:S02]  /*ef4e0*/  STL.64 [R1+0x8730], R220 ;  /* 0x008730dc01007387 */ /* 0x0003e40000100a00 */
[----:B-1----:R-:W-:Y:S01]  /*ef4f0*/  IMAD.MOV.U32 R220, RZ, RZ, R198 ;  /* 0x000000ffffdc7224 */ /* 0x002fe200078e00c6 */
[----:B------:R-:W-:Y:S01]  /*ef500*/  MOV R221, R199 ;  /* 0x000000c700dd7202 */ /* 0x000fe20000000f00 */
[----:B------:R-:W3:Y:S01]  /*ef510*/  LDL.LU R198, [R1+0x8ae4] ;  /* 0x008ae40001c67983 */ /* 0x000ee20000300800 */
[----:B------:R-:W3:Y:S02]  /*ef520*/  LDL.LU R199, [R1+0x8ae0] ;  /* 0x008ae00001c77983 */ /* 0x000ee40000300800 */
[----:B------:R-:W-:-:S02]  /*ef530*/  IMAD.MOV.U32 R222, RZ, RZ, R206 ;  /* 0x000000ffffde7224 */ /* 0x000fc400078e00ce */
[----:B------:R-:W-:Y:S01]  /*ef540*/  IMAD.MOV.U32 R223, RZ, RZ, R207 ;  /* 0x000000ffffdf7224 */ /* 0x000fe200078e00cf */
[----:B------:R-:W3:Y:S01]  /*ef550*/  LDL.LU R206, [R1+0x8adc] ;  /* 0x008adc0001ce7983 */ /* 0x000ee20000300800 */
[----:B------:R-:W3:Y:S03]  /*ef560*/  LDL.LU R207, [R1+0x8ad8] ;  /* 0x008ad80001cf7983 */ /* 0x000ee60000300800 */
[----:B--2---:R-:W-:Y:S01]  /*ef570*/  STL.64 [R1+0x8748], R214 ;  /* 0x008748d601007387 */ /* 0x004fe20000100a00 */
[----:B------:R1:W-:Y:S01]  /*ef580*/  STL.64 [R1+0x8740], R212 ;  /* 0x008740d401007387 */ /* 0x0003e20000100a00 */
[C---:B------:R-:W-:Y:S01]  /*ef590*/  HMMA.1688.F32.TF32 R64, R12.reuse, R214, R64 ;  /* 0x000000d60c40723c */ /* 0x040fe20000081040 */
[----:B-1----:R-:W-:Y:S01]  /*ef5a0*/  MOV R212, R182 ;  /* 0x000000b600d47202 */ /* 0x002fe20000000f00 */
[----:B------:R-:W-:Y:S01]  /*ef5b0*/  IMAD.MOV.U32 R213, RZ, RZ, R183 ;  /* 0x000000ffffd57224 */ /* 0x000fe200078e00b7 */
[----:B------:R-:W2:Y:S01]  /*ef5c0*/  LDL.LU R182, [R1+0x8ad4] ;  /* 0x008ad40001b67983 */ /* 0x000ea20000300800 */
[----:B------:R-:W2:Y:S03]  /*ef5d0*/  LDL.LU R183, [R1+0x8ad0] ;  /* 0x008ad00001b77983 */ /* 0x000ea60000300800 */
[----:B------:R-:W-:Y:S01]  /*ef5e0*/  IMAD.MOV.U32 R214, RZ, RZ, R190 ;  /* 0x000000ffffd67224 */ /* 0x000fe200078e00be */
[----:B------:R-:W-:Y:S01]  /*ef5f0*/  MOV R215, R191 ;  /* 0x000000bf00d77202 */ /* 0x000fe20000000f00 */
[----:B------:R-:W4:Y:S01]  /*ef600*/  LDL.LU R190, [R1+0x8acc] ;  /* 0x008acc0001be7983 */ /* 0x000f220000300800 */
[----:B------:R-:W4:Y:S02]  /*ef610*/  LDL.LU R191, [R1+0x8ac8] ;  /* 0x008ac80001bf7983 */ /* 0x000f240000300800 */
[----:B---3--:R-:W-:Y:S02]  /*ef620*/  STL [R1+0x86e4], R206 ;  /* 0x0086e4ce01007387 */ /* 0x008fe40000100800 */
[----:B------:R-:W-:Y:S01]  /*ef630*/  STL [R1+0x86e0], R207 ;  /* 0x0086e0cf01007387 */ /* 0x000fe20000100800 */
[----:B------:R1:W-:Y:S01]  /*ef640*/  STL.64 [R1+0x8758], R198 ;  /* 0x008758c601007387 */ /* 0x0003e20000100a00 */
        /* <DEDUP_REMOVED lines=8> */
[----:B--2---:R-:W-:Y:S01]  /*ef6d0*/  HMMA.1688.F32.TF32 R80, R12, R182, R80 ;  /* 0x000000b60c50723c */ /* 0x004fe20000081050 */
[----:B----4-:R-:W-:Y:S01]  /*ef6e0*/  STL [R1+0x86dc], R190 ;  /* 0x0086dcbe01007387 */ /* 0x010fe20000100800 */
[----:B------:R-:W-:Y:S02]  /*ef6f0*/  STL [R1+0x86d8], R191 ;  /* 0x0086d8bf01007387 */ /* 0x000fe40000100800 */
[----:B------:R1:W-:Y:S02]  /*ef700*/  STL.64 [R1+0x8768], R182 ;  /* 0x008768b601007387 */ /* 0x0003e40000100a00 */
[----:B------:R2:W-:Y:S01]  /*ef710*/  STL.64 [R1+0x8760], R180 ;  /* 0x008760b401007387 */ /* 0x0005e20000100a00 */
[----:B-1----:R-:W-:Y:S01]  /*ef720*/  MOV R182, R166 ;  /* 0x000000a600b67202 */ /* 0x002fe20000000f00 */
[----:B--2---:R-:W2:Y:S04]  /*ef730*/  LDL R180, [R1+0x12d0] ;  /* 0x0012d00001b47983 */ /* 0x004ea80000100800 */
[----:B------:R-:W2:Y:S01]  /*ef740*/  LDL R181, [R1+0x12d4] ;  /* 0x0012d40001b57983 */ /* 0x000ea20000100800 */
[----:B------:R-:W4:Y:S02]  /*ef750*/  LDL.LU R166, [R1+0x8abc] ;  /* 0x008abc0001a67983 */ /* 0x000f240000300800 */
[----:B------:R-:W-:-:S02]  /*ef760*/  IMAD.MOV.U32 R183, RZ, RZ, R167 ;  /* 0x000000ffffb77224 */ /* 0x000fc400078e00a7 */
[----:B------:R-:W4:Y:S01]  /*ef770*/  LDL.LU R167, [R1+0x8ab8] ;  /* 0x008ab80001a77983 */ /* 0x000f220000300800 */
[----:B---3--:R1:W-:Y:S01]  /*ef780*/  STL.64 [R1+0x8778], R174 ;  /* 0x008778ae01007387 */ /* 0x0083e20000100a00 */
[C---:B------:R-:W-:Y:S01]  /*ef790*/  HMMA.1688.F32.TF32 R84, R12.reuse, R174, R84 ;  /* 0x000000ae0c54723c */ /* 0x040fe20000081054 */
[----:B------:R3:W-:Y:S06]  /*ef7a0*/  STL.64 [R1+0x8770], R172 ;  /* 0x008770ac01007387 */ /* 0x0007ec0000100a00 */
[----:B-1----:R-:W-:Y:S01]  /*ef7b0*/  IMAD.MOV.U32 R174, RZ, RZ, R159 ;  /* 0x000000ffffae7224 */ /* 0x002fe200078e009f */
[----:B------:R-:W-:Y:S01]  /*ef7c0*/  MOV R175, R150 ;  /* 0x0000009600af7202 */ /* 0x000fe20000000f00 */
[----:B---3--:R-:W3:Y:S04]  /*ef7d0*/  LDL R172, [R1+0x12c0] ;  /* 0x0012c00001ac7983 */ /* 0x008ee80000100800 */
[----:B------:R-:W3:Y:S01]  /*ef7e0*/  LDL R173, [R1+0x12c4] ;  /* 0x0012c40001ad7983 */ /* 0x000ee20000100800 */
[----:B------:R-:W2:Y:S02]  /*ef7f0*/  LDL.LU R159, [R1+0x8ab4] ;  /* 0x008ab400019f7983 */ /* 0x000ea40000300800 */
[----:B------:R-:W2:Y:S01]  /*ef800*/  LDL.LU R150, [R1+0x8ab0] ;  /* 0x008ab00001967983 */ /* 0x000ea20000300800 */
[----:B----4-:R1:W-:Y:S01]  /*ef810*/  STL.64 [R1+0x8788], R166 ;  /* 0x008788a601007387 */ /* 0x0103e20000100a00 */
[----:B------:R-:W-:Y:S01]  /*ef820*/  HMMA.1688.F32.TF32 R88, R12, R166, R88 ;  /* 0x000000a60c58723c */ /* 0x000fe20000081058 */
[----:B------:R4:W-:Y:S06]  /*ef830*/  STL.64 [R1+0x8780], R164 ;  /* 0x008780a401007387 */ /* 0x0009ec0000100a00 */
[----:B-1----:R-:W-:-:S02]  /*ef840*/  IMAD.MOV.U32 R166, RZ, RZ, R158 ;  /* 0x000000ffffa67224 */ /* 0x002fc400078e009e */
[----:B------:R-:W-:Y:S01]  /*ef850*/  IMAD.MOV.U32 R167, RZ, RZ, R3 ;  /* 0x000000ffffa77224 */ /* 0x000fe200078e0003 */
[----:B----4-:R-:W4:Y:S04]  /*ef860*/  LDL R164, [R1+0x12b0] ;  /* 0x0012b00001a47983 */ /* 0x010f280000100800 */
[----:B------:R-:W4:Y:S01]  /*ef870*/  LDL R165, [R1+0x12b4] ;  /* 0x0012b40001a57983 */ /* 0x000f220000100800 */
[----:B------:R-:W3:Y:S02]  /*ef880*/  LDL.LU R158, [R1+0x8aac] ;  /* 0x008aac00019e7983 */ /* 0x000ee40000300800 */
[----:B------:R-:W4:Y:S02]  /*ef890*/  LDL.LU R3, [R1+0x8aa8] ;  /* 0x008aa80001037983 */ /* 0x000f240000300800 */
[----:B------:R-:W4:Y:S01]  /*ef8a0*/  LDL R240, [R1+0x11b0] ;  /* 0x0011b00001f07983 */ /* 0x000f220000100800 */
[----:B------:R-:W4:Y:S01]  /*ef8b0*/  LDL R241, [R1+0x11b4] ;  /* 0x0011b40001f17983 */ /* 0x000f220000100800 */
[----:B------:R-:W-:-:S02]  /*ef8c0*/  MOV R242, R244 ;  /* 0x000000f400f27202 */ /* 0x000fc40000000f00 */
[----:B------:R-:W4:Y:S02]  /*ef8d0*/  LDL.LU R244, [R1+0x8aa4] ;  /* 0x008aa40001f47983 */ /* 0x000f240000300800 */
[----:B------:R-:W-:Y:S02]  /*ef8e0*/  IMAD.MOV.U32 R243, RZ, RZ, R247 ;  /* 0x000000fffff37224 */ /* 0x000fe400078e00f7 */
[----:B--2---:R-:W-:Y:S01]  /*ef8f0*/  IMAD.MOV.U32 R238, RZ, RZ, R150 ;  /* 0x000000ffffee7224 */ /* 0x004fe200078e0096 */
[----:B------:R-:W2:Y:S01]  /*ef900*/  LDL.LU R247, [R1+0x8aa0] ;  /* 0x008aa00001f77983 */ /* 0x000ea20000300800 */
[----:B------:R-:W2:Y:S02]  /*ef910*/  LDL R236, [R1+0x1180] ;  /* 0x0011800001ec7983 */ /* 0x000ea40000100800 */
[----:B------:R-:W2:Y:S02]  /*ef920*/  LDL R237, [R1+0x1184] ;  /* 0x0011840001ed7983 */ /* 0x000ea40000100800 */
[----:B------:R-:W2:Y:S01]  /*ef930*/  LDL.LU R150, [R1+0x8a9c] ;  /* 0x008a9c0001967983 */ /* 0x000ea20000300800 */
[----:B------:R-:W-:-:S02]  /*ef940*/  MOV R239, R159 ;  /* 0x0000009f00ef7202 */ /* 0x000fc40000000f00 */
[----:B------:R-:W2:Y:S01]  /*ef950*/  LDL.LU R159, [R1+0x8a98] ;  /* 0x008a9800019f7983 */ /* 0x000ea20000300800 */
[----:B------:R-:W2:Y:S02]  /*ef960*/  LDL R232, [R1+0x1190] ;  /* 0x0011900001e87983 */ /* 0x000ea40000100800 */
[----:B------:R-:W2:Y:S02]  /*ef970*/  LDL R233, [R1+0x1194] ;  /* 0x0011940001e97983 */ /* 0x000ea40000100800 */
[----:B---3--:R-:W-:Y:S02]  /*ef980*/  IMAD.MOV.U32 R235, RZ, RZ, R158 ;  /* 0x000000ffffeb7224 */ /* 0x008fe400078e009e */
[----:B----4-:R-:W-:Y:S02]  /*ef990*/  IMAD.MOV.U32 R234, RZ, RZ, R3 ;  /* 0x000000ffffea7224 */ /* 0x010fe400078e0003 */
[----:B------:R-:W3:Y:S01]  /*ef9a0*/  LDL.LU R3, [R1+0x8a94] ;  /* 0x008a940001037983 */ /* 0x000ee20000300800 */
[----:B------:R-:W4:Y:S02]  /*ef9b0*/  LDL.LU R158, [R1+0x8a90] ;  /* 0x008a9000019e7983 */ /* 0x000f240000300800 */
[----:B------:R-:W4:Y:S02]  /*ef9c0*/  LDL R224, [R1+0x1170] ;  /* 0x0011700001e07983 */ /* 0x000f240000100800 */
[----:B------:R-:W4:Y:S02]  /*ef9d0*/  LDL R225, [R1+0x1174] ;  /* 0x0011740001e17983 */ /* 0x000f240000100800 */
[----:B------:R-:W-:Y:S01]  /*ef9e0*/  IMAD.MOV.U32 R227, RZ, RZ, R244 ;  /* 0x000000ffffe37224 */ /* 0x000fe200078e00f4 */
[----:B--2---:R-:W-:-:S02]  /*ef9f0*/  MOV R226, R247 ;  /* 0x000000f700e27202 */ /* 0x004fc40000000f00 */
[----:B------:R-:W2:Y:S01]  /*efa00*/  LDL.LU R247, [R1+0x8a8c] ;  /* 0x008a8c0001f77983 */ /* 0x000ea20000300800 */
[----:B------:R-:W2:Y:S02]  /*efa10*/  LDL.LU R244, [R1+0x8a88] ;  /* 0x008a880001f47983 */ /* 0x000ea40000300800 */
[----:B------:R-:W2:Y:S02]  /*efa20*/  LDL R208, [R1+0x1150] ;  /* 0x0011500001d07983 */ /* 0x000ea40000100800 */
[----:B------:R-:W2:Y:S01]  /*efa30*/  LDL R209, [R1+0x1154] ;  /* 0x0011540001d17983 */ /* 0x000ea20000100800 */
[----:B---3--:R-:W-:Y:S01]  /*efa40*/  MOV R211, R3 ;  /* 0x0000000300d37202 */ /* 0x008fe20000000f00 */
[----:B----4-:R-:W-:Y:S02]  /*efa50*/  IMAD.MOV.U32 R210, RZ, RZ, R158 ;  /* 0x000000ffffd27224 */ /* 0x010fe400078e009e */
[----:B------:R-:W3:Y:S01]  /*efa60*/  LDL.LU R158, [R1+0x8a84] ;  /* 0x008a8400019e7983 */ /* 0x000ee20000300800 */
[----:B------:R-:W4:Y:S02]  /*efa70*/  LDL.LU R3, [R1+0x8a80] ;  /* 0x008a800001037983 */ /* 0x000f240000300800 */
[----:B------:R-:W2:Y:S02]  /*efa80*/  LDL R200, [R1+0x1140] ;  /* 0x0011400001c87983 */ /* 0x000ea40000100800 */
[----:B------:R-:W2:Y:S01]  /*efa90*/  LDL R201, [R1+0x1144] ;  /* 0x0011440001c97983 */ /* 0x000ea20000100800 */
[----:B------:R-:W2:Y:S04]  /*efaa0*/  LDL R202, [R1+0x1148] ;  /* 0x0011480001ca7983 */ /* 0x000ea80000100800 */
[----:B------:R-:W2:Y:S04]  /*efab0*/  LDL R203, [R1+0x114c] ;  /* 0x00114c0001cb7983 */ /* 0x000ea80000100800 */
[----:B------:R-:W2:Y:S04]  /*efac0*/  LDL R184, [R1+0x1120] ;  /* 0x0011200001b87983 */ /* 0x000ea80000100800 */
[----:B------:R-:W2:Y:S01]  /*efad0*/  LDL R185, [R1+0x1124] ;  /* 0x0011240001b97983 */ /* 0x000ea20000100800 */
[----:B---3--:R-:W-:-:S02]  /*efae0*/  IMAD.MOV.U32 R187, RZ, RZ, R158 ;  /* 0x000000ffffbb7224 */ /* 0x008fc400078e009e */
[----:B----4-:R-:W-:Y:S02]  /*efaf0*/  IMAD.MOV.U32 R186, RZ, RZ, R3 ;  /* 0x000000ffffba7224 */ /* 0x010fe400078e0003 */
[----:B------:R-:W3:Y:S01]  /*efb00*/  LDL.LU R3, [R1+0x8a7c] ;  /* 0x008a7c0001037983 */ /* 0x000ee20000300800 */
[----:B------:R-:W4:Y:S02]  /*efb10*/  LDL.LU R158, [R1+0x8a78] ;  /* 0x008a7800019e7983 */ /* 0x000f240000300800 */
[----:B------:R-:W3:Y:S02]  /*efb20*/  LDL R192, [R1+0x1130] ;  /* 0x0011300001c07983 */ /* 0x000ee40000100800 */
[----:B------:R-:W3:Y:S01]  /*efb30*/  LDL R193, [R1+0x1134] ;  /* 0x0011340001c17983 */ /* 0x000ee20000100800 */
[----:B--2---:R-:W-:Y:S01]  /*efb40*/  MOV R194, R244 ;  /* 0x000000f400c27202 */ /* 0x004fe20000000f00 */
[----:B------:R-:W-:Y:S01]  /*efb50*/  IMAD.MOV.U32 R195, RZ, RZ, R247 ;  /* 0x000000ffffc37224 */ /* 0x000fe200078e00f7 */
[----:B------:R-:W2:Y:S01]  /*efb60*/  LDL.LU R244, [R1+0x8a74] ;  /* 0x008a740001f47983 */ /* 0x000ea20000300800 */
[----:B------:R-:W2:Y:S02]  /*efb70*/  LDL.LU R247, [R1+0x8a70] ;  /* 0x008a700001f77983 */ /* 0x000ea40000300800 */
[----:B------:R-:W2:Y:S01]  /*efb80*/  LDL R216, [R1+0x1160] ;  /* 0x0011600001d87983 */ /* 0x000ea20000100800 */
[----:B------:R-:W-:Y:S01]  /*efb90*/  MOV R218, R159 ;  /* 0x0000009f00da7202 */ /* 0x000fe20000000f00 */
[----:B----4-:R-:W-:-:S02]  /*efba0*/  IMAD.MOV.U32 R217, RZ, RZ, R158 ;  /* 0x000000ffffd97224 */ /* 0x010fc400078e009e */
[----:B------:R-:W4:Y:S01]  /*efbb0*/  LDL.LU R158, [R1+0x8a6c] ;  /* 0x008a6c00019e7983 */ /* 0x000f220000300800 */
[----:B------:R-:W4:Y:S02]  /*efbc0*/  LDL.LU R159, [R1+0x8a68] ;  /* 0x008a6800019f7983 */ /* 0x000f240000300800 */
[----:B------:R-:W-:Y:S02]  /*efbd0*/  IMAD.MOV.U32 R219, RZ, RZ, R150 ;  /* 0x000000ffffdb7224 */ /* 0x000fe400078e0096 */
[----:B------:R-:W-:Y:S01]  /*efbe0*/  IMAD.MOV.U32 R250, RZ, RZ, R151 ;  /* 0x000000fffffa7224 */ /* 0x000fe200078e0097 */
[----:B------:R-:W2:Y:S01]  /*efbf0*/  LDL.LU R150, [R1+0x8a64] ;  /* 0x008a640001967983 */ /* 0x000ea20000300800 */
[----:B------:R-:W2:Y:S02]  /*efc00*/  LDL R248, [R1+0x11c0] ;  /* 0x0011c00001f87983 */ /* 0x000ea40000100800 */
[----:B------:R-:W2:Y:S02]  /*efc10*/  LDL R249, [R1+0x11c4] ;  /* 0x0011c40001f97983 */ /* 0x000ea40000100800 */
[----:B------:R-:W2:Y:S01]  /*efc20*/  LDL.LU R151, [R1+0x8a60] ;  /* 0x008a600001977983 */ /* 0x000ea20000300800 */
[----:B------:R-:W-:-:S02]  /*efc30*/  MOV R251, R142 ;  /* 0x0000008e00fb7202 */ /* 0x000fc40000000f00 */
[----:B------:R-:W2:Y:S04]  /*efc40*/  LDL.LU R142, [R1+0x8a5c] ;  /* 0x008a5c00018e7983 */ /* 0x000ea80000300800 */
[----:B----4-:R-:W-:Y:S01]  /*efc50*/  STL.64 [R1+0x8798], R158 ;  /* 0x0087989e01007387 */ /* 0x010fe20000100a00 */
[----:B------:R2:W-:Y:S01]  /*efc60*/  STL.64 [R1+0x8790], R156 ;  /* 0x0087909c01007387 */ /* 0x0005e20000100a00 */
[----:B------:R-:W-:Y:S01]  /*efc70*/  HMMA.1688.F32.TF32 R92, R12, R158, R92 ;  /* 0x0000009e0c5c723c */ /* 0x000fe2000008105c */
[----:B--2---:R-:W-:Y:S02]  /*efc80*/  IMAD.MOV.U32 R156, RZ, RZ, R244 ;  /* 0x000000ffff9c7224 */ /* 0x004fe400078e00f4 */
[----:B---3--:R-:W-:Y:S01]  /*efc90*/  IMAD.MOV.U32 R157, RZ, RZ, R3 ;  /* 0x000000ffff9d7224 */ /* 0x008fe200078e0003 */
[----:B------:R-:W2:Y:S01]  /*efca0*/  LDL.LU R244, [R1+0x8a58] ;  /* 0x008a580001f47983 */ /* 0x000ea20000300800 */
[----:B------:R-:W3:Y:S02]  /*efcb0*/  LDL.LU R3, [R1+0x8a54] ;  /* 0x008a540001037983 */ /* 0x000ee40000300800 */
        /* <DEDUP_REMOVED lines=11> */
[----:B------:R-:W4:Y:S02]  /*efd70*/  LDL.LU R151, [R1+0x8a3c] ;  /* 0x008a3c0001977983 */ /* 0x000f240000300800 */
[----:B--2---:R-:W-:Y:S01]  /*efd80*/  IMAD.MOV.U32 R161, RZ, RZ, R244 ;  /* 0x000000ffffa17224 */ /* 0x004fe200078e00f4 */
[----:B---3--:R-:W-:Y:S02]  /*efd90*/  MOV R160, R3 ;  /* 0x0000000300a07202 */ /* 0x008fe40000000f00 */
[----:B------:R-:W2:Y:S01]  /*efda0*/  LDL.LU R3, [R1+0x8a38] ;  /* 0x008a380001037983 */ /* 0x000ea20000300800 */
[----:B------:R-:W3:Y:S02]  /*efdb0*/  LDL.LU R244, [R1+0x8a34] ;  /* 0x008a340001f47983 */ /* 0x000ee40000300800 */
[----:B----4-:R-:W-:-:S02]  /*efdc0*/  IMAD.MOV.U32 R152, RZ, RZ, R143 ;  /* 0x000000ffff987224 */ /* 0x010fc400078e008f */
[----:B------:R-:W4:Y:S01]  /*efdd0*/  LDL.LU R143, [R1+0x8a30] ;  /* 0x008a3000018f7983 */ /* 0x000f220000300800 */
[----:B------:R-:W-:Y:S02]  /*efde0*/  MOV R153, R246 ;  /* 0x000000f600997202 */ /* 0x000fe40000000f00 */
[----:B------:R-:W2:Y:S02]  /*efdf0*/  LDL.LU R246, [R1+0x8a2c] ;  /* 0x008a2c0001f67983 */ /* 0x000ea40000300800 */
[----:B------:R-:W-:Y:S02]  /*efe00*/  IMAD.MOV.U32 R144, RZ, RZ, R247 ;  /* 0x000000ffff907224 */ /* 0x000fe400078e00f7 */
[----:B------:R-:W-:Y:S01]  /*efe10*/  IMAD.MOV.U32 R145, RZ, RZ, R150 ;  /* 0x000000ffff917224 */ /* 0x000fe200078e0096 */
[----:B------:R-:W2:Y:S01]  /*efe20*/  LDL.LU R247, [R1+0x8a28] ;  /* 0x008a280001f77983 */ /* 0x000ea20000300800 */
[----:B------:R-:W2:Y:S01]  /*efe30*/  LDL.LU R150, [R1+0x8a24] ;  /* 0x008a240001967983 */ /* 0x000ea20000300800 */
[----:B------:R-:W-:Y:S01]  /*efe40*/  MOV R44, R151 ;  /* 0x00000097002c7202 */ /* 0x000fe20000000f00 */
[----:B------:R-:W-:Y:S01]  /*efe50*/  IMAD.MOV.U32 R45, RZ, RZ, R142 ;  /* 0x000000ffff2d7224 */ /* 0x000fe200078e008e */
[----:B------:R-:W3:Y:S01]  /*efe60*/  LDL.LU R151, [R1+0x8a20] ;  /* 0x008a200001977983 */ /* 0x000ee20000300800 */
[----:B------:R-:W3:Y:S02]  /*efe70*/  LDL.LU R142, [R1+0x8a1c] ;  /* 0x008a1c00018e7983 */ /* 0x000ee40000300800 */
[----:B----4-:R-:W-:-:S02]  /*efe80*/  IMAD.MOV.U32 R36, RZ, RZ, R143 ;  /* 0x000000ffff247224 */ /* 0x010fc400078e008f */
[----:B------:R-:W4:Y:S01]  /*efe90*/  LDL.LU R143, [R1+0x8a18] ;  /* 0x008a1800018f7983 */ /* 0x000f220000300800 */
[----:B------:R-:W4:Y:S02]  /*efea0*/  LDL R37, [R1+0x11f4] ;  /* 0x0011f40001257983 */ /* 0x000f240000100800 */
[----:B------:R-:W4:Y:S01]  /*efeb0*/  LDL R8, [R1+0x11a0] ;  /* 0x0011a00001087983 */ /* 0x000f220000100800 */
[----:B--2---:R-:W-:Y:S02]  /*efec0*/  MOV R9, R150 ;  /* 0x0000009600097202 */ /* 0x004fe40000000f00 */
[----:B------:R-:W2:Y:S01]  /*efed0*/  LDL.LU R150, [R1+0x8a14] ;  /* 0x008a140001967983 */ /* 0x000ea20000300800 */
[----:B---3--:R-:W-:Y:S02]  /*efee0*/  IMAD.MOV.U32 R28, RZ, RZ, R151 ;  /* 0x000000ffff1c7224 */ /* 0x008fe400078e0097 */
[----:B------:R-:W2:Y:S02]  /*efef0*/  LDL.LU R151, [R1+0x8a10] ;  /* 0x008a100001977983 */ /* 0x000ea40000300800 */
[----:B------:R-:W-:-:S02]  /*eff00*/  IMAD.MOV.U32 R29, RZ, RZ, R142 ;  /* 0x000000ffff1d7224 */ /* 0x000fc400078e008e */
[----:B------:R-:W3:Y:S01]  /*eff10*/  LDL.LU R142, [R1+0x8a0c] ;  /* 0x008a0c00018e7983 */ /* 0x000ee20000300800 */
[C---:B------:R-:W-:Y:S01]  /*eff20*/  HMMA.1688.F32.TF32 R116, R12.reuse, R126, R116 ;  /* 0x0000007e0c74723c */ /* 0x040fe20000081074 */
[----:B------:R-:W-:Y:S04]  /*eff30*/  LDS R126, [R2+0x32080] ;  /* 0x03208000027e7984 */ /* 0x000fe80000000800 */
[----:B------:R-:W1:Y:S03]  /*eff40*/  LDS R127, [R0+0x32080] ;  /* 0x03208000007f7984 */ /* 0x000e660000000800 */
[----:B------:R-:W-:Y:S01]  /*eff50*/  HMMA.1688.F32.TF32 R104, R12, R170, R104 ;  /* 0x000000aa0c68723c */ /* 0x000fe20000081068 */
[----:B----4-:R-:W-:-:S02]  /*eff60*/  MOV R24, R143 ;  /* 0x0000008f00187202 */ /* 0x010fc40000000f00 */
[----:B------:R-:W3:Y:S01]  /*eff70*/  LDL.LU R143, [R1+0x8a08] ;  /* 0x008a0800018f7983 */ /* 0x000ee20000300800 */
[----:B------:R-:W4:Y:S03]  /*eff80*/  LDL R25, [R1+0x11d4] ;  /* 0x0011d40001197983 */ /* 0x000f260000100800 */
[----:B--2---:R2:W-:Y:S01]  /*eff90*/  STL.64 [R1+0x87a8], R150 ;  /* 0x0087a89601007387 */ /* 0x0045e20000100a00 */
[----:B------:R-:W-:Y:S01]  /*effa0*/  HMMA.1688.F32.TF32 R96, R12, R150, R96 ;  /* 0x000000960c60723c */ /* 0x000fe20000081060 */
[----:B------:R2:W-:Y:S11]  /*effb0*/  STL.64 [R1+0x87a0], R148 ;  /* 0x0087a09401007387 */ /* 0x0005f60000100a00 */
[----:B------:R-:W-:Y:S04]  /*effc0*/  @!UPT UIADD3 URZ, URZ, URZ, URZ ;  /* 0x0000003f3f3ff290 */ /* 0x000fe8000fffe03f */
[----:B-1----:R-:W-:Y:S01]  /*effd0*/  HMMA.1688.F32.TF32 R104, R124, R8, R104 ;  /* 0x000000087c68723c */ /* 0x002fe20000081068 */
[----:B--2---:R-:W2:Y:S04]  /*effe0*/  LDL.64 R150, [R1+0x1298] ;  /* 0x0012980001967983 */ /* 0x004ea80000100a00 */
[----:B------:R-:W2:Y:S04]  /*efff0*/  LDL.64 R148, [R1+0x1290] ;  /* 0x0012900001947983 */ /* 0x000ea80000100a00 */
[----:B---3--:R1:W-:Y:S01]  /*f0000*/  STL.64 [R1+0x87b8], R142 ;  /* 0x0087b88e01007387 */ /* 0x0083e20000100a00 */
[----:B------:R-:W-:Y:S01]  /*f0010*/  HMMA.1688.F32.TF32 R120, R12, R142, R120 ;  /* 0x0000008e0c78723c */ /* 0x000fe20000081078 */
[----:B------:R3:W-:Y:S07]  /*f0020*/  STL.64 [R1+0x87b0], R140 ;  /* 0x0087b08c01007387 */ /* 0x0007ee0000100a00 */
[----:B----4-:R-:W-:Y:S01]  /*f0030*/  HMMA.1688.F32.TF32 R20, R124, R24, R20 ;  /* 0x000000187c14723c */ /* 0x010fe20000081014 */
[----:B-1----:R-:W4:Y:S04]  /*f0040*/  LDL.64 R142, [R1+0x1288] ;  /* 0x00128800018e7983 */ /* 0x002f280000100a00 */
[----:B---3--:R-:W3:Y:S01]  /*f0050*/  LDL.64 R140, [R1+0x1280] ;  /* 0x00128000018c7983 */ /* 0x008ee20000100a00 */
[----:B------:R-:W2:Y:S02]  /*f0060*/  LDL.LU.64 R10, [R1+0x8a00] ;  /* 0x008a0000010a7983 */ /* 0x000ea40000300a00 */
[----:B------:R-:W2:Y:S02]  /*f0070*/  LDL.LU.64 R8, [R1+0x89f8] ;  /* 0x0089f80001087983 */ /* 0x000ea40000300a00 */
[----:B------:R-:W2:Y:S01]  /*f0080*/  LDL.LU.64 R26, [R1+0x89f0] ;  /* 0x0089f000011a7983 */ /* 0x000ea20000300a00 */
[----:B------:R-:W2:Y:S01]  /*f0090*/  LDL.LU.64 R24, [R1+0x89e8] ;  /* 0x0089e80001187983 */ /* 0x000ea20000300a00 */
[----:B------:R-:W3:Y:S02]  /*f00a0*/  LDL.LU.64 R30, [R1+0x89e0] ;  /* 0x0089e000011e7983 */ /* 0x000ee40000300a00 */
[----:B------:R-:W-:-:S02]  /*f00b0*/  IMAD.MOV.U32 R32, RZ, RZ, R247 ;  /* 0x000000ffff207224 */ /* 0x000fc400078e00f7 */
[----:B------:R-:W-:Y:S01]  /*f00c0*/  IMAD.MOV.U32 R33, RZ, RZ, R246 ;  /* 0x000000ffff217224 */ /* 0x000fe200078e00f6 */
[C---:B--2---:R-:W-:Y:S01]  /*f00d0*/  HMMA.1688.F32.TF32 R24, R124.reuse, R28, R24 ;  /* 0x0000001c7c18723c */ /* 0x044fe20000081018 */
[----:B------:R-:W3:Y:S01]  /*f00e0*/  LDL.LU.64 R28, [R1+0x89d8] ;  /* 0x0089d800011c7983 */ /* 0x000ee20000300a00 */
[----:B------:R-:W2:Y:S06]  /*f00f0*/  LDL.LU.64 R34, [R1+0x89d0] ;  /* 0x0089d00001227983 */ /* 0x000eac0000300a00 */
[----:B---3--:R-:W-:Y:S01]  /*f0100*/  HMMA.1688.F32.TF32 R28, R124, R32, R28 ;  /* 0x000000207c1c723c */ /* 0x008fe2000008101c */
[----:B------:R-:W2:Y:S01]  /*f0110*/  LDL.LU.64 R32, [R1+0x89c8] ;  /* 0x0089c80001207983 */ /* 0x000ea20000300a00 */
[----:B------:R-:W3:Y:S01]  /*f0120*/  LDL.LU.64 R38, [R1+0x89c0] ;  /* 0x0089c00001267983 */ /* 0x000ee20000300a00 */
[----:B------:R-:W-:Y:S01]  /*f0130*/  MOV R40, R244 ;  /* 0x000000f400287202 */ /* 0x000fe20000000f00 */
[----:B------:R-:W-:-:S04]  /*f0140*/  IMAD.MOV.U32 R41, RZ, RZ, R3 ;  /* 0x000000ffff297224 */ /* 0x000fc800078e0003 */
[C---:B--2---:R-:W-:Y:S01]  /*f0150*/  HMMA.1688.F32.TF32 R32, R124.reuse, R36, R32 ;  /* 0x000000247c20723c */ /* 0x044fe20000081020 */
[----:B------:R-:W3:Y:S01]  /*f0160*/  LDL.LU.64 R36, [R1+0x89b8] ;  /* 0x0089b80001247983 */ /* 0x000ee20000300a00 */
[----:B------:R-:W2:Y:S06]  /*f0170*/  LDL.LU.64 R42, [R1+0x89b0] ;  /* 0x0089b000012a7983 */ /* 0x000eac0000300a00 */
[----:B---3--:R-:W-:Y:S01]  /*f0180*/  HMMA.1688.F32.TF32 R36, R124, R40, R36 ;  /* 0x000000287c24723c */ /* 0x008fe20000081024 */
[----:B------:R-:W2:Y:S01]  /*f0190*/  LDL.LU.64 R40, [R1+0x89a8] ;  /* 0x0089a80001287983 */ /* 0x000ea20000300a00 */
[----:B------:R-:W3:Y:S06]  /*f01a0*/  LDL.LU.64 R46, [R1+0x89a0] ;  /* 0x0089a000012e7983 */ /* 0x000eec0000300a00 */
[C---:B------:R-:W-:Y:S08]  /*f01b0*/  HMMA.1688.F32.TF32 R136, R12.reuse, R146, R136 ;  /* 0x000000920c88723c */ /* 0x040ff00000081088 */
[C---:B------:R-:W-:Y:S08]  /*f01c0*/  HMMA.1688.F32.TF32 R4, R12.reuse, R154, R4 ;  /* 0x0000009a0c04723c */ /* 0x040ff00000081004 */
[C---:B------:R-:W-:Y:S08]  /*f01d0*/  HMMA.1688.F32.TF32 R100, R12.reuse, R162, R100 ;  /* 0x000000a20c64723c */ /* 0x040ff00000081064 */
[C---:B------:R-:W-:Y:S08]  /*f01e0*/  HMMA.1688.F32.TF32 R68, R12.reuse, R206, R68 ;  /* 0x000000ce0c44723c */ /* 0x040ff00000081044 */
[----:B------:R-:W-:Y:S08]  /*f01f0*/  HMMA.1688.F32.TF32 R76, R12, R190, R76 ;  /* 0x000000be0c4c723c */ /* 0x000ff0000008104c */
[C---:B------:R-:W-:Y:S08]  /*f0200*/  HMMA.1688.F32.TF32 R48, R124.reuse, R152, R48 ;  /* 0x000000987c30723c */ /* 0x040ff00000081030 */
[----:B------:R-:W-:Y:S01]  /*f0210*/  HMMA.1688.F32.TF32 R52, R124, R160, R52 ;  /* 0x000000a07c34723c */ /* 0x000fe20000081034 */
[----:B------:R-:W-:Y:S01]  /*f0220*/  IMAD.MOV.U32 R247, RZ, RZ, R209 ;  /* 0x000000fffff77224 */ /* 0x000fe200078e00d1 */
[----:B------:R-:W-:-:S06]  /*f0230*/  MOV R246, R197 ;  /* 0x000000c500f67202 */ /* 0x000fcc0000000f00 */
[----:B------:R-:W-:Y:S01]  /*f0240*/  HMMA.1688.F32.TF32 R56, R124, R168, R56 ;  /* 0x000000a87c38723c */ /* 0x000fe20000081038 */
[----:B------:R-:W-:-:S07]  /*f0250*/  IMAD.MOV.U32 R244, RZ, RZ, R220 ;  /* 0x000000fffff47224 */ /* 0x000fce00078e00dc */
[C---:B------:R-:W-:Y:S08]  /*f0260*/  HMMA.1688.F32.TF32 R60, R124.reuse, R176, R60 ;  /* 0x000000b07c3c723c */ /* 0x040ff0000008103c */
[C---:B------:R-:W-:Y:S08]  /*f0270*/  HMMA.1688.F32.TF32 R108, R124.reuse, R184, R108 ;  /* 0x000000b87c6c723c */ /* 0x040ff0000008106c */
[C---:B------:R-:W-:Y:S08]  /*f0280*/  HMMA.1688.F32.TF32 R128, R124.reuse, R192, R128 ;  /* 0x000000c07c80723c */ /* 0x040ff00000081080 */
[C---:B------:R-:W-:Y:S08]  /*f0290*/  HMMA.1688.F32.TF32 R112, R124.reuse, R200, R112 ;  /* 0x000000c87c70723c */ /* 0x040ff00000081070 */
[C---:B------:R-:W-:Y:S08]  /*f02a0*/  HMMA.1688.F32.TF32 R132, R124.reuse, R208, R132 ;  /* 0x000000d07c84723c */ /* 0x040ff00000081084 */
[C---:B------:R-:W-:Y:S08]  /*f02b0*/  HMMA.1688.F32.TF32 R116, R124.reuse, R216, R116 ;  /* 0x000000d87c74723c */ /* 0x040ff00000081074 */
[C---:B------:R-:W-:Y:S08]  /*f02c0*/  HMMA.1688.F32.TF32 R8, R124.reuse, R248, R8 ;  /* 0x000000f87c08723c */ /* 0x040ff00000081008 */
[C---:B--2---:R-:W-:Y:S01]  /*f02d0*/  HMMA.1688.F32.TF32 R40, R124.reuse, R44, R40 ;  /* 0x0000002c7c28723c */ /* 0x044fe20000081028 */
[----:B------:R-:W3:Y:S01]  /*f02e0*/  LDL.LU.64 R44, [R1+0x8998] ;  /* 0x00899800012c7983 */ /* 0x000ee20000300a00 */
[----:B------:R-:W2:Y:S06]  /*f02f0*/  LDL.LU.64 R146, [R1+0x8990] ;  /* 0x0089900001927983 */ /* 0x000eac0000300a00 */
        /* <DEDUP_REMOVED lines=17> */
[----:B------:R-:W1:Y:S01]  /*f0410*/  LDS R15, [R0+0x36080] ;  /* 0x03608000000f7984 */ /* 0x000e620000000800 */
[----:B---3--:R-:W-:Y:S03]  /*f0420*/  HMMA.1688.F32.TF32 R44, R124, R144, R44 ;  /* 0x000000907c2c723c */ /* 0x008fe6000008102c */
[----:B------:R-:W3:Y:S01]  /*f0430*/  LDL.LU.64 R144, [R1+0x8988] ;  /* 0x0089880001907983 */ /* 0x000ee20000300a00 */
        /* <DEDUP_REMOVED lines=8> */
[----:B------:R-:W-:Y:S02]  /*f04c0*/  STL.64 [R1+0x8840], R246 ;  /* 0x008840f601007387 */ /* 0x000fe40000100a00 */
[----:B------:R-:W-:Y:S02]  /*f04d0*/  STL [R1+0x8838], R244 ;  /* 0x008838f401007387 */ /* 0x000fe40000100800 */
[----:B------:R-:W2:Y:S01]  /*f04e0*/  LDL R126, [R1+0x1278] ;  /* 0x00127800017e7983 */ /* 0x000ea20000100800 */
[----:B------:R-:W-:-:S02]  /*f04f0*/  MOV R127, R252 ;  /* 0x000000fc007f7202 */ /* 0x000fc40000000f00 */
[----:B------:R-:W2:Y:S01]  /*f0500*/  LDL.LU R252, [R1+0x8940] ;  /* 0x0089400001fc7983 */ /* 0x000ea20000300800 */
[C---:B-1----:R-:W-:Y:S08]  /*f0510*/  HMMA.1688.F32.TF32 R108, R12.reuse, R186, R108 ;  /* 0x000000ba0c6c723c */ /* 0x042ff0000008106c */
[----:B------:R-:W-:Y:S01]  /*f0520*/  HMMA.1688.F32.TF32 R128, R12, R194, R128 ;  /* 0x000000c20c80723c */ /* 0x000fe20000081080 */
[----:B------:R-:W3:Y:S01]  /*f0530*/  LDL.LU.64 R186, [R1+0x8938] ;  /* 0x0089380001ba7983 */ /* 0x000ee20000300a00 */
[----:B------:R-:W3:Y:S11]  /*f0540*/  LDL.LU.64 R184, [R1+0x8930] ;  /* 0x0089300001b87983 */ /* 0x000ef60000300a00 */
[----:B------:R-:W-:Y:S02]  /*f0550*/  @!UPT UIADD3 URZ, URZ, URZ, URZ ;  /* 0x0000003f3f3ff290 */ /* 0x000fe4000fffe03f */
[----:B------:R-:W-:Y:S01]  /*f0560*/  STL.64 [R1+0x3240], R108 ;  /* 0x0032406c01007387 */ /* 0x000fe20000100a00 */
[----:B------:R1:W-:Y:S03]  /*f0570*/  STL.64 [R1+0x3248], R110 ;  /* 0x0032486e01007387 */ /* 0x0003e60000100a00 */
[----:B-1----:R-:W3:Y:S01]  /*f0580*/  LDL.64 R110, [R1+0x1268] ;  /* 0x00126800016e7983 */ /* 0x002ee20000100a00 */
[----:B------:R-:W3:Y:S02]  /*f0590*/  LDL.LU.64 R194, [R1+0x8928] ;  /* 0x0089280001c27983 */ /* 0x000ee40000300a00 */
[----:B------:R-:W3:Y:S02]  /*f05a0*/  LDL.LU.64 R192, [R1+0x8920] ;  /* 0x0089200001c07983 */ /* 0x000ee40000300a00 */
[----:B------:R-:W-:Y:S01]  /*f05b0*/  STL.64 [R1+0x3230], R128 ;  /* 0x0032308001007387 */ /* 0x000fe20000100a00 */
[----:B------:R1:W-:Y:S04]  /*f05c0*/  STL.64 [R1+0x3238], R130 ;  /* 0x0032388201007387 */ /* 0x0003e80000100a00 */
[----:B-1----:R-:W3:Y:S01]  /*f05d0*/  LDL R130, [R1+0x1258] ;  /* 0x0012580001827983 */ /* 0x002ee20000100800 */
[----:B--2---:R-:W-:-:S03]  /*f05e0*/  IMAD.MOV.U32 R131, RZ, RZ, R252 ;  /* 0x000000ffff837224 */ /* 0x004fc600078e00fc */
[----:B------:R-:W2:Y:S01]  /*f05f0*/  LDL.LU R252, [R1+0x8918] ;  /* 0x0089180001fc7983 */ /* 0x000ea20000300800 */
[C---:B------:R-:W-:Y:S08]  /*f0600*/  HMMA.1688.F32.TF32 R112, R12.reuse, R202, R112 ;  /* 0x000000ca0c70723c */ /* 0x040ff00000081070 */
[----:B------:R-:W-:Y:S01]  /*f0610*/  HMMA.1688.F32.TF32 R132, R12, R210, R132 ;  /* 0x000000d20c84723c */ /* 0x000fe20000081084 */
[----:B------:R-:W3:Y:S01]  /*f0620*/  LDL.LU.64 R202, [R1+0x8910] ;  /* 0x0089100001ca7983 */ /* 0x000ee20000300a00 */
[----:B------:R-:W3:Y:S11]  /*f0630*/  LDL.LU.64 R200, [R1+0x8908] ;  /* 0x0089080001c87983 */ /* 0x000ef60000300a00 */
[----:B------:R-:W-:Y:S02]  /*f0640*/  @!UPT UIADD3 URZ, URZ, URZ, URZ ;  /* 0x0000003f3f3ff290 */ /* 0x000fe4000fffe03f */
[----:B------:R-:W-:Y:S01]  /*f0650*/  STL.64 [R1+0x3220], R112 ;  /* 0x0032207001007387 */ /* 0x000fe20000100a00 */
[----:B------:R1:W-:Y:S03]  /*f0660*/  STL.64 [R1+0x3228], R114 ;  /* 0x0032287201007387 */ /* 0x0003e60000100a00 */
[----:B-1----:R-:W3:Y:S04]  /*f0670*/  LDL R114, [R1+0x1248] ;  /* 0x0012480001727983 */ /* 0x002ee80000100800 */
[----:B------:R-:W3:Y:S01]  /*f0680*/  LDL R115, [R1+0x124c] ;  /* 0x00124c0001737983 */ /* 0x000ee20000100800 */
        /* <DEDUP_REMOVED lines=8> */
[C---:B------:R-:W-:Y:S08]  /*f0710*/  HMMA.1688.F32.TF32 R136, R12.reuse, R226, R136 ;  /* 0x000000e20c88723c */ /* 0x040ff00000081088 */
[----:B------:R-:W-:Y:S01]  /*f0720*/  HMMA.1688.F32.TF32 R4, R12, R234, R4 ;  /* 0x000000ea0c04723c */ /* 0x000fe20000081004 */
[----:B------:R-:W3:Y:S01]  /*f0730*/  LDL.LU.64 R218, [R1+0x88e8] ;  /* 0x0088e80001da7983 */ /* 0x000ee20000300a00 */
[----:B------:R-:W3:Y:S05]  /*f0740*/  LDL.LU.64 R216, [R1+0x88e0] ;  /* 0x0088e00001d87983 */ /* 0x000eea0000300a00 */
        /* <DEDUP_REMOVED lines=9> */
[----:B--2---:R-:W-:-:S03]  /*f07e0*/  MOV R139, R252 ;  /* 0x000000fc008b7202 */ /* 0x004fc60000000f00 */
[----:B------:R-:W2:Y:S01]  /*f07f0*/  LDL.LU R252, [R1+0x88c8] ;  /* 0x0088c80001fc7983 */ /* 0x000ea20000300800 */
[----:B------:R-:W2:Y:S02]  /*f0800*/  LDL.LU.64 R234, [R1+0x88c0] ;  /* 0x0088c00001ea7983 */ /* 0x000ea40000300a00 */
[----:B------:R-:W2:Y:S02]  /*f0810*/  LDL.LU.64 R232, [R1+0x88b8] ;  /* 0x0088b80001e87983 */ /* 0x000ea40000300a00 */
[----:B------:R-:W-:Y:S01]  /*f0820*/  STL.64 [R1+0x31e0], R4 ;  /* 0x0031e00401007387 */ /* 0x000fe20000100a00 */
[----:B------:R1:W-:Y:S04]  /*f0830*/  STL.64 [R1+0x31e8], R6 ;  /* 0x0031e80601007387 */ /* 0x0003e80000100a00 */
[----:B-1----:R-:W2:Y:S04]  /*f0840*/  LDL R6, [R1+0x11a8] ;  /* 0x0011a80001067983 */ /* 0x002ea80000100800 */
[----:B------:R-:W2:Y:S01]  /*f0850*/  LDL R7, [R1+0x11ac] ;  /* 0x0011ac0001077983 */ /* 0x000ea20000100800 */
[C---:B------:R-:W-:Y:S08]  /*f0860*/  HMMA.1688.F32.TF32 R100, R12.reuse, R238, R100 ;  /* 0x000000ee0c64723c */ /* 0x040ff00000081064 */
[C---:B------:R-:W-:Y:S08]  /*f0870*/  HMMA.1688.F32.TF32 R8, R12.reuse, R250, R8 ;  /* 0x000000fa0c08723c */ /* 0x040ff00000081008 */
[C---:B------:R-:W-:Y:S01]  /*f0880*/  HMMA.1688.F32.TF32 R16, R12.reuse, R242, R16 ;  /* 0x000000f20c10723c */ /* 0x040fe20000081010 */
[----:B------:R-:W3:Y:S01]  /*f0890*/  LDL.LU.64 R238, [R1+0x88b0] ;  /* 0x0088b00001ee7983 */ /* 0x000ee20000300a00 */
[----:B------:R-:W3:Y:S05]  /*f08a0*/  LDL.LU.64 R236, [R1+0x88a8] ;  /* 0x0088a80001ec7983 */ /* 0x000eea0000300a00 */
[----:B------:R-:W-:Y:S01]  /*f08b0*/  STL.64 [R1+0x31d0], R100 ;  /* 0x0031d06401007387 */ /* 0x000fe20000100a00 */
[----:B------:R1:W-:Y:S03]  /*f08c0*/  STL.64 [R1+0x31d8], R102 ;  /* 0x0031d86601007387 */ /* 0x0003e60000100a00 */
[----:B-1----:R-:W3:Y:S04]  /*f08d0*/  LDL R102, [R1+0x11f8] ;  /* 0x0011f80001667983 */ /* 0x002ee80000100800 */
[----:B------:R-:W3:Y:S01]  /*f08e0*/  LDL R103, [R1+0x11fc] ;  /* 0x0011fc0001677983 */ /* 0x000ee20000100800 */
[----:B--2---:R-:W-:Y:S03]  /*f08f0*/  HMMA.1688.F32.TF32 R4, R12, R6, R104 ;  /* 0x000000060c04723c */ /* 0x004fe60000081068 */
[----:B------:R-:W2:Y:S04]  /*f0900*/  LDL R106, [R1+0x1208] ;  /* 0x00120800016a7983 */ /* 0x000ea80000100800 */
[----:B------:R-:W-:Y:S11]  /*f0910*/  IMAD.MOV.U32 R107, RZ, RZ, R252 ;  /* 0x000000ffff6b7224 */ /* 0x000ff600078e00fc */
[----:B------:R-:W-:Y:S05]  /*f0920*/  @!UPT UIADD3 URZ, URZ, URZ, URZ ;  /* 0x0000003f3f3ff290 */ /* 0x000fea000fffe03f */
[----:B------:R-:W-:Y:S01]  /*f0930*/  STL.64 [R1+0x31c0], R4 ;  /* 0x0031c00401007387 */ /* 0x000fe20000100a00 */
[----:B------:R-:W-:Y:S02]  /*f0940*/  STL.64 [R1+0x31c8], R6 ;  /* 0x0031c80601007387 */ /* 0x000fe40000100a00 */
[----:B------:R-:W2:Y:S02]  /*f0950*/  LDL.LU R252, [R1+0x88a0] ;  /* 0x0088a00001fc7983 */ /* 0x000ea40000300800 */
[----:B------:R-:W2:Y:S01]  /*f0960*/  LDL.LU.64 R250, [R1+0x8898] ;  /* 0x0088980001fa7983 */ /* 0x000ea20000300a00 */
[----:B------:R-:W2:Y:S01]  /*f0970*/  LDL.LU.64 R248, [R1+0x8890] ;  /* 0x0088900001f87983 */ /* 0x000ea20000300a00 */
[----:B------:R-:W-:Y:S02]  /*f0980*/  STL.64 [R1+0x31b0], R8 ;  /* 0x0031b00801007387 */ /* 0x000fe40000100a00 */
[----:B------:R1:W-:Y:S02]  /*f0990*/  STL.64 [R1+0x31b8], R10 ;  /* 0x0031b80a01007387 */ /* 0x0003e40000100a00 */
[----:B----4-:R-:W-:-:S02]  /*f09a0*/  IMAD.MOV.U32 R190, RZ, RZ, R142 ;  /* 0x000000ffffbe7224 */ /* 0x010fc400078e008e */
[----:B------:R-:W-:Y:S01]  /*f09b0*/  IMAD.MOV.U32 R191, RZ, RZ, R143 ;  /* 0x000000ffffbf7224 */ /* 0x000fe200078e008f */
[----:B------:R-:W-:Y:S01]  /*f09c0*/  MOV R206, R150 ;  /* 0x0000009600ce7202 */ /* 0x000fe20000000f00 */
[----:B------:R-:W-:Y:S02]  /*f09d0*/  IMAD.MOV.U32 R207, RZ, RZ, R151 ;  /* 0x000000ffffcf7224 */ /* 0x000fe400078e0097 */
[----:B---3--:R-:W-:Y:S01]  /*f09e0*/  IMAD.MOV.U32 R213, RZ, RZ, R239 ;  /* 0x000000ffffd57224 */ /* 0x008fe200078e00ef */
[----:B------:R-:W-:Y:S04]  /*f09f0*/  LDS R4, [R2+0x18100] ;  /* 0x0181000002047984 */ /* 0x000fe80000000800 */
[----:B------:R-:W-:Y:S04]  /*f0a00*/  LDS R6, [R2+0x1a100] ;  /* 0x01a1000002067984 */ /* 0x000fe80000000800 */
[----:B------:R-:W-:Y:S04]  /*f0a10*/  LDS R5, [R0+0x18100] ;  /* 0x0181000000057984 */ /* 0x000fe80000000800 */
[----:B------:R-:W3:Y:S04]  /*f0a20*/  LDS R7, [R0+0x1a100] ;  /* 0x01a1000000077984 */ /* 0x000ee80000000800 */
[----:B-1----:R-:W4:Y:S04]  /*f0a30*/  LDL R10, [R1+0x11e8] ;  /* 0x0011e800010a7983 */ /* 0x002f280000100800 */
[----:B------:R-:W4:Y:S01]  /*f0a40*/  LDL R11, [R1+0x11ec] ;  /* 0x0011ec00010b7983 */ /* 0x000f220000100800 */
[----:B------:R-:W3:Y:S02]  /*f0a50*/  LDL.LU.64 R242, [R1+0x8888] ;  /* 0x0088880001f27983 */ /* 0x000ee40000300a00 */
[----:B------:R-:W3:Y:S02]  /*f0a60*/  LDL.LU.64 R240, [R1+0x8880] ;  /* 0x0088800001f07983 */ /* 0x000ee40000300a00 */
[----:B------:R-:W-:Y:S01]  /*f0a70*/  STL.64 [R1+0x31a0], R16 ;  /* 0x0031a01001007387 */ /* 0x000fe20000100a00 */
[----:B------:R1:W-:Y:S04]  /*f0a80*/  STL.64 [R1+0x31a8], R18 ;  /* 0x0031a81201007387 */ /* 0x0003e80000100a00 */
[----:B-1----:R-:W3:Y:S01]  /*f0a90*/  LDL R18, [R1+0x11d8] ;  /* 0x0011d80001127983 */ /* 0x002ee20000100800 */
[----:B--2---:R-:W-:-:S07]  /*f0aa0*/  IMAD.MOV.U32 R19, RZ, RZ, R252 ;  /* 0x000000ffff137224 */ /* 0x004fce00078e00fc */
[C---:B---3--:R-:W-:Y:S08]  /*f0ab0*/  HMMA.1688.F32.TF32 R16, R12.reuse, R18, R20 ;  /* 0x000000120c10723c */ /* 0x048ff00000081014 */
[C---:B----4-:R-:W-:Y:S08]  /*f0ac0*/  HMMA.1688.F32.TF32 R20, R12.reuse, R10, R24 ;  /* 0x0000000a0c14723c */ /* 0x050ff00000081018 */
[C---:B------:R-:W-:Y:S07]  /*f0ad0*/  HMMA.1688.F32.TF32 R8, R12.reuse, R102, R32 ;  /* 0x000000660c08723c */ /* 0x040fee0000081020 */
[----:B------:R-:W-:Y:S01]  /*f0ae0*/  STL.64 [R1+0x3190], R16 ;  /* 0x0031901001007387 */ /* 0x000fe20000100a00 */
[----:B------:R1:W-:Y:S02]  /*f0af0*/  STL.64 [R1+0x3198], R18 ;  /* 0x0031981201007387 */ /* 0x0003e40000100a00 */
[C---:B-1----:R-:W-:Y:S05]  /*f0b00*/  HMMA.1688.F32.TF32 R16, R12.reuse, R106, R28 ;  /* 0x0000006a0c10723c */ /* 0x042fea000008101c */
[----:B------:R-:W-:Y:S01]  /*f0b10*/  STL.64 [R1+0x3180], R20 ;  /* 0x0031801401007387 */ /* 0x000fe20000100a00 */
[----:B------:R1:W-:Y:S02]  /*f0b20*/  STL.64 [R1+0x3188], R22 ;  /* 0x0031881601007387 */ /* 0x0003e40000100a00 */
[C---:B-1----:R-:W-:Y:S11]  /*f0b30*/  HMMA.1688.F32.TF32 R20, R12.reuse, R138, R36 ;  /* 0x0000008a0c14723c */ /* 0x042ff60000081024 */
        /* <DEDUP_REMOVED lines=17> */
[----:B------:R-:W-:Y:S11]  /*f0c50*/  STL.64 [R1+0x3128], R22 ;  /* 0x0031281601007387 */ /* 0x000ff60000100a00 */
[----:B------:R-:W-:Y:S02]  /*f0c60*/  @!UPT UIADD3 URZ, URZ, URZ, URZ ;  /* 0x0000003f3f3ff290 */ /* 0x000fe4000fffe03f */
[----:B------:R-:W-:Y:S01]  /*f0c70*/  STL.64 [R1+0x3110], R16 ;  /* 0x0031101001007387 */ /* 0x000fe20000100a00 */
[----:B------:R1:W-:Y:S07]  /*f0c80*/  STL.64 [R1+0x3118], R18 ;  /* 0x0031181201007387 */ /* 0x0003ee0000100a00 */
[----:B------:R-:W-:Y:S02]  /*f0c90*/  STL.64 [R1+0x3100], R8 ;  /* 0x0031000801007387 */ /* 0x000fe40000100a00 */
[----:B------:R2:W-:Y:S01]  /*f0ca0*/  STL.64 [R1+0x3108], R10 ;  /* 0x0031080a01007387 */ /* 0x0005e20000100a00 */
[C---:B-1----:R-:W-:Y:S08]  /*f0cb0*/  HMMA.1688.F32.TF32 R16, R12.reuse, R126, R60 ;  /* 0x0000007e0c10723c */ /* 0x042ff0000008103c */
[C---:B--2---:R-:W-:Y:S11]  /*f0cc0*/  HMMA.1688.F32.TF32 R8, R12.reuse, R142, R64 ;  /* 0x0000008e0c08723c */ /* 0x044ff60000081040 */
[----:B------:R-:W-:Y:S04]  /*f0cd0*/  @!UPT UIADD3 URZ, URZ, URZ, URZ ;  /* 0x0000003f3f3ff290 */ /* 0x000fe8000fffe03f */
[----:B------:R-:W-:Y:S01]  /*f0ce0*/  STL.64 [R1+0x30f0], R16 ;  /* 0x0030f01001007387 */ /* 0x000fe20000100a00 */
[----:B------:R-:W-:Y:S07]  /*f0cf0*/  STL.64 [R1+0x30f8], R18 ;  /* 0x0030f81201007387 */ /* 0x000fee0000100a00 */
[----:B------:R-:W-:Y:S02]  /*f0d00*/  STL.64 [R1+0x30e0], R8 ;  /* 0x0030e00801007387 */ /* 0x000fe40000100a00 */
[----:B------:R1:W-:Y:S02]  /*f0d10*/  STL.64 [R1+0x30e8], R10 ;  /* 0x0030e80a01007387 */ /* 0x0003e40000100a00 */
[C---:B-1----:R-:W-:Y:S01]  /*f0d20*/  HMMA.1688.F32.TF32 R8, R12.reuse, R150, R68 ;  /* 0x000000960c08723c */ /* 0x042fe20000081044 */
[----:B------:R-:W-:Y:S01]  /*f0d30*/  STL.64 [R1+0x87c8], R190 ;  /* 0x0087c8be01007387 */ /* 0x000fe20000100a00 */
[----:B------:R-:W-:Y:S06]  /*f0d40*/  STL.64 [R1+0x87c0], R188 ;  /* 0x0087c0bc01007387 */ /* 0x000fec0000100a00 */
[C---:B------:R-:W-:Y:S11]  /*f0d50*/  HMMA.1688.F32.TF32 R16, R12.reuse, R158, R72 ;  /* 0x0000009e0c10723c */ /* 0x040ff60000081048 */
[----:B------:R-:W-:Y:S04]  /*f0d60*/  @!UPT UIADD3 URZ, URZ, URZ, URZ ;  /* 0x0000003f3f3ff290 */ /* 0x000fe8000fffe03f */
[----:B------:R-:W-:Y:S01]  /*f0d70*/  STL.64 [R1+0x1c50], R8 ;  /* 0x001c500801007387 */ /* 0x000fe20000100a00 */
[----:B------:R1:W-:Y:S02]  /*f0d80*/  STL.64 [R1+0x1c58], R10 ;  /* 0x001c580a01007387 */ /* 0x0003e40000100a00 */
[C---:B-1----:R-:W-:Y:S01]  /*f0d90*/  HMMA.1688.F32.TF32 R8, R12.reuse, R166, R76 ;  /* 0x000000a60c08723c */ /* 0x042fe2000008104c */
[----:B------:R-:W-:Y:S01]  /*f0da0*/  STL.64 [R1+0x87d8], R206 ;  /* 0x0087d8ce01007387 */ /* 0x000fe20000100a00 */
[----:B------:R-:W-:Y:S06]  /*f0db0*/  STL.64 [R1+0x87d0], R204 ;  /* 0x0087d0cc01007387 */ /* 0x000fec0000100a00 */
        /* <DEDUP_REMOVED lines=16> */
[----:B------:R1:W-:Y:S01]  /*f0ec0*/  STL.64 [R1+0x1bf0], R20 ;  /* 0x001bf01401007387 */ /* 0x0003e20000100a00 */
[----:B------:R2:W-:Y:S02]  /*f0ed0*/  STL.64 [R1+0x1bf8], R22 ;  /* 0x001bf81601007387 */ /* 0x0005e40000100a00 */
[----:B------:R-:W3:Y:S05]  /*f0ee0*/  LDL R212, [R1+0xf0] ;  /* 0x0000f00001d47983 */ /* 0x000eea0000100800 */
[----:B------:R-:W-:Y:S01]  /*f0ef0*/  STL.64 [R1+0x1be0], R16 ;  /* 0x001be01001007387 */ /* 0x000fe20000100a00 */
[----:B------:R-:W-:Y:S01]  /*f0f00*/  STL.64 [R1+0x1be8], R18 ;  /* 0x001be81201007387 */ /* 0x000fe20000100a00 */
[----:B------:R-:W-:Y:S01]  /*f0f10*/  MOV R214, R238 ;  /* 0x000000ee00d67202 */ /* 0x000fe20000000f00 */
[----:B------:R-:W-:-:S02]  /*f0f20*/  IMAD.MOV.U32 R215, RZ, RZ, R232 ;  /* 0x000000ffffd77224 */ /* 0x000fc400078e00e8 */
[----:B------:R-:W-:Y:S01]  /*f0f30*/  IMAD.MOV.U32 R174, RZ, RZ, R233 ;  /* 0x000000ffffae7224 */ /* 0x000fe200078e00e9 */
[----:B------:R-:W-:Y:S02]  /*f0f40*/  MOV R175, R245 ;  /* 0x000000f500af7202 */ /* 0x000fe40000000f00 */
        /* <DEDUP_REMOVED lines=8> */
[----:B------:R-:W-:Y:S04]  /*f0fd0*/  LDS R12, [R2+0x1c100] ;  /* 0x01c10000020c7984 */ /* 0x000fe80000000800 */
[----:B------:R-:W-:Y:S04]  /*f0fe0*/  LDS R14, [R2+0x1e100] ;  /* 0x01e10000020e7984 */ /* 0x000fe80000000800 */
[----:B------:R-:W-:Y:S04]  /*f0ff0*/  LDS R13, [R0+0x1c100] ;  /* 0x01c10000000d7984 */ /* 0x000fe80000000800 */
[----:B------:R4:W-:Y:S01]  /*f1000*/  STL.64 [R1+0x1bd0], R8 ;  /* 0x001bd00801007387 */ /* 0x0009e20000100a00 */
[----:B------:R1:W-:Y:S02]  /*f1010*/  STL.64 [R1+0x1bd8], R10 ;  /* 0x001bd80a01007387 */ /* 0x0003e40000100a00 */
[----:B------:R-:W2:Y:S02]  /*f1020*/  LDL.LU R239, [R1+0x887c] ;  /* 0x00887c0001ef7983 */ /* 0x000ea40000300800 */
[----:B------:R-:W3:Y:S01]  /*f1030*/  LDL.LU R238, [R1+0x8878] ;  /* 0x0088780001ee7983 */ /* 0x000ee20000300800 */
[----:B------:R-:W4:Y:S01]  /*f1040*/  LDL.LU R232, [R1+0x8874] ;  /* 0x0088740001e87983 */ /* 0x000f220000300800 */
[----:B------:R-:W4:Y:S02]  /*f1050*/  LDL R172, [R1+0xc0] ;  /* 0x0000c00001ac7983 */ /* 0x000f240000100800 */
[----:B------:R-:W4:Y:S02]  /*f1060*/  LDL R173, [R1+0xc4] ;  /* 0x0000c40001ad7983 */ /* 0x000f240000100800 */
[----:B------:R-:W4:Y:S01]  /*f1070*/  LDL.LU R233, [R1+0x8870] ;  /* 0x0088700001e97983 */ /* 0x000f220000300800 */
[----:B------:R-:W4:Y:S04]  /*f1080*/  LDL.64 R236, [R1] ;  /* 0x0000000001ec7983 */ /* 0x000f280000100a00 */
[----:B------:R-:W4:Y:S04]  /*f1090*/  LDL.64 R244, [R1+0x10] ;  /* 0x0000100001f47983 */ /* 0x000f280000100a00 */
[----:B------:R-:W4:Y:S04]  /*f10a0*/  LDL.64 R246, [R1+0x18] ;  /* 0x0000180001f67983 */ /* 0x000f280000100a00 */
[----:B------:R-:W4:Y:S04]  /*f10b0*/  LDL R188, [R1+0x70] ;  /* 0x0000700001bc7983 */ /* 0x000f280000100800 */
[----:B------:R-:W4:Y:S04]  /*f10c0*/  LDL R189, [R1+0x74] ;  /* 0x0000740001bd7983 */ /* 0x000f280000100800 */
[----:B------:R-:W1:Y:S01]  /*f10d0*/  LDS R15, [R0+0x1e100] ;  /* 0x01e10000000f7984 */ /* 0x000e620000000800 */
[----:B--2---:R-:W-:-:S02]  /*f10e0*/  IMAD.MOV.U32 R140, RZ, RZ, R239 ;  /* 0x000000ffff8c7224 */ /* 0x004fc400078e00ef */
[----:B---3--:R-:W-:Y:S02]  /*f10f0*/  IMAD.MOV.U32 R141, RZ, RZ, R238 ;  /* 0x000000ffff8d7224 */ /* 0x008fe400078e00ee */
[----:B------:R-:W2:Y:S01]  /*f1100*/  LDL.64 R238, [R1+0x8] ;  /* 0x0000080001ee7983 */ /* 0x000ea20000100a00 */
[----:B------:R-:W3:Y:S02]  /*f1110*/  LDL.LU R240, [R1+0x886c] ;  /* 0x00886c0001f07983 */ /* 0x000ee40000300800 */
[----:B------:R-:W2:Y:S02]  /*f1120*/  LDL.LU R241, [R1+0x8868] ;  /* 0x0088680001f17983 */ /* 0x000ea40000300800 */
[----:B------:R-:W2:Y:S01]  /*f1130*/  LDL.64 R204, [R1+0x60] ;  /* 0x0000600001cc7983 */ /* 0x000ea20000100a00 */
[----:B------:R-:W2:Y:S04]  /*f1140*/  LDL.64 R206, [R1+0x68] ;  /* 0x0000680001ce7983 */ /* 0x000ea80000100a00 */
[----:B------:R-:W2:Y:S04]  /*f1150*/  LDL R148, [R1+0x90] ;  /* 0x0000900001947983 */ /* 0x000ea80000100800 */
[----:B------:R-:W2:Y:S01]  /*f1160*/  LDL R149, [R1+0x94] ;  /* 0x0000940001957983 */ /* 0x000ea20000100800 */
        /* <DEDUP_REMOVED lines=16> */
[----:B------:R-:W3:Y:S02]  /*f1270*/  LDL.LU R22, [R1+0xc68] ;  /* 0x000c680001167983 */ /* 0x000ee40000300800 */
[----:B------:R-:W3:Y:S02]  /*f1280*/  LDL.LU R23, [R1+0xc6c] ;  /* 0x000c6c0001177983 */ /* 0x000ee40000300800 */
[----:B----4-:R-:W4:Y:S01]  /*f1290*/  LDL.LU R8, [R1+0xc80] ;  /* 0x000c800001087983 */ /* 0x010f220000300800 */
        /* <DEDUP_REMOVED lines=11> */
[----:B------:R-:W4:Y:S01]  /*f1350*/  LDL R124, [R1+0x50] ;  /* 0x00005000017c7983 */ /* 0x000f220000100800 */
[----:B------:R-:W4:Y:S01]  /*f1360*/  LDL R125, [R1+0x54] ;  /* 0x00005400017d7983 */ /* 0x000f220000100800 */
[----:B--2---:R-:W-:Y:S01]  /*f1370*/  IMAD.MOV.U32 R137, RZ, RZ, R248 ;  /* 0x000000ffff897224 */ /* 0x004fe200078e00f8 */
[----:B---3--:R-:W-:-:S02]  /*f1380*/  MOV R136, R249 ;  /* 0x000000f900887202 */ /* 0x008fc40000000f00 */
[----:B------:R-:W2:Y:S01]  /*f1390*/  LDL.LU R249, [R1+0x885c] ;  /* 0x00885c0001f97983 */ /* 0x000ea20000300800 */
[----:B------:R-:W3:Y:S02]  /*f13a0*/  LDL.LU R248, [R1+0x8858] ;  /* 0x0088580001f87983 */ /* 0x000ee40000300800 */
[----:B------:R-:W4:Y:S02]  /*f13b0*/  LDL.LU R40, [R1+0xcc0] ;  /* 0x000cc00001287983 */ /* 0x000f240000300800 */
[----:B------:R-:W4:Y:S01]  /*f13c0*/  LDL.LU R41, [R1+0xcc4] ;  /* 0x000cc40001297983 */ /* 0x000f220000300800 */
[----:B------:R-:W4:Y:S01]  /*f13d0*/  LDL.LU R42, [R1+0xcc8] ;  /* 0x000cc800012a7983 */ /* 0x000f220000300800 */
[----:B------:R-:W4:Y:S02]  /*f13e0*/  LDL.LU R43, [R1+0xccc] ;  /* 0x000ccc00012b7983 */ /* 0x000f240000300800 */
[----:B------:R-:W4:Y:S02]  /*f13f0*/  LDL R116, [R1+0x30] ;  /* 0x0000300001747983 */ /* 0x000f240000100800 */
[----:B------:R-:W4:Y:S01]  /*f1400*/  LDL R117, [R1+0x34] ;  /* 0x0000340001757983 */ /* 0x000f220000100800 */
[----:B------:R-:W4:Y:S01]  /*f1410*/  LDL.LU R44, [R1+0xcd0] ;  /* 0x000cd000012c7983 */ /* 0x000f220000300800 */
[----:B------:R-:W4:Y:S02]  /*f1420*/  LDL.LU R45, [R1+0xcd4] ;  /* 0x000cd400012d7983 */ /* 0x000f240000300800 */
[----:B------:R-:W4:Y:S02]  /*f1430*/  LDL.LU R46, [R1+0xcd8] ;  /* 0x000cd800012e7983 */ /* 0x000f240000300800 */
[----:B------:R-:W4:Y:S01]  /*f1440*/  LDL.LU R47, [R1+0xcdc] ;  /* 0x000cdc00012f7983 */ /* 0x000f220000300800 */
[----:B--2---:R-:W-:Y:S01]  /*f1450*/  MOV R133, R249 ;  /* 0x000000f900857202 */ /* 0x004fe20000000f00 */
[----:B---3--:R-:W-:-:S02]  /*f1460*/  IMAD.MOV.U32 R132, RZ, RZ, R248 ;  /* 0x000000ffff847224 */ /* 0x008fc400078e00f8 */
        /* <DEDUP_REMOVED lines=26> */
[----:B------:R-:W3:Y:S02]  /*f1610*/  LDL.64 R156, [R1+0xa0] ;  /* 0x0000a000019c7983 */ /* 0x000ee40000100a00 */
[----:B------:R-:W3:Y:S01]  /*f1620*/  LDL.64 R158, [R1+0xa8] ;  /* 0x0000a800019e7983 */ /* 0x000ee20000100a00 */
        /* <DEDUP_REMOVED lines=10> */
[C---:B----4-:R-:W-:Y:S08]  /*f16d0*/  HMMA.1688.F32.TF32 R116, R4.reuse, R116, R44 ;  /* 0x000000740474723c */ /* 0x050ff0000008102c */
[C---:B------:R-:W-:Y:S01]  /*f16e0*/  HMMA.1688.F32.TF32 R136, R4.reuse, R136, R40 ;  /* 0x000000880488723c */ /* 0x040fe20000081028 */
[----:B--2---:R-:W-:Y:S01]  /*f16f0*/  STL [R1+0x8554], R248 ;  /* 0x008554f801007387 */ /* 0x004fe20000100800 */
[----:B---3--:R-:W-:Y:S03]  /*f1700*/  STL [R1+0x8550], R249 ;  /* 0x008550f901007387 */ /* 0x008fe60000100800 */
[----:B------:R1:W-:Y:S01]  /*f1710*/  STL [R1+0x851c], R240 ;  /* 0x00851cf001007387 */ /* 0x0003e20000100800 */
[----:B------:R-:W-:Y:S03]  /*f1720*/  STL [R1+0x8518], R241 ;  /* 0x008518f101007387 */ /* 0x000fe60000100800 */
        /* <DEDUP_REMOVED lines=23> */
[C---:B------:R-:W-:Y:S01]  /*f18a0*/  HMMA.1688.F32.TF32 R132, R4.reuse, R132, R48 ;  /* 0x000000840484723c */ /* 0x040fe20000081030 */
        /* <DEDUP_REMOVED lines=46> */
[C---:B------:R-:W-:Y:S08]  /*f1b90*/  HMMA.1688.F32.TF32 R128, R4.reuse, R236, R128 ;  /* 0x000000ec0480723c */ /* 0x040ff00000081080 */
[C---:B------:R-:W-:Y:S07]  /*f1ba0*/  HMMA.1688.F32.TF32 R16, R4.reuse, R240, R16 ;  /* 0x000000f00410723c */ /* 0x040fee0000081010 */
[----:B-1----:R-:W-:Y:S01]  /*f1bb0*/  MOV R240, R181 ;  /* 0x000000b500f07202 */ /* 0x002fe20000000f00 */
[----:B------:R-:W-:Y:S04]  /*f1bc0*/  HMMA.1688.F32.TF32 R108, R4, R248, R108 ;  /* 0x000000f8046c723c */ /* 0x000fe8000008106c */
[----:B------:R-:W-:Y:S01]  /*f1bd0*/  STL [R1+0x8520], R240 ;  /* 0x008520f001007387 */ /* 0x000fe20000100800 */
[----:B------:R1:W-:Y:S02]  /*f1be0*/  STL [R1+0x8514], R232 ;  /* 0x008514e801007387 */ /* 0x0003e40000100800 */
[----:B------:R-:W-:Y:S02]  /*f1bf0*/  STL [R1+0x8510], R233 ;  /* 0x008510e901007387 */ /* 0x000fe40000100800 */
[----:B------:R-:W-:Y:S01]  /*f1c00*/  STL [R1+0x8528], R224 ;  /* 0x008528e001007387 */ /* 0x000fe20000100800 */
[----:B------:R-:W-:Y:S01]  /*f1c10*/  STL [R1+0x8524], R225 ;  /* 0x008524e101007387 */ /* 0x000fe20000100800 */
[----:B------:R-:W-:Y:S02]  /*f1c20*/  STL [R1+0x8530], R216 ;  /* 0x008530d801007387 */ /* 0x000fe40000100800 */
[----:B------:R-:W-:Y:S02]  /*f1c30*/  STL [R1+0x852c], R217 ;  /* 0x00852cd901007387 */ /* 0x000fe40000100800 */
[----:B------:R-:W-:Y:S01]  /*f1c40*/  STL [R1+0x8538], R208 ;  /* 0x008538d001007387 */ /* 0x000fe20000100800 */
[----:B------:R-:W-:Y:S01]  /*f1c50*/  STL [R1+0x8534], R209 ;  /* 0x008534d101007387 */ /* 0x000fe20000100800 */
[----:B------:R-:W-:Y:S03]  /*f1c60*/  HMMA.1688.F32.TF32 R128, R12, R238, R128 ;  /* 0x000000ee0c80723c */ /* 0x000fe60000081080 */
[----:B------:R-:W-:Y:S01]  /*f1c70*/  STL [R1+0x8540], R200 ;  /* 0x008540c801007387 */ /* 0x000fe20000100800 */
[----:B------:R-:W-:Y:S02]  /*f1c80*/  STL [R1+0x853c], R201 ;  /* 0x00853cc901007387 */ /* 0x000fe40000100800 */
[----:B------:R-:W-:Y:S02]  /*f1c90*/  STL [R1+0x8548], R192 ;  /* 0x008548c001007387 */ /* 0x000fe40000100800 */
        /* <DEDUP_REMOVED lines=9> */
[----:B------:R-:W-:Y:S01]  /*f1d30*/  STL [R1+0x854c], R185 ;  /* 0x00854cb901007387 */ /* 0x000fe20000100800 */
[----:B------:R-:W-:-:S02]  /*f1d40*/  IMAD.MOV.U32 R248, RZ, RZ, R244 ;  /* 0x000000fffff87224 */ /* 0x000fc400078e00f4 */
[----:B------:R-:W-:-:S04]  /*f1d50*/  IMAD.MOV.U32 R249, RZ, RZ, R245 ;  /* 0x000000fffff97224 */ /* 0x000fc800078e00f5 */
[C---:B------:R-:W-:Y:S08]  /*f1d60*/  HMMA.1688.F32.TF32 R108, R12.reuse, R250, R108 ;  /* 0x000000fa0c6c723c */ /* 0x040ff0000008106c */
[----:B------:R-:W-:Y:S08]  /*f1d70*/  HMMA.1688.F32.TF32 R112, R12, R246, R112 ;  /* 0x000000f60c70723c */ /* 0x000ff00000081070 */
        /* <DEDUP_REMOVED lines=17> */
[----:B------:R-:W2:Y:S04]  /*f1e90*/  LDL R6, [R1+0x58] ;  /* 0x0000580001067983 */ /* 0x000ea80000100800 */
[----:B------:R-:W2:Y:S01]  /*f1ea0*/  LDL R7, [R1+0x5c] ;  /* 0x00005c0001077983 */ /* 0x000ea20000100800 */
[----:B------:R3:W-:Y:S02]  /*f1eb0*/  STL.64 [R1+0x8560], R250 ;  /* 0x008560fa01007387 */ /* 0x0007e40000100a00 */
[----:B------:R-:W-:Y:S02]  /*f1ec0*/  STL.64 [R1+0x8558], R248 ;  /* 0x008558f801007387 */ /* 0x000fe40000100a00 */
[----:B-1----:R-:W-:Y:S01]  /*f1ed0*/  IMAD.MOV.U32 R232, RZ, RZ, R238 ;  /* 0x000000ffffe87224 */ /* 0x002fe200078e00ee */
[----:B---3--:R-:W3:Y:S04]  /*f1ee0*/  LDL R250, [R1+0x48] ;  /* 0x0000480001fa7983 */ /* 0x008ee80000100800 */
[----:B------:R-:W3:Y:S01]  /*f1ef0*/  LDL R251, [R1+0x4c] ;  /* 0x00004c0001fb7983 */ /* 0x000ee20000100800 */
[----:B------:R-:W4:Y:S02]  /*f1f00*/  LDL.LU.64 R236, [R1+0x8848] ;  /* 0x0088480001ec7983 */ /* 0x000f240000300a00 */
[----:B------:R1:W-:Y:S02]  /*f1f10*/  STL.64 [R1+0x8830], R130 ;  /* 0x0088308201007387 */ /* 0x0003e40000100a00 */
[----:B------:R-:W-:Y:S02]  /*f1f20*/  STL.64 [R1+0x8828], R128 ;  /* 0x0088288001007387 */ /* 0x000fe40000100a00 */
[----:B------:R-:W-:Y:S01]  /*f1f30*/  IMAD.MOV.U32 R233, RZ, RZ, R239 ;  /* 0x000000ffffe97224 */ /* 0x000fe200078e00ef */
[----:B------:R-:W-:Y:S01]  /*f1f40*/  MOV R239, R246 ;  /* 0x000000f600ef7202 */ /* 0x000fe20000000f00 */
[----:B------:R-:W-:Y:S01]  /*f1f50*/  IMAD.MOV.U32 R238, RZ, RZ, R247 ;  /* 0x000000ffffee7224 */ /* 0x000fe200078e00f7 */
[----:B-1----:R-:W3:Y:S01]  /*f1f60*/  LDL.64 R130, [R1+0x38] ;  /* 0x0000380001827983 */ /* 0x002ee20000100a00 */
[----:B------:R-:W3:Y:S02]  /*f1f70*/  LDL.LU.64 R246, [R1+0x8840] ;  /* 0x0088400001f67983 */ /* 0x000ee40000300a00 */
[----:B------:R-:W3:Y:S02]  /*f1f80*/  LDL.LU R244, [R1+0x8838] ;  /* 0x0088380001f47983 */ /* 0x000ee40000300800 */
[----:B------:R4:W-:Y:S01]  /*f1f90*/  STL.64 [R1+0x8820], R114 ;  /* 0x0088207201007387 */ /* 0x0009e20000100a00 */
[----:B------:R-:W-:Y:S01]  /*f1fa0*/  STL.64 [R1+0x8818], R112 ;  /* 0x0088187001007387 */ /* 0x000fe20000100a00 */
[----:B------:R-:W-:Y:S02]  /*f1fb0*/  STL.64 [R1+0x8570], R238 ;  /* 0x008570ee01007387 */ /* 0x000fe40000100a00 */
[----:B------:R-:W-:Y:S01]  /*f1fc0*/  IMAD.MOV.U32 R245, RZ, RZ, R183 ;  /* 0x000000fffff57224 */ /* 0x000fe200078e00b7 */
[----:B------:R-:W-:-:S02]  /*f1fd0*/  MOV R240, R159 ;  /* 0x0000009f00f07202 */ /* 0x000fc40000000f00 */
[----:B------:R-:W-:Y:S01]  /*f1fe0*/  MOV R241, R182 ;  /* 0x000000b600f17202 */ /* 0x000fe20000000f00 */
[C---:B------:R-:W-:Y:S08]  /*f1ff0*/  HMMA.1688.F32.TF32 R8, R12.reuse, R142, R8 ;  /* 0x0000008e0c08723c */ /* 0x040ff00000081008 */
[C---:B------:R-:W-:Y:S08]  /*f2000*/  HMMA.1688.F32.TF32 R16, R12.reuse, R242, R16 ;  /* 0x000000f20c10723c */ /* 0x040ff00000081010 */
[C---:B------:R-:W-:Y:S08]  /*f2010*/  HMMA.1688.F32.TF32 R20, R12.reuse, R150, R20 ;  /* 0x000000960c14723c */ /* 0x040ff00000081014 */
[----:B------:R-:W-:Y:S01]  /*f2020*/  HMMA.1688.F32.TF32 R24, R12, R158, R24 ;  /* 0x0000009e0c18723c */ /* 0x000fe20000081018 */
[----:B------:R-:W-:-:S07]  /*f2030*/  IMAD.MOV.U32 R225, RZ, RZ, R158 ;  /* 0x000000ffffe17224 */ /* 0x000fce00078e009e */
[----:B------:R-:W-:Y:S01]  /*f2040*/  HMMA.1688.F32.TF32 R28, R12, R166, R28 ;  /* 0x000000a60c1c723c */ /* 0x000fe2000008101c */
[----:B------:R-:W-:Y:S02]  /*f2050*/  IMAD.MOV.U32 R209, RZ, RZ, R166 ;  /* 0x000000ffffd17224 */ /* 0x000fe400078e00a6 */
[----:B------:R-:W-:-:S05]  /*f2060*/  IMAD.MOV.U32 R216, RZ, RZ, R167 ;  /* 0x000000ffffd87224 */ /* 0x000fca00078e00a7 */
[C---:B------:R-:W-:Y:S08]  /*f2070*/  HMMA.1688.F32.TF32 R32, R12.reuse, R174, R32 ;  /* 0x000000ae0c20723c */ /* 0x040ff00000081020 */
[C---:B------:R-:W-:Y:S08]  /*f2080*/  HMMA.1688.F32.TF32 R36, R12.reuse, R182, R36 ;  /* 0x000000b60c24723c */ /* 0x040ff00000081024 */
[----:B------:R-:W-:Y:S01]  /*f2090*/  HMMA.1688.F32.TF32 R40, R12, R198, R40 ;  /* 0x000000c60c28723c */ /* 0x000fe20000081028 */
[----:B------:R-:W-:Y:S01]  /*f20a0*/  IMAD.MOV.U32 R201, RZ, RZ, R198 ;  /* 0x000000ffffc97224 */ /* 0x000fe200078e00c6 */
[----:B------:R-:W-:-:S06]  /*f20b0*/  MOV R208, R199 ;  /* 0x000000c700d07202 */ /* 0x000fcc0000000f00 */
[C---:B------:R-:W-:Y:S08]  /*f20c0*/  HMMA.1688.F32.TF32 R44, R12.reuse, R214, R44 ;  /* 0x000000d60c2c723c */ /* 0x040ff0000008102c */
[----:B------:R-:W-:Y:S01]  /*f20d0*/  HMMA.1688.F32.TF32 R48, R12, R222, R48 ;  /* 0x000000de0c30723c */ /* 0x000fe20000081030 */
[----:B------:R-:W-:Y:S02]  /*f20e0*/  IMAD.MOV.U32 R193, RZ, RZ, R222 ;  /* 0x000000ffffc17224 */ /* 0x000fe400078e00de */
[----:B------:R-:W-:-:S05]  /*f20f0*/  IMAD.MOV.U32 R200, RZ, RZ, R223 ;  /* 0x000000ffffc87224 */ /* 0x000fca00078e00df */
[----:B------:R-:W-:Y:S01]  /*f2100*/  HMMA.1688.F32.TF32 R52, R12, R230, R52 ;  /* 0x000000e60c34723c */ /* 0x000fe20000081034 */
[----:B------:R-:W-:Y:S01]  /*f2110*/  MOV R185, R230 ;  /* 0x000000e600b97202 */ /* 0x000fe20000000f00 */
[----:B------:R-:W-:Y:S02]  /*f2120*/  IMAD.MOV.U32 R192, RZ, RZ, R231 ;  /* 0x000000ffffc07224 */ /* 0x000fe400078e00e7 */
[----:B------:R-:W-:-:S04]  /*f2130*/  IMAD.MOV.U32 R224, RZ, RZ, R207 ;  /* 0x000000ffffe07224 */ /* 0x000fc800078e00cf */
        /* <DEDUP_REMOVED lines=8> */
[C---:B--2---:R-:W-:Y:S01]  /*f21c0*/  HMMA.1688.F32.TF32 R4, R12.reuse, R6, R124 ;  /* 0x000000060c04723c */ /* 0x044fe2000008107c */
[----:B------:R-:W-:Y:S04]  /*f21d0*/  LDS R124, [R2+0x20100] ;  /* 0x02010000027c7984 */ /* 0x000fe80000000800 */
[----:B------:R-:W-:Y:S04]  /*f21e0*/  LDS R126, [R2+0x22100] ;  /* 0x02210000027e7984 */ /* 0x000fe80000000800 */
[----:B------:R-:W-:Y:S04]  /*f21f0*/  LDS R125, [R0+0x20100] ;  /* 0x02010000007d7984 */ /* 0x000fe80000000800 */
[----:B------:R-:W1:Y:S01]  /*f2200*/  LDS R127, [R0+0x22100] ;  /* 0x02210000007f7984 */ /* 0x000e620000000800 */
[----:B----4-:R-:W-:Y:S01]  /*f2210*/  IMAD.MOV.U32 R114, RZ, RZ, R237 ;  /* 0x000000ffff727224 */ /* 0x010fe200078e00ed */
[----:B------:R-:W-:Y:S01]  /*f2220*/  MOV R115, R236 ;  /* 0x000000ec00737202 */ /* 0x000fe20000000f00 */
[----:B---3--:R-:W-:Y:S01]  /*f2230*/  HMMA.1688.F32.TF32 R136, R12, R250, R136 ;  /* 0x000000fa0c88723c */ /* 0x008fe20000081088 */
[----:B------:R-:W-:-:S02]  /*f2240*/  IMAD.MOV.U32 R237, RZ, RZ, R130 ;  /* 0x000000ffffed7224 */ /* 0x000fc400078e0082 */
[----:B------:R-:W-:-:S05]  /*f2250*/  IMAD.MOV.U32 R236, RZ, RZ, R131 ;  /* 0x000000ffffec7224 */ /* 0x000fca00078e0083 */
[----:B------:R2:W-:Y:S01]  /*f2260*/  STL.64 [R1+0x8568], R236 ;  /* 0x008568ec01007387 */ /* 0x0005e20000100a00 */
[----:B------:R-:W-:Y:S02]  /*f2270*/  STL.64 [R1+0x8810], R6 ;  /* 0x0088100601007387 */ /* 0x000fe40000100a00 */
[----:B------:R-:W-:Y:S02]  /*f2280*/  STL.64 [R1+0x8808], R4 ;  /* 0x0088080401007387 */ /* 0x000fe40000100a00 */
[----:B------:R-:W-:Y:S01]  /*f2290*/  STL.64 [R1+0x86f0], R246 ;  /* 0x0086f0f601007387 */ /* 0x000fe20000100a00 */
[----:B------:R3:W-:Y:S01]  /*f22a0*/  STL.64 [R1+0x86e8], R244 ;  /* 0x0086e8f401007387 */ /* 0x0007e20000100a00 */
[----:B------:R-:W-:Y:S02]  /*f22b0*/  STL.64 [R1+0x8580], R242 ;  /* 0x008580f201007387 */ /* 0x000fe40000100a00 */
[----:B------:R2:W-:Y:S02]  /*f22c0*/  STL.64 [R1+0x8578], R240 ;  /* 0x008578f001007387 */ /* 0x0005e40000100a00 */
[----:B------:R-:W4:Y:S01]  /*f22d0*/  LDL R196, [R1+0x3d0] ;  /* 0x0003d00001c47983 */ /* 0x000f220000100800 */
        /* <DEDUP_REMOVED lines=43> */
[----:B--2---:R-:W2:Y:S04]  /*f2590*/  LDL R236, [R1+0x320] ;  /* 0x0003200001ec7983 */ /* 0x004ea80000100800 */
[----:B------:R-:W2:Y:S04]  /*f25a0*/  LDL R237, [R1+0x324] ;  /* 0x0003240001ed7983 */ /* 0x000ea80000100800 */
[----:B------:R-:W2:Y:S04]  /*f25b0*/  LDL R238, [R1+0x328] ;  /* 0x0003280001ee7983 */ /* 0x000ea80000100800 */
[----:B------:R-:W2:Y:S04]  /*f25c0*/  LDL R239, [R1+0x32c] ;  /* 0x00032c0001ef7983 */ /* 0x000ea80000100800 */
[----:B---3--:R-:W3:Y:S04]  /*f25d0*/  LDL R244, [R1+0x310] ;  /* 0x0003100001f47983 */ /* 0x008ee80000100800 */
[----:B------:R-:W3:Y:S04]  /*f25e0*/  LDL R245, [R1+0x314] ;  /* 0x0003140001f57983 */ /* 0x000ee80000100800 */
[----:B------:R-:W2:Y:S04]  /*f25f0*/  LDL R246, [R1+0x318] ;  /* 0x0003180001f67983 */ /* 0x000ea80000100800 */
[----:B------:R-:W2:Y:S04]  /*f2600*/  LDL R247, [R1+0x31c] ;  /* 0x00031c0001f77983 */ /* 0x000ea80000100800 */
[----:B------:R-:W2:Y:S04]  /*f2610*/  LDL R240, [R1+0x300] ;  /* 0x0003000001f07983 */ /* 0x000ea80000100800 */
[----:B------:R-:W2:Y:S04]  /*f2620*/  LDL R241, [R1+0x304] ;  /* 0x0003040001f17983 */ /* 0x000ea80000100800 */
[----:B------:R-:W2:Y:S04]  /*f2630*/  LDL R242, [R1+0x308] ;  /* 0x0003080001f27983 */ /* 0x000ea80000100800 */
[----:B------:R-:W2:Y:S01]  /*f2640*/  LDL R243, [R1+0x30c] ;  /* 0x00030c0001f37983 */ /* 0x000ea20000100800 */
[----:B------:R1:W-:Y:S02]  /*f2650*/  STL.64 [R1+0x8590], R234 ;  /* 0x008590ea01007387 */ /* 0x0003e40000100a00 */
[----:B------:R1:W-:Y:S02]  /*f2660*/  STL.64 [R1+0x8588], R232 ;  /* 0x008588e801007387 */ /* 0x0003e40000100a00 */
[----:B-1----:R-:W2:Y:S04]  /*f2670*/  LDL R234, [R1+0x2f8] ;  /* 0x0002f80001ea7983 */ /* 0x002ea80000100800 */
        /* <DEDUP_REMOVED lines=41> */
[----:B------:R-:W2:Y:S01]  /*f2910*/  LDL R128, [R1+0x1f0] ;  /* 0x0001f00001807983 */ /* 0x000ea20000100800 */
[----:B------:R-:W2:Y:S01]  /*f2920*/  LDL R129, [R1+0x1f4] ;  /* 0x0001f40001817983 */ /* 0x000ea20000100800 */
[C---:B------:R-:W-:Y:S08]  /*f2930*/  HMMA.1688.F32.TF32 R100, R12.reuse, R206, R100 ;  /* 0x000000ce0c64723c */ /* 0x040ff00000081064 */
[C---:B------:R-:W-:Y:S08]  /*f2940*/  HMMA.1688.F32.TF32 R104, R12.reuse, R190, R104 ;  /* 0x000000be0c68723c */ /* 0x040ff00000081068 */
[C---:B------:R-:W-:Y:S01]  /*f2950*/  HMMA.1688.F32.TF32 R84, R12.reuse, R178, R84 ;  /* 0x000000b20c54723c */ /* 0x040fe20000081054 */
[----:B------:R-:W3:Y:S04]  /*f2960*/  LDL R188, [R1+0x230] ;  /* 0x0002300001bc7983 */ /* 0x000ee80000100800 */
[----:B------:R-:W3:Y:S04]  /*f2970*/  LDL R189, [R1+0x234] ;  /* 0x0002340001bd7983 */ /* 0x000ee80000100800 */
[----:B------:R-:W3:Y:S04]  /*f2980*/  LDL R190, [R1+0x238] ;  /* 0x0002380001be7983 */ /* 0x000ee80000100800 */
[----:B-1----:R-:W3:Y:S04]  /*f2990*/  LDL R178, [R1+0x1e8] ;  /* 0x0001e80001b27983 */ /* 0x002ee80000100800 */
        /* <DEDUP_REMOVED lines=9> */
[----:B------:R-:W3:Y:S01]  /*f2a30*/  LDL R113, [R1+0x204] ;  /* 0x0002040001717983 */ /* 0x000ee20000100800 */
[----:B------:R1:W-:Y:S01]  /*f2a40*/  STL.64 [R1+0x8610], R170 ;  /* 0x008610aa01007387 */ /* 0x0003e20000100a00 */
[C---:B------:R-:W-:Y:S01]  /*f2a50*/  HMMA.1688.F32.TF32 R88, R12.reuse, R170, R88 ;  /* 0x000000aa0c58723c */ /* 0x040fe20000081058 */
[----:B------:R1:W-:Y:S07]  /*f2a60*/  STL.64 [R1+0x8608], R168 ;  /* 0x008608a801007387 */ /* 0x0003ee0000100a00 */
[C---:B------:R-:W-:Y:S08]  /*f2a70*/  HMMA.1688.F32.TF32 R92, R12.reuse, R162, R92 ;  /* 0x000000a20c5c723c */ /* 0x040ff0000008105c */
[C---:B------:R-:W-:Y:S01]  /*f2a80*/  HMMA.1688.F32.TF32 R96, R12.reuse, R154, R96 ;  /* 0x0000009a0c60723c */ /* 0x040fe20000081060 */
[----:B-1----:R-:W3:Y:S04]  /*f2a90*/  LDL R170, [R1+0x288] ;  /* 0x0002880001aa7983 */ /* 0x002ee80000100800 */
[----:B------:R-:W3:Y:S04]  /*f2aa0*/  LDL R168, [R1+0x280] ;  /* 0x0002800001a87983 */ /* 0x000ee80000100800 */
[----:B------:R-:W3:Y:S04]  /*f2ab0*/  LDL R169, [R1+0x284] ;  /* 0x0002840001a97983 */ /* 0x000ee80000100800 */
[----:B------:R-:W3:Y:S01]  /*f2ac0*/  LDL R171, [R1+0x28c] ;  /* 0x00028c0001ab7983 */ /* 0x000ee20000100800 */
[----:B------:R1:W-:Y:S02]  /*f2ad0*/  STL.64 [R1+0x8620], R162 ;  /* 0x008620a201007387 */ /* 0x0003e40000100a00 */
[----:B------:R1:W-:Y:S02]  /*f2ae0*/  STL.64 [R1+0x8618], R160 ;  /* 0x008618a001007387 */ /* 0x0003e40000100a00 */
[----:B------:R-:W3:Y:S01]  /*f2af0*/  LDL R4, [R1+0x240] ;  /* 0x0002400001047983 */ /* 0x000ee20000100800 */
[----:B------:R-:W3:Y:S01]  /*f2b00*/  LDL R5, [R1+0x244] ;  /* 0x0002440001057983 */ /* 0x000ee20000100800 */
[C---:B------:R-:W-:Y:S08]  /*f2b10*/  HMMA.1688.F32.TF32 R120, R12.reuse, R146, R120 ;  /* 0x000000920c78723c */ /* 0x040ff00000081078 */
[----:B------:R-:W-:Y:S01]  /*f2b20*/  HMMA.1688.F32.TF32 R116, R12, R130, R116 ;  /* 0x000000820c74723c */ /* 0x000fe20000081074 */
[----:B-1----:R-:W3:Y:S04]  /*f2b30*/  LDL R162, [R1+0x278] ;  /* 0x0002780001a27983 */ /* 0x002ee80000100800 */
[----:B------:R-:W3:Y:S04]  /*f2b40*/  LDL R160, [R1+0x270] ;  /* 0x0002700001a07983 */ /* 0x000ee80000100800 */
[----:B------:R-:W3:Y:S04]  /*f2b50*/  LDL R161, [R1+0x274] ;  /* 0x0002740001a17983 */ /* 0x000ee80000100800 */
[----:B------:R-:W3:Y:S01]  /*f2b60*/  LDL R163, [R1+0x27c] ;  /* 0x00027c0001a37983 */ /* 0x000ee20000100800 */
[----:B------:R1:W-:Y:S02]  /*f2b70*/  STL.64 [R1+0x8630], R154 ;  /* 0x0086309a01007387 */ /* 0x0003e40000100a00 */
[----:B------:R1:W-:Y:S02]  /*f2b80*/  STL.64 [R1+0x8628], R152 ;  /* 0x0086289801007387 */ /* 0x0003e40000100a00 */
        /* <DEDUP_REMOVED lines=10> */
[----:B------:R-:W3:Y:S01]  /*f2c30*/  LDL.LU.64 R130, [R1+0x8830] ;  /* 0x0088300001827983 */ /* 0x000ee20000300a00 */
[----:B--2---:R-:W-:Y:S02]  /*f2c40*/  HMMA.1688.F32.TF32 R108, R124, R128, R108 ;  /* 0x000000807c6c723c */ /* 0x004fe4000008106c */
[----:B------:R-:W3:Y:S06]  /*f2c50*/  LDL.LU.64 R128, [R1+0x8828] ;  /* 0x0088280001807983 */ /* 0x000eec0000300a00 */
[----:B------:R-:W-:Y:S01]  /*f2c60*/  HMMA.1688.F32.TF32 R132, R12, R114, R132 ;  /* 0x000000720c84723c */ /* 0x000fe20000081084 */
[----:B------:R-:W2:Y:S02]  /*f2c70*/  LDL.LU.64 R114, [R1+0x8820] ;  /* 0x0088200001727983 */ /* 0x000ea40000300a00 */
[----:B------:R-:W-:Y:S01]  /*f2c80*/  LDS R12, [R2+0x24100] ;  /* 0x02410000020c7984 */ /* 0x000fe20000000800 */
[----:B------:R-:W-:Y:S04]  /*f2c90*/  LDS R14, [R2+0x26100] ;  /* 0x02610000020e7984 */ /* 0x000fe80000000800 */
[----:B------:R-:W-:Y:S04]  /*f2ca0*/  LDS R13, [R0+0x24100] ;  /* 0x02410000000d7984 */ /* 0x000fe80000000800 */
[----:B------:R-:W1:Y:S01]  /*f2cb0*/  LDS R15, [R0+0x26100] ;  /* 0x02610000000f7984 */ /* 0x000e620000000800 */
[C---:B---3--:R-:W-:Y:S03]  /*f2cc0*/  HMMA.1688.F32.TF32 R128, R124.reuse, R112, R128 ;  /* 0x000000707c80723c */ /* 0x048fe60000081080 */
[----:B------:R-:W2:Y:S11]  /*f2cd0*/  LDL.LU.64 R112, [R1+0x8818] ;  /* 0x0088180001707983 */ /* 0x000eb60000300a00 */
[----:B------:R-:W-:Y:S09]  /*f2ce0*/  @!UPT UIADD3 URZ, URZ, URZ, URZ ;  /* 0x0000003f3f3ff290 */ /* 0x000ff2000fffe03f */
[----:B------:R-:W-:Y:S01]  /*f2cf0*/  STL.64 [R1+0x8800], R130 ;  /* 0x0088008201007387 */ /* 0x000fe20000100a00 */
[----:B------:R3:W-:Y:S03]  /*f2d00*/  STL.64 [R1+0x87f8], R128 ;  /* 0x0087f88001007387 */ /* 0x0007e60000100a00 */
[----:B---3--:R-:W2:Y:S04]  /*f2d10*/  LDL R128, [R1+0x210] ;  /* 0x0002100001807983 */ /* 0x008ea80000100800 */
[----:B------:R-:W2:Y:S01]  /*f2d20*/  LDL R129, [R1+0x214] ;  /* 0x0002140001817983 */ /* 0x000ea20000100800 */
[C---:B------:R-:W-:Y:S08]  /*f2d30*/  HMMA.1688.F32.TF32 R136, R124.reuse, R4, R136 ;  /* 0x000000047c88723c */ /* 0x040ff00000081088 */
[C---:B--2---:R-:W-:Y:S11]  /*f2d40*/  HMMA.1688.F32.TF32 R112, R124.reuse, R128, R112 ;  /* 0x000000807c70723c */ /* 0x044ff60000081070 */
        /* <DEDUP_REMOVED lines=54> */
[C---:B--2---:R-:W-:Y:S01]  /*f30b0*/  HMMA.1688.F32.TF32 R136, R12.reuse, R126, R136 ;  /* 0x0000007e0c88723c */ /* 0x044fe20000081088 */
[----:B------:R-:W-:Y:S04]  /*f30c0*/  LDS R126, [R2+0x2a100] ;  /* 0x02a10000027e7984 */ /* 0x000fe80000000800 */
[----:B------:R-:W1:Y:S03]  /*f30d0*/  LDS R127, [R0+0x2a100] ;  /* 0x02a10000007f7984 */ /* 0x000e660000000800 */
[C---:B---3--:R-:W-:Y:S01]  /*f30e0*/  HMMA.1688.F32.TF32 R132, R12.reuse, R206, R132 ;  /* 0x000000ce0c84723c */ /* 0x048fe20000081084 */
[----:B------:R-:W2:Y:S01]  /*f30f0*/  LDL.LU.64 R206, [R1+0x87d8] ;  /* 0x0087d80001ce7983 */ /* 0x000ea20000300a00 */
[----:B------:R-:W3:Y:S02]  /*f3100*/  LDL.LU.64 R204, [R1+0x87d0] ;  /* 0x0087d00001cc7983 */ /* 0x000ee40000300a00 */
[----:B------:R-:W4:Y:S02]  /*f3110*/  LDL.LU.64 R190, [R1+0x87c8] ;  /* 0x0087c80001be7983 */ /* 0x000f240000300a00 */
[----:B------:R-:W2:Y:S01]  /*f3120*/  LDL.LU.64 R188, [R1+0x87c0] ;  /* 0x0087c00001bc7983 */ /* 0x000ea20000300a00 */
[----:B------:R-:W1:Y:S04]  /*f3130*/  LDL R220, [R1+0x400] ;  /* 0x0004000001dc7983 */ /* 0x000e680000100800 */
[----:B------:R-:W1:Y:S04]  /*f3140*/  LDL R221, [R1+0x404] ;  /* 0x0004040001dd7983 */ /* 0x000e680000100800 */
[----:B------:R-:W2:Y:S04]  /*f3150*/  LDL R212, [R1+0x3f0] ;  /* 0x0003f00001d47983 */ /* 0x000ea80000100800 */
[----:B------:R-:W2:Y:S01]  /*f3160*/  LDL R213, [R1+0x3f4] ;  /* 0x0003f40001d57983 */ /* 0x000ea20000100800 */
        /* <DEDUP_REMOVED lines=78> */
[----:B------:R-:W4:Y:S04]  /*f3650*/  LDL R248, [R1+0x120] ;  /* 0x0001200001f87983 */ /* 0x000f280000100800 */
[----:B------:R-:W4:Y:S04]  /*f3660*/  LDL R249, [R1+0x124] ;  /* 0x0001240001f97983 */ /* 0x000f280000100800 */
[----:B------:R-:W4:Y:S04]  /*f3670*/  LDL R250, [R1+0x128] ;  /* 0x0001280001fa7983 */ /* 0x000f280000100800 */
[----:B------:R-:W4:Y:S01]  /*f3680*/  LDL R251, [R1+0x12c] ;  /* 0x00012c0001fb7983 */ /* 0x000f220000100800 */
[C---:B------:R-:W-:Y:S01]  /*f3690*/  HMMA.1688.F32.TF32 R76, R12.reuse, R142, R76 ;  /* 0x0000008e0c4c723c */ /* 0x040fe2000008104c */
[----:B------:R-:W4:Y:S02]  /*f36a0*/  LDL.LU.64 R142, [R1+0x87b8] ;  /* 0x0087b800018e7983 */ /* 0x000f240000300a00 */
[----:B------:R-:W4:Y:S05]  /*f36b0*/  LDL.LU.64 R140, [R1+0x87b0] ;  /* 0x0087b000018c7983 */ /* 0x000f2a0000300a00 */
[C---:B------:R-:W-:Y:S01]  /*f36c0*/  HMMA.1688.F32.TF32 R80, R12.reuse, R150, R80 ;  /* 0x000000960c50723c */ /* 0x040fe20000081050 */
[----:B------:R-:W4:Y:S01]  /*f36d0*/  LDL.LU.64 R150, [R1+0x87a8] ;  /* 0x0087a80001967983 */ /* 0x000f220000300a00 */
[----:B------:R-:W4:Y:S06]  /*f36e0*/  LDL.LU.64 R148, [R1+0x87a0] ;  /* 0x0087a00001947983 */ /* 0x000f2c0000300a00 */
[C---:B------:R-:W-:Y:S01]  /*f36f0*/  HMMA.1688.F32.TF32 R84, R12.reuse, R158, R84 ;  /* 0x0000009e0c54723c */ /* 0x040fe20000081054 */
[----:B------:R-:W4:Y:S01]  /*f3700*/  LDL.LU.64 R158, [R1+0x8798] ;  /* 0x00879800019e7983 */ /* 0x000f220000300a00 */
[----:B------:R-:W4:Y:S06]  /*f3710*/  LDL.LU.64 R156, [R1+0x8790] ;  /* 0x00879000019c7983 */ /* 0x000f2c0000300a00 */
        /* <DEDUP_REMOVED lines=10> */
[----:B------:R-:W4:Y:S07]  /*f37c0*/  LDL.LU.64 R198, [R1+0x8758] ;  /* 0x0087580001c67983 */ /* 0x000f2e0000300a00 */
[C---:B------:R-:W-:Y:S01]  /*f37d0*/  HMMA.1688.F32.TF32 R64, R12.reuse, R214, R64 ;  /* 0x000000d60c40723c */ /* 0x040fe20000081040 */
[----:B------:R-:W4:Y:S01]  /*f37e0*/  LDL.LU.64 R196, [R1+0x8750] ;  /* 0x0087500001c47983 */ /* 0x000f220000300a00 */
[----:B------:R-:W4:Y:S06]  /*f37f0*/  LDL.LU.64 R214, [R1+0x8748] ;  /* 0x0087480001d67983 */ /* 0x000f2c0000300a00 */
[----:B------:R-:W-:Y:S08]  /*f3800*/  HMMA.1688.F32.TF32 R68, R12, R222, R68 ;  /* 0x000000de0c44723c */ /* 0x000ff00000081044 */
[C---:B-1----:R-:W-:Y:S08]  /*f3810*/  HMMA.1688.F32.TF32 R128, R124.reuse, R220, R128 ;  /* 0x000000dc7c80723c */ /* 0x042ff00000081080 */
[----:B--2---:R-:W-:Y:S01]  /*f3820*/  HMMA.1688.F32.TF32 R108, R124, R212, R108 ;  /* 0x000000d47c6c723c */ /* 0x004fe2000008106c */
[----:B------:R-:W2:Y:S01]  /*f3830*/  LDL.LU.64 R212, [R1+0x8740] ;  /* 0x0087400001d47983 */ /* 0x000ea20000300a00 */
[----:B------:R-:W2:Y:S02]  /*f3840*/  LDL.LU.64 R222, [R1+0x8738] ;  /* 0x0087380001de7983 */ /* 0x000ea40000300a00 */
[----:B------:R-:W2:Y:S11]  /*f3850*/  LDL.LU.64 R220, [R1+0x8730] ;  /* 0x0087300001dc7983 */ /* 0x000eb60000300a00 */
[----:B------:R-:W-:Y:S01]  /*f3860*/  STL.64 [R1+0x8718], R130 ;  /* 0x0087188201007387 */ /* 0x000fe20000100a00 */
[----:B------:R1:W-:Y:S03]  /*f3870*/  STL.64 [R1+0x8710], R128 ;  /* 0x0087108001007387 */ /* 0x0003e60000100a00 */
[----:B-1----:R-:W2:Y:S04]  /*f3880*/  LDL R128, [R1+0x410] ;  /* 0x0004100001807983 */ /* 0x002ea80000100800 */
[----:B------:R-:W2:Y:S01]  /*f3890*/  LDL R129, [R1+0x414] ;  /* 0x0004140001817983 */ /* 0x000ea20000100800 */
[----:B------:R-:W-:Y:S01]  /*f38a0*/  HMMA.1688.F32.TF32 R72, R12, R230, R72 ;  /* 0x000000e60c48723c */ /* 0x000fe20000081048 */
[----:B------:R-:W-:Y:S04]  /*f38b0*/  LDS R12, [R2+0x2c100] ;  /* 0x02c10000020c7984 */ /* 0x000fe80000000800 */
[----:B------:R-:W-:Y:S01]  /*f38c0*/  LDS R14, [R2+0x2e100] ;  /* 0x02e10000020e7984 */ /* 0x000fe20000000800 */
[----:B------:R-:W-:Y:S04]  /*f38d0*/  LDS R13, [R0+0x2c100] ;  /* 0x02c10000000d7984 */ /* 0x000fe80000000800 */
[----:B------:R-:W1:Y:S01]  /*f38e0*/  LDS R15, [R0+0x2e100] ;  /* 0x02e10000000f7984 */ /* 0x000e620000000800 */
[C---:B---3--:R-:W-:Y:S08]  /*f38f0*/  HMMA.1688.F32.TF32 R116, R124.reuse, R228, R116 ;  /* 0x000000e47c74723c */ /* 0x048ff00000081074 */
        /* <DEDUP_REMOVED lines=68> */
[C---:B------:R-:W-:Y:S08]  /*f3d40*/  HMMA.1688.F32.TF32 R56, R12.reuse, R230, R56 ;  /* 0x000000e60c38723c */ /* 0x040ff00000081038 */
        /* <DEDUP_REMOVED lines=22> */
[----:B------:R2:W-:Y:S03]  /*f3eb0*/  STL.64 [R1+0x83c8], R228 ;  /* 0x0083c8e401007387 */ /* 0x0005e60000100a00 */
[----:B-1----:R-:W3:Y:S04]  /*f3ec0*/  LDL.64 R230, [R1+0x12b8] ;  /* 0x0012b80001e67983 */ /* 0x002ee80000100a00 */
[----:B--2---:R-:W2:Y:S01]  /*f3ed0*/  LDL.64 R228, [R1+0x12b0] ;  /* 0x0012b00001e47983 */ /* 0x004ea20000100a00 */
[----:B------:R1:W-:Y:S02]  /*f3ee0*/  STL.64 [R1+0x83e0], R222 ;  /* 0x0083e0de01007387 */ /* 0x0003e40000100a00 */
[----:B------:R1:W-:Y:S02]  /*f3ef0*/  STL.64 [R1+0x83d8], R220 ;  /* 0x0083d8dc01007387 */ /* 0x0003e40000100a00 */
[----:B-1----:R-:W2:Y:S04]  /*f3f00*/  LDL.64 R222, [R1+0x12a8] ;  /* 0x0012a80001de7983 */ /* 0x002ea80000100a00 */
[----:B------:R-:W2:Y:S01]  /*f3f10*/  LDL.64 R220, [R1+0x12a0] ;  /* 0x0012a00001dc7983 */ /* 0x000ea20000100a00 */
[----:B------:R1:W-:Y:S02]  /*f3f20*/  STL.64 [R1+0x83f0], R214 ;  /* 0x0083f0d601007387 */ /* 0x0003e40000100a00 */
[----:B------:R1:W-:Y:S02]  /*f3f30*/  STL.64 [R1+0x83e8], R212 ;  /* 0x0083e8d401007387 */ /* 0x0003e40000100a00 */
[----:B-1----:R-:W-:Y:S01]  /*f3f40*/  IMAD.MOV.U32 R214, RZ, RZ, R206 ;  /* 0x000000ffffd67224 */ /* 0x002fe200078e00ce */
[----:B------:R-:W2:Y:S04]  /*f3f50*/  LDL R212, [R1+0x1290] ;  /* 0x0012900001d47983 */ /* 0x000ea80000100800 */
[----:B------:R-:W2:Y:S01]  /*f3f60*/  LDL R213, [R1+0x1294] ;  /* 0x0012940001d57983 */ /* 0x000ea20000100800 */
[----:B------:R-:W2:Y:S01]  /*f3f70*/  LDL.LU R206, [R1+0x86e4] ;  /* 0x0086e40001ce7983 */ /* 0x000ea20000300800 */
[----:B------:R-:W-:-:S02]  /*f3f80*/  MOV R215, R207 ;  /* 0x000000cf00d77202 */ /* 0x000fc40000000f00 */
[----:B------:R-:W3:Y:S01]  /*f3f90*/  LDL.LU R207, [R1+0x86e0] ;  /* 0x0086e00001cf7983 */ /* 0x000ee20000300800 */
[----:B------:R-:W4:Y:S02]  /*f3fa0*/  LDL R232, [R1+0x1120] ;  /* 0x0011200001e87983 */ /* 0x000f240000100800 */
[----:B------:R-:W4:Y:S02]  /*f3fb0*/  LDL R233, [R1+0x1124] ;  /* 0x0011240001e97983 */ /* 0x000f240000100800 */
[----:B------:R-:W4:Y:S01]  /*f3fc0*/  LDL R234, [R1+0x1128] ;  /* 0x0011280001ea7983 */ /* 0x000f220000100800 */
[----:B------:R-:W4:Y:S04]  /*f3fd0*/  LDL R235, [R1+0x112c] ;  /* 0x00112c0001eb7983 */ /* 0x000f280000100800 */
[----:B------:R-:W4:Y:S04]  /*f3fe0*/  LDL.64 R240, [R1+0x1130] ;  /* 0x0011300001f07983 */ /* 0x000f280000100a00 */
[----:B------:R-:W4:Y:S04]  /*f3ff0*/  LDL.64 R242, [R1+0x1138] ;  /* 0x0011380001f27983 */ /* 0x000f280000100a00 */
[----:B------:R-:W4:Y:S04]  /*f4000*/  LDL.64 R236, [R1+0x1140] ;  /* 0x0011400001ec7983 */ /* 0x000f280000100a00 */
[----:B------:R-:W4:Y:S04]  /*f4010*/  LDL.64 R238, [R1+0x1148] ;  /* 0x0011480001ee7983 */ /* 0x000f280000100a00 */
[----:B--2---:R-:W-:Y:S01]  /*f4020*/  STL [R1+0x838c], R206 ;  /* 0x00838cce01007387 */ /* 0x004fe20000100800 */
[----:B---3--:R-:W-:Y:S03]  /*f4030*/  STL [R1+0x8388], R207 ;  /* 0x008388cf01007387 */ /* 0x008fe60000100800 */
[----:B------:R1:W-:Y:S01]  /*f4040*/  STL.64 [R1+0x8400], R198 ;  /* 0x008400c601007387 */ /* 0x0003e20000100a00 */
[----:B------:R2:W-:Y:S02]  /*f4050*/  STL.64 [R1+0x83f8], R196 ;  /* 0x0083f8c401007387 */ /* 0x0005e40000100a00 */
[----:B-1----:R-:W-:Y:S01]  /*f4060*/  IMAD.MOV.U32 R198, RZ, RZ, R190 ;  /* 0x000000ffffc67224 */ /* 0x002fe200078e00be */
[----:B--2---:R-:W2:Y:S04]  /*f4070*/  LDL R196, [R1+0x1280] ;  /* 0x0012800001c47983 */ /* 0x004ea80000100800 */
[----:B------:R-:W2:Y:S01]  /*f4080*/  LDL R197, [R1+0x1284] ;  /* 0x0012840001c57983 */ /* 0x000ea20000100800 */
[----:B------:R-:W3:Y:S02]  /*f4090*/  LDL.LU R190, [R1+0x86dc] ;  /* 0x0086dc0001be7983 */ /* 0x000ee40000300800 */
[----:B------:R-:W-:-:S02]  /*f40a0*/  IMAD.MOV.U32 R199, RZ, RZ, R191 ;  /* 0x000000ffffc77224 */ /* 0x000fc400078e00bf */
[----:B------:R-:W2:Y:S01]  /*f40b0*/  LDL.LU R191, [R1+0x86d8] ;  /* 0x0086d80001bf7983 */ /* 0x000ea20000300800 */
[----:B------:R-:W4:Y:S02]  /*f40c0*/  LDL R216, [R1+0x1170] ;  /* 0x0011700001d87983 */ /* 0x000f240000100800 */
[----:B------:R-:W4:Y:S02]  /*f40d0*/  LDL R217, [R1+0x1174] ;  /* 0x0011740001d97983 */ /* 0x000f240000100800 */
[----:B------:R-:W4:Y:S01]  /*f40e0*/  LDL R208, [R1+0x1160] ;  /* 0x0011600001d07983 */ /* 0x000f220000100800 */
[----:B------:R-:W4:Y:S04]  /*f40f0*/  LDL R209, [R1+0x1164] ;  /* 0x0011640001d17983 */ /* 0x000f280000100800 */
[----:B------:R-:W4:Y:S04]  /*f4100*/  LDL R200, [R1+0x1150] ;  /* 0x0011500001c87983 */ /* 0x000f280000100800 */
[----:B------:R-:W4:Y:S04]  /*f4110*/  LDL.64 R224, [R1+0x1190] ;  /* 0x0011900001e07983 */ /* 0x000f280000100a00 */
[----:B------:R-:W4:Y:S04]  /*f4120*/  LDL.64 R248, [R1+0x11c0] ;  /* 0x0011c00001f87983 */ /* 0x000f280000100a00 */
[----:B------:R-:W4:Y:S01]  /*f4130*/  LDL.64 R250, [R1+0x11c8] ;  /* 0x0011c80001fa7983 */ /* 0x000f220000100a00 */
[C---:B------:R-:W-:Y:S01]  /*f4140*/  HMMA.1688.F32.TF32 R116, R12.reuse, R126, R116 ;  /* 0x0000007e0c74723c */ /* 0x040fe20000081074 */
[----:B------:R-:W-:Y:S04]  /*f4150*/  LDS R126, [R2+0x32100] ;  /* 0x03210000027e7984 */ /* 0x000fe80000000800 */
[----:B------:R-:W1:Y:S01]  /*f4160*/  LDS R127, [R0+0x32100] ;  /* 0x03210000007f7984 */ /* 0x000e620000000800 */
[----:B---3--:R-:W-:Y:S03]  /*f4170*/  STL [R1+0x8384], R190 ;  /* 0x008384be01007387 */ /* 0x008fe60000100800 */
[----:B--2---:R-:W-:Y:S01]  /*f4180*/  STL [R1+0x8380], R191 ;  /* 0x008380bf01007387 */ /* 0x004fe20000100800 */
[----:B------:R-:W-:Y:S01]  /*f4190*/  STL [R1+0x837c], R182 ;  /* 0x00837cb601007387 */ /* 0x000fe20000100800 */
[----:B------:R-:W-:Y:S03]  /*f41a0*/  STL [R1+0x8378], R183 ;  /* 0x008378b701007387 */ /* 0x000fe60000100800 */
        /* <DEDUP_REMOVED lines=10> */
[----:B------:R-:W2:Y:S02]  /*f4250*/  LDL R104, [R1+0x1180] ;  /* 0x0011800001687983 */ /* 0x000ea40000100800 */
[----:B------:R-:W2:Y:S01]  /*f4260*/  LDL R105, [R1+0x1184] ;  /* 0x0011840001697983 */ /* 0x000ea20000100800 */
[C---:B------:R-:W-:Y:S08]  /*f4270*/  HMMA.1688.F32.TF32 R4, R12.reuse, R154, R4 ;  /* 0x0000009a0c04723c */ /* 0x040ff00000081004 */
[----:B------:R-:W-:Y:S01]  /*f4280*/  HMMA.1688.F32.TF32 R100, R12, R162, R100 ;  /* 0x000000a20c64723c */ /* 0x000fe20000081064 */
[----:B------:R-:W-:Y:S01]  /*f4290*/  MOV R201, R247 ;  /* 0x000000f700c97202 */ /* 0x000fe20000000f00 */
[----:B----4-:R-:W-:-:S06]  /*f42a0*/  IMAD.MOV.U32 R247, RZ, RZ, R225 ;  /* 0x000000fffff77224 */ /* 0x010fcc00078e00e1 */
[C---:B-1----:R-:W-:Y:S08]  /*f42b0*/  HMMA.1688.F32.TF32 R116, R124.reuse, R208, R116 ;  /* 0x000000d07c74723c */ /* 0x042ff00000081074 */
[C---:B------:R-:W-:Y:S01]  /*f42c0*/  HMMA.1688.F32.TF32 R132, R124.reuse, R200, R132 ;  /* 0x000000c87c84723c */ /* 0x040fe20000081084 */
[----:B------:R-:W3:Y:S04]  /*f42d0*/  LDL R176, [R1+0x1270] ;  /* 0x0012700001b07983 */ /* 0x000ee80000100800 */
[----:B------:R-:W3:Y:S04]  /*f42e0*/  LDL R177, [R1+0x1274] ;  /* 0x0012740001b17983 */ /* 0x000ee80000100800 */
[----:B------:R-:W4:Y:S04]  /*f42f0*/  LDL R160, [R1+0x1250] ;  /* 0x0012500001a07983 */ /* 0x000f280000100800 */
[----:B------:R-:W4:Y:S04]  /*f4300*/  LDL R161, [R1+0x1254] ;  /* 0x0012540001a17983 */ /* 0x000f280000100800 */
[----:B------:R-:W3:Y:S04]  /*f4310*/  LDL.64 R8, [R1+0x11a0] ;  /* 0x0011a00001087983 */ /* 0x000ee80000100a00 */
        /* <DEDUP_REMOVED lines=8> */
[----:B------:R-:W4:Y:S04]  /*f43a0*/  LDL.64 R28, [R1+0x11e0] ;  /* 0x0011e000011c7983 */ /* 0x000f280000100a00 */
[----:B------:R-:W4:Y:S04]  /*f43b0*/  LDL R32, [R1+0x1200] ;  /* 0x0012000001207983 */ /* 0x000f280000100800 */
[----:B------:R-:W4:Y:S04]  /*f43c0*/  LDL R33, [R1+0x1204] ;  /* 0x0012040001217983 */ /* 0x000f280000100800 */
[----:B------:R-:W4:Y:S04]  /*f43d0*/  LDL R36, [R1+0x11f0] ;  /* 0x0011f00001247983 */ /* 0x000f280000100800 */
[----:B------:R-:W4:Y:S01]  /*f43e0*/  LDL R37, [R1+0x11f4] ;  /* 0x0011f40001257983 */ /* 0x000f220000100800 */
[C---:B------:R-:W-:Y:S01]  /*f43f0*/  HMMA.1688.F32.TF32 R4, R124.reuse, R224, R4 ;  /* 0x000000e07c04723c */ /* 0x040fe20000081004 */
[----:B------:R-:W4:Y:S02]  /*f4400*/  LDL R224, [R1+0x1300] ;  /* 0x0013000001e07983 */ /* 0x000f240000100800 */
        /* <DEDUP_REMOVED lines=14> */
[----:B------:R-:W-:Y:S02]  /*f44f0*/  STL [R1+0x8360], R247 ;  /* 0x008360f701007387 */ /* 0x000fe40000100800 */
[----:B------:R-:W4:Y:S01]  /*f4500*/  LDL.LU.64 R106, [R1+0x86d0] ;  /* 0x0086d000016a7983 */ /* 0x000f220000300a00 */
[----:B--2---:R-:W-:Y:S01]  /*f4510*/  HMMA.1688.F32.TF32 R100, R124, R104, R100 ;  /* 0x000000687c64723c */ /* 0x004fe20000081064 */
[----:B------:R-:W2:Y:S07]  /*f4520*/  LDL.LU.64 R104, [R1+0x86c8] ;  /* 0x0086c80001687983 */ /* 0x000eae0000300a00 */
[C---:B------:R-:W-:Y:S08]  /*f4530*/  HMMA.1688.F32.TF32 R136, R12.reuse, R146, R136 ;  /* 0x000000920c88723c */ /* 0x040ff00000081088 */
[----:B------:R-:W-:Y:S01]  /*f4540*/  HMMA.1688.F32.TF32 R16, R12, R186, R16 ;  /* 0x000000ba0c10723c */ /* 0x000fe20000081010 */
[----:B------:R-:W-:Y:S01]  /*f4550*/  IMAD.MOV.U32 R201, RZ, RZ, R246 ;  /* 0x000000ffffc97224 */ /* 0x000fe200078e00f6 */
[----:B------:R-:W2:Y:S01]  /*f4560*/  LDL.LU.64 R10, [R1+0x86c0] ;  /* 0x0086c000010a7983 */ /* 0x000ea20000300a00 */
[----:B---3--:R-:W-:Y:S11]  /*f4570*/  IMAD.MOV.U32 R246, RZ, RZ, R8 ;  /* 0x000000fffff67224 */ /* 0x008ff600078e0008 */
[----:B------:R-:W-:Y:S02]  /*f4580*/  @!UPT UIADD3 URZ, URZ, URZ, URZ ;  /* 0x0000003f3f3ff290 */ /* 0x000fe4000fffe03f */
[C---:B------:R-:W-:Y:S07]  /*f4590*/  HMMA.1688.F32.TF32 R136, R124.reuse, R216, R136 ;  /* 0x000000d87c88723c */ /* 0x040fee0000081088 */
[----:B------:R-:W-:Y:S01]  /*f45a0*/  IMAD.MOV.U32 R217, RZ, RZ, R3 ;  /* 0x000000ffffd97224 */ /* 0x000fe200078e0003 */
[----:B------:R-:W-:Y:S01]  /*f45b0*/  MOV R3, R9 ;  /* 0x0000000900037202 */ /* 0x000fe20000000f00 */
[C---:B----4-:R-:W-:Y:S08]  /*f45c0*/  HMMA.1688.F32.TF32 R16, R124.reuse, R20, R16 ;  /* 0x000000147c10723c */ /* 0x050ff00000081010 */
[C---:B--2---:R-:W-:Y:S01]  /*f45d0*/  HMMA.1688.F32.TF32 R104, R124.reuse, R8, R104 ;  /* 0x000000087c68723c */ /* 0x044fe20000081068 */
[----:B------:R-:W2:Y:S01]  /*f45e0*/  LDL.LU.64 R8, [R1+0x86b8] ;  /* 0x0086b80001087983 */ /* 0x000ea20000300a00 */
[----:B------:R-:W-:Y:S02]  /*f45f0*/  STL [R1+0x8368], R3 ;  /* 0x0083680301007387 */ /* 0x000fe40000100800 */
[----:B------:R-:W-:Y:S02]  /*f4600*/  STL [R1+0x8364], R246 ;  /* 0x008364f601007387 */ /* 0x000fe40000100800 */
[----:B------:R-:W3:Y:S01]  /*f4610*/  LDL.LU.64 R22, [R1+0x86b0] ;  /* 0x0086b00001167983 */ /* 0x000ee20000300a00 */
[----:B------:R-:W3:Y:S01]  /*f4620*/  LDL.LU.64 R20, [R1+0x86a8] ;  /* 0x0086a80001147983 */ /* 0x000ee20000300a00 */
[----:B------:R-:W4:Y:S01]  /*f4630*/  LDL.LU.64 R26, [R1+0x86a0] ;  /* 0x0086a000011a7983 */ /* 0x000f220000300a00 */
[----:B---3--:R-:W-:Y:S02]  /*f4640*/  HMMA.1688.F32.TF32 R20, R124, R24, R20 ;  /* 0x000000187c14723c */ /* 0x008fe40000081014 */
[----:B------:R-:W4:Y:S01]  /*f4650*/  LDL.LU.64 R24, [R1+0x8698] ;  /* 0x0086980001187983 */ /* 0x000f220000300a00 */
[----:B------:R-:W-:Y:S01]  /*f4660*/  MOV R216, R244 ;  /* 0x000000f400d87202 */ /* 0x000fe20000000f00 */
[----:B------:R-:W-:-:S02]  /*f4670*/  IMAD.MOV.U32 R244, RZ, RZ, R28 ;  /* 0x000000fffff47224 */ /* 0x000fc400078e001c */
[----:B------:R-:W3:Y:S02]  /*f4680*/  LDL.LU.64 R30, [R1+0x8690] ;  /* 0x00869000011e7983 */ /* 0x000ee40000300a00 */
[C---:B----4-:R-:W-:Y:S01]  /*f4690*/  HMMA.1688.F32.TF32 R24, R124.reuse, R28, R24 ;  /* 0x0000001c7c18723c */ /* 0x050fe20000081018 */
[----:B------:R-:W3:Y:S01]  /*f46a0*/  LDL.LU.64 R28, [R1+0x8688] ;  /* 0x00868800011c7983 */ /* 0x000ee20000300a00 */
[----:B------:R-:W-:Y:S02]  /*f46b0*/  STL [R1+0x836c], R244 ;  /* 0x00836cf401007387 */ /* 0x000fe40000100800 */
[----:B------:R-:W4:Y:S04]  /*f46c0*/  LDL.LU.64 R34, [R1+0x8680] ;  /* 0x0086800001227983 */ /* 0x000f280000300a00 */
[C---:B---3--:R-:W-:Y:S01]  /*f46d0*/  HMMA.1688.F32.TF32 R28, R124.reuse, R32, R28 ;  /* 0x000000207c1c723c */ /* 0x048fe2000008101c */
[----:B------:R-:W4:Y:S01]  /*f46e0*/  LDL.LU.64 R32, [R1+0x8678] ;  /* 0x0086780001207983 */ /* 0x000f220000300a00 */
[----:B------:R-:W3:Y:S06]  /*f46f0*/  LDL.LU.64 R38, [R1+0x8670] ;  /* 0x0086700001267983 */ /* 0x000eec0000300a00 */
[C---:B----4-:R-:W-:Y:S01]  /*f4700*/  HMMA.1688.F32.TF32 R32, R124.reuse, R36, R32 ;  /* 0x000000247c20723c */ /* 0x050fe20000081020 */
[----:B------:R-:W3:Y:S01]  /*f4710*/  LDL.LU.64 R36, [R1+0x8668] ;  /* 0x0086680001247983 */ /* 0x000ee20000300a00 */
[----:B------:R-:W4:Y:S06]  /*f4720*/  LDL.LU.64 R42, [R1+0x8660] ;  /* 0x00866000012a7983 */ /* 0x000f2c0000300a00 */
[----:B---3--:R-:W-:Y:S01]  /*f4730*/  HMMA.1688.F32.TF32 R36, R124, R40, R36 ;  /* 0x000000287c24723c */ /* 0x008fe20000081024 */
[----:B------:R-:W4:Y:S01]  /*f4740*/  LDL.LU.64 R40, [R1+0x8658] ;  /* 0x0086580001287983 */ /* 0x000f220000300a00 */
[----:B------:R-:W3:Y:S06]  /*f4750*/  LDL.LU.64 R46, [R1+0x8650] ;  /* 0x00865000012e7983 */ /* 0x000eec0000300a00 */
        /* <DEDUP_REMOVED lines=8> */
[----:B------:R-:W-:Y:S04]  /*f47e0*/  LDS R12, [R2+0x34100] ;  /* 0x03410000020c7984 */ /* 0x000fe80000000800 */
[----:B------:R-:W-:Y:S04]  /*f47f0*/  LDS R14, [R2+0x36100] ;  /* 0x03610000020e7984 */ /* 0x000fe80000000800 */
[----:B------:R-:W-:Y:S04]  /*f4800*/  LDS R13, [R0+0x34100] ;  /* 0x03410000000d7984 */ /* 0x000fe80000000800 */
[----:B------:R-:W1:Y:S01]  /*f4810*/  LDS R15, [R0+0x36100] ;  /* 0x03610000000f7984 */ /* 0x000e620000000800 */
[C---:B------:R-:W-:Y:S08]  /*f4820*/  HMMA.1688.F32.TF32 R108, R124.reuse, R232, R108 ;  /* 0x000000e87c6c723c */ /* 0x040ff0000008106c */
[C---:B------:R-:W-:Y:S08]  /*f4830*/  HMMA.1688.F32.TF32 R128, R124.reuse, R240, R128 ;  /* 0x000000f07c80723c */ /* 0x040ff00000081080 */
[C---:B----4-:R-:W-:Y:S01]  /*f4840*/  HMMA.1688.F32.TF32 R40, R124.reuse, R44, R40 ;  /* 0x0000002c7c28723c */ /* 0x050fe20000081028 */
[----:B------:R-:W3:Y:S07]  /*f4850*/  LDL.LU.64 R44, [R1+0x8648] ;  /* 0x00864800012c7983 */ /* 0x000eee0000300a00 */
[C---:B------:R-:W-:Y:S01]  /*f4860*/  HMMA.1688.F32.TF32 R112, R124.reuse, R236, R112 ;  /* 0x000000ec7c70723c */ /* 0x040fe20000081070 */
[----:B------:R-:W4:Y:S07]  /*f4870*/  LDL.LU.64 R146, [R1+0x8640] ;  /* 0x0086400001927983 */ /* 0x000f2e0000300a00 */
[----:B------:R-:W-:Y:S08]  /*f4880*/  HMMA.1688.F32.TF32 R48, R124, R152, R48 ;  /* 0x000000987c30723c */ /* 0x000ff00000081030 */
[----:B-1----:R-:W-:Y:S08]  /*f4890*/  HMMA.1688.F32.TF32 R108, R12, R234, R108 ;  /* 0x000000ea0c6c723c */ /* 0x002ff0000008106c */
[----:B------:R-:W-:Y:S08]  /*f48a0*/  HMMA.1688.F32.TF32 R52, R124, R160, R52 ;  /* 0x000000a07c34723c */ /* 0x000ff00000081034 */
[----:B------:R-:W-:Y:S08]  /*f48b0*/  HMMA.1688.F32.TF32 R128, R12, R242, R128 ;  /* 0x000000f20c80723c */ /* 0x000ff00000081080 */
        /* <DEDUP_REMOVED lines=9> */
[C---:B------:R-:W-:Y:S08]  /*f4950*/  HMMA.1688.F32.TF32 R64, R124.reuse, R196, R64 ;  /* 0x000000c47c40723c */ /* 0x040ff00000081040 */
[----:B------:R-:W-:Y:S08]  /*f4960*/  HMMA.1688.F32.TF32 R68, R124, R212, R68 ;  /* 0x000000d47c44723c */ /* 0x000ff00000081044 */
[----:B------:R-:W-:Y:S08]  /*f4970*/  HMMA.1688.F32.TF32 R112, R12, R238, R112 ;  /* 0x000000ee0c70723c */ /* 0x000ff00000081070 */
[C---:B------:R-:W-:Y:S08]  /*f4980*/  HMMA.1688.F32.TF32 R72, R124.reuse, R220, R72 ;  /* 0x000000dc7c48723c */ /* 0x040ff00000081048 */
[----:B------:R-:W-:Y:S01]  /*f4990*/  HMMA.1688.F32.TF32 R76, R124, R228, R76 ;  /* 0x000000e47c4c723c */ /* 0x000fe2000008104c */
[----:B------:R-:W-:Y:S01]  /*f49a0*/  IMAD.MOV.U32 R150, RZ, RZ, R242 ;  /* 0x000000ffff967224 */ /* 0x000fe200078e00f2 */
[----:B------:R-:W-:Y:S01]  /*f49b0*/  MOV R151, R243 ;  /* 0x000000f300977202 */ /* 0x000fe20000000f00 */
[----:B------:R-:W-:-:S02]  /*f49c0*/  IMAD.MOV.U32 R142, RZ, RZ, R238 ;  /* 0x000000ffff8e7224 */ /* 0x000fc400078e00ee */
[----:B------:R-:W-:-:S03]  /*f49d0*/  IMAD.MOV.U32 R143, RZ, RZ, R239 ;  /* 0x000000ffff8f7224 */ /* 0x000fc600078e00ef */
[----:B---3--:R-:W-:Y:S01]  /*f49e0*/  HMMA.1688.F32.TF32 R44, R124, R144, R44 ;  /* 0x000000907c2c723c */ /* 0x008fe2000008102c */
[----:B------:R-:W2:Y:S01]  /*f49f0*/  LDL.LU.64 R144, [R1+0x8638] ;  /* 0x0086380001907983 */ /* 0x000ea20000300a00 */
[----:B------:R-:W3:Y:S02]  /*f4a00*/  LDL.LU.64 R154, [R1+0x8630] ;  /* 0x00863000019a7983 */ /* 0x000ee40000300a00 */
        /* <DEDUP_REMOVED lines=19> */
[----:B------:R-:W2:Y:S02]  /*f4b40*/  LDL R126, [R1+0x11a8] ;  /* 0x0011a800017e7983 */ /* 0x000ea40000100800 */
[----:B------:R-:W2:Y:S02]  /*f4b50*/  LDL R127, [R1+0x11ac] ;  /* 0x0011ac00017f7983 */ /* 0x000ea40000100800 */
[----:B------:R-:W2:Y:S01]  /*f4b60*/  LDL.LU.64 R234, [R1+0x8590] ;  /* 0x0085900001ea7983 */ /* 0x000ea20000300a00 */
[----:B------:R-:W2:Y:S01]  /*f4b70*/  LDL.LU.64 R232, [R1+0x8588] ;  /* 0x0085880001e87983 */ /* 0x000ea20000300a00 */
[----:B------:R-:W-:Y:S02]  /*f4b80*/  STL.64 [R1+0x1bb0], R108 ;  /* 0x001bb06c01007387 */ /* 0x000fe40000100a00 */
[----:B------:R1:W-:Y:S02]  /*f4b90*/  STL.64 [R1+0x1bb8], R110 ;  /* 0x001bb86e01007387 */ /* 0x0003e40000100a00 */
[----:B-1----:R-:W2:Y:S04]  /*f4ba0*/  LDL R110, [R1+0x1188] ;  /* 0x00118800016e7983 */ /* 0x002ea80000100800 */
[----:B------:R-:W2:Y:S01]  /*f4bb0*/  LDL R111, [R1+0x118c] ;  /* 0x00118c00016f7983 */ /* 0x000ea20000100800 */
[----:B------:R-:W-:Y:S02]  /*f4bc0*/  STL.64 [R1+0x1b60], R128 ;  /* 0x001b608001007387 */ /* 0x000fe40000100a00 */
[----:B------:R1:W-:Y:S02]  /*f4bd0*/  STL.64 [R1+0x1b68], R130 ;  /* 0x001b688201007387 */ /* 0x0003e40000100a00 */
[----:B------:R-:W3:Y:S01]  /*f4be0*/  LDL.LU.64 R242, [R1+0x8580] ;  /* 0x0085800001f27983 */ /* 0x000ee20000300a00 */
[----:B------:R-:W3:Y:S04]  /*f4bf0*/  LDL.LU.64 R240, [R1+0x8578] ;  /* 0x0085780001f07983 */ /* 0x000ee80000300a00 */
[----:B-1----:R-:W3:Y:S04]  /*f4c00*/  LDL R130, [R1+0x1198] ;  /* 0x0011980001827983 */ /* 0x002ee80000100800 */
[----:B------:R-:W3:Y:S01]  /*f4c10*/  LDL R131, [R1+0x119c] ;  /* 0x00119c0001837983 */ /* 0x000ee20000100800 */
[----:B------:R1:W-:Y:S02]  /*f4c20*/  STL.64 [R1+0x8410], R150 ;  /* 0x0084109601007387 */ /* 0x0003e40000100a00 */
[----:B------:R-:W-:Y:S01]  /*f4c30*/  STL.64 [R1+0x8408], R148 ;  /* 0x0084089401007387 */ /* 0x000fe20000100a00 */
[----:B-1----:R-:W3:Y:S04]  /*f4c40*/  LDL R150, [R1+0x1178] ;  /* 0x0011780001967983 */ /* 0x002ee80000100800 */
[----:B------:R-:W3:Y:S01]  /*f4c50*/  LDL R151, [R1+0x117c] ;  /* 0x00117c0001977983 */ /* 0x000ee20000100800 */
[----:B------:R-:W-:Y:S02]  /*f4c60*/  STL.64 [R1+0x1b50], R112 ;  /* 0x001b507001007387 */ /* 0x000fe40000100a00 */
[----:B------:R1:W-:Y:S02]  /*f4c70*/  STL.64 [R1+0x1b58], R114 ;  /* 0x001b587201007387 */ /* 0x0003e40000100a00 */
[----:B------:R-:W3:Y:S01]  /*f4c80*/  LDL.LU.64 R238, [R1+0x8570] ;  /* 0x0085700001ee7983 */ /* 0x000ee20000300a00 */
[----:B------:R-:W3:Y:S04]  /*f4c90*/  LDL.LU.64 R236, [R1+0x8568] ;  /* 0x0085680001ec7983 */ /* 0x000ee80000300a00 */
[----:B-1----:R-:W3:Y:S04]  /*f4ca0*/  LDL R114, [R1+0x1168] ;  /* 0x0011680001727983 */ /* 0x002ee80000100800 */
[----:B------:R-:W3:Y:S01]  /*f4cb0*/  LDL R115, [R1+0x116c] ;  /* 0x00116c0001737983 */ /* 0x000ee20000100800 */
[----:B------:R1:W-:Y:S02]  /*f4cc0*/  STL.64 [R1+0x8420], R142 ;  /* 0x0084208e01007387 */ /* 0x0003e40000100a00 */
[----:B------:R2:W-:Y:S01]  /*f4cd0*/  STL.64 [R1+0x8418], R140 ;  /* 0x0084188c01007387 */ /* 0x0005e20000100a00 */
[----:B-1----:R-:W3:Y:S04]  /*f4ce0*/  LDL R142, [R1+0x1158] ;  /* 0x00115800018e7983 */ /* 0x002ee80000100800 */
[----:B------:R-:W3:Y:S01]  /*f4cf0*/  LDL R143, [R1+0x115c] ;  /* 0x00115c00018f7983 */ /* 0x000ee20000100800 */
[----:B------:R-:W-:Y:S01]  /*f4d00*/  HMMA.1688.F32.TF32 R8, R12, R250, R8 ;  /* 0x000000fa0c08723c */ /* 0x000fe20000081008 */
[----:B------:R-:W-:-:S02]  /*f4d10*/  IMAD.MOV.U32 R158, RZ, RZ, R250 ;  /* 0x000000ffff9e7224 */ /* 0x000fc400078e00fa */
[----:B------:R-:W-:-:S05]  /*f4d20*/  IMAD.MOV.U32 R159, RZ, RZ, R251 ;  /* 0x000000ffff9f7224 */ /* 0x000fca00078e00fb */
[C---:B--2---:R-:W-:Y:S08]  /*f4d30*/  HMMA.1688.F32.TF32 R100, R12.reuse, R110, R100 ;  /* 0x0000006e0c64723c */ /* 0x044ff00000081064 */
[C---:B---3--:R-:W-:Y:S08]  /*f4d40*/  HMMA.1688.F32.TF32 R140, R12.reuse, R142, R132 ;  /* 0x0000008e0c8c723c */ /* 0x048ff00000081084 */
[C---:B------:R-:W-:Y:S08]  /*f4d50*/  HMMA.1688.F32.TF32 R132, R12.reuse, R114, R116 ;  /* 0x000000720c84723c */ /* 0x040ff00000081074 */
[C---:B------:R-:W-:Y:S08]  /*f4d60*/  HMMA.1688.F32.TF32 R116, R12.reuse, R150, R136 ;  /* 0x000000960c74723c */ /* 0x040ff00000081088 */
[C---:B------:R-:W-:Y:S08]  /*f4d70*/  HMMA.1688.F32.TF32 R112, R12.reuse, R130, R4 ;  /* 0x000000820c70723c */ /* 0x040ff00000081004 */
[----:B------:R-:W-:Y:S01]  /*f4d80*/  HMMA.1688.F32.TF32 R4, R12, R126, R104 ;  /* 0x0000007e0c04723c */ /* 0x000fe20000081068 */
[----:B------:R-:W-:Y:S01]  /*f4d90*/  STL.64 [R1+0x1b40], R140 ;  /* 0x001b408c01007387 */ /* 0x000fe20000100a00 */
[----:B------:R-:W-:Y:S02]  /*f4da0*/  STL.64 [R1+0x1b48], R142 ;  /* 0x001b488e01007387 */ /* 0x000fe40000100a00 */
[----:B------:R-:W-:Y:S02]  /*f4db0*/  STL.64 [R1+0x1b20], R132 ;  /* 0x001b208401007387 */ /* 0x000fe40000100a00 */
[----:B------:R1:W-:Y:S01]  /*f4dc0*/  STL.64 [R1+0x1b28], R134 ;  /* 0x001b288601007387 */ /* 0x0003e20000100a00 */
[----:B------:R-:W-:Y:S01]  /*f4dd0*/  STL.64 [R1+0x1b00], R116 ;  /* 0x001b007401007387 */ /* 0x000fe20000100a00 */
[----:B------:R2:W-:Y:S07]  /*f4de0*/  STL.64 [R1+0x1b08], R118 ;  /* 0x001b087601007387 */ /* 0x0005ee0000100a00 */
[----:B------:R-:W-:Y:S02]  /*f4df0*/  STL.64 [R1+0x1ae0], R112 ;  /* 0x001ae07001007387 */ /* 0x000fe40000100a00 */
[----:B------:R-:W-:Y:S01]  /*f4e00*/  STL.64 [R1+0x1ae8], R114 ;  /* 0x001ae87201007387 */ /* 0x000fe20000100a00 */
[----:B------:R-:W3:Y:S01]  /*f4e10*/  LDL.64 R106, [R1+0x11d8] ;  /* 0x0011d800016a7983 */ /* 0x000ee20000100a00 */
[----:B------:R-:W-:Y:S02]  /*f4e20*/  STL.64 [R1+0x1ac0], R100 ;  /* 0x001ac06401007387 */ /* 0x000fe40000100a00 */
[----:B------:R4:W-:Y:S02]  /*f4e30*/  STL.64 [R1+0x1ac8], R102 ;  /* 0x001ac86601007387 */ /* 0x0009e40000100a00 */
[----:B------:R-:W3:Y:S01]  /*f4e40*/  LDL R126, [R1+0x1278] ;  /* 0x00127800017e7983 */ /* 0x000ee20000100800 */
[----:B------:R-:W-:Y:S01]  /*f4e50*/  STL.64 [R1+0x1aa0], R4 ;  /* 0x001aa00401007387 */ /* 0x000fe20000100a00 */
[----:B------:R-:W-:Y:S02]  /*f4e60*/  STL.64 [R1+0x1aa8], R6 ;  /* 0x001aa80601007387 */ /* 0x000fe40000100a00 */
[----:B------:R-:W3:Y:S02]  /*f4e70*/  LDL R127, [R1+0x127c] ;  /* 0x00127c00017f7983 */ /* 0x000ee40000100800 */
[----:B------:R-:W3:Y:S01]  /*f4e80*/  LDL.64 R138, [R1+0x1208] ;  /* 0x00120800018a7983 */ /* 0x000ee20000100a00 */
[----:B-1----:R-:W3:Y:S04]  /*f4e90*/  LDL.64 R134, [R1+0x1218] ;  /* 0x0012180001867983 */ /* 0x002ee80000100a00 */
[----:B--2---:R-:W2:Y:S04]  /*f4ea0*/  LDL R118, [R1+0x11f8] ;  /* 0x0011f80001767983 */ /* 0x004ea80000100800 */
[----:B------:R-:W2:Y:S04]  /*f4eb0*/  LDL R119, [R1+0x11fc] ;  /* 0x0011fc0001777983 */ /* 0x000ea80000100800 */
[----:B------:R-:W2:Y:S04]  /*f4ec0*/  LDL R130, [R1+0x1258] ;  /* 0x0012580001827983 */ /* 0x000ea80000100800 */
[----:B----4-:R-:W4:Y:S04]  /*f4ed0*/  LDL R102, [R1+0x11e8] ;  /* 0x0011e80001667983 */ /* 0x010f280000100800 */
[----:B------:R-:W4:Y:S04]  /*f4ee0*/  LDL R103, [R1+0x11ec] ;  /* 0x0011ec0001677983 */ /* 0x000f280000100800 */
[----:B------:R-:W2:Y:S04]  /*f4ef0*/  LDL R131, [R1+0x125c] ;  /* 0x00125c0001837983 */ /* 0x000ea80000100800 */
[----:B------:R-:W2:Y:S04]  /*f4f00*/  LDL R142, [R1+0x1228] ;  /* 0x00122800018e7983 */ /* 0x000ea80000100800 */
[----:B------:R-:W2:Y:S04]  /*f4f10*/  LDL R143, [R1+0x122c] ;  /* 0x00122c00018f7983 */ /* 0x000ea80000100800 */
[----:B------:R-:W2:Y:S04]  /*f4f20*/  LDL.64 R114, [R1+0x1238] ;  /* 0x0012380001727983 */ /* 0x000ea80000100a00 */
[----:B------:R-:W2:Y:S04]  /*f4f30*/  LDL R150, [R1+0x1248] ;  /* 0x0012480001967983 */ /* 0x000ea80000100800 */
[----:B------:R-:W2:Y:S04]  /*f4f40*/  LDL R151, [R1+0x124c] ;  /* 0x00124c0001977983 */ /* 0x000ea80000100800 */
[----:B------:R-:W2:Y:S01]  /*f4f50*/  LDL R110, [R1+0x1268] ;  /* 0x00126800016e7983 */ /* 0x000ea20000100800 */
[----:B------:R-:W-:Y:S02]  /*f4f60*/  STL.64 [R1+0x1bc0], R8 ;  /* 0x001bc00801007387 */ /* 0x000fe40000100a00 */
[----:B------:R1:W-:Y:S02]  /*f4f70*/  STL.64 [R1+0x1bc8], R10 ;  /* 0x001bc80a01007387 */ /* 0x0003e40000100a00 */
[----:B------:R-:W2:Y:S01]  /*f4f80*/  LDL.LU.64 R250, [R1+0x8560] ;  /* 0x0085600001fa7983 */ /* 0x000ea20000300a00 */
[----:B------:R-:W2:Y:S01]  /*f4f90*/  LDL.LU.64 R248, [R1+0x8558] ;  /* 0x0085580001f87983 */ /* 0x000ea20000300a00 */
[----:B------:R-:W-:-:S02]  /*f4fa0*/  MOV R111, R252 ;  /* 0x000000fc006f7202 */ /* 0x000fc40000000f00 */
[----:B------:R-:W-:Y:S01]  /*f4fb0*/  MOV R246, R222 ;  /* 0x000000de00f67202 */ /* 0x000fe20000000f00 */
[----:B------:R-:W-:Y:S01]  /*f4fc0*/  IMAD.MOV.U32 R247, RZ, RZ, R223 ;  /* 0x000000fffff77224 */ /* 0x000fe200078e00df */
[----:B------:R-:W-:Y:S04]  /*f4fd0*/  LDS R4, [R2+0x18180] ;  /* 0x0181800002047984 */ /* 0x000fe80000000800 */
[----:B------:R-:W-:Y:S04]  /*f4fe0*/  LDS R6, [R2+0x1a180] ;  /* 0x01a1800002067984 */ /* 0x000fe80000000800 */
[----:B------:R-:W-:Y:S04]  /*f4ff0*/  LDS R5, [R0+0x18180] ;  /* 0x0181800000057984 */ /* 0x000fe80000000800 */
[----:B------:R-:W2:Y:S04]  /*f5000*/  LDS R7, [R0+0x1a180] ;  /* 0x01a1800000077984 */ /* 0x000ea80000000800 */
[----:B-1----:R-:W2:Y:S01]  /*f5010*/  LDL.64 R10, [R1+0x11b8] ;  /* 0x0011b800010a7983 */ /* 0x002ea20000100a00 */
[----:B------:R-:W-:Y:S02]  /*f5020*/  STL.64 [R1+0x8430], R158 ;  /* 0x0084309e01007387 */ /* 0x000fe40000100a00 */
[----:B------:R-:W-:Y:S02]  /*f5030*/  STL.64 [R1+0x8428], R156 ;  /* 0x0084289c01007387 */ /* 0x000fe40000100a00 */
[----:B---3--:R-:W-:Y:S01]  /*f5040*/  IMAD.MOV.U32 R252, RZ, RZ, R107 ;  /* 0x000000fffffc7224 */ /* 0x008fe200078e006b */
[----:B--2---:R-:W-:Y:S01]  /*f5050*/  HMMA.1688.F32.TF32 R16, R12, R10, R16 ;  /* 0x0000000a0c10723c */ /* 0x004fe20000081010 */
[----:B------:R-:W-:Y:S01]  /*f5060*/  MOV R166, R10 ;  /* 0x0000000a00a67202 */ /* 0x000fe20000000f00 */
[----:B------:R-:W-:-:S06]  /*f5070*/  IMAD.MOV.U32 R167, RZ, RZ, R11 ;  /* 0x000000ffffa77224 */ /* 0x000fcc00078e000b */
[C---:B------:R-:W-:Y:S11]  /*f5080*/  HMMA.1688.F32.TF32 R8, R12.reuse, R106, R20 ;  /* 0x0000006a0c08723c */ /* 0x040ff60000081014 */
[----:B------:R-:W-:Y:S04]  /*f5090*/  @!UPT UIADD3 URZ, URZ, URZ, URZ ;  /* 0x0000003f3f3ff290 */ /* 0x000fe8000fffe03f */
[----:B------:R-:W-:Y:S01]  /*f50a0*/  STL.64 [R1+0x3020], R16 ;  /* 0x0030201001007387 */ /* 0x000fe20000100a00 */
[----:B------:R4:W-:Y:S02]  /*f50b0*/  STL.64 [R1+0x3028], R18 ;  /* 0x0030281201007387 */ /* 0x0009e40000100a00 */
[----:B------:R-:W-:Y:S02]  /*f50c0*/  STL.64 [R1+0x8440], R166 ;  /* 0x008440a601007387 */ /* 0x000fe40000100a00 */
[----:B------:R-:W-:Y:S01]  /*f50d0*/  STL.64 [R1+0x8438], R164 ;  /* 0x008438a401007387 */ /* 0x000fe20000100a00 */
[----:B------:R-:W-:Y:S02]  /*f50e0*/  STL [R1+0x81f8], R252 ;  /* 0x0081f8fc01007387 */ /* 0x000fe40000100800 */
[----:B------:R-:W-:Y:S02]  /*f50f0*/  STL.64 [R1+0x3010], R8 ;  /* 0x0030100801007387 */ /* 0x000fe40000100a00 */
[----:B------:R1:W-:Y:S01]  /*f5100*/  STL.64 [R1+0x3018], R10 ;  /* 0x0030180a01007387 */ /* 0x0003e20000100a00 */
[C---:B----4-:R-:W-:Y:S08]  /*f5110*/  HMMA.1688.F32.TF32 R16, R12.reuse, R102, R24 ;  /* 0x000000660c10723c */ /* 0x050ff00000081018 */
[C---:B-1----:R-:W-:Y:S01]  /*f5120*/  HMMA.1688.F32.TF32 R8, R12.reuse, R138, R28 ;  /* 0x0000008a0c08723c */ /* 0x042fe2000008101c */
[----:B------:R-:W-:Y:S11]  /*f5130*/  MOV R252, R139 ;  /* 0x0000008b00fc7202 */ /* 0x000ff60000000f00 */
[----:B------:R-:W-:Y:S03]  /*f5140*/  @!UPT UIADD3 URZ, URZ, URZ, URZ ;  /* 0x0000003f3f3ff290 */ /* 0x000fe6000fffe03f */
[----:B------:R-:W-:Y:S01]  /*f5150*/  STL.64 [R1+0x3000], R16 ;  /* 0x0030001001007387 */ /* 0x000fe20000100a00 */
[----:B------:R1:W-:Y:S02]  /*f5160*/  STL.64 [R1+0x3008], R18 ;  /* 0x0030081201007387 */ /* 0x0003e40000100a00 */
[----:B------:R-:W-:Y:S05]  /*f5170*/  STL [R1+0x8210], R252 ;  /* 0x008210fc01007387 */ /* 0x000fea0000100800 */
[----:B------:R-:W-:Y:S01]  /*f5180*/  STL.64 [R1+0x2ff0], R8 ;  /* 0x002ff00801007387 */ /* 0x000fe20000100a00 */
[----:B------:R2:W-:Y:S01]  /*f5190*/  STL.64 [R1+0x2ff8], R10 ;  /* 0x002ff80a01007387 */ /* 0x0005e20000100a00 */
[C---:B-1----:R-:W-:Y:S08]  /*f51a0*/  HMMA.1688.F32.TF32 R16, R12.reuse, R118, R32 ;  /* 0x000000760c10723c */ /* 0x042ff00000081020 */
[C---:B--2---:R-:W-:Y:S01]  /*f51b0*/  HMMA.1688.F32.TF32 R8, R12.reuse, R134, R36 ;  /* 0x000000860c08723c */ /* 0x044fe20000081024 */
[----:B------:R-:W-:Y:S11]  /*f51c0*/  IMAD.MOV.U32 R252, RZ, RZ, R135 ;  /* 0x000000fffffc7224 */ /* 0x000ff600078e0087 */
[----:B------:R-:W-:Y:S03]  /*f51d0*/  @!UPT UIADD3 URZ, URZ, URZ, URZ ;  /* 0x0000003f3f3ff290 */ /* 0x000fe6000fffe03f */
[----:B------:R-:W-:Y:S01]  /*f51e0*/  STL.64 [R1+0x2fe0], R16 ;  /* 0x002fe01001007387 */ /* 0x000fe20000100a00 */
[----:B------:R1:W-:Y:S02]  /*f51f0*/  STL.64 [R1+0x2fe8], R18 ;  /* 0x002fe81201007387 */ /* 0x0003e40000100a00 */
[----:B------:R-:W-:Y:S05]  /*f5200*/  STL [R1+0x8214], R252 ;  /* 0x008214fc01007387 */ /* 0x000fea0000100800 */
[----:B------:R-:W-:Y:S01]  /*f5210*/  STL.64 [R1+0x2fd0], R8 ;  /* 0x002fd00801007387 */ /* 0x000fe20000100a00 */
[----:B------:R2:W-:Y:S01]  /*f5220*/  STL.64 [R1+0x2fd8], R10 ;  /* 0x002fd80a01007387 */ /* 0x0005e20000100a00 */
[C---:B-1----:R-:W-:Y:S08]  /*f5230*/  HMMA.1688.F32.TF32 R16, R12.reuse, R142, R40 ;  /* 0x0000008e0c10723c */ /* 0x042ff00000081028 */
[C---:B--2---:R-:W-:Y:S11]  /*f5240*/  HMMA.1688.F32.TF32 R8, R12.reuse, R114, R44 ;  /* 0x000000720c08723c */ /* 0x044ff6000008102c */
[----:B------:R-:W-:Y:S04]  /*f5250*/  @!UPT UIADD3 URZ, URZ, URZ, URZ ;  /* 0x0000003f3f3ff290 */ /* 0x000fe8000fffe03f */
[----:B------:R-:W-:Y:S01]  /*f5260*/  STL.64 [R1+0x2fc0], R16 ;  /* 0x002fc01001007387 */ /* 0x000fe20000100a00 */
[----:B------:R1:W-:Y:S07]  /*f5270*/  STL.64 [R1+0x2fc8], R18 ;  /* 0x002fc81201007387 */ /* 0x0003ee0000100a00 */
[----:B------:R-:W-:Y:S02]  /*f5280*/  STL.64 [R1+0x2fb0], R8 ;  /* 0x002fb00801007387 */ /* 0x000fe40000100a00 */
[----:B------:R2:W-:Y:S01]  /*f5290*/  STL.64 [R1+0x2fb8], R10 ;  /* 0x002fb80a01007387 */ /* 0x0005e20000100a00 */
[C---:B-1----:R-:W-:Y:S08]  /*f52a0*/  HMMA.1688.F32.TF32 R16, R12.reuse, R150, R48 ;  /* 0x000000960c10723c */ /* 0x042ff00000081030 */
[C---:B--2---:R-:W-:Y:S08]  /*f52b0*/  HMMA.1688.F32.TF32 R8, R12.reuse, R130, R52 ;  /* 0x000000820c08723c */ /* 0x044ff00000081034 */
        /* <DEDUP_REMOVED lines=8> */
[----:B------:R-:W-:Y:S02]  /*f5340*/  STL.64 [R1+0x2f88], R22 ;  /* 0x002f881601007387 */ /* 0x000fe40000100a00 */
[----:B------:R-:W2:Y:S11]  /*f5350*/  LDL.64 R134, [R1+0x12c8] ;  /* 0x0012c80001867983 */ /* 0x000eb60000100a00 */
[----:B------:R-:W-:Y:S01]  /*f5360*/  STL.64 [R1+0x2f70], R16 ;  /* 0x002f701001007387 */ /* 0x000fe20000100a00 */
[----:B------:R1:W-:Y:S07]  /*f5370*/  STL.64 [R1+0x2f78], R18 ;  /* 0x002f781201007387 */ /* 0x0003ee0000100a00 */
[----:B------:R-:W-:Y:S02]  /*f5380*/  STL.64 [R1+0x2f60], R8 ;  /* 0x002f600801007387 */ /* 0x000fe40000100a00 */
[----:B------:R3:W-:Y:S01]  /*f5390*/  STL.64 [R1+0x2f68], R10 ;  /* 0x002f680a01007387 */ /* 0x0007e20000100a00 */
[C---:B-1----:R-:W-:Y:S08]  /*f53a0*/  HMMA.1688.F32.TF32 R16, R12.reuse, R214, R68 ;  /* 0x000000d60c10723c */ /* 0x042ff00000081044 */
[C---:B---3--:R-:W-:Y:S11]  /*f53b0*/  HMMA.1688.F32.TF32 R8, R12.reuse, R222, R72 ;  /* 0x000000de0c08723c */ /* 0x048ff60000081048 */
[----:B------:R-:W-:Y:S04]  /*f53c0*/  @!UPT UIADD3 URZ, URZ, URZ, URZ ;  /* 0x0000003f3f3ff290 */ /* 0x000fe8000fffe03f */
[----:B------:R-:W-:Y:S01]  /*f53d0*/  STL.64 [R1+0x2f50], R16 ;  /* 0x002f501001007387 */ /* 0x000fe20000100a00 */
[----:B------:R-:W-:Y:S07]  /*f53e0*/  STL.64 [R1+0x2f58], R18 ;  /* 0x002f581201007387 */ /* 0x000fee0000100a00 */
[----:B------:R-:W-:Y:S02]  /*f53f0*/  STL.64 [R1+0x2f40], R8 ;  /* 0x002f400801007387 */ /* 0x000fe40000100a00 */
[----:B------:R1:W-:Y:S01]  /*f5400*/  STL.64 [R1+0x2f48], R10 ;  /* 0x002f480a01007387 */ /* 0x0003e20000100a00 */
[----:B------:R-:W3:Y:S01]  /*f5410*/  LDL.64 R142, [R1+0x12d8] ;  /* 0x0012d800018e7983 */ /* 0x000ee20000100a00 */
[----:B-1----:R-:W-:Y:S01]  /*f5420*/  HMMA.1688.F32.TF32 R8, R12, R230, R76 ;  /* 0x000000e60c08723c */ /* 0x002fe2000008104c */
[----:B------:R-:W-:-:S02]  /*f5430*/  IMAD.MOV.U32 R252, RZ, RZ, R115 ;  /* 0x000000fffffc7224 */ /* 0x000fc400078e0073 */
[----:B------:R-:W-:Y:S02]  /*f5440*/  IMAD.MOV.U32 R228, RZ, RZ, R248 ;  /* 0x000000ffffe47224 */ /* 0x000fe400078e00f8 */
[----:B------:R-:W-:Y:S11]  /*f5450*/  IMAD.MOV.U32 R229, RZ, RZ, R249 ;  /* 0x000000ffffe57224 */ /* 0x000ff600078e00f9 */
[----:B------:R-:W-:Y:S07]  /*f5460*/  @!UPT UIADD3 URZ, URZ, URZ, URZ ;  /* 0x0000003f3f3ff290 */ /* 0x000fee000fffe03f */
[----:B------:R-:W-:Y:S01]  /*f5470*/  STL.64 [R1+0x2f30], R8 ;  /* 0x002f300801007387 */ /* 0x000fe20000100a00 */
[----:B------:R2:W-:Y:S02]  /*f5480*/  STL.64 [R1+0x2f38], R10 ;  /* 0x002f380a01007387 */ /* 0x0005e40000100a00 */
[----:B------:R-:W4:Y:S02]  /*f5490*/  LDL.64 R114, [R1+0x12e8] ;  /* 0x0012e80001727983 */ /* 0x000f240000100a00 */
[----:B------:R-:W4:Y:S01]  /*f54a0*/  LDL.LU R248, [R1+0x8554] ;  /* 0x0085540001f87983 */ /* 0x000f220000300800 */
[----:B------:R-:W4:Y:S01]  /*f54b0*/  LDL.LU R249, [R1+0x8550] ;  /* 0x0085500001f97983 */ /* 0x000f220000300800 */
[----:B------:R-:W4:Y:S02]  /*f54c0*/  LDL R130, [R1+0x1318] ;  /* 0x0013180001827983 */ /* 0x000f240000100800 */
[----:B------:R-:W4:Y:S02]  /*f54d0*/  LDL R131, [R1+0x131c] ;  /* 0x00131c0001837983 */ /* 0x000f240000100800 */
[----:B------:R-:W4:Y:S01]  /*f54e0*/  LDL R150, [R1+0x12f8] ;  /* 0x0012f80001967983 */ /* 0x000f220000100800 */
[----:B------:R-:W4:Y:S04]  /*f54f0*/  LDL R151, [R1+0x12fc] ;  /* 0x0012fc0001977983 */ /* 0x000f280000100800 */
[----:B------:R-:W4:Y:S04]  /*f5500*/  LDL.64 R110, [R1+0x1308] ;  /* 0x00130800016e7983 */ /* 0x000f280000100a00 */
[----:B------:R-:W4:Y:S04]  /*f5510*/  LDL R212, [R1] ;  /* 0x0000000001d47983 */ /* 0x000f280000100800 */
        /* <DEDUP_REMOVED lines=13> */
[----:B------:R-:W-:Y:S01]  /*f55f0*/  IMAD.MOV.U32 R244, RZ, RZ, R230 ;  /* 0x000000fffff47224 */ /* 0x000fe200078e00e6 */
[----:B------:R-:W-:Y:S01]  /*f5600*/  MOV R3, R231 ;  /* 0x000000e700037202 */ /* 0x000fe20000000f00 */
[----:B------:R-:W-:Y:S01]  /*f5610*/  IMAD.MOV.U32 R230, RZ, RZ, R185 ;  /* 0x000000ffffe67224 */ /* 0x000fe200078e00b9 */
[----:B------:R-:W-:Y:S01]  /*f5620*/  MOV R231, R192 ;  /* 0x000000c000e77202 */ /* 0x000fe20000000f00 */
[----:B------:R-:W-:Y:S01]  /*f5630*/  IMAD.MOV.U32 R158, RZ, RZ, R209 ;  /* 0x000000ffff9e7224 */ /* 0x000fe200078e00d1 */
[----:B------:R-:W-:-:S02]  /*f5640*/  MOV R159, R216 ;  /* 0x000000d8009f7202 */ /* 0x000fc40000000f00 */
[----:B------:R-:W-:Y:S01]  /*f5650*/  MOV R166, R225 ;  /* 0x000000e100a67202 */ /* 0x000fe20000000f00 */
[----:B------:R-:W-:Y:S01]  /*f5660*/  IMAD.MOV.U32 R167, RZ, RZ, R240 ;  /* 0x000000ffffa77224 */ /* 0x000fe200078e00f0 */
[C---:B--2---:R-:W-:Y:S01]  /*f5670*/  HMMA.1688.F32.TF32 R8, R12.reuse, R134, R80 ;  /* 0x000000860c08723c */ /* 0x044fe20000081050 */
[----:B------:R-:W-:Y:S01]  /*f5680*/  MOV R174, R134 ;  /* 0x0000008600ae7202 */ /* 0x000fe20000000f00 */
[----:B------:R-:W-:Y:S11]  /*f5690*/  IMAD.MOV.U32 R175, RZ, RZ, R135 ;  /* 0x000000ffffaf7224 */ /* 0x000ff600078e0087 */
[----:B------:R-:W-:Y:S10]  /*f56a0*/  @!UPT UIADD3 URZ, URZ, URZ, URZ ;  /* 0x0000003f3f3ff290 */ /* 0x000ff4000fffe03f */
[----:B------:R-:W-:Y:S01]  /*f56b0*/  STL.64 [R1+0x2f20], R8 ;  /* 0x002f200801007387 */ /* 0x000fe20000100a00 */
[----:B------:R3:W-:Y:S02]  /*f56c0*/  STL.64 [R1+0x2f28], R10 ;  /* 0x002f280a01007387 */ /* 0x0007e40000100a00 */
[----:B------:R-:W-:Y:S02]  /*f56d0*/  STL.64 [R1+0x8450], R174 ;  /* 0x008450ae01007387 */ /* 0x000fe40000100a00 */
[----:B------:R-:W-:Y:S01]  /*f56e0*/  STL.64 [R1+0x8448], R172 ;  /* 0x008448ac01007387 */ /* 0x000fe20000100a00 */
[C---:B---3--:R-:W-:Y:S01]  /*f56f0*/  HMMA.1688.F32.TF32 R8, R12.reuse, R142, R84 ;  /* 0x0000008e0c08723c */ /* 0x048fe20000081054 */
[----:B------:R-:W-:Y:S01]  /*f5700*/  IMAD.MOV.U32 R182, RZ, RZ, R142 ;  /* 0x000000ffffb67224 */ /* 0x000fe200078e008e */
[----:B------:R-:W-:Y:S11]  /*f5710*/  MOV R183, R143 ;  /* 0x0000008f00b77202 */ /* 0x000ff60000000f00 */
[----:B------:R-:W-:Y:S10]  /*f5720*/  @!UPT UIADD3 URZ, URZ, URZ, URZ ;  /* 0x0000003f3f3ff290 */ /* 0x000ff4000fffe03f */
[----:B------:R-:W-:Y:S01]  /*f5730*/  STL.64 [R1+0x2f10], R8 ;  /* 0x002f100801007387 */ /* 0x000fe20000100a00 */
[----:B------:R4:W-:Y:S02]  /*f5740*/  STL.64 [R1+0x2f18], R10 ;  /* 0x002f180a01007387 */ /* 0x0009e40000100a00 */
[C---:B----4-:R-:W-:Y:S01]  /*f5750*/  HMMA.1688.F32.TF32 R8, R12.reuse, R114, R88 ;  /* 0x000000720c08723c */ /* 0x050fe20000081058 */
[----:B------:R-:W-:Y:S07]  /*f5760*/  STL.64 [R1+0x8460], R182 ;  /* 0x008460b601007387 */ /* 0x000fee0000100a00 */
[C---:B------:R-:W-:Y:S01]  /*f5770*/  HMMA.1688.F32.TF32 R20, R12.reuse, R150, R92 ;  /* 0x000000960c14723c */ /* 0x040fe2000008105c */
[----:B------:R-:W-:Y:S07]  /*f5780*/  STL.64 [R1+0x8458], R180 ;  /* 0x008458b401007387 */ /* 0x000fee0000100a00 */
[----:B------:R-:W-:Y:S01]  /*f5790*/  HMMA.1688.F32.TF32 R16, R12, R130, R96 ;  /* 0x000000820c10723c */ /* 0x000fe20000081060 */
[----:B------:R-:W-:-:S02]  /*f57a0*/  IMAD.MOV.U32 R190, RZ, RZ, R114 ;  /* 0x000000ffffbe7224 */ /* 0x000fc400078e0072 */
[----:B------:R-:W-:-:S04]  /*f57b0*/  IMAD.MOV.U32 R191, RZ, RZ, R115 ;  /* 0x000000ffffbf7224 */ /* 0x000fc800078e0073 */
[----:B------:R-:W-:Y:S01]  /*f57c0*/  STL.64 [R1+0x2f00], R8 ;  /* 0x002f000801007387 */ /* 0x000fe20000100a00 */
[----:B------:R1:W-:Y:S01]  /*f57d0*/  STL.64 [R1+0x2f08], R10 ;  /* 0x002f080a01007387 */ /* 0x0003e20000100a00 */
[----:B------:R-:W-:Y:S08]  /*f57e0*/  HMMA.1688.F32.TF32 R112, R4, R228, R220 ;  /* 0x000000e40470723c */ /* 0x000ff000000810dc */
[----:B-1----:R-:W-:Y:S01]  /*f57f0*/  HMMA.1688.F32.TF32 R8, R12, R110, R120 ;  /* 0x0000006e0c08723c */ /* 0x002fe20000081078 */
[----:B------:R-:W-:Y:S01]  /*f5800*/  STL.64 [R1+0x8470], R190 ;  /* 0x008470be01007387 */ /* 0x000fe20000100a00 */
[----:B------:R-:W-:Y:S02]  /*f5810*/  STL.64 [R1+0x8468], R188 ;  /* 0x008468bc01007387 */ /* 0x000fe40000100a00 */
[----:B------:R-:W-:Y:S02]  /*f5820*/  STL.64 [R1+0x2ef0], R20 ;  /* 0x002ef01401007387 */ /* 0x000fe40000100a00 */
[----:B------:R-:W-:Y:S01]  /*f5830*/  STL.64 [R1+0x2ef8], R22 ;  /* 0x002ef81601007387 */ /* 0x000fe20000100a00 */
[----:B------:R-:W-:Y:S01]  /*f5840*/  MOV R206, R110 ;  /* 0x0000006e00ce7202 */ /* 0x000fe20000000f00 */
[----:B------:R-:W-:Y:S01]  /*f5850*/  IMAD.MOV.U32 R207, RZ, RZ, R111 ;  /* 0x000000ffffcf7224 */ /* 0x000fe200078e006f */
[----:B------:R-:W-:Y:S01]  /*f5860*/  STL.64 [R1+0x2ee0], R16 ;  /* 0x002ee01001007387 */ /* 0x000fe20000100a00 */
[----:B------:R-:W-:Y:S02]  /*f5870*/  STL.64 [R1+0x2ee8], R18 ;  /* 0x002ee81201007387 */ /* 0x000fe40000100a00 */
[----:B------:R-:W-:-:S02]  /*f5880*/  IMAD.MOV.U32 R222, RZ, RZ, R193 ;  /* 0x000000ffffde7224 */ /* 0x000fc400078e00c1 */
[----:B------:R-:W-:Y:S01]  /*f5890*/  IMAD.MOV.U32 R223, RZ, RZ, R200 ;  /* 0x000000ffffdf7224 */ /* 0x000fe200078e00c8 */
[----:B------:R-:W-:Y:S01]  /*f58a0*/  HMMA.1688.F32.TF32 R128, R4, R212, R196 ;  /* 0x000000d40480723c */ /* 0x000fe200000810c4 */
[----:B------:R-:W-:Y:S01]  /*f58b0*/  MOV R150, R241 ;  /* 0x000000f100967202 */ /* 0x000fe20000000f00 */
[----:B------:R-:W-:Y:S01]  /*f58c0*/  IMAD.MOV.U32 R151, RZ, RZ, R245 ;  /* 0x000000ffff977224 */ /* 0x000fe200078e00f5 */
        /* <DEDUP_REMOVED lines=8> */
[----:B------:R-:W-:Y:S01]  /*f5950*/  STL [R1+0x81a4], R248 ;  /* 0x0081a4f801007387 */ /* 0x000fe20000100800 */
[----:B------:R3:W-:Y:S02]  /*f5960*/  STL [R1+0x81a0], R249 ;  /* 0x0081a0f901007387 */ /* 0x0007e40000100800 */
[----:B------:R-:W-:Y:S02]  /*f5970*/  STL.64 [R1+0x8508], R114 ;  /* 0x0085087201007387 */ /* 0x000fe40000100a00 */
[----:B------:R-:W-:Y:S01]  /*f5980*/  STL.64 [R1+0x8500], R112 ;  /* 0x0085007001007387 */ /* 0x000fe20000100a00 */
[----:B------:R-:W4:Y:S04]  /*f5990*/  LDL R228, [R1+0x110] ;  /* 0x0001100001e47983 */ /* 0x000f280000100800 */
[----:B------:R-:W4:Y:S01]  /*f59a0*/  LDL R229, [R1+0x114] ;  /* 0x0001140001e57983 */ /* 0x000f220000100800 */
        /* <DEDUP_REMOVED lines=8> */
[----:B------:R-:W-:-:S02]  /*f5a30*/  MOV R198, R201 ;  /* 0x000000c900c67202 */ /* 0x000fc40000000f00 */
[----:B------:R-:W3:Y:S02]  /*f5a40*/  LDL.LU R201, [R1+0x853c] ;  /* 0x00853c0001c97983 */ /* 0x000ee40000300800 */
[----:B------:R-:W-:Y:S02]  /*f5a50*/  IMAD.MOV.U32 R199, RZ, RZ, R208 ;  /* 0x000000ffffc77224 */ /* 0x000fe400078e00d0 */
[----:B------:R-:W3:Y:S01]  /*f5a60*/  LDL.LU R208, [R1+0x8538] ;  /* 0x0085380001d07983 */ /* 0x000ee20000300800 */
[----:B------:R-:W3:Y:S02]  /*f5a70*/  LDL R156, [R1+0xb0] ;  /* 0x0000b000019c7983 */ /* 0x000ee40000100800 */
[----:B------:R-:W3:Y:S02]  /*f5a80*/  LDL R157, [R1+0xb4] ;  /* 0x0000b400019d7983 */ /* 0x000ee40000100800 */
[----:B------:R-:W3:Y:S01]  /*f5a90*/  LDL.LU R209, [R1+0x8534] ;  /* 0x0085340001d17983 */ /* 0x000ee20000300800 */
[----:B------:R-:W3:Y:S01]  /*f5aa0*/  LDL.LU R216, [R1+0x8530] ;  /* 0x0085300001d87983 */ /* 0x000ee20000300800 */
[----:B--2---:R-:W2:Y:S02]  /*f5ab0*/  LDL R204, [R1+0x60] ;  /* 0x0000600001cc7983 */ /* 0x004ea40000100800 */
[----:B------:R-:W2:Y:S02]  /*f5ac0*/  LDL R205, [R1+0x64] ;  /* 0x0000640001cd7983 */ /* 0x000ea40000100800 */
[----:B------:R-:W-:-:S02]  /*f5ad0*/  IMAD.MOV.U32 R206, RZ, RZ, R217 ;  /* 0x000000ffffce7224 */ /* 0x000fc400078e00d9 */
[----:B------:R-:W-:Y:S01]  /*f5ae0*/  IMAD.MOV.U32 R207, RZ, RZ, R224 ;  /* 0x000000ffffcf7224 */ /* 0x000fe200078e00e0 */
[----:B------:R-:W2:Y:S01]  /*f5af0*/  LDL.LU R217, [R1+0x852c] ;  /* 0x00852c0001d97983 */ /* 0x000ea20000300800 */
[----:B------:R-:W2:Y:S02]  /*f5b00*/  LDL.LU R224, [R1+0x8528] ;  /* 0x0085280001e07983 */ /* 0x000ea40000300800 */
        /* <DEDUP_REMOVED lines=24> */
[----:B------:R-:W-:Y:S01]  /*f5c90*/  HMMA.1688.F32.TF32 R108, R4, R248, R124 ;  /* 0x000000f8046c723c */ /* 0x000fe2000008107c */
[----:B------:R-:W3:Y:S04]  /*f5ca0*/  LDL.64 R32, [R1+0x20] ;  /* 0x0000200001207983 */ /* 0x000ee80000100a00 */
[----:B------:R-:W4:Y:S04]  /*f5cb0*/  LDL R124, [R1+0x50] ;  /* 0x00005000017c7983 */ /* 0x000f280000100800 */
[----:B------:R-:W4:Y:S01]  /*f5cc0*/  LDL R125, [R1+0x54] ;  /* 0x00005400017d7983 */ /* 0x000f220000100800 */
[----:B------:R-:W4:Y:S02]  /*f5cd0*/  LDL.LU R116, [R1+0xae0] ;  /* 0x000ae00001747983 */ /* 0x000f240000300800 */
[----:B------:R-:W4:Y:S02]  /*f5ce0*/  LDL.LU R117, [R1+0xae4] ;  /* 0x000ae40001757983 */ /* 0x000f240000300800 */
[----:B------:R-:W4:Y:S01]  /*f5cf0*/  LDL.LU R118, [R1+0xae8] ;  /* 0x000ae80001767983 */ /* 0x000f220000300800 */
[----:B------:R-:W4:Y:S01]  /*f5d00*/  LDL.LU R119, [R1+0xaec] ;  /* 0x000aec0001777983 */ /* 0x000f220000300800 */
[----:B------:R-:W4:Y:S02]  /*f5d10*/  LDL.64 R28, [R1+0x30] ;  /* 0x00003000011c7983 */ /* 0x000f240000100a00 */
[----:B------:R-:W4:Y:S02]  /*f5d20*/  LDL.LU R136, [R1+0xad0] ;  /* 0x000ad00001887983 */ /* 0x000f240000300800 */
[----:B------:R-:W4:Y:S01]  /*f5d30*/  LDL.LU R137, [R1+0xad4] ;  /* 0x000ad40001897983 */ /* 0x000f220000300800 */
[----:B------:R-:W4:Y:S01]  /*f5d40*/  LDL.LU R138, [R1+0xad8] ;  /* 0x000ad800018a7983 */ /* 0x000f220000300800 */
[----:B------:R-:W4:Y:S02]  /*f5d50*/  LDL.LU R139, [R1+0xadc] ;  /* 0x000adc00018b7983 */ /* 0x000f240000300800 */
[----:B------:R-:W4:Y:S02]  /*f5d60*/  LDL.64 R24, [R1+0x40] ;  /* 0x0000400001187983 */ /* 0x000f240000100a00 */
        /* <DEDUP_REMOVED lines=8> */
[----:B------:R-:W4:Y:S01]  /*f5df0*/  LDL.64 R172, [R1+0x90] ;  /* 0x0000900001ac7983 */ /* 0x000f220000100a00 */
[----:B------:R-:W4:Y:S04]  /*f5e00*/  LDL.64 R174, [R1+0x98] ;  /* 0x0000980001ae7983 */ /* 0x000f280000100a00 */
[----:B------:R-:W4:Y:S04]  /*f5e10*/  LDL.64 R140, [R1+0xc0] ;  /* 0x0000c000018c7983 */ /* 0x000f280000100a00 */
[----:B------:R-:W4:Y:S04]  /*f5e20*/  LDL.64 R142, [R1+0xc8] ;  /* 0x0000c800018e7983 */ /* 0x000f280000100a00 */
[----:B------:R-:W4:Y:S01]  /*f5e30*/  LDL R148, [R1+0xd0] ;  /* 0x0000d00001947983 */ /* 0x000f220000100800 */
[----:B--2---:R-:W-:-:S03]  /*f5e40*/  IMAD.MOV.U32 R149, RZ, RZ, R240 ;  /* 0x000000ffff957224 */ /* 0x004fc600078e00f0 */
[----:B------:R-:W2:Y:S01]  /*f5e50*/  LDL.LU R240, [R1+0x851c] ;  /* 0x00851c0001f07983 */ /* 0x000ea20000300800 */
[----:B------:R-:W2:Y:S02]  /*f5e60*/  LDL.LU R241, [R1+0x8518] ;  /* 0x0085180001f17983 */ /* 0x000ea40000300800 */
[----:B------:R-:W2:Y:S02]  /*f5e70*/  LDL.64 R212, [R1+0xf0] ;  /* 0x0000f00001d47983 */ /* 0x000ea40000100a00 */
[----:B------:R-:W2:Y:S01]  /*f5e80*/  LDL.64 R214, [R1+0xf8] ;  /* 0x0000f80001d67983 */ /* 0x000ea20000100a00 */
[C---:B---3--:R-:W-:Y:S08]  /*f5e90*/  HMMA.1688.F32.TF32 R132, R4.reuse, R32, R132 ;  /* 0x000000200484723c */ /* 0x048ff00000081084 */
[----:B----4-:R-:W-:Y:S01]  /*f5ea0*/  HMMA.1688.F32.TF32 R116, R4, R28, R116 ;  /* 0x0000001c0474723c */ /* 0x010fe20000081074 */
[----:B------:R-:W-:Y:S01]  /*f5eb0*/  MOV R245, R33 ;  /* 0x0000002100f57202 */ /* 0x000fe20000000f00 */
[----:B------:R-:W-:-:S02]  /*f5ec0*/  IMAD.MOV.U32 R249, RZ, RZ, R32 ;  /* 0x000000fffff97224 */ /* 0x000fc400078e0020 */
[----:B------:R-:W-:-:S11]  /*f5ed0*/  IMAD.MOV.U32 R248, RZ, RZ, R29 ;  /* 0x000000fffff87224 */ /* 0x000fd600078e001d */
[----:B------:R-:W-:Y:S01]  /*f5ee0*/  STL.64 [R1+0x84f8], R134 ;  /* 0x0084f88601007387 */ /* 0x000fe20000100a00 */
[----:B------:R-:W-:Y:S02]  /*f5ef0*/  STL.64 [R1+0x84f0], R132 ;  /* 0x0084f08401007387 */ /* 0x000fe40000100a00 */
[----:B------:R-:W-:Y:S02]  /*f5f00*/  STL [R1+0x81ac], R245 ;  /* 0x0081acf501007387 */ /* 0x000fe40000100800 */
[----:B------:R3:W-:Y:S03]  /*f5f10*/  STL [R1+0x81a8], R249 ;  /* 0x0081a8f901007387 */ /* 0x0007e60000100800 */
[----:B------:R-:W-:Y:S01]  /*f5f20*/  STL.64 [R1+0x84e8], R118 ;  /* 0x0084e87601007387 */ /* 0x000fe20000100a00 */
[----:B------:R-:W-:Y:S02]  /*f5f30*/  STL.64 [R1+0x84e0], R116 ;  /* 0x0084e07401007387 */ /* 0x000fe40000100a00 */
[----:B------:R-:W-:Y:S01]  /*f5f40*/  STL [R1+0x81b0], R248 ;  /* 0x0081b0f801007387 */ /* 0x000fe20000100800 */
[----:B---3--:R-:W-:Y:S01]  /*f5f50*/  MOV R249, R25 ;  /* 0x0000001900f97202 */ /* 0x008fe20000000f00 */
[----:B------:R-:W-:-:S04]  /*f5f60*/  IMAD.MOV.U32 R245, RZ, RZ, R24 ;  /* 0x000000fffff57224 */ /* 0x000fc800078e0018 */
[----:B------:R3:W-:Y:S01]  /*f5f70*/  STL [R1+0x81b8], R249 ;  /* 0x0081b8f901007387 */ /* 0x0007e20000100800 */
[----:B------:R-:W-:Y:S02]  /*f5f80*/  STL [R1+0x81b4], R245 ;  /* 0x0081b4f501007387 */ /* 0x000fe40000100800 */
[----:B---3--:R-:W-:-:S05]  /*f5f90*/  IMAD.MOV.U32 R249, RZ, RZ, R189 ;  /* 0x000000fffff97224 */ /* 0x008fca00078e00bd */
[----:B------:R-:W-:Y:S01]  /*f5fa0*/  STL [R1+0x81c4], R249 ;  /* 0x0081c4f901007387 */ /* 0x000fe20000100800 */
        /* <DEDUP_REMOVED lines=51> */
[----:B------:R-:W4:Y:S02]  /*f62e0*/  LDL.LU R26, [R1+0xa68] ;  /* 0x000a6800011a7983 */ /* 0x000f240000300800 */
[----:B------:R-:W-:Y:S01]  /*f62f0*/  HMMA.1688.F32.TF32 R124, R4, R124, R20 ;  /* 0x0000007c047c723c */ /* 0x000fe20000081014 */
        /* <DEDUP_REMOVED lines=34> */
[----:B------:R-:W-:-:S02]  /*f6520*/  MOV R115, R233 ;  /* 0x000000e900737202 */ /* 0x000fc40000000f00 */
[----:B--2---:R-:W-:Y:S01]  /*f6530*/  STL [R1+0x81c0], R240 ;  /* 0x0081c0f001007387 */ /* 0x004fe20000100800 */
[----:B------:R-:W-:Y:S02]  /*f6540*/  STL [R1+0x81bc], R241 ;  /* 0x0081bcf101007387 */ /* 0x000fe40000100800 */
[----:B------:R-:W2:Y:S02]  /*f6550*/  LDL.LU R232, [R1+0x8514] ;  /* 0x0085140001e87983 */ /* 0x000ea40000300800 */
[----:B------:R-:W2:Y:S01]  /*f6560*/  LDL.LU R233, [R1+0x8510] ;  /* 0x0085100001e97983 */ /* 0x000ea20000300800 */
[----:B------:R-:W2:Y:S01]  /*f6570*/  LDL.64 R118, [R1+0x28] ;  /* 0x0000280001767983 */ /* 0x000ea20000100a00 */
[C---:B------:R-:W-:Y:S08]  /*f6580*/  HMMA.1688.F32.TF32 R100, R4.reuse, R204, R100 ;  /* 0x000000cc0464723c */ /* 0x040ff00000081064 */
[C---:B------:R-:W-:Y:S08]  /*f6590*/  HMMA.1688.F32.TF32 R104, R4.reuse, R188, R104 ;  /* 0x000000bc0468723c */ /* 0x040ff00000081068 */
[C---:B------:R-:W-:Y:S08]  /*f65a0*/  HMMA.1688.F32.TF32 R8, R4.reuse, R180, R8 ;  /* 0x000000b40408723c */ /* 0x040ff00000081008 */
[----:B------:R-:W-:Y:S08]  /*f65b0*/  HMMA.1688.F32.TF32 R16, R4, R240, R16 ;  /* 0x000000f00410723c */ /* 0x000ff00000081010 */
[----:B-1----:R-:W-:Y:S08]  /*f65c0*/  HMMA.1688.F32.TF32 R128, R12, R114, R128 ;  /* 0x000000720c80723c */ /* 0x002ff00000081080 */
        /* <DEDUP_REMOVED lines=20> */
[----:B--2---:R-:W-:Y:S01]  /*f6710*/  STL [R1+0x81cc], R232 ;  /* 0x0081cce801007387 */ /* 0x004fe20000100800 */
[----:B------:R-:W-:Y:S06]  /*f6720*/  STL [R1+0x81c8], R233 ;  /* 0x0081c8e901007387 */ /* 0x000fec0000100800 */
[----:B------:R-:W-:Y:S01]  /*f6730*/  HMMA.1688.F32.TF32 R56, R4, R232, R56 ;  /* 0x000000e80438723c */ /* 0x000fe20000081038 */
[----:B------:R-:W-:Y:S01]  /*f6740*/  STL [R1+0x81d0], R225 ;  /* 0x0081d0e101007387 */ /* 0x000fe20000100800 */
[----:B------:R-:W2:Y:S04]  /*f6750*/  LDL R6, [R1+0x58] ;  /* 0x0000580001067983 */ /* 0x000ea80000100800 */
[----:B------:R-:W2:Y:S01]  /*f6760*/  LDL R7, [R1+0x5c] ;  /* 0x00005c0001077983 */ /* 0x000ea20000100800 */
[----:B------:R-:W3:Y:S02]  /*f6770*/  LDL.LU.64 R114, [R1+0x8508] ;  /* 0x0085080001727983 */ /* 0x000ee40000300a00 */
[----:B------:R-:W3:Y:S02]  /*f6780*/  LDL.LU.64 R112, [R1+0x8500] ;  /* 0x0085000001707983 */ /* 0x000ee40000300a00 */
[----:B------:R-:W-:-:S02]  /*f6790*/  IMAD.MOV.U32 R134, RZ, RZ, R239 ;  /* 0x000000ffff867224 */ /* 0x000fc400078e00ef */
[----:B------:R-:W-:Y:S01]  /*f67a0*/  IMAD.MOV.U32 R135, RZ, RZ, R238 ;  /* 0x000000ffff877224 */ /* 0x000fe200078e00ee */
[----:B------:R1:W-:Y:S01]  /*f67b0*/  STL.64 [R1+0x84d8], R130 ;  /* 0x0084d88201007387 */ /* 0x0003e20000100a00 */
[----:B------:R-:W-:Y:S03]  /*f67c0*/  STL.64 [R1+0x84d0], R128 ;  /* 0x0084d08001007387 */ /* 0x000fe60000100a00 */
[----:B-1----:R-:W4:Y:S04]  /*f67d0*/  LDL R130, [R1+0x48] ;  /* 0x0000480001827983 */ /* 0x002f280000100800 */
[----:B------:R-:W4:Y:S01]  /*f67e0*/  LDL R131, [R1+0x4c] ;  /* 0x00004c0001837983 */ /* 0x000f220000100800 */
[C---:B---3--:R-:W-:Y:S03]  /*f67f0*/  HMMA.1688.F32.TF32 R112, R12.reuse, R134, R112 ;  /* 0x000000860c70723c */ /* 0x048fe60000081070 */
[----:B------:R-:W3:Y:S01]  /*f6800*/  LDL.LU.64 R134, [R1+0x84f8] ;  /* 0x0084f80001867983 */ /* 0x000ee20000300a00 */
[----:B------:R-:W3:Y:S04]  /*f6810*/  LDL.LU.64 R132, [R1+0x84f0] ;  /* 0x0084f00001847983 */ /* 0x000ee80000300a00 */
[----:B--2---:R-:W-:Y:S01]  /*f6820*/  HMMA.1688.F32.TF32 R4, R12, R6, R124 ;  /* 0x000000060c04723c */ /* 0x004fe2000008107c */
        /* <DEDUP_REMOVED lines=19> */
[----:B------:R1:W-:Y:S01]  /*f6960*/  STL.64 [R1+0x84c8], R114 ;  /* 0x0084c87201007387 */ /* 0x0003e20000100a00 */
[----:B------:R-:W-:Y:S02]  /*f6970*/  STL.64 [R1+0x84c0], R112 ;  /* 0x0084c07001007387 */ /* 0x000fe40000100a00 */
[----:B------:R-:W-:-:S04]  /*f6980*/  IMAD.MOV.U32 R225, RZ, RZ, R214 ;  /* 0x000000ffffe17224 */ /* 0x000fc800078e00d6 */
        /* <DEDUP_REMOVED lines=9> */
[----:B-1----:R-:W-:Y:S01]  /*f6a20*/  IMAD.MOV.U32 R114, RZ, RZ, R237 ;  /* 0x000000ffff727224 */ /* 0x002fe200078e00ed */
[----:B------:R-:W-:Y:S01]  /*f6a30*/  MOV R115, R236 ;  /* 0x000000ec00737202 */ /* 0x000fe20000000f00 */
[----:B------:R-:W-:-:S02]  /*f6a40*/  IMAD.MOV.U32 R237, RZ, RZ, R118 ;  /* 0x000000ffffed7224 */ /* 0x000fc400078e0076 */
[----:B------:R-:W-:Y:S01]  /*f6a50*/  IMAD.MOV.U32 R236, RZ, RZ, R119 ;  /* 0x000000ffffec7224 */ /* 0x000fe200078e0077 */
[----:B------:R-:W-:Y:S04]  /*f6a60*/  LDS R124, [R2+0x20180] ;  /* 0x02018000027c7984 */ /* 0x000fe80000000800 */
[----:B------:R-:W-:Y:S04]  /*f6a70*/  LDS R126, [R2+0x22180] ;  /* 0x02218000027e7984 */ /* 0x000fe80000000800 */
[----:B------:R-:W-:Y:S04]  /*f6a80*/  LDS R125, [R0+0x20180] ;  /* 0x02018000007d7984 */ /* 0x000fe80000000800 */
[----:B------:R-:W1:Y:S01]  /*f6a90*/  LDS R127, [R0+0x22180] ;  /* 0x02218000007f7984 */ /* 0x000e620000000800 */
[C---:B---3--:R-:W-:Y:S03]  /*f6aa0*/  HMMA.1688.F32.TF32 R132, R12.reuse, R118, R132 ;  /* 0x000000760c84723c */ /* 0x048fe60000081084 */
[----:B------:R-:W2:Y:S01]  /*f6ab0*/  LDL.LU.64 R118, [R1+0x84e8] ;  /* 0x0084e80001767983 */ /* 0x000ea20000300a00 */
[----:B------:R-:W2:Y:S02]  /*f6ac0*/  LDL.LU.64 R116, [R1+0x84e0] ;  /* 0x0084e00001747983 */ /* 0x000ea40000300a00 */
[----:B------:R3:W-:Y:S02]  /*f6ad0*/  STL.64 [R1+0x8198], R236 ;  /* 0x008198ec01007387 */ /* 0x0007e40000100a00 */
[----:B------:R-:W-:Y:S01]  /*f6ae0*/  STL.64 [R1+0x84b8], R6 ;  /* 0x0084b80601007387 */ /* 0x000fe20000100a00 */
[----:B------:R-:W-:Y:S01]  /*f6af0*/  STL.64 [R1+0x84b0], R4 ;  /* 0x0084b00401007387 */ /* 0x000fe20000100a00 */
[----:B------:R-:W-:Y:S02]  /*f6b00*/  STL [R1+0x82d8], R245 ;  /* 0x0082d8f501007387 */ /* 0x000fe40000100800 */
[----:B------:R-:W-:Y:S02]  /*f6b10*/  STL.64 [R1+0x8398], R246 ;  /* 0x008398f601007387 */ /* 0x000fe40000100a00 */
[----:B------:R1:W-:Y:S01]  /*f6b20*/  STL [R1+0x8390], R244 ;  /* 0x008390f401007387 */ /* 0x0003e20000100800 */
[----:B------:R-:W-:Y:S01]  /*f6b30*/  STL.64 [R1+0x81e0], R242 ;  /* 0x0081e0f201007387 */ /* 0x000fe20000100a00 */
[----:B------:R1:W-:Y:S02]  /*f6b40*/  STL.64 [R1+0x81d8], R240 ;  /* 0x0081d8f001007387 */ /* 0x0003e40000100a00 */
[----:B------:R-:W-:Y:S02]  /*f6b50*/  STL.64 [R1+0x81f0], R250 ;  /* 0x0081f0fa01007387 */ /* 0x000fe40000100a00 */
[----:B------:R1:W-:Y:S01]  /*f6b60*/  STL.64 [R1+0x81e8], R248 ;  /* 0x0081e8f801007387 */ /* 0x0003e20000100a00 */
[----:B---3--:R-:W-:Y:S01]  /*f6b70*/  MOV R237, R142 ;  /* 0x0000008e00ed7202 */ /* 0x008fe20000000f00 */
[----:B------:R-:W-:Y:S01]  /*f6b80*/  IMAD.MOV.U32 R236, RZ, RZ, R143 ;  /* 0x000000ffffec7224 */ /* 0x000fe200078e008f */
[----:B------:R-:W-:Y:S04]  /*f6b90*/  STL.64 [R1+0x8208], R238 ;  /* 0x008208ee01007387 */ /* 0x000fe80000100a00 */
[----:B------:R3:W-:Y:S01]  /*f6ba0*/  STL.64 [R1+0x8200], R236 ;  /* 0x008200ec01007387 */ /* 0x0007e20000100a00 */
[----:B------:R-:W2:Y:S02]  /*f6bb0*/  LDL R196, [R1+0x3d0] ;  /* 0x0003d00001c47983 */ /* 0x000ea40000100800 */
[----:B------:R-:W2:Y:S02]  /*f6bc0*/  LDL R197, [R1+0x3d4] ;  /* 0x0003d40001c57983 */ /* 0x000ea40000100800 */
[----:B------:R-:W2:Y:S01]  /*f6bd0*/  LDL R198, [R1+0x3d8] ;  /* 0x0003d80001c67983 */ /* 0x000ea20000100800 */
        /* <DEDUP_REMOVED lines=49> */
[----:B---3--:R-:W3:Y:S04]  /*f6ef0*/  LDL R236, [R1+0x300] ;  /* 0x0003000001ec7983 */ /* 0x008ee80000100800 */
[----:B------:R-:W3:Y:S04]  /*f6f00*/  LDL R237, [R1+0x304] ;  /* 0x0003040001ed7983 */ /* 0x000ee80000100800 */
[----:B------:R-:W2:Y:S04]  /*f6f10*/  LDL R238, [R1+0x308] ;  /* 0x0003080001ee7983 */ /* 0x000ea80000100800 */
[----:B------:R-:W2:Y:S01]  /*f6f20*/  LDL R239, [R1+0x30c] ;  /* 0x00030c0001ef7983 */ /* 0x000ea20000100800 */
[----:B------:R1:W-:Y:S02]  /*f6f30*/  STL.64 [R1+0x8220], R234 ;  /* 0x008220ea01007387 */ /* 0x0003e40000100a00 */
[----:B------:R4:W-:Y:S01]  /*f6f40*/  STL.64 [R1+0x8218], R232 ;  /* 0x008218e801007387 */ /* 0x0009e20000100a00 */
[----:B-1----:R-:W2:Y:S04]  /*f6f50*/  LDL R234, [R1+0x2f8] ;  /* 0x0002f80001ea7983 */ /* 0x002ea80000100800 */
[----:B----4-:R-:W4:Y:S04]  /*f6f60*/  LDL R232, [R1+0x2f0] ;  /* 0x0002f00001e87983 */ /* 0x010f280000100800 */
[----:B------:R-:W4:Y:S04]  /*f6f70*/  LDL R233, [R1+0x2f4] ;  /* 0x0002f40001e97983 */ /* 0x000f280000100800 */
        /* <DEDUP_REMOVED lines=360> */
[C---:B--2---:R-:W-:Y:S08]  /*f8600*/  HMMA.1688.F32.TF32 R116, R12.reuse, R126, R116 ;  /* 0x0000007e0c74723c */ /* 0x044ff00000081074 */
[----:B------:R-:W-:Y:S01]  /*f8610*/  HMMA.1688.F32.TF32 R56, R12, R230, R56 ;  /* 0x000000e60c38723c */ /* 0x000fe20000081038 */
        /* <DEDUP_REMOVED lines=8> */
[----:B------:R-:W-:Y:S04]  /*f86a0*/  LDS R126, [R2+0x32180] ;  /* 0x03218000027e7984 */ /* 0x000fe80000000800 */
[----:B------:R-:W1:Y:S01]  /*f86b0*/  LDS R127, [R0+0x32180] ;  /* 0x03218000007f7984 */ /* 0x000e620000000800 */
[C---:B---3--:R-:W-:Y:S03]  /*f86c0*/  HMMA.1688.F32.TF32 R112, R12.reuse, R246, R112 ;  /* 0x000000f60c70723c */ /* 0x048fe60000081070 */
[----:B------:R-:W2:Y:S05]  /*f86d0*/  LDL.LU.64 R246, [R1+0x83a0] ;  /* 0x0083a00001f67983 */ /* 0x000eaa0000300a00 */
[----:B--2---:R-:W-:Y:S01]  /*f86e0*/  HMMA.1688.F32.TF32 R132, R12, R246, R132 ;  /* 0x000000f60c84723c */ /* 0x004fe20000081084 */
[----:B------:R-:W2:Y:S01]  /*f86f0*/  LDL.LU.64 R246, [R1+0x8398] ;  /* 0x0083980001f67983 */ /* 0x000ea20000300a00 */
[----:B------:R-:W3:Y:S02]  /*f8700*/  LDL.LU R244, [R1+0x8390] ;  /* 0x0083900001f47983 */ /* 0x000ee40000300800 */
        /* <DEDUP_REMOVED lines=12> */
[----:B------:R4:W-:Y:S02]  /*f87d0*/  STL.64 [R1+0x8078], R230 ;  /* 0x008078e601007387 */ /* 0x0009e40000100a00 */
[----:B------:R1:W-:Y:S02]  /*f87e0*/  STL.64 [R1+0x8070], R228 ;  /* 0x008070e401007387 */ /* 0x0003e40000100a00 */
[----:B----4-:R-:W-:Y:S01]  /*f87f0*/  IMAD.MOV.U32 R230, RZ, RZ, R206 ;  /* 0x000000ffffe67224 */ /* 0x010fe200078e00ce */
[----:B-1----:R-:W4:Y:S04]  /*f8800*/  LDL R228, [R1+0x1300] ;  /* 0x0013000001e47983 */ /* 0x002f280000100800 */
[----:B------:R-:W4:Y:S01]  /*f8810*/  LDL R229, [R1+0x1304] ;  /* 0x0013040001e57983 */ /* 0x000f220000100800 */
[----:B------:R-:W2:Y:S02]  /*f8820*/  LDL.LU R206, [R1+0x838c] ;  /* 0x00838c0001ce7983 */ /* 0x000ea40000300800 */
[----:B------:R-:W-:-:S02]  /*f8830*/  IMAD.MOV.U32 R231, RZ, RZ, R207 ;  /* 0x000000ffffe77224 */ /* 0x000fc400078e00cf */
[----:B------:R-:W2:Y:S01]  /*f8840*/  LDL.LU R207, [R1+0x8388] ;  /* 0x0083880001cf7983 */ /* 0x000ea20000300800 */
[----:B------:R1:W-:Y:S02]  /*f8850*/  STL.64 [R1+0x8088], R222 ;  /* 0x008088de01007387 */ /* 0x0003e40000100a00 */
[----:B------:R1:W-:Y:S02]  /*f8860*/  STL.64 [R1+0x8080], R220 ;  /* 0x008080dc01007387 */ /* 0x0003e40000100a00 */
[----:B-1----:R-:W3:Y:S04]  /*f8870*/  LDL.64 R222, [R1+0x1318] ;  /* 0x0013180001de7983 */ /* 0x002ee80000100a00 */
[----:B------:R-:W3:Y:S01]  /*f8880*/  LDL.64 R220, [R1+0x1310] ;  /* 0x0013100001dc7983 */ /* 0x000ee20000100a00 */
[----:B------:R1:W-:Y:S02]  /*f8890*/  STL.64 [R1+0x8098], R214 ;  /* 0x008098d601007387 */ /* 0x0003e40000100a00 */
[----:B------:R1:W-:Y:S02]  /*f88a0*/  STL.64 [R1+0x8090], R212 ;  /* 0x008090d401007387 */ /* 0x0003e40000100a00 */
[----:B-1----:R-:W3:Y:S04]  /*f88b0*/  LDL.64 R214, [R1+0x12f8] ;  /* 0x0012f80001d67983 */ /* 0x002ee80000100a00 */
[----:B------:R-:W3:Y:S04]  /*f88c0*/  LDL.64 R212, [R1+0x12f0] ;  /* 0x0012f00001d47983 */ /* 0x000ee80000100a00 */
        /* <DEDUP_REMOVED lines=9> */
[----:B------:R1:W-:Y:S01]  /*f8960*/  STL.64 [R1+0x80b8], R198 ;  /* 0x0080b8c601007387 */ /* 0x0003e20000100a00 */
[----:B------:R3:W-:Y:S01]  /*f8970*/  STL.64 [R1+0x80b0], R196 ;  /* 0x0080b0c401007387 */ /* 0x0007e20000100a00 */
[----:B-1----:R-:W-:-:S03]  /*f8980*/  IMAD.MOV.U32 R198, RZ, RZ, R182 ;  /* 0x000000ffffc67224 */ /* 0x002fc600078e00b6 */
[----:B---3--:R-:W3:Y:S04]  /*f8990*/  LDL R196, [R1+0x12d0] ;  /* 0x0012d00001c47983 */ /* 0x008ee80000100800 */
[----:B------:R-:W3:Y:S01]  /*f89a0*/  LDL R197, [R1+0x12d4] ;  /* 0x0012d40001c57983 */ /* 0x000ee20000100800 */
[----:B------:R-:W3:Y:S01]  /*f89b0*/  LDL.LU R182, [R1+0x837c] ;  /* 0x00837c0001b67983 */ /* 0x000ee20000300800 */
[----:B------:R-:W-:Y:S02]  /*f89c0*/  MOV R199, R183 ;  /* 0x000000b700c77202 */ /* 0x000fe40000000f00 */
[----:B------:R-:W3:Y:S04]  /*f89d0*/  LDL.LU R183, [R1+0x8378] ;  /* 0x0083780001b77983 */ /* 0x000ee80000300800 */
        /* <DEDUP_REMOVED lines=26> */
[----:B------:R-:W2:Y:S02]  /*f8b80*/  LDL.LU R247, [R1+0x8360] ;  /* 0x0083600001f77983 */ /* 0x000ea40000300800 */
[----:B------:R-:W2:Y:S01]  /*f8b90*/  LDL R232, [R1+0x1140] ;  /* 0x0011400001e87983 */ /* 0x000ea20000100800 */
        /* <DEDUP_REMOVED lines=8> */
[----:B------:R-:W2:Y:S04]  /*f8c20*/  LDL R217, [R1+0x1124] ;  /* 0x0011240001d97983 */ /* 0x000ea80000100800 */
[----:B------:R-:W2:Y:S04]  /*f8c30*/  LDL R218, [R1+0x1128] ;  /* 0x0011280001da7983 */ /* 0x000ea80000100800 */
[----:B------:R-:W2:Y:S04]  /*f8c40*/  LDL R219, [R1+0x112c] ;  /* 0x00112c0001db7983 */ /* 0x000ea80000100800 */
[----:B------:R-:W2:Y:S04]  /*f8c50*/  LDL R248, [R1+0x11c0] ;  /* 0x0011c00001f87983 */ /* 0x000ea80000100800 */
[----:B------:R-:W2:Y:S01]  /*f8c60*/  LDL R249, [R1+0x11c4] ;  /* 0x0011c40001f97983 */ /* 0x000ea20000100800 */
[----:B------:R-:W2:Y:S02]  /*f8c70*/  LDL.LU R158, [R1+0x834c] ;  /* 0x00834c00019e7983 */ /* 0x000ea40000300800 */
[----:B------:R-:W2:Y:S02]  /*f8c80*/  LDL.LU R159, [R1+0x8348] ;  /* 0x00834800019f7983 */ /* 0x000ea40000300800 */
[----:B------:R-:W3:Y:S01]  /*f8c90*/  LDL.64 R236, [R1+0x1180] ;  /* 0x0011800001ec7983 */ /* 0x000ee20000100a00 */
[----:B------:R-:W3:Y:S04]  /*f8ca0*/  LDL.64 R238, [R1+0x1188] ;  /* 0x0011880001ee7983 */ /* 0x000ee80000100a00 */
[----:B------:R-:W3:Y:S04]  /*f8cb0*/  LDL R240, [R1+0x11b0] ;  /* 0x0011b00001f07983 */ /* 0x000ee80000100800 */
[----:B------:R-:W3:Y:S01]  /*f8cc0*/  LDL R241, [R1+0x11b4] ;  /* 0x0011b40001f17983 */ /* 0x000ee20000100800 */
[----:B------:R-:W3:Y:S02]  /*f8cd0*/  LDL.LU R166, [R1+0x8344] ;  /* 0x0083440001a67983 */ /* 0x000ee40000300800 */
[----:B------:R-:W3:Y:S02]  /*f8ce0*/  LDL.LU R167, [R1+0x8340] ;  /* 0x0083400001a77983 */ /* 0x000ee40000300800 */
        /* <DEDUP_REMOVED lines=25> */
[----:B------:R-:W4:Y:S01]  /*f8e80*/  LDL.64 R160, [R1+0x1210] ;  /* 0x0012100001a07983 */ /* 0x000f220000100a00 */
[C---:B--2---:R-:W-:Y:S08]  /*f8e90*/  HMMA.1688.F32.TF32 R92, R12.reuse, R158, R92 ;  /* 0x0000009e0c5c723c */ /* 0x044ff0000008105c */
[----:B---3--:R-:W-:Y:S01]  /*f8ea0*/  HMMA.1688.F32.TF32 R88, R12, R166, R88 ;  /* 0x000000a60c58723c */ /* 0x008fe20000081058 */
[----:B------:R1:W-:Y:S01]  /*f8eb0*/  STL.64 [R1+0x80f8], R166 ;  /* 0x0080f8a601007387 */ /* 0x0003e20000100a00 */
[----:B------:R2:W-:Y:S06]  /*f8ec0*/  STL.64 [R1+0x80f0], R164 ;  /* 0x0080f0a401007387 */ /* 0x0005ec0000100a00 */
[C---:B----4-:R-:W-:Y:S01]  /*f8ed0*/  HMMA.1688.F32.TF32 R132, R124.reuse, R116, R132 ;  /* 0x000000747c84723c */ /* 0x050fe20000081084 */
[----:B-1----:R-:W3:Y:S04]  /*f8ee0*/  LDL.64 R166, [R1+0x1298] ;  /* 0x0012980001a67983 */ /* 0x002ee80000100a00 */
[----:B--2---:R-:W2:Y:S01]  /*f8ef0*/  LDL.64 R164, [R1+0x1290] ;  /* 0x0012900001a47983 */ /* 0x004ea20000100a00 */
[----:B------:R1:W-:Y:S02]  /*f8f00*/  STL.64 [R1+0x8108], R158 ;  /* 0x0081089e01007387 */ /* 0x0003e40000100a00 */
[----:B------:R4:W-:Y:S01]  /*f8f10*/  STL.64 [R1+0x8100], R156 ;  /* 0x0081009c01007387 */ /* 0x0009e20000100a00 */
[----:B-1----:R-:W2:Y:S04]  /*f8f20*/  LDL.64 R158, [R1+0x1288] ;  /* 0x00128800019e7983 */ /* 0x002ea80000100a00 */
[----:B----4-:R-:W4:Y:S01]  /*f8f30*/  LDL.64 R156, [R1+0x1280] ;  /* 0x00128000019c7983 */ /* 0x010f220000100a00 */
[----:B------:R-:W-:Y:S02]  /*f8f40*/  STL [R1+0x7ffc], R150 ;  /* 0x007ffc9601007387 */ /* 0x000fe40000100800 */
[----:B------:R-:W-:Y:S02]  /*f8f50*/  STL [R1+0x7ff8], R151 ;  /* 0x007ff89701007387 */ /* 0x000fe40000100800 */
[----:B------:R-:W-:Y:S01]  /*f8f60*/  STL [R1+0x8004], R142 ;  /* 0x0080048e01007387 */ /* 0x000fe20000100800 */
[----:B------:R-:W-:Y:S01]  /*f8f70*/  STL [R1+0x8000], R143 ;  /* 0x0080008f01007387 */ /* 0x000fe20000100800 */
[----:B------:R-:W2:Y:S02]  /*f8f80*/  LDL.LU.64 R118, [R1+0x8338] ;  /* 0x0083380001767983 */ /* 0x000ea40000300a00 */
[----:B------:R-:W2:Y:S02]  /*f8f90*/  LDL.LU.64 R116, [R1+0x8330] ;  /* 0x0083300001747983 */ /* 0x000ea40000300a00 */
[----:B------:R-:W3:Y:S01]  /*f8fa0*/  LDL.LU.64 R138, [R1+0x8328] ;  /* 0x00832800018a7983 */ /* 0x000ee20000300a00 */
[----:B--2---:R-:W-:Y:S01]  /*f8fb0*/  HMMA.1688.F32.TF32 R116, R124, R136, R116 ;  /* 0x000000887c74723c */ /* 0x004fe20000081074 */
[----:B------:R-:W3:Y:S01]  /*f8fc0*/  LDL.LU.64 R136, [R1+0x8320] ;  /* 0x0083200001887983 */ /* 0x000ee20000300a00 */
[----:B------:R-:W2:Y:S06]  /*f8fd0*/  LDL.LU.64 R6, [R1+0x8318] ;  /* 0x0083180001067983 */ /* 0x000eac0000300a00 */
[C---:B------:R-:W-:Y:S08]  /*f8fe0*/  HMMA.1688.F32.TF32 R104, R12.reuse, R170, R104 ;  /* 0x000000aa0c68723c */ /* 0x040ff00000081068 */
[----:B------:R-:W-:Y:S01]  /*f8ff0*/  HMMA.1688.F32.TF32 R20, R12, R194, R20 ;  /* 0x000000c20c14723c */ /* 0x000fe20000081014 */
[----:B------:R-:W-:-:S07]  /*f9000*/  MOV R101, R247 ;  /* 0x000000f700657202 */ /* 0x000fce0000000f00 */
[C---:B---3--:R-:W-:Y:S01]  /*f9010*/  HMMA.1688.F32.TF32 R136, R124.reuse, R4, R136 ;  /* 0x000000047c88723c */ /* 0x048fe20000081088 */
[----:B------:R-:W2:Y:S01]  /*f9020*/  LDL.LU.64 R4, [R1+0x8310] ;  /* 0x0083100001047983 */ /* 0x000ea20000300a00 */
[----:B------:R-:W-:Y:S02]  /*f9030*/  IMAD.MOV.U32 R8, RZ, RZ, R246 ;  /* 0x000000ffff087224 */ /* 0x000fe400078e00f6 */
[----:B------:R-:W-:Y:S02]  /*f9040*/  IMAD.MOV.U32 R9, RZ, RZ, R3 ;  /* 0x000000ffff097224 */ /* 0x000fe400078e0003 */
[----:B------:R-:W3:Y:S10]  /*f9050*/  LDL.LU.64 R102, [R1+0x8308] ;  /* 0x0083080001667983 */ /* 0x000ef40000300a00 */
[C---:B------:R-:W-:Y:S08]  /*f9060*/  HMMA.1688.F32.TF32 R20, R124.reuse, R24, R20 ;  /* 0x000000187c14723c */ /* 0x040ff00000081014 */
[----:B------:R-:W-:Y:S08]  /*f9070*/  HMMA.1688.F32.TF32 R104, R124, R8, R104 ;  /* 0x000000087c68723c */ /* 0x000ff00000081068 */
        /* <DEDUP_REMOVED lines=9> */
[C---:B--2---:R-:W-:Y:S01]  /*f9110*/  HMMA.1688.F32.TF32 R4, R124.reuse, R100, R4 ;  /* 0x000000647c04723c */ /* 0x044fe20000081004 */
[----:B------:R-:W3:Y:S01]  /*f9120*/  LDL.LU.64 R100, [R1+0x8300] ;  /* 0x0083000001647983 */ /* 0x000ee20000300a00 */
[----:B------:R-:W2:Y:S02]  /*f9130*/  LDL.LU.64 R10, [R1+0x82f8] ;  /* 0x0082f800010a7983 */ /* 0x000ea40000300a00 */
[----:B------:R-:W2:Y:S02]  /*f9140*/  LDL.LU.64 R8, [R1+0x82f0] ;  /* 0x0082f00001087983 */ /* 0x000ea40000300a00 */
[----:B------:R-:W2:Y:S01]  /*f9150*/  LDL.LU.64 R26, [R1+0x82e8] ;  /* 0x0082e800011a7983 */ /* 0x000ea20000300a00 */
[----:B------:R-:W2:Y:S01]  /*f9160*/  LDL.LU.64 R24, [R1+0x82e0] ;  /* 0x0082e00001187983 */ /* 0x000ea20000300a00 */
[C---:B------:R-:W-:Y:S08]  /*f9170*/  HMMA.1688.F32.TF32 R128, R124.reuse, R224, R128 ;  /* 0x000000e07c80723c */ /* 0x040ff00000081080 */
[----:B------:R-:W-:Y:S01]  /*f9180*/  HMMA.1688.F32.TF32 R112, R124, R232, R112 ;  /* 0x000000e87c70723c */ /* 0x000fe20000081070 */
[----:B------:R-:W-:Y:S01]  /*f9190*/  IMAD.MOV.U32 R246, RZ, RZ, R145 ;  /* 0x000000fffff67224 */ /* 0x000fe200078e0091 */
[----:B------:R-:W-:-:S06]  /*f91a0*/  MOV R247, R144 ;  /* 0x0000009000f77202 */ /* 0x000fcc0000000f00 */
[----:B------:R-:W-:Y:S08]  /*f91b0*/  HMMA.1688.F32.TF32 R28, R124, R144, R28 ;  /* 0x000000907c1c723c */ /* 0x000ff0000008101c */
[----:B-1----:R-:W-:Y:S01]  /*f91c0*/  HMMA.1688.F32.TF32 R108, R12, R218, R108 ;  /* 0x000000da0c6c723c */ /* 0x002fe2000008106c */
[----:B------:R-:W-:-:S07]  /*f91d0*/  MOV R3, R161 ;  /* 0x000000a100037202 */ /* 0x000fce0000000f00 */
[C---:B------:R-:W-:Y:S08]  /*f91e0*/  HMMA.1688.F32.TF32 R32, R124.reuse, R152, R32 ;  /* 0x000000987c20723c */ /* 0x040ff00000081020 */
        /* <DEDUP_REMOVED lines=20> */
[----:B--2---:R-:W-:Y:S01]  /*f9330*/  HMMA.1688.F32.TF32 R24, R124, R244, R24 ;  /* 0x000000f47c18723c */ /* 0x004fe20000081018 */
[----:B------:R-:W2:Y:S01]  /*f9340*/  LDL.LU R245, [R1+0x82d8] ;  /* 0x0082d80001f57983 */ /* 0x000ea20000300800 */
[----:B------:R-:W4:Y:S02]  /*f9350*/  LDL.LU.64 R146, [R1+0x82d0] ;  /* 0x0082d00001927983 */ /* 0x000f240000300a00 */
[----:B------:R-:W2:Y:S02]  /*f9360*/  LDL.LU.64 R144, [R1+0x82c8] ;  /* 0x0082c80001907983 */ /* 0x000ea40000300a00 */
[----:B------:R-:W-:Y:S01]  /*f9370*/  STL [R1+0x800c], R246 ;  /* 0x00800cf601007387 */ /* 0x000fe20000100800 */
[----:B------:R-:W-:Y:S01]  /*f9380*/  STL [R1+0x8008], R247 ;  /* 0x008008f701007387 */ /* 0x000fe20000100800 */
[----:B------:R-:W2:Y:S02]  /*f9390*/  LDL.LU.64 R154, [R1+0x82c0] ;  /* 0x0082c000019a7983 */ /* 0x000ea40000300a00 */
[----:B------:R-:W-:-:S02]  /*f93a0*/  IMAD.MOV.U32 R244, RZ, RZ, R160 ;  /* 0x000000fffff47224 */ /* 0x000fc400078e00a0 */
[----:B------:R-:W2:Y:S01]  /*f93b0*/  LDL.LU.64 R152, [R1+0x82b8] ;  /* 0x0082b80001987983 */ /* 0x000ea20000300a00 */
[----:B------:R-:W2:Y:S01]  /*f93c0*/  LDL.LU.64 R162, [R1+0x82b0] ;  /* 0x0082b00001a27983 */ /* 0x000ea20000300a00 */
[----:B------:R-:W2:Y:S02]  /*f93d0*/  LDL.LU.64 R160, [R1+0x82a8] ;  /* 0x0082a80001a07983 */ /* 0x000ea40000300a00 */
[----:B------:R-:W-:Y:S02]  /*f93e0*/  STL [R1+0x8014], R3 ;  /* 0x0080140301007387 */ /* 0x000fe40000100800 */
[----:B------:R-:W-:Y:S01]  /*f93f0*/  STL [R1+0x8010], R244 ;  /* 0x008010f401007387 */ /* 0x000fe20000100800 */
        /* <DEDUP_REMOVED lines=10> */
[----:B------:R-:W2:Y:S01]  /*f94a0*/  LDL.LU.64 R210, [R1+0x8250] ;  /* 0x0082500001d27983 */ /* 0x000ea20000300a00 */
[C---:B---3--:R-:W-:Y:S08]  /*f94b0*/  HMMA.1688.F32.TF32 R100, R124.reuse, R236, R100 ;  /* 0x000000ec7c64723c */ /* 0x048ff00000081064 */
[----:B------:R-:W-:Y:S01]  /*f94c0*/  HMMA.1688.F32.TF32 R8, R124, R248, R8 ;  /* 0x000000f87c08723c */ /* 0x000fe20000081008 */
[----:B------:R-:W3:Y:S01]  /*f94d0*/  LDL.LU.64 R208, [R1+0x8248] ;  /* 0x0082480001d07983 */ /* 0x000ee20000300a00 */
[----:B------:R-:W2:Y:S02]  /*f94e0*/  LDL.64 R126, [R1+0x1198] ;  /* 0x00119800017e7983 */ /* 0x000ea40000100a00 */
[----:B------:R-:W2:Y:S02]  /*f94f0*/  LDL.LU.64 R218, [R1+0x8240] ;  /* 0x0082400001da7983 */ /* 0x000ea40000300a00 */
[----:B------:R-:W2:Y:S01]  /*f9500*/  LDL.LU.64 R216, [R1+0x8238] ;  /* 0x0082380001d87983 */ /* 0x000ea20000300a00 */
[----:B------:R-:W-:Y:S01]  /*f9510*/  STL.64 [R1+0x2b70], R108 ;  /* 0x002b706c01007387 */ /* 0x000fe20000100a00 */
[----:B------:R1:W-:Y:S03]  /*f9520*/  STL.64 [R1+0x2b78], R110 ;  /* 0x002b786e01007387 */ /* 0x0003e60000100a00 */
[----:B-1----:R-:W2:Y:S04]  /*f9530*/  LDL R110, [R1+0x1178] ;  /* 0x00117800016e7983 */ /* 0x002ea80000100800 */
[----:B------:R-:W2:Y:S01]  /*f9540*/  LDL R111, [R1+0x117c] ;  /* 0x00117c00016f7983 */ /* 0x000ea20000100800 */
[----:B------:R-:W2:Y:S02]  /*f9550*/  LDL.LU.64 R226, [R1+0x8230] ;  /* 0x0082300001e27983 */ /* 0x000ea40000300a00 */
[----:B------:R-:W2:Y:S02]  /*f9560*/  LDL.LU.64 R224, [R1+0x8228] ;  /* 0x0082280001e07983 */ /* 0x000ea40000300a00 */
[----:B------:R-:W-:Y:S01]  /*f9570*/  STL.64 [R1+0x2b60], R128 ;  /* 0x002b608001007387 */ /* 0x000fe20000100a00 */
[----:B------:R1:W-:Y:S04]  /*f9580*/  STL.64 [R1+0x2b68], R130 ;  /* 0x002b688201007387 */ /* 0x0003e80000100a00 */
[----:B-1----:R-:W2:Y:S04]  /*f9590*/  LDL R130, [R1+0x1168] ;  /* 0x0011680001827983 */ /* 0x002ea80000100800 */
[----:B------:R-:W2:Y:S01]  /*f95a0*/  LDL R131, [R1+0x116c] ;  /* 0x00116c0001837983 */ /* 0x000ea20000100800 */
[----:B------:R-:W2:Y:S02]  /*f95b0*/  LDL.LU.64 R234, [R1+0x8220] ;  /* 0x0082200001ea7983 */ /* 0x000ea40000300a00 */
[----:B------:R-:W2:Y:S02]  /*f95c0*/  LDL.LU.64 R232, [R1+0x8218] ;  /* 0x0082180001e87983 */ /* 0x000ea40000300a00 */
[----:B------:R-:W-:Y:S01]  /*f95d0*/  STL.64 [R1+0x2b50], R112 ;  /* 0x002b507001007387 */ /* 0x000fe20000100a00 */
[----:B------:R1:W-:Y:S04]  /*f95e0*/  STL.64 [R1+0x2b58], R114 ;  /* 0x002b587201007387 */ /* 0x0003e80000100a00 */
[----:B-1----:R-:W2:Y:S04]  /*f95f0*/  LDL R114, [R1+0x1158] ;  /* 0x0011580001727983 */ /* 0x002ea80000100800 */
[----:B------:R-:W2:Y:S02]  /*f9600*/  LDL R115, [R1+0x115c] ;  /* 0x00115c0001737983 */ /* 0x000ea40000100800 */
[C---:B--2---:R-:W-:Y:S08]  /*f9610*/  HMMA.1688.F32.TF32 R132, R12.reuse, R114, R132 ;  /* 0x000000720c84723c */ /* 0x044ff00000081084 */
[----:B------:R-:W-:Y:S11]  /*f9620*/  HMMA.1688.F32.TF32 R112, R12, R130, R116 ;  /* 0x000000820c70723c */ /* 0x000ff60000081074 */
[----:B------:R-:W-:Y:S04]  /*f9630*/  @!UPT UIADD3 URZ, URZ, URZ, URZ ;  /* 0x0000003f3f3ff290 */ /* 0x000fe8000fffe03f */
[----:B------:R-:W-:Y:S01]  /*f9640*/  STL.64 [R1+0x2b40], R132 ;  /* 0x002b408401007387 */ /* 0x000fe20000100a00 */
[----:B------:R1:W-:Y:S03]  /*f9650*/  STL.64 [R1+0x2b48], R134 ;  /* 0x002b488601007387 */ /* 0x0003e60000100a00 */
[----:B-1----:R-:W2:Y:S04]  /*f9660*/  LDL R134, [R1+0x1238] ;  /* 0x0012380001867983 */ /* 0x002ea80000100800 */
[----:B------:R-:W-:Y:S02]  /*f9670*/  STL.64 [R1+0x2b30], R112 ;  /* 0x002b307001007387 */ /* 0x000fe40000100a00 */
[----:B------:R1:W-:Y:S02]  /*f9680*/  STL.64 [R1+0x2b38], R114 ;  /* 0x002b387201007387 */ /* 0x0003e40000100a00 */
[----:B------:R-:W-:-:S02]  /*f9690*/  IMAD.MOV.U32 R135, RZ, RZ, R252 ;  /* 0x000000ffff877224 */ /* 0x000fc400078e00fc */
[----:B------:R-:W2:Y:S01]  /*f96a0*/  LDL.LU R252, [R1+0x8214] ;  /* 0x0082140001fc7983 */ /* 0x000ea20000300800 */
[C---:B------:R-:W-:Y:S08]  /*f96b0*/  HMMA.1688.F32.TF32 R108, R12.reuse, R110, R136 ;  /* 0x0000006e0c6c723c */ /* 0x040ff00000081088 */
[----:B------:R-:W-:Y:S01]  /*f96c0*/  HMMA.1688.F32.TF32 R4, R12, R126, R4 ;  /* 0x0000007e0c04723c */ /* 0x000fe20000081004 */
[----:B------:R-:W3:Y:S01]  /*f96d0*/  LDL R118, [R1+0x1228] ;  /* 0x0012280001767983 */ /* 0x000ee20000100800 */
[----:B------:R-:W3:Y:S04]  /*f96e0*/  LDL R119, [R1+0x122c] ;  /* 0x00122c0001777983 */ /* 0x000ee80000100800 */
[----:B------:R-:W3:Y:S04]  /*f96f0*/  LDL.64 R130, [R1+0x1258] ;  /* 0x0012580001827983 */ /* 0x000ee80000100a00 */
[----:B------:R-:W3:Y:S04]  /*f9700*/  LDL R138, [R1+0x1218] ;  /* 0x00121800018a7983 */ /* 0x000ee80000100800 */
[----:B-1----:R-:W3:Y:S04]  /*f9710*/  LDL R114, [R1+0x1248] ;  /* 0x0012480001727983 */ /* 0x002ee80000100800 */
[----:B------:R-:W3:Y:S04]  /*f9720*/  LDL R115, [R1+0x124c] ;  /* 0x00124c0001737983 */ /* 0x000ee80000100800 */
[----:B------:R-:W-:Y:S01]  /*f9730*/  STL.64 [R1+0x2b20], R108 ;  /* 0x002b206c01007387 */ /* 0x000fe20000100a00 */
[----:B------:R1:W-:Y:S02]  /*f9740*/  STL.64 [R1+0x2b28], R110 ;  /* 0x002b286e01007387 */ /* 0x0003e40000100a00 */
[----:B--2---:R-:W-:-:S02]  /*f9750*/  IMAD.MOV.U32 R139, RZ, RZ, R252 ;  /* 0x000000ffff8b7224 */ /* 0x004fc400078e00fc */
[----:B------:R-:W2:Y:S01]  /*f9760*/  LDL.LU R252, [R1+0x8210] ;  /* 0x0082100001fc7983 */ /* 0x000ea20000300800 */
[----:B-1----:R-:W2:Y:S02]  /*f9770*/  LDL.64 R110, [R1+0x1268] ;  /* 0x00126800016e7983 */ /* 0x002ea40000100a00 */
[----:B------:R-:W-:Y:S02]  /*f9780*/  STL.64 [R1+0x2b10], R4 ;  /* 0x002b100401007387 */ /* 0x000fe40000100a00 */
[----:B------:R1:W-:Y:S02]  /*f9790*/  STL.64 [R1+0x2b18], R6 ;  /* 0x002b180601007387 */ /* 0x0003e40000100a00 */
[----:B-1----:R-:W2:Y:S04]  /*f97a0*/  LDL R6, [R1+0x11a8] ;  /* 0x0011a80001067983 */ /* 0x002ea80000100800 */
[----:B------:R-:W2:Y:S01]  /*f97b0*/  LDL R7, [R1+0x11ac] ;  /* 0x0011ac0001077983 */ /* 0x000ea20000100800 */
[C---:B------:R-:W-:Y:S08]  /*f97c0*/  HMMA.1688.F32.TF32 R100, R12.reuse, R238, R100 ;  /* 0x000000ee0c64723c */ /* 0x040ff00000081064 */
[----:B------:R-:W-:Y:S01]  /*f97d0*/  HMMA.1688.F32.TF32 R8, R12, R250, R8 ;  /* 0x000000fa0c08723c */ /* 0x000fe20000081008 */
[----:B------:R-:W-:Y:S01]  /*f97e0*/  IMAD.MOV.U32 R247, RZ, RZ, R127 ;  /* 0x000000fffff77224 */ /* 0x000fe200078e007f */
[----:B------:R-:W-:-:S06]  /*f97f0*/  MOV R246, R126 ;  /* 0x0000007e00f67202 */ /* 0x000fcc0000000f00 */
[C---:B------:R-:W-:Y:S01]  /*f9800*/  HMMA.1688.F32.TF32 R16, R12.reuse, R242, R16 ;  /* 0x000000f20c10723c */ /* 0x040fe20000081010 */
[----:B------:R-:W3:Y:S01]  /*f9810*/  LDL.64 R126, [R1+0x1278] ;  /* 0x00127800017e7983 */ /* 0x000ee20000100a00 */
[----:B------:R-:W-:Y:S02]  /*f9820*/  STL [R1+0x801c], R247 ;  /* 0x00801cf701007387 */ /* 0x000fe40000100800 */
[----:B------:R-:W-:Y:S01]  /*f9830*/  STL [R1+0x8018], R246 ;  /* 0x008018f601007387 */ /* 0x000fe20000100800 */
[----:B------:R-:W-:Y:S01]  /*f9840*/  MOV R244, R239 ;  /* 0x000000ef00f47202 */ /* 0x000fe20000000f00 */
[----:B------:R-:W-:Y:S01]  /*f9850*/  IMAD.MOV.U32 R3, RZ, RZ, R238 ;  /* 0x000000ffff037224 */ /* 0x000fe200078e00ee */
[----:B------:R-:W-:Y:S01]  /*f9860*/  STL.64 [R1+0x2b00], R100 ;  /* 0x002b006401007387 */ /* 0x000fe20000100a00 */
[----:B------:R1:W-:Y:S02]  /*f9870*/  STL.64 [R1+0x2b08], R102 ;  /* 0x002b086601007387 */ /* 0x0003e40000100a00 */
[----:B------:R-:W3:Y:S02]  /*f9880*/  LDL.LU.64 R238, [R1+0x8208] ;  /* 0x0082080001ee7983 */ /* 0x000ee40000300a00 */
[----:B------:R-:W3:Y:S01]  /*f9890*/  LDL.LU.64 R236, [R1+0x8200] ;  /* 0x0082000001ec7983 */ /* 0x000ee20000300a00 */
[----:B-1----:R-:W4:Y:S01]  /*f98a0*/  LDL.64 R102, [R1+0x11f8] ;  /* 0x0011f80001667983 */ /* 0x002f220000100a00 */
[----:B------:R1:W-:Y:S02]  /*f98b0*/  STL [R1+0x8024], R244 ;  /* 0x008024f401007387 */ /* 0x0003e40000100800 */
[----:B------:R1:W-:Y:S01]  /*f98c0*/  STL [R1+0x8020], R3 ;  /* 0x0080200301007387 */ /* 0x0003e20000100800 */
[----:B--2---:R-:W-:Y:S01]  /*f98d0*/  HMMA.1688.F32.TF32 R4, R12, R6, R104 ;  /* 0x000000060c04723c */ /* 0x004fe20000081068 */
[----:B------:R-:W2:Y:S06]  /*f98e0*/  LDL R106, [R1+0x1208] ;  /* 0x00120800016a7983 */ /* 0x000eac0000100800 */
[----:B------:R-:W-:Y:S11]  /*f98f0*/  IMAD.MOV.U32 R107, RZ, RZ, R252 ;  /* 0x000000ffff6b7224 */ /* 0x000ff600078e00fc */
[----:B------:R-:W-:Y:S05]  /*f9900*/  @!UPT UIADD3 URZ, URZ, URZ, URZ ;  /* 0x0000003f3f3ff290 */ /* 0x000fea000fffe03f */
[----:B------:R-:W-:Y:S01]  /*f9910*/  STL.64 [R1+0x2af0], R4 ;  /* 0x002af00401007387 */ /* 0x000fe20000100a00 */
[----:B------:R-:W-:Y:S02]  /*f9920*/  STL.64 [R1+0x2af8], R6 ;  /* 0x002af80601007387 */ /* 0x000fe40000100a00 */
[----:B------:R-:W2:Y:S02]  /*f9930*/  LDL.LU R252, [R1+0x81f8] ;  /* 0x0081f80001fc7983 */ /* 0x000ea40000300800 */
[----:B------:R-:W4:Y:S01]  /*f9940*/  LDL.LU.64 R250, [R1+0x81f0] ;  /* 0x0081f00001fa7983 */ /* 0x000f220000300a00 */
[----:B------:R-:W4:Y:S01]  /*f9950*/  LDL.LU.64 R248, [R1+0x81e8] ;  /* 0x0081e80001f87983 */ /* 0x000f220000300a00 */
[----:B------:R-:W-:Y:S02]  /*f9960*/  STL.64 [R1+0x2ae0], R8 ;  /* 0x002ae00801007387 */ /* 0x000fe40000100a00 */
[----:B------:R1:W-:Y:S01]  /*f9970*/  STL.64 [R1+0x2ae8], R10 ;  /* 0x002ae80a01007387 */ /* 0x0003e20000100a00 */
[----:B------:R-:W-:Y:S01]  /*f9980*/  MOV R151, R111 ;  /* 0x0000006f00977202 */ /* 0x000fe20000000f00 */
[----:B------:R-:W-:-:S02]  /*f9990*/  IMAD.MOV.U32 R150, RZ, RZ, R110 ;  /* 0x000000ffff967224 */ /* 0x000fc400078e006e */
[----:B---3--:R-:W-:Y:S02]  /*f99a0*/  IMAD.MOV.U32 R142, RZ, RZ, R126 ;  /* 0x000000ffff8e7224 */ /* 0x008fe400078e007e */
[----:B------:R-:W-:Y:S02]  /*f99b0*/  IMAD.MOV.U32 R143, RZ, RZ, R127 ;  /* 0x000000ffff8f7224 */ /* 0x000fe400078e007f */
[----:B-1----:R-:W-:Y:S02]  /*f99c0*/  IMAD.MOV.U32 R244, RZ, RZ, R166 ;  /* 0x000000fffff47224 */ /* 0x002fe400078e00a6 */
[----:B------:R-:W-:Y:S02]  /*f99d0*/  IMAD.MOV.U32 R188, RZ, RZ, R239 ;  /* 0x000000ffffbc7224 */ /* 0x000fe400078e00ef */
[----:B------:R-:W-:Y:S01]  /*f99e0*/  IMAD.MOV.U32 R189, RZ, RZ, R238 ;  /* 0x000000ffffbd7224 */ /* 0x000fe200078e00ee */
[----:B------:R-:W-:Y:S02]  /*f99f0*/  MOV R3, R167 ;  /* 0x000000a700037202 */ /* 0x000fe40000000f00 */
[----:B------:R-:W-:Y:S01]  /*f9a00*/  MOV R247, R158 ;  /* 0x0000009e00f77202 */ /* 0x000fe20000000f00 */
[----:B------:R-:W-:Y:S01]  /*f9a10*/  IMAD.MOV.U32 R246, RZ, RZ, R159 ;  /* 0x000000fffff67224 */ /* 0x000fe200078e009f */
[----:B------:R-:W-:Y:S04]  /*f9a20*/  LDS R4, [R2+0x18200] ;  /* 0x0182000002047984 */ /* 0x000fe80000000800 */
[----:B------:R-:W3:Y:S04]  /*f9a30*/  LDL R10, [R1+0x11e8] ;  /* 0x0011e800010a7983 */ /* 0x000ee80000100800 */
[----:B------:R-:W3:Y:S01]  /*f9a40*/  LDL R11, [R1+0x11ec] ;  /* 0x0011ec00010b7983 */ /* 0x000ee20000100800 */
[----:B------:R-:W3:Y:S02]  /*f9a50*/  LDL.LU.64 R242, [R1+0x81e0] ;  /* 0x0081e00001f27983 */ /* 0x000ee40000300a00 */
[----:B------:R-:W3:Y:S02]  /*f9a60*/  LDL.LU.64 R240, [R1+0x81d8] ;  /* 0x0081d80001f07983 */ /* 0x000ee40000300a00 */
[----:B------:R-:W-:Y:S01]  /*f9a70*/  STL.64 [R1+0x2ad0], R16 ;  /* 0x002ad01001007387 */ /* 0x000fe20000100a00 */
[----:B------:R1:W-:Y:S04]  /*f9a80*/  STL.64 [R1+0x2ad8], R18 ;  /* 0x002ad81201007387 */ /* 0x0003e80000100a00 */
[----:B------:R-:W-:Y:S04]  /*f9a90*/  LDS R6, [R2+0x1a200] ;  /* 0x01a2000002067984 */ /* 0x000fe80000000800 */
[----:B------:R-:W-:Y:S04]  /*f9aa0*/  LDS R5, [R0+0x18200] ;  /* 0x0182000000057984 */ /* 0x000fe80000000800 */
[----:B------:R-:W2:Y:S04]  /*f9ab0*/  LDS R7, [R0+0x1a200] ;  /* 0x01a2000000077984 */ /* 0x000ea80000000800 */
[----:B-1----:R-:W3:Y:S01]  /*f9ac0*/  LDL R18, [R1+0x11d8] ;  /* 0x0011d80001127983 */ /* 0x002ee20000100800 */
[----:B--2---:R-:W-:-:S07]  /*f9ad0*/  IMAD.MOV.U32 R19, RZ, RZ, R252 ;  /* 0x000000ffff137224 */ /* 0x004fce00078e00fc */
[C---:B---3--:R-:W-:Y:S08]  /*f9ae0*/  HMMA.1688.F32.TF32 R16, R12.reuse, R18, R20 ;  /* 0x000000120c10723c */ /* 0x048ff00000081014 */
[C---:B------:R-:W-:Y:S08]  /*f9af0*/  HMMA.1688.F32.TF32 R20, R12.reuse, R10, R24 ;  /* 0x0000000a0c14723c */ /* 0x040ff00000081018 */
[C---:B----4-:R-:W-:Y:S07]  /*f9b00*/  HMMA.1688.F32.TF32 R8, R12.reuse, R102, R32 ;  /* 0x000000660c08723c */ /* 0x050fee0000081020 */
[----:B------:R-:W-:Y:S01]  /*f9b10*/  STL.64 [R1+0x2ac0], R16 ;  /* 0x002ac01001007387 */ /* 0x000fe20000100a00 */
[----:B------:R1:W-:Y:S02]  /*f9b20*/  STL.64 [R1+0x2ac8], R18 ;  /* 0x002ac81201007387 */ /* 0x0003e40000100a00 */
[----:B-1----:R-:W-:Y:S01]  /*f9b30*/  HMMA.1688.F32.TF32 R16, R12, R106, R28 ;  /* 0x0000006a0c10723c */ /* 0x002fe2000008101c */
[----:B------:R-:W-:-:S04]  /*f9b40*/  MOV R252, R103 ;  /* 0x0000006700fc7202 */ /* 0x000fc80000000f00 */
[----:B------:R-:W-:Y:S01]  /*f9b50*/  STL.64 [R1+0x2ab0], R20 ;  /* 0x002ab01401007387 */ /* 0x000fe20000100a00 */
[----:B------:R-:W-:Y:S11]  /*f9b60*/  STL.64 [R1+0x2ab8], R22 ;  /* 0x002ab81601007387 */ /* 0x000ff60000100a00 */
[----:B------:R-:W-:Y:S06]  /*f9b70*/  @!UPT UIADD3 URZ, URZ, URZ, URZ ;  /* 0x0000003f3f3ff290 */ /* 0x000fec000fffe03f */
[----:B------:R-:W-:Y:S01]  /*f9b80*/  STL.64 [R1+0x2aa0], R16 ;  /* 0x002aa01001007387 */ /* 0x000fe20000100a00 */
[----:B------:R1:W-:Y:S02]  /*f9b90*/  STL.64 [R1+0x2aa8], R18 ;  /* 0x002aa81201007387 */ /* 0x0003e40000100a00 */
[----:B------:R-:W-:Y:S02]  /*f9ba0*/  STL [R1+0x7eb8], R252 ;  /* 0x007eb8fc01007387 */ /* 0x000fe40000100800 */
[----:B------:R-:W-:Y:S01]  /*f9bb0*/  STL.64 [R1+0x2a90], R8 ;  /* 0x002a900801007387 */ /* 0x000fe20000100a00 */
        /* <DEDUP_REMOVED lines=10> */
[----:B------:R-:W-:Y:S01]  /*f9c60*/  IMAD.MOV.U32 R252, RZ, RZ, R131 ;  /* 0x000000fffffc7224 */ /* 0x000fe200078e0083 */
[----:B------:R-:W-:Y:S01]  /*f9c70*/  STL.64 [R1+0x2a60], R20 ;  /* 0x002a601401007387 */ /* 0x000fe20000100a00 */
[----:B------:R-:W-:Y:S11]  /*f9c80*/  STL.64 [R1+0x2a68], R22 ;  /* 0x002a681601007387 */ /* 0x000ff60000100a00 */
[----:B------:R-:W-:Y:S01]  /*f9c90*/  @!UPT UIADD3 URZ, URZ, URZ, URZ ;  /* 0x0000003f3f3ff290 */ /* 0x000fe2000fffe03f */
[----:B------:R-:W-:Y:S01]  /*f9ca0*/  STL.64 [R1+0x2a50], R16 ;  /* 0x002a501001007387 */ /* 0x000fe20000100a00 */
[----:B------:R-:W-:Y:S02]  /*f9cb0*/  STL.64 [R1+0x2a58], R18 ;  /* 0x002a581201007387 */ /* 0x000fe40000100a00 */
[----:B------:R-:W-:Y:S05]  /*f9cc0*/  STL [R1+0x8028], R252 ;  /* 0x008028fc01007387 */ /* 0x000fea0000100800 */
[----:B------:R-:W-:Y:S01]  /*f9cd0*/  STL.64 [R1+0x2a40], R8 ;  /* 0x002a400801007387 */ /* 0x000fe20000100a00 */
[----:B------:R1:W-:Y:S02]  /*f9ce0*/  STL.64 [R1+0x2a48], R10 ;  /* 0x002a480a01007387 */ /* 0x0003e40000100a00 */
[C---:B-1----:R-:W-:Y:S11]  /*f9cf0*/  HMMA.1688.F32.TF32 R8, R12.reuse, R110, R56 ;  /* 0x0000006e0c08723c */ /* 0x042ff60000081038 */
[----:B------:R-:W-:Y:S11]  /*f9d00*/  @!UPT UIADD3 URZ, URZ, URZ, URZ ;  /* 0x0000003f3f3ff290 */ /* 0x000ff6000fffe03f */
[----:B------:R-:W-:Y:S01]  /*f9d10*/  @!UPT UIADD3 URZ, URZ, URZ, URZ ;  /* 0x0000003f3f3ff290 */ /* 0x000fe2000fffe03f */
[----:B------:R-:W-:Y:S01]  /*f9d20*/  STL.64 [R1+0x2a30], R8 ;  /* 0x002a300801007387 */ /* 0x000fe20000100a00 */
[----:B------:R1:W-:Y:S02]  /*f9d30*/  STL.64 [R1+0x2a38], R10 ;  /* 0x002a380a01007387 */ /* 0x0003e40000100a00 */
[C---:B-1----:R-:W-:Y:S01]  /*f9d40*/  HMMA.1688.F32.TF32 R8, R12.reuse, R126, R60 ;  /* 0x0000007e0c08723c */ /* 0x042fe2000008103c */
[----:B------:R-:W-:Y:S01]  /*f9d50*/  STL [R1+0x8030], R151 ;  /* 0x0080309701007387 */ /* 0x000fe20000100800 */
[----:B------:R-:W-:Y:S11]  /*f9d60*/  STL [R1+0x802c], R150 ;  /* 0x00802c9601007387 */ /* 0x000ff60000100800 */
[----:B------:R-:W-:Y:S10]  /*f9d70*/  @!UPT UIADD3 URZ, URZ, URZ, URZ ;  /* 0x0000003f3f3ff290 */ /* 0x000ff4000fffe03f */
[----:B------:R-:W-:Y:S01]  /*f9d80*/  STL.64 [R1+0x2a20], R8 ;  /* 0x002a200801007387 */ /* 0x000fe20000100a00 */
[----:B------:R1:W-:Y:S02]  /*f9d90*/  STL.64 [R1+0x2a28], R10 ;  /* 0x002a280a01007387 */ /* 0x0003e40000100a00 */
[C---:B-1----:R-:W-:Y:S01]  /*f9da0*/  HMMA.1688.F32.TF32 R8, R12.reuse, R158, R64 ;  /* 0x0000009e0c08723c */ /* 0x042fe20000081040 */
[----:B------:R-:W-:Y:S11]  /*f9db0*/  STL [R1+0x8034], R142 ;  /* 0x0080348e01007387 */ /* 0x000ff60000100800 */
[----:B------:R-:W-:Y:S11]  /*f9dc0*/  @!UPT UIADD3 URZ, URZ, URZ, URZ ;  /* 0x0000003f3f3ff290 */ /* 0x000ff6000fffe03f */
[----:B------:R-:W-:Y:S01]  /*f9dd0*/  STL.64 [R1+0x2a10], R8 ;  /* 0x002a100801007387 */ /* 0x000fe20000100a00 */
[----:B------:R1:W-:Y:S02]  /*f9de0*/  STL.64 [R1+0x2a18], R10 ;  /* 0x002a180a01007387 */ /* 0x0003e40000100a00 */
[C---:B-1----:R-:W-:Y:S08]  /*f9df0*/  HMMA.1688.F32.TF32 R8, R12.reuse, R166, R68 ;  /* 0x000000a60c08723c */ /* 0x042ff00000081044 */
[C---:B------:R-:W-:Y:S08]  /*f9e00*/  HMMA.1688.F32.TF32 R20, R12.reuse, R174, R72 ;  /* 0x000000ae0c14723c */ /* 0x040ff00000081048 */
[C---:B------:R-:W-:Y:S07]  /*f9e10*/  HMMA.1688.F32.TF32 R16, R12.reuse, R182, R76 ;  /* 0x000000b60c10723c */ /* 0x040fee000008104c */
        /* <DEDUP_REMOVED lines=13> */
[----:B------:R-:W-:Y:S07]  /*f9ef0*/  STL.64 [R1+0x29c8], R22 ;  /* 0x0029c81601007387 */ /* 0x000fee0000100a00 */
[----:B------:R-:W-:Y:S02]  /*f9f00*/  STL.64 [R1+0x29b0], R16 ;  /* 0x0029b01001007387 */ /* 0x000fe40000100a00 */
[----:B------:R-:W-:Y:S06]  /*f9f10*/  STL.64 [R1+0x29b8], R18 ;  /* 0x0029b81201007387 */ /* 0x000fec0000100a00 */
[----:B------:R-:W-:Y:S01]  /*f9f20*/  STL.64 [R1+0x29a0], R8 ;  /* 0x0029a00801007387 */ /* 0x000fe20000100a00 */
[----:B------:R1:W-:Y:S02]  /*f9f30*/  STL.64 [R1+0x29a8], R10 ;  /* 0x0029a80a01007387 */ /* 0x0003e40000100a00 */
[----:B-1----:R-:W-:Y:S01]  /*f9f40*/  HMMA.1688.F32.TF32 R8, R12, R222, R96 ;  /* 0x000000de0c08723c */ /* 0x002fe20000081060 */
[----:B------:R-:W-:-:S02]  /*f9f50*/  IMAD.MOV.U32 R150, RZ, RZ, R214 ;  /* 0x000000ffff967224 */ /* 0x000fc400078e00d6 */
[----:B------:R-:W-:Y:S01]  /*f9f60*/  IMAD.MOV.U32 R151, RZ, RZ, R223 ;  /* 0x000000ffff977224 */ /* 0x000fe200078e00df */
[----:B------:R-:W-:Y:S11]  /*f9f70*/  MOV R142, R222 ;  /* 0x000000de008e7202 */ /* 0x000ff60000000f00 */
[----:B------:R-:W-:Y:S08]  /*f9f80*/  @!UPT UIADD3 URZ, URZ, URZ, URZ ;  /* 0x0000003f3f3ff290 */ /* 0x000ff0000fffe03f */
[----:B------:R-:W-:Y:S01]  /*f9f90*/  STL.64 [R1+0x2990], R8 ;  /* 0x0029900801007387 */ /* 0x000fe20000100a00 */
[----:B------:R1:W-:Y:S02]  /*f9fa0*/  STL.64 [R1+0x2998], R10 ;  /* 0x0029980a01007387 */ /* 0x0003e40000100a00 */
[----:B-1----:R-:W-:Y:S01]  /*f9fb0*/  HMMA.1688.F32.TF32 R8, R12, R230, R120 ;  /* 0x000000e60c08723c */ /* 0x002fe20000081078 */
[----:B------:R-:W-:Y:S01]  /*f9fc0*/  STL.64 [R1+0x8128], R150 ;  /* 0x0081289601007387 */ /* 0x000fe20000100a00 */
[----:B------:R-:W-:Y:S02]  /*f9fd0*/  STL.64 [R1+0x8120], R148 ;  /* 0x0081209401007387 */ /* 0x000fe40000100a00 */
[----:B------:R-:W-:Y:S02]  /*f9fe0*/  STL.64 [R1+0x8118], R142 ;  /* 0x0081188e01007387 */ /* 0x000fe40000100a00 */
[----:B------:R1:W-:Y:S01]  /*f9ff0*/  STL.64 [R1+0x8110], R140 ;  /* 0x0081108c01007387 */ /* 0x0003e20000100a00 */
[----:B------:R-:W2:Y:S01]  /*fa000*/  LDL R212, [R1+0xf0] ;  /* 0x0000f00001d47983 */ /* 0x000ea20000100800 */
        /* <DEDUP_REMOVED lines=9> */
[----:B------:R-:W-:Y:S04]  /*fa0a0*/  LDS R12, [R2+0x1c200] ;  /* 0x01c20000020c7984 */ /* 0x000fe80000000800 */
[----:B------:R-:W-:Y:S04]  /*fa0b0*/  LDS R14, [R2+0x1e200] ;  /* 0x01e20000020e7984 */ /* 0x000fe80000000800 */
[----:B------:R-:W-:Y:S04]  /*fa0c0*/  LDS R13, [R0+0x1c200] ;  /* 0x01c20000000d7984 */ /* 0x000fe80000000800 */
[----:B------:R-:W3:Y:S04]  /*fa0d0*/  LDS R15, [R0+0x1e200] ;  /* 0x01e20000000f7984 */ /* 0x000ee80000000800 */
[----:B------:R4:W-:Y:S01]  /*fa0e0*/  STL.64 [R1+0x2980], R8 ;  /* 0x0029800801007387 */ /* 0x0009e20000100a00 */
[----:B------:R1:W-:Y:S02]  /*fa0f0*/  STL.64 [R1+0x2988], R10 ;  /* 0x0029880a01007387 */ /* 0x0003e40000100a00 */
[----:B------:R-:W2:Y:S02]  /*fa100*/  LDL R213, [R1+0xf4] ;  /* 0x0000f40001d57983 */ /* 0x000ea40000100800 */
[----:B------:R-:W2:Y:S01]  /*fa110*/  LDL.LU R225, [R1+0x81d0] ;  /* 0x0081d00001e17983 */ /* 0x000ea20000300800 */
[----:B------:R-:W2:Y:S01]  /*fa120*/  LDL.LU R232, [R1+0x81cc] ;  /* 0x0081cc0001e87983 */ /* 0x000ea20000300800 */
[----:B------:R-:W2:Y:S02]  /*fa130*/  LDL.64 R236, [R1] ;  /* 0x0000000001ec7983 */ /* 0x000ea40000100a00 */
[----:B------:R-:W2:Y:S02]  /*fa140*/  LDL.64 R238, [R1+0x8] ;  /* 0x0000080001ee7983 */ /* 0x000ea40000100a00 */
[----:B------:R-:W2:Y:S01]  /*fa150*/  LDL R164, [R1+0x90] ;  /* 0x0000900001a47983 */ /* 0x000ea20000100800 */
[----:B------:R-:W2:Y:S01]  /*fa160*/  LDL R165, [R1+0x94] ;  /* 0x0000940001a57983 */ /* 0x000ea20000100800 */
[----:B------:R-:W2:Y:S02]  /*fa170*/  LDL.LU R233, [R1+0x81c8] ;  /* 0x0081c80001e97983 */ /* 0x000ea40000300800 */
[----:B------:R-:W2:Y:S02]  /*fa180*/  LDL.LU R249, [R1+0x81c4] ;  /* 0x0081c40001f97983 */ /* 0x000ea40000300800 */
[----:B------:R-:W3:Y:S01]  /*fa190*/  LDL R156, [R1+0x80] ;  /* 0x00008000019c7983 */ /* 0x000ee20000100800 */
[----:B------:R-:W3:Y:S01]  /*fa1a0*/  LDL R157, [R1+0x84] ;  /* 0x00008400019d7983 */ /* 0x000ee20000100800 */
[----:B------:R-:W3:Y:S02]  /*fa1b0*/  LDL.LU R240, [R1+0x81c0] ;  /* 0x0081c00001f07983 */ /* 0x000ee40000300800 */
[----:B------:R-:W3:Y:S02]  /*fa1c0*/  LDL.LU R241, [R1+0x81bc] ;  /* 0x0081bc0001f17983 */ /* 0x000ee40000300800 */
[----:B-1----:R-:W3:Y:S01]  /*fa1d0*/  LDL.64 R140, [R1+0x60] ;  /* 0x00006000018c7983 */ /* 0x002ee20000100a00 */
[----:B------:R-:W3:Y:S04]  /*fa1e0*/  LDL.64 R142, [R1+0x68] ;  /* 0x00006800018e7983 */ /* 0x000ee80000100a00 */
[----:B------:R-:W3:Y:S01]  /*fa1f0*/  LDL R148, [R1+0x70] ;  /* 0x0000700001947983 */ /* 0x000ee20000100800 */
[----:B------:R-:W-:-:S02]  /*fa200*/  IMAD.MOV.U32 R150, RZ, RZ, R245 ;  /* 0x000000ffff967224 */ /* 0x000fc400078e00f5 */
[----:B------:R-:W-:Y:S01]  /*fa210*/  IMAD.MOV.U32 R151, RZ, RZ, R248 ;  /* 0x000000ffff977224 */ /* 0x000fe200078e00f8 */
[----:B--2---:R-:W-:Y:S02]  /*fa220*/  MOV R149, R249 ;  /* 0x000000f900957202 */ /* 0x004fe40000000f00 */
        /* <DEDUP_REMOVED lines=51> */
[----:B--2---:R-:W-:Y:S01]  /*fa560*/  IMAD.MOV.U32 R137, RZ, RZ, R249 ;  /* 0x000000ffff897224 */ /* 0x004fe200078e00f9 */
[----:B---3--:R-:W-:-:S02]  /*fa570*/  MOV R136, R245 ;  /* 0x000000f500887202 */ /* 0x008fc40000000f00 */
[----:B------:R-:W2:Y:S01]  /*fa580*/  LDL.LU R245, [R1+0x81ac] ;  /* 0x0081ac0001f57983 */ /* 0x000ea20000300800 */
[----:B------:R-:W3:Y:S02]  /*fa590*/  LDL.LU R249, [R1+0x81a8] ;  /* 0x0081a80001f97983 */ /* 0x000ee40000300800 */
        /* <DEDUP_REMOVED lines=15> */
[----:B------:R-:W4:Y:S02]  /*fa690*/  LDL.LU R131, [R1+0xefc] ;  /* 0x000efc0001837983 */ /* 0x000f240000300800 */
[----:B------:R-:W4:Y:S02]  /*fa6a0*/  LDL.64 R60, [R1+0x10] ;  /* 0x00001000013c7983 */ /* 0x000f240000100a00 */
[----:B------:R-:W4:Y:S02]  /*fa6b0*/  LDL R116, [R1+0x30] ;  /* 0x0000300001747983 */ /* 0x000f240000100800 */
[----:B------:R-:W-:-:S02]  /*fa6c0*/  IMAD.MOV.U32 R117, RZ, RZ, R248 ;  /* 0x000000ffff757224 */ /* 0x000fc400078e00f8 */
[----:B------:R-:W4:Y:S01]  /*fa6d0*/  LDL.LU R248, [R1+0x81a4] ;  /* 0x0081a40001f87983 */ /* 0x000f220000300800 */
[----:B---3--:R-:W-:-:S03]  /*fa6e0*/  MOV R132, R249 ;  /* 0x000000f900847202 */ /* 0x008fc60000000f00 */
        /* <DEDUP_REMOVED lines=9> */
[----:B--2---:R-:W-:-:S02]  /*fa780*/  IMAD.MOV.U32 R133, RZ, RZ, R245 ;  /* 0x000000ffff857224 */ /* 0x004fc400078e00f5 */
[----:B------:R-:W2:Y:S02]  /*fa790*/  LDL.64 R172, [R1+0xa0] ;  /* 0x0000a00001ac7983 */ /* 0x000ea40000100a00 */
[----:B------:R-:W2:Y:S01]  /*fa7a0*/  LDL.64 R174, [R1+0xa8] ;  /* 0x0000a80001ae7983 */ /* 0x000ea20000100a00 */
[----:B------:R-:W2:Y:S04]  /*fa7b0*/  LDL.64 R180, [R1+0xb0] ;  /* 0x0000b00001b47983 */ /* 0x000ea80000100a00 */
[----:B------:R-:W2:Y:S04]  /*fa7c0*/  LDL.64 R182, [R1+0xb8] ;  /* 0x0000b80001b67983 */ /* 0x000ea80000100a00 */
[----:B------:R-:W2:Y:S01]  /*fa7d0*/  LDL.64 R196, [R1+0xd0] ;  /* 0x0000d00001c47983 */ /* 0x000ea20000100a00 */
[----:B----4-:R-:W-:-:S03]  /*fa7e0*/  MOV R245, R61 ;  /* 0x0000003d00f57202 */ /* 0x010fc60000000f00 */
[----:B------:R-:W4:Y:S04]  /*fa7f0*/  LDL.64 R198, [R1+0xd8] ;  /* 0x0000d80001c67983 */ /* 0x000f280000100a00 */
[----:B------:R-:W2:Y:S04]  /*fa800*/  LDL.64 R204, [R1+0xe0] ;  /* 0x0000e00001cc7983 */ /* 0x000ea80000100a00 */
[----:B------:R-:W2:Y:S04]  /*fa810*/  LDL.64 R206, [R1+0xe8] ;  /* 0x0000e80001ce7983 */ /* 0x000ea80000100a00 */
[----:B------:R-:W2:Y:S04]  /*fa820*/  LDL.64 R220, [R1+0x100] ;  /* 0x0001000001dc7983 */ /* 0x000ea80000100a00 */
[----:B------:R-:W2:Y:S04]  /*fa830*/  LDL.64 R222, [R1+0x108] ;  /* 0x0001080001de7983 */ /* 0x000ea80000100a00 */
[----:B------:R-:W2:Y:S04]  /*fa840*/  LDL.64 R228, [R1+0x110] ;  /* 0x0001100001e47983 */ /* 0x000ea80000100a00 */
[----:B------:R-:W2:Y:S01]  /*fa850*/  LDL.64 R230, [R1+0x118] ;  /* 0x0001180001e67983 */ /* 0x000ea20000100a00 */
[C---:B------:R-:W-:Y:S08]  /*fa860*/  HMMA.1688.F32.TF32 R112, R4.reuse, R60, R112 ;  /* 0x0000003c0470723c */ /* 0x040ff00000081070 */
[C---:B------:R-:W-:Y:S08]  /*fa870*/  HMMA.1688.F32.TF32 R136, R4.reuse, R136, R48 ;  /* 0x000000880488723c */ /* 0x040ff00000081030 */
[C---:B---3--:R-:W-:Y:S01]  /*fa880*/  HMMA.1688.F32.TF32 R132, R4.reuse, R132, R56 ;  /* 0x000000840484723c */ /* 0x048fe20000081038 */
[----:B------:R-:W-:Y:S01]  /*fa890*/  STL [R1+0x7e80], R249 ;  /* 0x007e80f901007387 */ /* 0x000fe20000100800 */
[----:B------:R-:W-:Y:S02]  /*fa8a0*/  STL [R1+0x7ee0], R245 ;  /* 0x007ee0f501007387 */ /* 0x000fe40000100800 */
[----:B------:R-:W-:Y:S02]  /*fa8b0*/  STL.64 [R1+0x8040], R246 ;  /* 0x008040f601007387 */ /* 0x000fe40000100a00 */
[----:B------:R1:W-:Y:S02]  /*fa8c0*/  STL [R1+0x8038], R244 ;  /* 0x008038f401007387 */ /* 0x0003e40000100800 */
[----:B-1----:R-:W3:Y:S04]  /*fa8d0*/  LDL.64 R244, [R1+0x50] ;  /* 0x0000500001f47983 */ /* 0x002ee80000100a00 */
[----:B------:R-:W4:Y:S11]  /*fa8e0*/  LDL.64 R246, [R1+0x58] ;  /* 0x0000580001f67983 */ /* 0x000f360000100a00 */
[----:B------:R1:W-:Y:S01]  /*fa8f0*/  STL.64 [R1+0x8190], R134 ;  /* 0x0081908601007387 */ /* 0x0003e20000100a00 */
[----:B------:R-:W-:Y:S02]  /*fa900*/  STL.64 [R1+0x8188], R132 ;  /* 0x0081888401007387 */ /* 0x000fe40000100a00 */
[----:B------:R-:W-:Y:S02]  /*fa910*/  STL [R1+0x7e4c], R240 ;  /* 0x007e4cf001007387 */ /* 0x000fe40000100800 */
[----:B------:R-:W-:Y:S01]  /*fa920*/  STL [R1+0x7e48], R241 ;  /* 0x007e48f101007387 */ /* 0x000fe20000100800 */
        /* <DEDUP_REMOVED lines=10> */
[C---:B------:R-:W-:Y:S01]  /*fa9d0*/  HMMA.1688.F32.TF32 R108, R4.reuse, R248, R108 ;  /* 0x000000f8046c723c */ /* 0x040fe2000008106c */
[----:B------:R-:W4:Y:S01]  /*fa9e0*/  LDL.LU R82, [R1+0x828] ;  /* 0x0008280001527983 */ /* 0x000f220000300800 */
[----:B------:R-:W4:Y:S06]  /*fa9f0*/  LDL.LU R83, [R1+0x82c] ;  /* 0x00082c0001537983 */ /* 0x000f2c0000300800 */
[----:B------:R-:W-:Y:S01]  /*faa00*/  HMMA.1688.F32.TF32 R116, R4, R116, R52 ;  /* 0x000000740474723c */ /* 0x000fe20000081034 */
[----:B------:R-:W-:-:S02]  /*faa10*/  IMAD.MOV.U32 R249, RZ, RZ, R60 ;  /* 0x000000fffff97224 */ /* 0x000fc400078e003c */
        /* <DEDUP_REMOVED lines=44> */
[----:B------:R-:W-:Y:S01]  /*face0*/  STL [R1+0x7e44], R232 ;  /* 0x007e44e801007387 */ /* 0x000fe20000100800 */
[----:B------:R-:W-:Y:S02]  /*facf0*/  STL [R1+0x7e40], R233 ;  /* 0x007e40e901007387 */ /* 0x000fe40000100800 */
[----:B------:R-:W-:Y:S02]  /*fad00*/  STL [R1+0x7e54], R224 ;  /* 0x007e54e001007387 */ /* 0x000fe40000100800 */
[----:B------:R-:W-:Y:S01]  /*fad10*/  STL [R1+0x7e50], R225 ;  /* 0x007e50e101007387 */ /* 0x000fe20000100800 */
[----:B------:R-:W-:Y:S01]  /*fad20*/  STL [R1+0x7e5c], R216 ;  /* 0x007e5cd801007387 */ /* 0x000fe20000100800 */
[----:B------:R-:W-:Y:S02]  /*fad30*/  STL [R1+0x7e58], R217 ;  /* 0x007e58d901007387 */ /* 0x000fe40000100800 */
[----:B-1----:R-:W4:Y:S02]  /*fad40*/  LDL.64 R134, [R1+0x18] ;  /* 0x0000180001867983 */ /* 0x002f240000100a00 */
        /* <DEDUP_REMOVED lines=17> */
[C---:B------:R-:W-:Y:S08]  /*fae60*/  HMMA.1688.F32.TF32 R32, R4.reuse, R188, R32 ;  /* 0x000000bc0420723c */ /* 0x040ff00000081020 */
[C---:B------:R-:W-:Y:S08]  /*fae70*/  HMMA.1688.F32.TF32 R36, R4.reuse, R196, R36 ;  /* 0x000000c40424723c */ /* 0x040ff00000081024 */
[C---:B------:R-:W-:Y:S08]  /*fae80*/  HMMA.1688.F32.TF32 R40, R4.reuse, R204, R40 ;  /* 0x000000cc0428723c */ /* 0x040ff00000081028 */
[----:B------:R-:W-:Y:S01]  /*fae90*/  HMMA.1688.F32.TF32 R44, R4, R212, R44 ;  /* 0x000000d4042c723c */ /* 0x000fe2000008102c */
[----:B------:R-:W-:Y:S07]  /*faea0*/  STL [R1+0x7e38], R177 ;  /* 0x007e38b101007387 */ /* 0x000fee0000100800 */
[----:B------:R-:W-:Y:S08]  /*faeb0*/  HMMA.1688.F32.TF32 R108, R12, R250, R108 ;  /* 0x000000fa0c6c723c */ /* 0x000ff0000008106c */
        /* <DEDUP_REMOVED lines=18> */
[----:B------:R-:W-:Y:S01]  /*fafe0*/  STL.64 [R1+0x7e88], R248 ;  /* 0x007e88f801007387 */ /* 0x000fe20000100a00 */
[----:B-1----:R-:W3:Y:S01]  /*faff0*/  LDL.64 R250, [R1+0x38] ;  /* 0x0000380001fa7983 */ /* 0x002ee20000100a00 */
[----:B------:R-:W4:Y:S01]  /*fb000*/  LDL.LU.64 R236, [R1+0x8198] ;  /* 0x0081980001ec7983 */ /* 0x000f220000300a00 */
[C---:B------:R-:W-:Y:S08]  /*fb010*/  HMMA.1688.F32.TF32 R128, R12.reuse, R238, R128 ;  /* 0x000000ee0c80723c */ /* 0x040ff00000081080 */
[----:B------:R-:W-:Y:S01]  /*fb020*/  HMMA.1688.F32.TF32 R112, R12, R134, R112 ;  /* 0x000000860c70723c */ /* 0x000fe20000081070 */
[----:B------:R-:W-:-:S02]  /*fb030*/  IMAD.MOV.U32 R232, RZ, RZ, R238 ;  /* 0x000000ffffe87224 */ /* 0x000fc400078e00ee */
[----:B------:R-:W-:Y:S02]  /*fb040*/  IMAD.MOV.U32 R233, RZ, RZ, R239 ;  /* 0x000000ffffe97224 */ /* 0x000fe400078e00ef */
[----:B------:R-:W-:Y:S01]  /*fb050*/  IMAD.MOV.U32 R239, RZ, RZ, R134 ;  /* 0x000000ffffef7224 */ /* 0x000fe200078e0086 */
[----:B------:R-:W-:Y:S01]  /*fb060*/  MOV R238, R135 ;  /* 0x0000008700ee7202 */ /* 0x000fe20000000f00 */
[----:B------:R-:W-:Y:S02]  /*fb070*/  IMAD.MOV.U32 R240, RZ, RZ, R174 ;  /* 0x000000fffff07224 */ /* 0x000fe400078e00ae */
[----:B------:R-:W-:Y:S01]  /*fb080*/  IMAD.MOV.U32 R241, RZ, RZ, R175 ;  /* 0x000000fffff17224 */ /* 0x000fe200078e00af */
[C---:B------:R-:W-:Y:S08]  /*fb090*/  HMMA.1688.F32.TF32 R8, R12.reuse, R158, R8 ;  /* 0x0000009e0c08723c */ /* 0x040ff00000081008 */
[C---:B------:R-:W-:Y:S01]  /*fb0a0*/  HMMA.1688.F32.TF32 R16, R12.reuse, R242, R16 ;  /* 0x000000f20c10723c */ /* 0x040fe20000081010 */
[----:B------:R4:W-:Y:S01]  /*fb0b0*/  STL.64 [R1+0x8180], R130 ;  /* 0x0081808201007387 */ /* 0x0009e20000100a00 */
[----:B------:R-:W-:Y:S02]  /*fb0c0*/  STL.64 [R1+0x8178], R128 ;  /* 0x0081788001007387 */ /* 0x000fe40000100a00 */
[----:B------:R-:W3:Y:S02]  /*fb0d0*/  LDL.LU.64 R134, [R1+0x8190] ;  /* 0x0081900001867983 */ /* 0x000ee40000300a00 */
[----:B------:R-:W3:Y:S01]  /*fb0e0*/  LDL.LU.64 R132, [R1+0x8188] ;  /* 0x0081880001847983 */ /* 0x000ee20000300a00 */
[----:B------:R-:W-:Y:S01]  /*fb0f0*/  STL.64 [R1+0x8170], R114 ;  /* 0x0081707201007387 */ /* 0x000fe20000100a00 */
[----:B------:R-:W-:Y:S01]  /*fb100*/  STL.64 [R1+0x8168], R112 ;  /* 0x0081687001007387 */ /* 0x000fe20000100a00 */
[C---:B------:R-:W-:Y:S08]  /*fb110*/  HMMA.1688.F32.TF32 R20, R12.reuse, R166, R20 ;  /* 0x000000a60c14723c */ /* 0x040ff00000081014 */
[C---:B------:R-:W-:Y:S08]  /*fb120*/  HMMA.1688.F32.TF32 R24, R12.reuse, R174, R24 ;  /* 0x000000ae0c18723c */ /* 0x040ff00000081018 */
[----:B------:R-:W-:Y:S01]  /*fb130*/  HMMA.1688.F32.TF32 R28, R12, R182, R28 ;  /* 0x000000b60c1c723c */ /* 0x000fe2000008101c */
[----:B------:R-:W-:Y:S01]  /*fb140*/  MOV R216, R182 ;  /* 0x000000b600d87202 */ /* 0x000fe20000000f00 */
[----:B------:R-:W-:-:S06]  /*fb150*/  IMAD.MOV.U32 R217, RZ, RZ, R183 ;  /* 0x000000ffffd97224 */ /* 0x000fcc00078e00b7 */
[C---:B------:R-:W-:Y:S08]  /*fb160*/  HMMA.1688.F32.TF32 R32, R12.reuse, R190, R32 ;  /* 0x000000be0c20723c */ /* 0x040ff00000081020 */
[----:B------:R-:W-:Y:S01]  /*fb170*/  HMMA.1688.F32.TF32 R36, R12, R198, R36 ;  /* 0x000000c60c24723c */ /* 0x000fe20000081024 */
[----:B------:R-:W-:Y:S01]  /*fb180*/  IMAD.MOV.U32 R208, RZ, RZ, R198 ;  /* 0x000000ffffd07224 */ /* 0x000fe200078e00c6 */
[----:B------:R-:W-:-:S06]  /*fb190*/  MOV R209, R199 ;  /* 0x000000c700d17202 */ /* 0x000fcc0000000f00 */
[----:B------:R-:W-:Y:S01]  /*fb1a0*/  HMMA.1688.F32.TF32 R40, R12, R206, R40 ;  /* 0x000000ce0c28723c */ /* 0x000fe20000081028 */
[----:B------:R-:W-:Y:S02]  /*fb1b0*/  IMAD.MOV.U32 R200, RZ, RZ, R206 ;  /* 0x000000ffffc87224 */ /* 0x000fe400078e00ce */
[----:B------:R-:W-:-:S05]  /*fb1c0*/  IMAD.MOV.U32 R201, RZ, RZ, R207 ;  /* 0x000000ffffc97224 */ /* 0x000fca00078e00cf */
[C---:B------:R-:W-:Y:S08]  /*fb1d0*/  HMMA.1688.F32.TF32 R44, R12.reuse, R214, R44 ;  /* 0x000000d60c2c723c */ /* 0x040ff0000008102c */
[----:B------:R-:W-:Y:S01]  /*fb1e0*/  HMMA.1688.F32.TF32 R48, R12, R222, R48 ;  /* 0x000000de0c30723c */ /* 0x000fe20000081030 */
[----:B------:R-:W-:Y:S01]  /*fb1f0*/  MOV R185, R222 ;  /* 0x000000de00b97202 */ /* 0x000fe20000000f00 */
[----:B------:R-:W-:-:S06]  /*fb200*/  IMAD.MOV.U32 R192, RZ, RZ, R223 ;  /* 0x000000ffffc07224 */ /* 0x000fcc00078e00df */
[----:B------:R-:W-:Y:S01]  /*fb210*/  HMMA.1688.F32.TF32 R52, R12, R230, R52 ;  /* 0x000000e60c34723c */ /* 0x000fe20000081034 */
[----:B------:R-:W-:Y:S01]  /*fb220*/  IMAD.MOV.U32 R176, RZ, RZ, R230 ;  /* 0x000000ffffb07224 */ /* 0x000fe200078e00e6 */
[----:B------:R-:W-:Y:S01]  /*fb230*/  MOV R184, R231 ;  /* 0x000000e700b87202 */ /* 0x000fe20000000f00 */
[----:B------:R-:W-:Y:S01]  /*fb240*/  IMAD.MOV.U32 R224, RZ, RZ, R142 ;  /* 0x000000ffffe07224 */ /* 0x000fe200078e008e */
[----:B------:R-:W-:-:S04]  /*fb250*/  MOV R225, R143 ;  /* 0x0000008f00e17202 */ /* 0x000fc80000000f00 */
        /* <DEDUP_REMOVED lines=8> */
[C---:B------:R-:W-:Y:S01]  /*fb2e0*/  HMMA.1688.F32.TF32 R4, R12.reuse, R246, R124 ;  /* 0x000000f60c04723c */ /* 0x040fe2000008107c */
[----:B------:R-:W-:Y:S04]  /*fb2f0*/  LDS R124, [R2+0x20200] ;  /* 0x02020000027c7984 */ /* 0x000fe80000000800 */
[----:B------:R-:W-:Y:S04]  /*fb300*/  LDS R126, [R2+0x22200] ;  /* 0x02220000027e7984 */ /* 0x000fe80000000800 */
[----:B------:R-:W-:Y:S04]  /*fb310*/  LDS R125, [R0+0x20200] ;  /* 0x02020000007d7984 */ /* 0x000fe80000000800 */
[----:B------:R-:W1:Y:S01]  /*fb320*/  LDS R127, [R0+0x22200] ;  /* 0x02220000007f7984 */ /* 0x000e620000000800 */
[----:B----4-:R-:W-:Y:S01]  /*fb330*/  MOV R130, R237 ;  /* 0x000000ed00827202 */ /* 0x010fe20000000f00 */
[----:B------:R-:W-:Y:S01]  /*fb340*/  IMAD.MOV.U32 R131, RZ, RZ, R236 ;  /* 0x000000ffff837224 */ /* 0x000fe200078e00ec */
[----:B------:R-:W-:Y:S01]  /*fb350*/  MOV R237, R246 ;  /* 0x000000f600ed7202 */ /* 0x000fe20000000f00 */
[----:B------:R-:W-:Y:S01]  /*fb360*/  IMAD.MOV.U32 R236, RZ, RZ, R247 ;  /* 0x000000ffffec7224 */ /* 0x000fe200078e00f7 */
[----:B---3--:R-:W-:Y:S01]  /*fb370*/  HMMA.1688.F32.TF32 R116, R12, R250, R116 ;  /* 0x000000fa0c74723c */ /* 0x008fe20000081074 */
[----:B------:R-:W-:-:S04]  /*fb380*/  IMAD.MOV.U32 R193, RZ, RZ, R250 ;  /* 0x000000ffffc17224 */ /* 0x000fc800078e00fa */
[----:B------:R-:W-:Y:S01]  /*fb390*/  STL.64 [R1+0x8160], R6 ;  /* 0x0081600601007387 */ /* 0x000fe20000100a00 */
[----:B------:R-:W-:Y:S02]  /*fb3a0*/  STL.64 [R1+0x8158], R4 ;  /* 0x0081580401007387 */ /* 0x000fe40000100a00 */
[----:B------:R-:W-:Y:S02]  /*fb3b0*/  STL.64 [R1+0x7ea0], R238 ;  /* 0x007ea0ee01007387 */ /* 0x000fe40000100a00 */
[----:B------:R2:W-:Y:S01]  /*fb3c0*/  STL.64 [R1+0x7e98], R236 ;  /* 0x007e98ec01007387 */ /* 0x0005e20000100a00 */
[----:B------:R-:W-:Y:S01]  /*fb3d0*/  STL.64 [R1+0x7eb0], R242 ;  /* 0x007eb0f201007387 */ /* 0x000fe20000100a00 */
[----:B------:R-:W-:Y:S02]  /*fb3e0*/  IMAD.MOV.U32 R177, RZ, RZ, R251 ;  /* 0x000000ffffb17224 */ /* 0x000fe400078e00fb */
        /* <DEDUP_REMOVED lines=135> */
[----:B------:R-:W-:Y:S01]  /*fbc60*/  LDS R12, [R2+0x24200] ;  /* 0x02420000020c7984 */ /* 0x000fe20000000800 */
[----:B------:R-:W-:Y:S04]  /*fbc70*/  LDS R14, [R2+0x26200] ;  /* 0x02620000020e7984 */ /* 0x000fe80000000800 */
[----:B------:R-:W-:Y:S04]  /*fbc80*/  LDS R13, [R0+0x24200] ;  /* 0x02420000000d7984 */ /* 0x000fe80000000800 */
[----:B------:R-:W2:Y:S04]  /*fbc90*/  LDS R15, [R0+0x26200] ;  /* 0x02620000000f7984 */ /* 0x000ea80000000800 */
        /* <DEDUP_REMOVED lines=17> */
[C---:B--2---:R-:W-:Y:S02]  /*fbdb0*/  HMMA.1688.F32.TF32 R108, R124.reuse, R128, R108 ;  /* 0x000000807c6c723c */ /* 0x044fe4000008106c */
[----:B------:R-:W3:Y:S01]  /*fbdc0*/  LDL.LU.64 R128, [R1+0x8178] ;  /* 0x0081780001807983 */ /* 0x000ee20000300a00 */
[----:B------:R-:W2:Y:S05]  /*fbdd0*/  LDL.LU.64 R114, [R1+0x8170] ;  /* 0x0081700001727983 */ /* 0x000eaa0000300a00 */
[C---:B---3--:R-:W-:Y:S01]  /*fbde0*/  HMMA.1688.F32.TF32 R128, R124.reuse, R112, R128 ;  /* 0x000000707c80723c */ /* 0x048fe20000081080 */
[----:B------:R-:W2:Y:S11]  /*fbdf0*/  LDL.LU.64 R112, [R1+0x8168] ;  /* 0x0081680001707983 */ /* 0x000eb60000300a00 */
[----:B------:R-:W-:Y:S11]  /*fbe00*/  @!UPT UIADD3 URZ, URZ, URZ, URZ ;  /* 0x0000003f3f3ff290 */ /* 0x000ff6000fffe03f */
[----:B------:R-:W-:Y:S01]  /*fbe10*/  STL.64 [R1+0x8150], R130 ;  /* 0x0081508201007387 */ /* 0x000fe20000100a00 */
[----:B------:R1:W-:Y:S03]  /*fbe20*/  STL.64 [R1+0x8148], R128 ;  /* 0x0081488001007387 */ /* 0x0003e60000100a00 */
[----:B-1----:R-:W2:Y:S04]  /*fbe30*/  LDL R128, [R1+0x210] ;  /* 0x0002100001807983 */ /* 0x002ea80000100800 */
        /* <DEDUP_REMOVED lines=8> */
[----:B------:R-:W3:Y:S01]  /*fbec0*/  LDL R130, [R1+0x1f8] ;  /* 0x0001f80001827983 */ /* 0x000ee20000100800 */
[----:B------:R-:W3:Y:S04]  /*fbed0*/  LDL R131, [R1+0x1fc] ;  /* 0x0001fc0001837983 */ /* 0x000ee80000100800 */
[----:B-1----:R-:W3:Y:S04]  /*fbee0*/  LDL R114, [R1+0x208] ;  /* 0x0002080001727983 */ /* 0x002ee80000100800 */
[----:B--2---:R-:W2:Y:S04]  /*fbef0*/  LDL R150, [R1+0x218] ;  /* 0x0002180001967983 */ /* 0x004ea80000100800 */
[----:B------:R-:W2:Y:S04]  /*fbf00*/  LDL R151, [R1+0x21c] ;  /* 0x00021c0001977983 */ /* 0x000ea80000100800 */
        /* <DEDUP_REMOVED lines=30> */
[----:B---3--:R-:W-:Y:S08]  /*fc0f0*/  HMMA.1688.F32.TF32 R108, R12, R130, R108 ;  /* 0x000000820c6c723c */ /* 0x008ff0000008106c */
[----:B--2---:R-:W-:Y:S01]  /*fc100*/  HMMA.1688.F32.TF32 R4, R124, R144, R4 ;  /* 0x000000907c04723c */ /* 0x004fe20000081004 */
[----:B------:R-:W2:Y:S04]  /*fc110*/  LDL R126, [R1+0x248] ;  /* 0x00024800017e7983 */ /* 0x000ea80000100800 */
[----:B------:R-:W2:Y:S01]  /*fc120*/  LDL R127, [R1+0x24c] ;  /* 0x00024c00017f7983 */ /* 0x000ea20000100800 */
[----:B------:R-:W3:Y:S02]  /*fc130*/  LDL.LU.64 R130, [R1+0x8150] ;  /* 0x0081500001827983 */ /* 0x000ee40000300a00 */
[----:B------:R-:W3:Y:S01]  /*fc140*/  LDL.LU.64 R128, [R1+0x8148] ;  /* 0x0081480001807983 */ /* 0x000ee20000300a00 */
        /* <DEDUP_REMOVED lines=211> */
[C---:B--2---:R-:W-:Y:S08]  /*fce80*/  HMMA.1688.F32.TF32 R116, R12.reuse, R126, R116 ;  /* 0x0000007e0c74723c */ /* 0x044ff00000081074 */
[C---:B------:R-:W-:Y:S01]  /*fce90*/  HMMA.1688.F32.TF32 R56, R12.reuse, R230, R56 ;  /* 0x000000e60c38723c */ /* 0x040fe20000081038 */
[----:B------:R-:W-:Y:S01]  /*fcea0*/  LDS R126, [R2+0x32200] ;  /* 0x03220000027e7984 */ /* 0x000fe20000000800 */
[----:B------:R-:W1:Y:S06]  /*fceb0*/  LDS R127, [R0+0x32200] ;  /* 0x03220000007f7984 */ /* 0x000e6c0000000800 */
[----:B---3--:R-:W-:Y:S01]  /*fcec0*/  HMMA.1688.F32.TF32 R132, R12, R246, R132 ;  /* 0x000000f60c84723c */ /* 0x008fe20000081084 */
[----:B------:R-:W2:Y:S01]  /*fced0*/  LDL.LU.64 R246, [R1+0x8040] ;  /* 0x0080400001f67983 */ /* 0x000ea20000300a00 */
[----:B------:R-:W3:Y:S11]  /*fcee0*/  LDL.LU R244, [R1+0x8038] ;  /* 0x0080380001f47983 */ /* 0x000ef60000300800 */
[----:B------:R-:W-:Y:S10]  /*fcef0*/  @!UPT UIADD3 URZ, URZ, URZ, URZ ;  /* 0x0000003f3f3ff290 */ /* 0x000ff4000fffe03f */
        /* <DEDUP_REMOVED lines=19> */
[----:B------:R-:W-:Y:S01]  /*fd030*/  STL [R1+0x7cb8], R215 ;  /* 0x007cb8d701007387 */ /* 0x000fe20000100800 */
[----:B------:R-:W-:Y:S01]  /*fd040*/  STL [R1+0x7cc4], R206 ;  /* 0x007cc4ce01007387 */ /* 0x000fe20000100800 */
[----:B------:R-:W-:Y:S02]  /*fd050*/  STL [R1+0x7cc0], R207 ;  /* 0x007cc0cf01007387 */ /* 0x000fe40000100800 */
[----:B------:R-:W-:Y:S02]  /*fd060*/  STL [R1+0x7ccc], R198 ;  /* 0x007cccc601007387 */ /* 0x000fe40000100800 */
[----:B------:R-:W-:Y:S01]  /*fd070*/  STL [R1+0x7cc8], R199 ;  /* 0x007cc8c701007387 */ /* 0x000fe20000100800 */
[----:B------:R-:W-:Y:S01]  /*fd080*/  STL.64 [R1+0x7d30], R190 ;  /* 0x007d30be01007387 */ /* 0x000fe20000100a00 */
[----:B------:R-:W-:Y:S02]  /*fd090*/  STL.64 [R1+0x7d28], R188 ;  /* 0x007d28bc01007387 */ /* 0x000fe40000100a00 */
[----:B------:R-:W-:Y:S02]  /*fd0a0*/  STL.64 [R1+0x7d40], R182 ;  /* 0x007d40b601007387 */ /* 0x000fe40000100a00 */
[----:B------:R-:W-:Y:S01]  /*fd0b0*/  STL.64 [R1+0x7d38], R180 ;  /* 0x007d38b401007387 */ /* 0x000fe20000100a00 */
[----:B------:R4:W-:Y:S01]  /*fd0c0*/  STL.64 [R1+0x7d50], R174 ;  /* 0x007d50ae01007387 */ /* 0x0009e20000100a00 */
[----:B------:R1:W-:Y:S03]  /*fd0d0*/  STL.64 [R1+0x7d48], R172 ;  /* 0x007d48ac01007387 */ /* 0x0003e60000100a00 */
[----:B----4-:R-:W4:Y:S04]  /*fd0e0*/  LDL.64 R174, [R1+0x1308] ;  /* 0x0013080001ae7983 */ /* 0x010f280000100a00 */
[----:B-1----:R-:W4:Y:S01]  /*fd0f0*/  LDL.64 R172, [R1+0x1300] ;  /* 0x0013000001ac7983 */ /* 0x002f220000100a00 */
[----:B------:R1:W-:Y:S02]  /*fd100*/  STL.64 [R1+0x7d60], R166 ;  /* 0x007d60a601007387 */ /* 0x0003e40000100a00 */
[----:B------:R1:W-:Y:S01]  /*fd110*/  STL.64 [R1+0x7d58], R164 ;  /* 0x007d58a401007387 */ /* 0x0003e20000100a00 */
[----:B------:R-:W-:Y:S01]  /*fd120*/  MOV R231, R3 ;  /* 0x0000000300e77202 */ /* 0x000fe20000000f00 */
[----:B-1----:R-:W-:Y:S01]  /*fd130*/  IMAD.MOV.U32 R166, RZ, RZ, R142 ;  /* 0x000000ffffa67224 */ /* 0x002fe200078e008e */
[----:B------:R-:W4:Y:S04]  /*fd140*/  LDL R164, [R1+0x1310] ;  /* 0x0013100001a47983 */ /* 0x000f280000100800 */
[----:B------:R-:W4:Y:S01]  /*fd150*/  LDL R165, [R1+0x1314] ;  /* 0x0013140001a57983 */ /* 0x000f220000100800 */
[----:B------:R-:W4:Y:S02]  /*fd160*/  LDL.LU R142, [R1+0x8034] ;  /* 0x00803400018e7983 */ /* 0x000f240000300800 */
[----:B------:R-:W-:-:S02]  /*fd170*/  IMAD.MOV.U32 R167, RZ, RZ, R151 ;  /* 0x000000ffffa77224 */ /* 0x000fc400078e0097 */
[----:B------:R-:W4:Y:S01]  /*fd180*/  LDL.LU R151, [R1+0x8030] ;  /* 0x0080300001977983 */ /* 0x000f220000300800 */
[----:B------:R1:W-:Y:S02]  /*fd190*/  STL.64 [R1+0x7d70], R158 ;  /* 0x007d709e01007387 */ /* 0x0003e40000100a00 */
[----:B------:R1:W-:Y:S02]  /*fd1a0*/  STL.64 [R1+0x7d68], R156 ;  /* 0x007d689c01007387 */ /* 0x0003e40000100a00 */
[----:B-1----:R-:W-:Y:S01]  /*fd1b0*/  MOV R158, R150 ;  /* 0x00000096009e7202 */ /* 0x002fe20000000f00 */
[----:B------:R-:W4:Y:S04]  /*fd1c0*/  LDL R156, [R1+0x12f0] ;  /* 0x0012f000019c7983 */ /* 0x000f280000100800 */
[----:B------:R-:W4:Y:S01]  /*fd1d0*/  LDL R157, [R1+0x12f4] ;  /* 0x0012f400019d7983 */ /* 0x000f220000100800 */
[----:B------:R-:W4:Y:S02]  /*fd1e0*/  LDL.LU R150, [R1+0x802c] ;  /* 0x00802c0001967983 */ /* 0x000f240000300800 */
[----:B------:R-:W-:-:S02]  /*fd1f0*/  IMAD.MOV.U32 R159, RZ, RZ, R252 ;  /* 0x000000ffff9f7224 */ /* 0x000fc400078e00fc */
[----:B------:R-:W4:Y:S01]  /*fd200*/  LDL.LU R252, [R1+0x8028] ;  /* 0x0080280001fc7983 */ /* 0x000f220000300800 */
[----:B------:R-:W4:Y:S02]  /*fd210*/  LDL R228, [R1+0x1290] ;  /* 0x0012900001e47983 */ /* 0x000f240000100800 */
[----:B------:R-:W4:Y:S02]  /*fd220*/  LDL R229, [R1+0x1294] ;  /* 0x0012940001e57983 */ /* 0x000f240000100800 */
[----:B---3--:R-:W-:Y:S02]  /*fd230*/  IMAD.MOV.U32 R230, RZ, RZ, R244 ;  /* 0x000000ffffe67224 */ /* 0x008fe400078e00f4 */
[----:B------:R-:W3:Y:S01]  /*fd240*/  LDL.LU R244, [R1+0x8024] ;  /* 0x0080240001f47983 */ /* 0x000ee20000300800 */
[----:B------:R-:W3:Y:S02]  /*fd250*/  LDL.LU R3, [R1+0x8020] ;  /* 0x0080200001037983 */ /* 0x000ee40000300800 */
[----:B------:R-:W3:Y:S02]  /*fd260*/  LDL R220, [R1+0x1280] ;  /* 0x0012800001dc7983 */ /* 0x000ee40000100800 */
[----:B------:R-:W3:Y:S02]  /*fd270*/  LDL R221, [R1+0x1284] ;  /* 0x0012840001dd7983 */ /* 0x000ee40000100800 */
[----:B--2---:R-:W-:-:S02]  /*fd280*/  IMAD.MOV.U32 R222, RZ, RZ, R247 ;  /* 0x000000ffffde7224 */ /* 0x004fc400078e00f7 */
[----:B------:R-:W-:Y:S01]  /*fd290*/  IMAD.MOV.U32 R223, RZ, RZ, R246 ;  /* 0x000000ffffdf7224 */ /* 0x000fe200078e00f6 */
[----:B------:R-:W2:Y:S01]  /*fd2a0*/  LDL.LU R247, [R1+0x801c] ;  /* 0x00801c0001f77983 */ /* 0x000ea20000300800 */
[----:B------:R-:W2:Y:S02]  /*fd2b0*/  LDL.LU R246, [R1+0x8018] ;  /* 0x0080180001f67983 */ /* 0x000ea40000300800 */
        /* <DEDUP_REMOVED lines=9> */
[----:B------:R-:W2:Y:S01]  /*fd350*/  LDL R237, [R1+0x1184] ;  /* 0x0011840001ed7983 */ /* 0x000ea20000100800 */
[----:B------:R-:W-:-:S02]  /*fd360*/  IMAD.MOV.U32 R191, RZ, RZ, R143 ;  /* 0x000000ffffbf7224 */ /* 0x000fc400078e008f */
[----:B----4-:R-:W-:Y:S02]  /*fd370*/  IMAD.MOV.U32 R190, RZ, RZ, R142 ;  /* 0x000000ffffbe7224 */ /* 0x010fe400078e008e */
[----:B------:R-:W-:Y:S01]  /*fd380*/  IMAD.MOV.U32 R183, RZ, RZ, R151 ;  /* 0x000000ffffb77224 */ /* 0x000fe200078e0097 */
[----:B------:R-:W-:Y:S01]  /*fd390*/  MOV R182, R150 ;  /* 0x0000009600b67202 */ /* 0x000fe20000000f00 */
[----:B---3--:R-:W-:Y:S01]  /*fd3a0*/  IMAD.MOV.U32 R239, RZ, RZ, R244 ;  /* 0x000000ffffef7224 */ /* 0x008fe200078e00f4 */
[----:B------:R-:W-:Y:S02]  /*fd3b0*/  MOV R238, R3 ;  /* 0x0000000300ee7202 */ /* 0x000fe40000000f00 */
[----:B------:R-:W3:Y:S01]  /*fd3c0*/  LDL.LU R3, [R1+0x8014] ;  /* 0x0080140001037983 */ /* 0x000ee20000300800 */
[----:B------:R-:W4:Y:S02]  /*fd3d0*/  LDL.LU R244, [R1+0x8010] ;  /* 0x0080100001f47983 */ /* 0x000f240000300800 */
[----:B------:R-:W3:Y:S02]  /*fd3e0*/  LDL R240, [R1+0x1190] ;  /* 0x0011900001f07983 */ /* 0x000ee40000100800 */
[----:B------:R-:W3:Y:S02]  /*fd3f0*/  LDL R241, [R1+0x1194] ;  /* 0x0011940001f17983 */ /* 0x000ee40000100800 */
[----:B--2---:R-:W-:Y:S01]  /*fd400*/  IMAD.MOV.U32 R242, RZ, RZ, R246 ;  /* 0x000000fffff27224 */ /* 0x004fe200078e00f6 */
[----:B------:R-:W-:Y:S01]  /*fd410*/  MOV R243, R247 ;  /* 0x000000f700f37202 */ /* 0x000fe20000000f00 */
[----:B------:R-:W2:Y:S01]  /*fd420*/  LDL.LU R246, [R1+0x800c] ;  /* 0x00800c0001f67983 */ /* 0x000ea20000300800 */
[----:B------:R-:W2:Y:S02]  /*fd430*/  LDL.LU R247, [R1+0x8008] ;  /* 0x0080080001f77983 */ /* 0x000ea40000300800 */
[----:B------:R-:W2:Y:S02]  /*fd440*/  LDL.64 R248, [R1+0x11c0] ;  /* 0x0011c00001f87983 */ /* 0x000ea40000100a00 */
[----:B------:R-:W2:Y:S01]  /*fd450*/  LDL.64 R250, [R1+0x11c8] ;  /* 0x0011c80001fa7983 */ /* 0x000ea20000100a00 */
[----:B------:R-:W2:Y:S04]  /*fd460*/  LDL R188, [R1+0x1270] ;  /* 0x0012700001bc7983 */ /* 0x000ea80000100800 */
[----:B------:R-:W2:Y:S01]  /*fd470*/  LDL R189, [R1+0x1274] ;  /* 0x0012740001bd7983 */ /* 0x000ea20000100800 */
[----:B------:R-:W2:Y:S02]  /*fd480*/  LDL.LU R142, [R1+0x8004] ;  /* 0x00800400018e7983 */ /* 0x000ea40000300800 */
[----:B------:R-:W2:Y:S02]  /*fd490*/  LDL.LU R143, [R1+0x8000] ;  /* 0x00800000018f7983 */ /* 0x000ea40000300800 */
[----:B------:R-:W3:Y:S01]  /*fd4a0*/  LDL R180, [R1+0x1260] ;  /* 0x0012600001b47983 */ /* 0x000ee20000100800 */
[----:B------:R-:W3:Y:S01]  /*fd4b0*/  LDL R181, [R1+0x1264] ;  /* 0x0012640001b57983 */ /* 0x000ee20000100800 */
[----:B------:R-:W3:Y:S02]  /*fd4c0*/  LDL.LU R150, [R1+0x7ffc] ;  /* 0x007ffc0001967983 */ /* 0x000ee40000300800 */
[----:B------:R-:W3:Y:S02]  /*fd4d0*/  LDL.LU R151, [R1+0x7ff8] ;  /* 0x007ff80001977983 */ /* 0x000ee40000300800 */
[----:B------:R-:W3:Y:S01]  /*fd4e0*/  LDL R132, [R1+0x1140] ;  /* 0x0011400001847983 */ /* 0x000ee20000100800 */
        /* <DEDUP_REMOVED lines=29> */
[----:B----4-:R-:W-:-:S03]  /*fd6c0*/  IMAD.MOV.U32 R168, RZ, RZ, R244 ;  /* 0x000000ffffa87224 */ /* 0x010fc600078e00f4 */
[----:B------:R-:W4:Y:S01]  /*fd6d0*/  LDL.64 R244, [R1+0x12c0] ;  /* 0x0012c00001f47983 */ /* 0x000f220000100a00 */
[C---:B--2---:R-:W-:Y:S08]  /*fd6e0*/  HMMA.1688.F32.TF32 R120, R12.reuse, R142, R120 ;  /* 0x0000008e0c78723c */ /* 0x044ff00000081078 */
[----:B---3--:R-:W-:Y:S01]  /*fd6f0*/  HMMA.1688.F32.TF32 R96, R12, R150, R96 ;  /* 0x000000960c60723c */ /* 0x008fe20000081060 */
[----:B------:R1:W-:Y:S01]  /*fd700*/  STL.64 [R1+0x7d80], R150 ;  /* 0x007d809601007387 */ /* 0x0003e20000100a00 */
[----:B------:R2:W-:Y:S06]  /*fd710*/  STL.64 [R1+0x7d78], R148 ;  /* 0x007d789401007387 */ /* 0x0005ec0000100a00 */
[C---:B------:R-:W-:Y:S01]  /*fd720*/  HMMA.1688.F32.TF32 R112, R124.reuse, R132, R112 ;  /* 0x000000847c70723c */ /* 0x040fe20000081070 */
[----:B-1----:R-:W3:Y:S04]  /*fd730*/  LDL.64 R150, [R1+0x12e8] ;  /* 0x0012e80001967983 */ /* 0x002ee80000100a00 */
[----:B--2---:R-:W2:Y:S01]  /*fd740*/  LDL.64 R148, [R1+0x12e0] ;  /* 0x0012e00001947983 */ /* 0x004ea20000100a00 */
[----:B------:R1:W-:Y:S02]  /*fd750*/  STL.64 [R1+0x7d90], R142 ;  /* 0x007d908e01007387 */ /* 0x0003e40000100a00 */
[----:B------:R1:W-:Y:S02]  /*fd760*/  STL.64 [R1+0x7d88], R140 ;  /* 0x007d888c01007387 */ /* 0x0003e40000100a00 */
[----:B-1----:R-:W2:Y:S04]  /*fd770*/  LDL.64 R142, [R1+0x12d8] ;  /* 0x0012d800018e7983 */ /* 0x002ea80000100a00 */
[----:B------:R-:W2:Y:S01]  /*fd780*/  LDL.64 R140, [R1+0x12d0] ;  /* 0x0012d000018c7983 */ /* 0x000ea20000100a00 */
[----:B------:R-:W2:Y:S02]  /*fd790*/  LDL.LU.64 R134, [R1+0x7ff0] ;  /* 0x007ff00001867983 */ /* 0x000ea40000300a00 */
[----:B------:R-:W2:Y:S02]  /*fd7a0*/  LDL.LU.64 R132, [R1+0x7fe8] ;  /* 0x007fe80001847983 */ /* 0x000ea40000300a00 */
[----:B------:R-:W3:Y:S01]  /*fd7b0*/  LDL.LU.64 R118, [R1+0x7fe0] ;  /* 0x007fe00001767983 */ /* 0x000ee20000300a00 */
[----:B--2---:R-:W-:Y:S01]  /*fd7c0*/  HMMA.1688.F32.TF32 R132, R124, R116, R132 ;  /* 0x000000747c84723c */ /* 0x004fe20000081084 */
[----:B------:R-:W3:Y:S01]  /*fd7d0*/  LDL.LU.64 R116, [R1+0x7fd8] ;  /* 0x007fd80001747983 */ /* 0x000ee20000300a00 */
[----:B------:R-:W2:Y:S06]  /*fd7e0*/  LDL.LU.64 R138, [R1+0x7fd0] ;  /* 0x007fd000018a7983 */ /* 0x000eac0000300a00 */
[C---:B------:R-:W-:Y:S08]  /*fd7f0*/  HMMA.1688.F32.TF32 R104, R12.reuse, R170, R104 ;  /* 0x000000aa0c68723c */ /* 0x040ff00000081068 */
[----:B------:R-:W-:Y:S08]  /*fd800*/  HMMA.1688.F32.TF32 R16, R12, R186, R16 ;  /* 0x000000ba0c10723c */ /* 0x000ff00000081010 */
[C---:B---3--:R-:W-:Y:S01]  /*fd810*/  HMMA.1688.F32.TF32 R116, R124.reuse, R136, R116 ;  /* 0x000000887c74723c */ /* 0x048fe20000081074 */
[----:B------:R-:W2:Y:S01]  /*fd820*/  LDL.LU.64 R136, [R1+0x7fc8] ;  /* 0x007fc80001887983 */ /* 0x000ea20000300a00 */
[----:B------:R-:W3:Y:S06]  /*fd830*/  LDL.LU.64 R6, [R1+0x7fc0] ;  /* 0x007fc00001067983 */ /* 0x000eec0000300a00 */
[C---:B------:R-:W-:Y:S08]  /*fd840*/  HMMA.1688.F32.TF32 R104, R124.reuse, R8, R104 ;  /* 0x000000087c68723c */ /* 0x040ff00000081068 */
[C---:B------:R-:W-:Y:S08]  /*fd850*/  HMMA.1688.F32.TF32 R16, R124.reuse, R20, R16 ;  /* 0x000000147c10723c */ /* 0x040ff00000081010 */
[----:B--2---:R-:W-:Y:S01]  /*fd860*/  HMMA.1688.F32.TF32 R136, R124, R4, R136 ;  /* 0x000000047c88723c */ /* 0x004fe20000081088 */
[----:B------:R-:W3:Y:S01]  /*fd870*/  LDL.LU.64 R4, [R1+0x7fb8] ;  /* 0x007fb80001047983 */ /* 0x000ee20000300a00 */
[----:B------:R-:W2:Y:S02]  /*fd880*/  LDL.LU.64 R10, [R1+0x7fb0] ;  /* 0x007fb000010a7983 */ /* 0x000ea40000300a00 */
[----:B------:R-:W2:Y:S02]  /*fd890*/  LDL.LU.64 R8, [R1+0x7fa8] ;  /* 0x007fa80001087983 */ /* 0x000ea40000300a00 */
[----:B------:R-:W2:Y:S01]  /*fd8a0*/  LDL.LU.64 R22, [R1+0x7fa0] ;  /* 0x007fa00001167983 */ /* 0x000ea20000300a00 */
[----:B------:R-:W2:Y:S01]  /*fd8b0*/  LDL.LU.64 R20, [R1+0x7f98] ;  /* 0x007f980001147983 */ /* 0x000ea20000300a00 */
[----:B------:R-:W3:Y:S01]  /*fd8c0*/  LDL.LU.64 R26, [R1+0x7f90] ;  /* 0x007f9000011a7983 */ /* 0x000ee20000300a00 */
        /* <DEDUP_REMOVED lines=12> */
[----:B--2---:R-:W-:Y:S01]  /*fd990*/  HMMA.1688.F32.TF32 R20, R124, R24, R20 ;  /* 0x000000187c14723c */ /* 0x004fe20000081014 */
[----:B------:R-:W2:Y:S01]  /*fd9a0*/  LDL.LU.64 R24, [R1+0x7f88] ;  /* 0x007f880001187983 */ /* 0x000ea20000300a00 */
[----:B------:R-:W-:Y:S01]  /*fd9b0*/  IMAD.MOV.U32 R152, RZ, RZ, R247 ;  /* 0x000000ffff987224 */ /* 0x000fe200078e00f7 */
[----:B------:R-:W-:Y:S01]  /*fd9c0*/  MOV R153, R246 ;  /* 0x000000f600997202 */ /* 0x000fe20000000f00 */
[----:B------:R-:W-:Y:S01]  /*fd9d0*/  IMAD.MOV.U32 R169, RZ, RZ, R3 ;  /* 0x000000ffffa97224 */ /* 0x000fe200078e0003 */
[----:B------:R-:W2:Y:S03]  /*fd9e0*/  LDL.LU.64 R146, [R1+0x7f80] ;  /* 0x007f800001927983 */ /* 0x000ea60000300a00 */
[----:B-1----:R-:W-:Y:S08]  /*fd9f0*/  HMMA.1688.F32.TF32 R108, R12, R226, R108 ;  /* 0x000000e20c6c723c */ /* 0x002ff0000008106c */
[C---:B------:R-:W-:Y:S08]  /*fda00*/  HMMA.1688.F32.TF32 R28, R124.reuse, R152, R28 ;  /* 0x000000987c1c723c */ /* 0x040ff0000008101c */
[C---:B------:R-:W-:Y:S08]  /*fda10*/  HMMA.1688.F32.TF32 R32, R124.reuse, R160, R32 ;  /* 0x000000a07c20723c */ /* 0x040ff00000081020 */
[C---:B------:R-:W-:Y:S08]  /*fda20*/  HMMA.1688.F32.TF32 R36, R124.reuse, R168, R36 ;  /* 0x000000a87c24723c */ /* 0x040ff00000081024 */
[----:B------:R-:W-:Y:S08]  /*fda30*/  HMMA.1688.F32.TF32 R40, R124, R176, R40 ;  /* 0x000000b07c28723c */ /* 0x000ff00000081028 */
[----:B------:R-:W-:Y:S08]  /*fda40*/  HMMA.1688.F32.TF32 R128, R12, R234, R128 ;  /* 0x000000ea0c80723c */ /* 0x000ff00000081080 */
[C---:B------:R-:W-:Y:S08]  /*fda50*/  HMMA.1688.F32.TF32 R44, R124.reuse, R184, R44 ;  /* 0x000000b87c2c723c */ /* 0x040ff0000008102c */
[C---:B------:R-:W-:Y:S08]  /*fda60*/  HMMA.1688.F32.TF32 R48, R124.reuse, R192, R48 ;  /* 0x000000c07c30723c */ /* 0x040ff00000081030 */
[C---:B------:R-:W-:Y:S08]  /*fda70*/  HMMA.1688.F32.TF32 R52, R124.reuse, R200, R52 ;  /* 0x000000c87c34723c */ /* 0x040ff00000081034 */
[----:B------:R-:W-:Y:S01]  /*fda80*/  HMMA.1688.F32.TF32 R72, R124, R208, R72 ;  /* 0x000000d07c48723c */ /* 0x000fe20000081048 */
[----:B------:R-:W-:Y:S01]  /*fda90*/  MOV R247, R157 ;  /* 0x0000009d00f77202 */ /* 0x000fe20000000f00 */
[----:B------:R-:W-:-:S06]  /*fdaa0*/  IMAD.MOV.U32 R246, RZ, RZ, R172 ;  /* 0x000000fffff67224 */ /* 0x000fcc00078e00ac */
[C---:B------:R-:W-:Y:S08]  /*fdab0*/  HMMA.1688.F32.TF32 R76, R124.reuse, R216, R76 ;  /* 0x000000d87c4c723c */ /* 0x040ff0000008104c */
[C---:B----4-:R-:W-:Y:S08]  /*fdac0*/  HMMA.1688.F32.TF32 R80, R124.reuse, R244, R80 ;  /* 0x000000f47c50723c */ /* 0x050ff00000081050 */
        /* <DEDUP_REMOVED lines=13> */
[----:B------:R-:W2:Y:S01]  /*fdba0*/  LDL.LU.64 R144, [R1+0x7f78] ;  /* 0x007f780001907983 */ /* 0x000ea20000300a00 */
[----:B------:R-:W3:Y:S02]  /*fdbb0*/  LDL.LU.64 R154, [R1+0x7f70] ;  /* 0x007f7000019a7983 */ /* 0x000ee40000300a00 */
[----:B------:R-:W4:Y:S02]  /*fdbc0*/  LDL.LU.64 R152, [R1+0x7f68] ;  /* 0x007f680001987983 */ /* 0x000f240000300a00 */
        /* <DEDUP_REMOVED lines=16> */
[----:B------:R-:W2:Y:S01]  /*fdcd0*/  LDL.LU R245, [R1+0x7ee0] ;  /* 0x007ee00001f57983 */ /* 0x000ea20000300800 */
[----:B------:R-:W2:Y:S04]  /*fdce0*/  LDL R126, [R1+0x1168] ;  /* 0x00116800017e7983 */ /* 0x000ea80000100800 */
[----:B------:R-:W2:Y:S01]  /*fdcf0*/  LDL R127, [R1+0x116c] ;  /* 0x00116c00017f7983 */ /* 0x000ea20000100800 */
[----:B------:R-:W-:Y:S02]  /*fdd00*/  STL.64 [R1+0x7e28], R246 ;  /* 0x007e28f601007387 */ /* 0x000fe40000100a00 */
[----:B------:R-:W-:Y:S02]  /*fdd10*/  STL [R1+0x7e20], R244 ;  /* 0x007e20f401007387 */ /* 0x000fe40000100800 */
[----:B------:R-:W2:Y:S01]  /*fdd20*/  LDL.LU.64 R226, [R1+0x7ed8] ;  /* 0x007ed80001e27983 */ /* 0x000ea20000300a00 */
[----:B------:R-:W2:Y:S01]  /*fdd30*/  LDL.LU.64 R224, [R1+0x7ed0] ;  /* 0x007ed00001e07983 */ /* 0x000ea20000300a00 */
[----:B------:R-:W-:Y:S02]  /*fdd40*/  STL.64 [R1+0x2610], R108 ;  /* 0x0026106c01007387 */ /* 0x000fe40000100a00 */
[----:B------:R1:W-:Y:S02]  /*fdd50*/  STL.64 [R1+0x2618], R110 ;  /* 0x0026186e01007387 */ /* 0x0003e40000100a00 */
        /* <DEDUP_REMOVED lines=8> */
[C---:B--2---:R-:W-:Y:S02]  /*fdde0*/  HMMA.1688.F32.TF32 R128, R12.reuse, R130, R112 ;  /* 0x000000820c80723c */ /* 0x044fe40000081070 */
[----:B------:R-:W2:Y:S11]  /*fddf0*/  LDL R114, [R1+0x1178] ;  /* 0x0011780001727983 */ /* 0x000eb60000100800 */
[----:B------:R-:W-:Y:S10]  /*fde00*/  @!UPT UIADD3 URZ, URZ, URZ, URZ ;  /* 0x0000003f3f3ff290 */ /* 0x000ff4000fffe03f */
[----:B------:R-:W-:Y:S01]  /*fde10*/  STL.64 [R1+0x25f0], R128 ;  /* 0x0025f08001007387 */ /* 0x000fe20000100a00 */
[----:B------:R1:W-:Y:S02]  /*fde20*/  STL.64 [R1+0x25f8], R130 ;  /* 0x0025f88201007387 */ /* 0x0003e40000100a00 */
[----:B------:R-:W2:Y:S01]  /*fde30*/  LDL R115, [R1+0x117c] ;  /* 0x00117c0001737983 */ /* 0x000ea20000100800 */
[C---:B------:R-:W-:Y:S08]  /*fde40*/  HMMA.1688.F32.TF32 R108, R12.reuse, R110, R132 ;  /* 0x0000006e0c6c723c */ /* 0x040ff00000081084 */
[C---:B------:R-:W-:Y:S08]  /*fde50*/  HMMA.1688.F32.TF32 R116, R12.reuse, R126, R116 ;  /* 0x0000007e0c74723c */ /* 0x040ff00000081074 */
[C---:B------:R-:W-:Y:S01]  /*fde60*/  HMMA.1688.F32.TF32 R4, R12.reuse, R242, R4 ;  /* 0x000000f20c04723c */ /* 0x040fe20000081004 */
[----:B-1----:R-:W3:Y:S06]  /*fde70*/  LDL.64 R130, [R1+0x11b8] ;  /* 0x0011b80001827983 */ /* 0x002eec0000100a00 */
[----:B------:R-:W-:Y:S01]  /*fde80*/  STL.64 [R1+0x25e0], R108 ;  /* 0x0025e06c01007387 */ /* 0x000fe20000100a00 */
[----:B------:R1:W-:Y:S03]  /*fde90*/  STL.64 [R1+0x25e8], R110 ;  /* 0x0025e86e01007387 */ /* 0x0003e60000100a00 */
[----:B-1----:R-:W3:Y:S04]  /*fdea0*/  LDL R110, [R1+0x11d8] ;  /* 0x0011d800016e7983 */ /* 0x002ee80000100800 */
[----:B------:R-:W-:Y:S02]  /*fdeb0*/  STL.64 [R1+0x25d0], R116 ;  /* 0x0025d07401007387 */ /* 0x000fe40000100a00 */
[----:B------:R1:W-:Y:S02]  /*fdec0*/  STL.64 [R1+0x25d8], R118 ;  /* 0x0025d87601007387 */ /* 0x0003e40000100a00 */
[----:B------:R-:W3:Y:S01]  /*fded0*/  LDL R111, [R1+0x11dc] ;  /* 0x0011dc00016f7983 */ /* 0x000ee20000100800 */
[----:B------:R-:W3:Y:S04]  /*fdee0*/  LDL R126, [R1+0x11e8] ;  /* 0x0011e800017e7983 */ /* 0x000ee80000100800 */
[----:B------:R-:W3:Y:S04]  /*fdef0*/  LDL R127, [R1+0x11ec] ;  /* 0x0011ec00017f7983 */ /* 0x000ee80000100800 */
[----:B------:R-:W3:Y:S01]  /*fdf00*/  LDL R134, [R1+0x1248] ;  /* 0x0012480001867983 */ /* 0x000ee20000100800 */
[----:B--2---:R-:W-:Y:S11]  /*fdf10*/  HMMA.1688.F32.TF32 R112, R12, R114, R136 ;  /* 0x000000720c70723c */ /* 0x004ff60000081088 */
[----:B------:R-:W-:Y:S11]  /*fdf20*/  @!UPT UIADD3 URZ, URZ, URZ, URZ ;  /* 0x0000003f3f3ff290 */ /* 0x000ff6000fffe03f */
[----:B------:R-:W-:Y:S01]  /*fdf30*/  @!UPT UIADD3 URZ, URZ, URZ, URZ ;  /* 0x0000003f3f3ff290 */ /* 0x000fe2000fffe03f */
[----:B------:R-:W-:Y:S01]  /*fdf40*/  STL.64 [R1+0x25c0], R112 ;  /* 0x0025c07001007387 */ /* 0x000fe20000100a00 */
[----:B------:R2:W-:Y:S02]  /*fdf50*/  STL.64 [R1+0x25c8], R114 ;  /* 0x0025c87201007387 */ /* 0x0005e40000100a00 */
[----:B------:R-:W3:Y:S02]  /*fdf60*/  LDL R135, [R1+0x124c] ;  /* 0x00124c0001877983 */ /* 0x000ee40000100800 */
[----:B------:R-:W3:Y:S01]  /*fdf70*/  LDL R138, [R1+0x1228] ;  /* 0x00122800018a7983 */ /* 0x000ee20000100800 */
[----:B------:R-:W3:Y:S04]  /*fdf80*/  LDL R139, [R1+0x122c] ;  /* 0x00122c00018b7983 */ /* 0x000ee80000100800 */
[----:B-1----:R-:W3:Y:S04]  /*fdf90*/  LDL R118, [R1+0x1238] ;  /* 0x0012380001767983 */ /* 0x002ee80000100800 */
[----:B------:R-:W3:Y:S04]  /*fdfa0*/  LDL R119, [R1+0x123c] ;  /* 0x00123c0001777983 */ /* 0x000ee80000100800 */
[----:B--2---:R-:W2:Y:S01]  /*fdfb0*/  LDL R114, [R1+0x1258] ;  /* 0x0012580001727983 */ /* 0x004ea20000100800 */
[----:B------:R-:W-:-:S02]  /*fdfc0*/  MOV R115, R252 ;  /* 0x000000fc00737202 */ /* 0x000fc40000000f00 */
[----:B------:R-:W2:Y:S02]  /*fdfd0*/  LDL.LU R252, [R1+0x7eb8] ;  /* 0x007eb80001fc7983 */ /* 0x000ea40000300800 */
[----:B------:R-:W2:Y:S01]  /*fdfe0*/  LDL.LU.64 R242, [R1+0x7eb0] ;  /* 0x007eb00001f27983 */ /* 0x000ea20000300a00 */
[----:B------:R-:W2:Y:S01]  /*fdff0*/  LDL.LU.64 R240, [R1+0x7ea8] ;  /* 0x007ea80001f07983 */ /* 0x000ea20000300a00 */
[----:B------:R-:W-:Y:S02]  /*fe000*/  STL.64 [R1+0x25b0], R4 ;  /* 0x0025b00401007387 */ /* 0x000fe40000100a00 */
[----:B------:R1:W-:Y:S02]  /*fe010*/  STL.64 [R1+0x25b8], R6 ;  /* 0x0025b80601007387 */ /* 0x0003e40000100a00 */
[----:B-1----:R-:W2:Y:S04]  /*fe020*/  LDL R6, [R1+0x11a8] ;  /* 0x0011a80001067983 */ /* 0x002ea80000100800 */
[----:B------:R-:W2:Y:S01]  /*fe030*/  LDL R7, [R1+0x11ac] ;  /* 0x0011ac0001077983 */ /* 0x000ea20000100800 */
[C---:B------:R-:W-:Y:S08]  /*fe040*/  HMMA.1688.F32.TF32 R100, R12.reuse, R238, R100 ;  /* 0x000000ee0c64723c */ /* 0x040ff00000081064 */
[----:B------:R-:W-:Y:S01]  /*fe050*/  HMMA.1688.F32.TF32 R8, R12, R250, R8 ;  /* 0x000000fa0c08723c */ /* 0x000fe20000081008 */
[----:B------:R-:W3:Y:S01]  /*fe060*/  LDL.LU.64 R238, [R1+0x7ea0] ;  /* 0x007ea00001ee7983 */ /* 0x000ee20000300a00 */
[----:B------:R-:W3:Y:S01]  /*fe070*/  LDL.LU.64 R236, [R1+0x7e98] ;  /* 0x007e980001ec7983 */ /* 0x000ee20000300a00 */
[----:B------:R-:W-:Y:S01]  /*fe080*/  IMAD.MOV.U32 R214, RZ, RZ, R250 ;  /* 0x000000ffffd67224 */ /* 0x000fe200078e00fa */
[----:B------:R-:W-:-:S11]  /*fe090*/  MOV R215, R251 ;  /* 0x000000fb00d77202 */ /* 0x000fd60000000f00 */
[----:B------:R-:W-:Y:S01]  /*fe0a0*/  STL.64 [R1+0x25a0], R100 ;  /* 0x0025a06401007387 */ /* 0x000fe20000100a00 */
[----:B------:R1:W-:Y:S03]  /*fe0b0*/  STL.64 [R1+0x25a8], R102 ;  /* 0x0025a86601007387 */ /* 0x0003e60000100a00 */
[----:B-1----:R-:W4:Y:S04]  /*fe0c0*/  LDL R102, [R1+0x1218] ;  /* 0x0012180001667983 */ /* 0x002f280000100800 */
[----:B------:R-:W4:Y:S01]  /*fe0d0*/  LDL R103, [R1+0x121c] ;  /* 0x00121c0001677983 */ /* 0x000f220000100800 */
[C---:B--2---:R-:W-:Y:S03]  /*fe0e0*/  HMMA.1688.F32.TF32 R4, R12.reuse, R6, R104 ;  /* 0x000000060c04723c */ /* 0x044fe60000081068 */
[----:B------:R-:W2:Y:S11]  /*fe0f0*/  LDL R106, [R1+0x11f8] ;  /* 0x0011f800016a7983 */ /* 0x000eb60000100800 */
[----:B------:R-:W-:Y:S09]  /*fe100*/  @!UPT UIADD3 URZ, URZ, URZ, URZ ;  /* 0x0000003f3f3ff290 */ /* 0x000ff2000fffe03f */
[----:B------:R-:W-:Y:S01]  /*fe110*/  STL.64 [R1+0x2590], R4 ;  /* 0x0025900401007387 */ /* 0x000fe20000100a00 */
[----:B------:R-:W-:Y:S02]  /*fe120*/  STL.64 [R1+0x2598], R6 ;  /* 0x0025980601007387 */ /* 0x000fe40000100a00 */
[----:B------:R-:W-:Y:S02]  /*fe130*/  STL.64 [R1+0x2770], R8 ;  /* 0x0027700801007387 */ /* 0x000fe40000100a00 */
[----:B------:R1:W-:Y:S01]  /*fe140*/  STL.64 [R1+0x2778], R10 ;  /* 0x0027780a01007387 */ /* 0x0003e20000100a00 */
[----:B------:R-:W2:Y:S01]  /*fe150*/  LDL.LU.64 R250, [R1+0x7e90] ;  /* 0x007e900001fa7983 */ /* 0x000ea20000300a00 */
[----:B------:R-:W2:Y:S01]  /*fe160*/  LDL.LU.64 R248, [R1+0x7e88] ;  /* 0x007e880001f87983 */ /* 0x000ea20000300a00 */
[----:B---3--:R-:W-:Y:S01]  /*fe170*/  HMMA.1688.F32.TF32 R16, R12, R130, R16 ;  /* 0x000000820c10723c */ /* 0x008fe20000081010 */
[----:B------:R-:W-:-:S07]  /*fe180*/  IMAD.MOV.U32 R107, RZ, RZ, R252 ;  /* 0x000000ffff6b7224 */ /* 0x000fce00078e00fc */
[----:B------:R-:W-:Y:S01]  /*fe190*/  HMMA.1688.F32.TF32 R20, R12, R110, R20 ;  /* 0x0000006e0c14723c */ /* 0x000fe20000081014 */
[----:B------:R-:W-:Y:S01]  /*fe1a0*/  MOV R206, R142 ;  /* 0x0000008e00ce7202 */ /* 0x000fe20000000f00 */
[----:B------:R-:W-:Y:S01]  /*fe1b0*/  IMAD.MOV.U32 R207, RZ, RZ, R143 ;  /* 0x000000ffffcf7224 */ /* 0x000fe200078e008f */
[----:B------:R-:W-:Y:S04]  /*fe1c0*/  LDS R4, [R2+0x18280] ;  /* 0x0182800002047984 */ /* 0x000fe80000000800 */
[----:B------:R-:W-:Y:S04]  /*fe1d0*/  LDS R6, [R2+0x1a280] ;  /* 0x01a2800002067984 */ /* 0x000fe80000000800 */
[----:B-1----:R-:W3:Y:S01]  /*fe1e0*/  LDL.64 R10, [R1+0x1208] ;  /* 0x00120800010a7983 */ /* 0x002ee20000100a00 */
[----:B------:R-:W-:-:S02]  /*fe1f0*/  IMAD.MOV.U32 R252, RZ, RZ, R131 ;  /* 0x000000fffffc7224 */ /* 0x000fc400078e0083 */
[----:B------:R-:W-:Y:S02]  /*fe200*/  STL.64 [R1+0x7da0], R214 ;  /* 0x007da0d601007387 */ /* 0x000fe40000100a00 */
[----:B------:R-:W-:Y:S01]  /*fe210*/  STL.64 [R1+0x7d98], R212 ;  /* 0x007d98d401007387 */ /* 0x000fe20000100a00 */
[----:B------:R-:W-:Y:S04]  /*fe220*/  LDS R5, [R0+0x18280] ;  /* 0x0182800000057984 */ /* 0x000fe80000000800 */
[----:B------:R-:W-:Y:S04]  /*fe230*/  STL [R1+0x7b18], R252 ;  /* 0x007b18fc01007387 */ /* 0x000fe80000100800 */
[----:B------:R-:W1:Y:S04]  /*fe240*/  LDS R7, [R0+0x1a280] ;  /* 0x01a2800000077984 */ /* 0x000e680000000800 */
[----:B------:R-:W-:Y:S01]  /*fe250*/  STL.64 [R1+0x2760], R16 ;  /* 0x0027601001007387 */ /* 0x000fe20000100a00 */
[----:B------:R4:W-:Y:S02]  /*fe260*/  STL.64 [R1+0x2768], R18 ;  /* 0x0027681201007387 */ /* 0x0009e40000100a00 */
[C---:B----4-:R-:W-:Y:S01]  /*fe270*/  HMMA.1688.F32.TF32 R16, R12.reuse, R126, R24 ;  /* 0x0000007e0c10723c */ /* 0x050fe20000081018 */
[----:B------:R-:W4:Y:S01]  /*fe280*/  LDL R126, [R1+0x12c8] ;  /* 0x0012c800017e7983 */ /* 0x000f220000100800 */
[----:B------:R-:W-:Y:S02]  /*fe290*/  STL.64 [R1+0x2750], R20 ;  /* 0x0027501401007387 */ /* 0x000fe40000100a00 */
[----:B------:R1:W-:Y:S11]  /*fe2a0*/  STL.64 [R1+0x2758], R22 ;  /* 0x0027581601007387 */ /* 0x0003f60000100a00 */
[----:B------:R-:W-:Y:S08]  /*fe2b0*/  @!UPT UIADD3 URZ, URZ, URZ, URZ ;  /* 0x0000003f3f3ff290 */ /* 0x000ff0000fffe03f */
[----:B------:R-:W-:Y:S01]  /*fe2c0*/  STL.64 [R1+0x2740], R16 ;  /* 0x0027401001007387 */ /* 0x000fe20000100a00 */
[----:B------:R3:W-:Y:S02]  /*fe2d0*/  STL.64 [R1+0x2748], R18 ;  /* 0x0027481201007387 */ /* 0x0007e40000100a00 */
[----:B------:R-:W4:Y:S02]  /*fe2e0*/  LDL R130, [R1+0x12a8] ;  /* 0x0012a80001827983 */ /* 0x000f240000100800 */
[----:B------:R-:W4:Y:S01]  /*fe2f0*/  LDL R131, [R1+0x12ac] ;  /* 0x0012ac0001837983 */ /* 0x000f220000100800 */
[----:B------:R-:W4:Y:S04]  /*fe300*/  LDL R127, [R1+0x12cc] ;  /* 0x0012cc00017f7983 */ /* 0x000f280000100800 */
[----:B------:R-:W4:Y:S04]  /*fe310*/  LDL R110, [R1+0x12b8] ;  /* 0x0012b800016e7983 */ /* 0x000f280000100800 */
[----:B------:R-:W4:Y:S01]  /*fe320*/  LDL R111, [R1+0x12bc] ;  /* 0x0012bc00016f7983 */ /* 0x000f220000100800 */
[C---:B-1----:R-:W-:Y:S08]  /*fe330*/  HMMA.1688.F32.TF32 R20, R12.reuse, R102, R36 ;  /* 0x000000660c14723c */ /* 0x042ff00000081024 */
[----:B---3--:R-:W-:Y:S01]  /*fe340*/  HMMA.1688.F32.TF32 R16, R12, R10, R28 ;  /* 0x0000000a0c10723c */ /* 0x008fe2000008101c */
[----:B------:R-:W-:-:S07]  /*fe350*/  IMAD.MOV.U32 R252, RZ, RZ, R11 ;  /* 0x000000fffffc7224 */ /* 0x000fce00078e000b */
[C---:B--2---:R-:W-:Y:S11]  /*fe360*/  HMMA.1688.F32.TF32 R8, R12.reuse, R106, R32 ;  /* 0x0000006a0c08723c */ /* 0x044ff60000081020 */
[----:B------:R-:W-:Y:S04]  /*fe370*/  @!UPT UIADD3 URZ, URZ, URZ, URZ ;  /* 0x0000003f3f3ff290 */ /* 0x000fe8000fffe03f */
        /* <DEDUP_REMOVED lines=25> */
[----:B------:R-:W-:Y:S01]  /*fe510*/  STL.64 [R1+0x26b8], R22 ;  /* 0x0026b81601007387 */ /* 0x000fe20000100a00 */
[----:B------:R-:W-:Y:S11]  /*fe520*/  MOV R244, R249 ;  /* 0x000000f900f47202 */ /* 0x000ff60000000f00 */
[----:B------:R-:W-:Y:S01]  /*fe530*/  @!UPT UIADD3 URZ, URZ, URZ, URZ ;  /* 0x0000003f3f3ff290 */ /* 0x000fe2000fffe03f */
[----:B------:R-:W-:Y:S01]  /*fe540*/  STL.64 [R1+0x26a0], R16 ;  /* 0x0026a01001007387 */ /* 0x000fe20000100a00 */
[----:B------:R-:W-:Y:S02]  /*fe550*/  STL.64 [R1+0x26a8], R18 ;  /* 0x0026a81201007387 */ /* 0x000fe40000100a00 */
[----:B------:R-:W2:Y:S05]  /*fe560*/  LDL.LU R249, [R1+0x7e80] ;  /* 0x007e800001f97983 */ /* 0x000eaa0000300800 */
[----:B------:R-:W-:Y:S01]  /*fe570*/  STL.64 [R1+0x2690], R8 ;  /* 0x0026900801007387 */ /* 0x000fe20000100a00 */
[----:B------:R4:W-:Y:S01]  /*fe580*/  STL.64 [R1+0x2698], R10 ;  /* 0x0026980a01007387 */ /* 0x0009e20000100a00 */
        /* <DEDUP_REMOVED lines=8> */
[----:B------:R-:W3:Y:S02]  /*fe610*/  LDL.64 R220, [R1] ;  /* 0x0000000001dc7983 */ /* 0x000ee40000100a00 */
[----:B------:R-:W3:Y:S02]  /*fe620*/  LDL.LU R228, [R1+0x7b0] ;  /* 0x0007b00001e47983 */ /* 0x000ee40000300800 */
[----:B------:R-:W3:Y:S01]  /*fe630*/  LDL.LU R229, [R1+0x7b4] ;  /* 0x0007b40001e57983 */ /* 0x000ee20000300800 */
[----:B------:R-:W3:Y:S01]  /*fe640*/  LDL.LU R230, [R1+0x7b8] ;  /* 0x0007b80001e67983 */ /* 0x000ee20000300800 */
[----:B------:R-:W3:Y:S01]  /*fe650*/  LDL.LU R231, [R1+0x7bc] ;  /* 0x0007bc0001e77983 */ /* 0x000ee20000300800 */
[C---:B----4-:R-:W-:Y:S08]  /*fe660*/  HMMA.1688.F32.TF32 R8, R12.reuse, R130, R72 ;  /* 0x000000820c08723c */ /* 0x050ff00000081048 */
[C---:B------:R-:W-:Y:S08]  /*fe670*/  HMMA.1688.F32.TF32 R20, R12.reuse, R110, R76 ;  /* 0x0000006e0c14723c */ /* 0x040ff0000008104c */
[C---:B------:R-:W-:Y:S07]  /*fe680*/  HMMA.1688.F32.TF32 R16, R12.reuse, R126, R80 ;  /* 0x0000007e0c10723c */ /* 0x040fee0000081050 */
        /* <DEDUP_REMOVED lines=9> */
[C---:B-1----:R-:W-:Y:S01]  /*fe720*/  HMMA.1688.F32.TF32 R8, R12.reuse, R150, R88 ;  /* 0x000000960c08723c */ /* 0x042fe20000081058 */
[----:B------:R-:W-:Y:S07]  /*fe730*/  STL.64 [R1+0x7db0], R206 ;  /* 0x007db0ce01007387 */ /* 0x000fee0000100a00 */
[C---:B------:R-:W-:Y:S01]  /*fe740*/  HMMA.1688.F32.TF32 R20, R12.reuse, R158, R92 ;  /* 0x0000009e0c14723c */ /* 0x040fe2000008105c */
[----:B------:R-:W-:Y:S07]  /*fe750*/  STL.64 [R1+0x7da8], R204 ;  /* 0x007da8cc01007387 */ /* 0x000fee0000100a00 */
[----:B------:R-:W-:Y:S01]  /*fe760*/  HMMA.1688.F32.TF32 R16, R12, R166, R96 ;  /* 0x000000a60c10723c */ /* 0x000fe20000081060 */
[----:B------:R-:W-:Y:S01]  /*fe770*/  IMAD.MOV.U32 R198, RZ, RZ, R150 ;  /* 0x000000ffffc67224 */ /* 0x000fe200078e0096 */
[----:B------:R-:W-:-:S05]  /*fe780*/  MOV R199, R151 ;  /* 0x0000009700c77202 */ /* 0x000fca0000000f00 */
[----:B------:R-:W-:Y:S01]  /*fe790*/  STL.64 [R1+0x2640], R8 ;  /* 0x0026400801007387 */ /* 0x000fe20000100a00 */
[----:B------:R1:W-:Y:S02]  /*fe7a0*/  STL.64 [R1+0x2648], R10 ;  /* 0x0026480a01007387 */ /* 0x0003e40000100a00 */
[----:B-1----:R-:W-:Y:S01]  /*fe7b0*/  HMMA.1688.F32.TF32 R8, R12, R174, R120 ;  /* 0x000000ae0c08723c */ /* 0x002fe20000081078 */
[----:B------:R1:W-:Y:S01]  /*fe7c0*/  STL.64 [R1+0x7dc0], R198 ;  /* 0x007dc0c601007387 */ /* 0x0003e20000100a00 */
[----:B------:R-:W-:Y:S02]  /*fe7d0*/  STL.64 [R1+0x7db8], R196 ;  /* 0x007db8c401007387 */ /* 0x000fe40000100a00 */
[----:B------:R-:W-:Y:S02]  /*fe7e0*/  IMAD.MOV.U32 R247, RZ, RZ, R238 ;  /* 0x000000fffff77224 */ /* 0x000fe400078e00ee */
[----:B------:R-:W-:Y:S02]  /*fe7f0*/  STL.64 [R1+0x2630], R20 ;  /* 0x0026301401007387 */ /* 0x000fe40000100a00 */
[----:B------:R-:W-:Y:S01]  /*fe800*/  IMAD.MOV.U32 R246, RZ, RZ, R239 ;  /* 0x000000fffff67224 */ /* 0x000fe200078e00ef */
[----:B------:R-:W-:Y:S01]  /*fe810*/  STL.64 [R1+0x2638], R22 ;  /* 0x0026381601007387 */ /* 0x000fe20000100a00 */
[----:B------:R-:W-:-:S02]  /*fe820*/  IMAD.MOV.U32 R238, RZ, RZ, R175 ;  /* 0x000000ffffee7224 */ /* 0x000fc400078e00af */
[----:B------:R-:W-:Y:S02]  /*fe830*/  IMAD.MOV.U32 R239, RZ, RZ, R174 ;  /* 0x000000ffffef7224 */ /* 0x000fe400078e00ae */
[----:B------:R-:W-:Y:S01]  /*fe840*/  STL.64 [R1+0x2620], R16 ;  /* 0x0026201001007387 */ /* 0x000fe20000100a00 */
[----:B------:R-:W-:Y:S01]  /*fe850*/  STL.64 [R1+0x2628], R18 ;  /* 0x0026281201007387 */ /* 0x000fe20000100a00 */
[----:B------:R-:W-:Y:S01]  /*fe860*/  MOV R222, R185 ;  /* 0x000000b900de7202 */ /* 0x000fe20000000f00 */
[----:B------:R-:W-:Y:S02]  /*fe870*/  IMAD.MOV.U32 R223, RZ, RZ, R192 ;  /* 0x000000ffffdf7224 */ /* 0x000fe400078e00c0 */
[----:B------:R-:W-:Y:S01]  /*fe880*/  IMAD.MOV.U32 R3, RZ, RZ, R173 ;  /* 0x000000ffff037224 */ /* 0x000fe200078e00ad */
[----:B------:R-:W-:Y:S01]  /*fe890*/  MOV R158, R216 ;  /* 0x000000d8009e7202 */ /* 0x000fe20000000f00 */
[----:B------:R-:W-:Y:S02]  /*fe8a0*/  IMAD.MOV.U32 R159, RZ, RZ, R217 ;  /* 0x000000ffff9f7224 */ /* 0x000fe400078e00d9 */
[----:B------:R-:W-:-:S02]  /*fe8b0*/  IMAD.MOV.U32 R150, RZ, RZ, R240 ;  /* 0x000000ffff967224 */ /* 0x000fc400078e00f0 */
[----:B------:R-:W-:Y:S01]  /*fe8c0*/  IMAD.MOV.U32 R151, RZ, RZ, R241 ;  /* 0x000000ffff977224 */ /* 0x000fe200078e00f1 */
[----:B------:R-:W-:Y:S04]  /*fe8d0*/  LDS R12, [R2+0x1c280] ;  /* 0x01c28000020c7984 */ /* 0x000fe80000000800 */
[----:B------:R-:W-:Y:S04]  /*fe8e0*/  LDS R14, [R2+0x1e280] ;  /* 0x01e28000020e7984 */ /* 0x000fe80000000800 */
[----:B------:R-:W-:Y:S04]  /*fe8f0*/  LDS R13, [R0+0x1c280] ;  /* 0x01c28000000d7984 */ /* 0x000fe80000000800 */
[----:B------:R-:W-:Y:S01]  /*fe900*/  STL.64 [R1+0x2580], R8 ;  /* 0x0025800801007387 */ /* 0x000fe20000100a00 */
[----:B------:R-:W-:Y:S02]  /*fe910*/  STL.64 [R1+0x2588], R10 ;  /* 0x0025880a01007387 */ /* 0x000fe40000100a00 */
[----:B------:R-:W-:Y:S02]  /*fe920*/  STL [R1+0x7ab4], R238 ;  /* 0x007ab4ee01007387 */ /* 0x000fe40000100800 */
[----:B------:R3:W-:Y:S01]  /*fe930*/  STL [R1+0x7ab0], R239 ;  /* 0x007ab0ef01007387 */ /* 0x0007e20000100800 */
[----:B------:R-:W-:Y:S01]  /*fe940*/  STL [R1+0x7abc], R248 ;  /* 0x007abcf801007387 */ /* 0x000fe20000100800 */
[----:B------:R-:W-:-:S02]  /*fe950*/  IMAD.MOV.U32 R174, RZ, RZ, R208 ;  /* 0x000000ffffae7224 */ /* 0x000fc400078e00d0 */
[----:B------:R-:W-:Y:S02]  /*fe960*/  IMAD.MOV.U32 R175, RZ, RZ, R209 ;  /* 0x000000ffffaf7224 */ /* 0x000fe400078e00d1 */
[----:B-1----:R-:W-:Y:S01]  /*fe970*/  IMAD.MOV.U32 R198, RZ, RZ, R224 ;  /* 0x000000ffffc67224 */ /* 0x002fe200078e00e0 */
[----:B------:R-:W-:Y:S01]  /*fe980*/  MOV R199, R225 ;  /* 0x000000e100c77202 */ /* 0x000fe20000000f00 */
[----:B------:R-:W1:Y:S04]  /*fe990*/  LDS R15, [R0+0x1e280] ;  /* 0x01e28000000f7984 */ /* 0x000e680000000800 */
[----:B--2---:R-:W-:Y:S01]  /*fe9a0*/  STL [R1+0x7ab8], R249 ;  /* 0x007ab8f901007387 */ /* 0x004fe20000100800 */
[----:B---3--:R-:W-:Y:S01]  /*fe9b0*/  MOV R239, R220 ;  /* 0x000000dc00ef7202 */ /* 0x008fe20000000f00 */
[C---:B------:R-:W-:Y:S08]  /*fe9c0*/  HMMA.1688.F32.TF32 R128, R4.reuse, R220, R188 ;  /* 0x000000dc0480723c */ /* 0x040ff000000810bc */
[----:B------:R-:W-:Y:S01]  /*fe9d0*/  HMMA.1688.F32.TF32 R112, R4, R244, R228 ;  /* 0x000000f40470723c */ /* 0x000fe200000810e4 */
[----:B------:R-:W-:Y:S01]  /*fe9e0*/  STL [R1+0x7ac0], R239 ;  /* 0x007ac0ef01007387 */ /* 0x000fe20000100800 */
[----:B------:R2:W-:Y:S02]  /*fe9f0*/  STL.64 [R1+0x7e30], R246 ;  /* 0x007e30f601007387 */ /* 0x0005e40000100a00 */
[----:B------:R-:W3:Y:S02]  /*fea00*/  LDL R228, [R1+0x110] ;  /* 0x0001100001e47983 */ /* 0x000ee40000100800 */
[----:B------:R-:W3:Y:S02]  /*fea10*/  LDL R229, [R1+0x114] ;  /* 0x0001140001e57983 */ /* 0x000ee40000100800 */
[----:B------:R-:W-:-:S02]  /*fea20*/  IMAD.MOV.U32 R230, RZ, RZ, R176 ;  /* 0x000000ffffe67224 */ /* 0x000fc400078e00b0 */
[----:B------:R-:W-:Y:S01]  /*fea30*/  IMAD.MOV.U32 R231, RZ, RZ, R184 ;  /* 0x000000ffffe77224 */ /* 0x000fe200078e00b8 */
[----:B------:R-:W4:Y:S01]  /*fea40*/  LDL.LU R176, [R1+0x7e7c] ;  /* 0x007e7c0001b07983 */ /* 0x000f220000300800 */
[----:B------:R-:W3:Y:S02]  /*fea50*/  LDL.LU R184, [R1+0x7e78] ;  /* 0x007e780001b87983 */ /* 0x000ee40000300800 */
[----:B------:R-:W3:Y:S02]  /*fea60*/  LDL R220, [R1+0x100] ;  /* 0x0001000001dc7983 */ /* 0x000ee40000100800 */
[----:B------:R-:W3:Y:S01]  /*fea70*/  LDL R221, [R1+0x104] ;  /* 0x0001040001dd7983 */ /* 0x000ee20000100800 */
[----:B------:R-:W3:Y:S01]  /*fea80*/  LDL.LU R185, [R1+0x7e74] ;  /* 0x007e740001b97983 */ /* 0x000ee20000300800 */
[----:B------:R-:W-:Y:S01]  /*fea90*/  HMMA.1688.F32.TF32 R108, R4, R248, R180 ;  /* 0x000000f8046c723c */ /* 0x000fe200000810b4 */
[----:B------:R-:W3:Y:S02]  /*feaa0*/  LDL.LU R192, [R1+0x7e70] ;  /* 0x007e700001c07983 */ /* 0x000ee40000300800 */
[----:B------:R-:W3:Y:S01]  /*feab0*/  LDL R180, [R1+0xe0] ;  /* 0x0000e00001b47983 */ /* 0x000ee20000100800 */
[----:B------:R-:W3:Y:S03]  /*feac0*/  LDL R181, [R1+0xe4] ;  /* 0x0000e40001b57983 */ /* 0x000ee60000100800 */
[----:B------:R-:W-:Y:S01]  /*fead0*/  IMAD.MOV.U32 R182, RZ, RZ, R200 ;  /* 0x000000ffffb67224 */ /* 0x000fe200078e00c8 */
[----:B------:R-:W-:Y:S01]  /*feae0*/  MOV R183, R201 ;  /* 0x000000c900b77202 */ /* 0x000fe20000000f00 */
[----:B------:R-:W3:Y:S01]  /*feaf0*/  LDL.LU R200, [R1+0x7e6c] ;  /* 0x007e6c0001c87983 */ /* 0x000ee20000300800 */
[----:B------:R-:W3:Y:S02]  /*feb00*/  LDL.LU R201, [R1+0x7e68] ;  /* 0x007e680001c97983 */ /* 0x000ee40000300800 */
[----:B------:R-:W3:Y:S02]  /*feb10*/  LDL R172, [R1+0xd0] ;  /* 0x0000d00001ac7983 */ /* 0x000ee40000100800 */
[----:B------:R-:W3:Y:S01]  /*feb20*/  LDL R173, [R1+0xd4] ;  /* 0x0000d40001ad7983 */ /* 0x000ee20000100800 */
        /* <DEDUP_REMOVED lines=10> */
[----:B------:R-:W3:Y:S02]  /*febd0*/  LDL.64 R204, [R1+0x70] ;  /* 0x0000700001cc7983 */ /* 0x000ee40000100a00 */
[----:B------:R-:W3:Y:S01]  /*febe0*/  LDL.64 R206, [R1+0x78] ;  /* 0x0000780001ce7983 */ /* 0x000ee20000100a00 */
[----:B------:R-:W3:Y:S04]  /*febf0*/  LDL.64 R212, [R1+0x80] ;  /* 0x0000800001d47983 */ /* 0x000ee80000100a00 */
[----:B------:R-:W3:Y:S04]  /*fec00*/  LDL.64 R214, [R1+0x88] ;  /* 0x0000880001d67983 */ /* 0x000ee80000100a00 */
[----:B------:R-:W3:Y:S04]  /*fec10*/  LDL R148, [R1+0xa0] ;  /* 0x0000a00001947983 */ /* 0x000ee80000100800 */
[----:B------:R-:W3:Y:S01]  /*fec20*/  LDL R149, [R1+0xa4] ;  /* 0x0000a40001957983 */ /* 0x000ee20000100800 */
        /* <DEDUP_REMOVED lines=10> */
[----:B------:R-:W3:Y:S01]  /*fecd0*/  LDL.64 R32, [R1+0x20] ;  /* 0x0000200001207983 */ /* 0x000ee20000100a00 */
[----:B------:R-:W4:Y:S01]  /*fece0*/  LDL.LU R116, [R1+0x790] ;  /* 0x0007900001747983 */ /* 0x000f220000300800 */
[----:B------:R-:W4:Y:S02]  /*fecf0*/  LDL.LU R117, [R1+0x794] ;  /* 0x0007940001757983 */ /* 0x000f240000300800 */
[----:B------:R-:W4:Y:S02]  /*fed00*/  LDL.LU R118, [R1+0x798] ;  /* 0x0007980001767983 */ /* 0x000f240000300800 */
[----:B------:R-:W4:Y:S01]  /*fed10*/  LDL.LU R119, [R1+0x79c] ;  /* 0x00079c0001777983 */ /* 0x000f220000300800 */
[----:B------:R-:W4:Y:S01]  /*fed20*/  LDL.64 R28, [R1+0x30] ;  /* 0x00003000011c7983 */ /* 0x000f220000100a00 */
        /* <DEDUP_REMOVED lines=26> */
[----:B------:R-:W4:Y:S04]  /*feed0*/  LDL.64 R188, [R1+0xf0] ;  /* 0x0000f00001bc7983 */ /* 0x000f280000100a00 */
[----:B------:R-:W4:Y:S01]  /*feee0*/  LDL.64 R190, [R1+0xf8] ;  /* 0x0000f80001be7983 */ /* 0x000f220000100a00 */
[----:B--2---:R-:W-:-:S02]  /*feef0*/  IMAD.MOV.U32 R246, RZ, RZ, R232 ;  /* 0x000000fffff67224 */ /* 0x004fc400078e00e8 */
[----:B------:R-:W-:Y:S02]  /*fef00*/  IMAD.MOV.U32 R247, RZ, RZ, R233 ;  /* 0x000000fffff77224 */ /* 0x000fe400078e00e9 */
[----:B---3--:R-:W-:Y:S01]  /*fef10*/  IMAD.MOV.U32 R238, RZ, RZ, R33 ;  /* 0x000000ffffee7224 */ /* 0x008fe200078e0021 */
[----:B------:R-:W-:Y:S02]  /*fef20*/  MOV R249, R32 ;  /* 0x0000002000f97202 */ /* 0x000fe40000000f00 */
[----:B----4-:R-:W-:Y:S01]  /*fef30*/  MOV R248, R29 ;  /* 0x0000001d00f87202 */ /* 0x010fe20000000f00 */
[----:B------:R-:W-:Y:S01]  /*fef40*/  IMAD.MOV.U32 R239, RZ, RZ, R28 ;  /* 0x000000ffffef7224 */ /* 0x000fe200078e001c */
[----:B------:R2:W-:Y:S01]  /*fef50*/  STL [R1+0x7ac8], R238 ;  /* 0x007ac8ee01007387 */ /* 0x0005e20000100800 */
[----:B------:R3:W-:Y:S02]  /*fef60*/  STL [R1+0x7ac4], R249 ;  /* 0x007ac4f901007387 */ /* 0x0007e40000100800 */
[----:B------:R4:W-:Y:S01]  /*fef70*/  STL [R1+0x7ad0], R248 ;  /* 0x007ad0f801007387 */ /* 0x0009e20000100800 */
[----:B------:R1:W-:Y:S01]  /*fef80*/  STL [R1+0x7acc], R239 ;  /* 0x007accef01007387 */ /* 0x0003e20000100800 */
[----:B--2---:R-:W-:-:S02]  /*fef90*/  IMAD.MOV.U32 R238, RZ, RZ, R24 ;  /* 0x000000ffffee7224 */ /* 0x004fc400078e0018 */
[----:B---3--:R-:W-:Y:S01]  /*fefa0*/  IMAD.MOV.U32 R249, RZ, RZ, R25 ;  /* 0x000000fffff97224 */ /* 0x008fe200078e0019 */
[----:B----4-:R-:W-:Y:S01]  /*fefb0*/  MOV R248, R20 ;  /* 0x0000001400f87202 */ /* 0x010fe20000000f00 */
[----:B-1----:R-:W-:-:S03]  /*fefc0*/  IMAD.MOV.U32 R239, RZ, RZ, R21 ;  /* 0x000000ffffef7224 */ /* 0x002fc600078e0015 */
[----:B------:R-:W-:Y:S01]  /*fefd0*/  STL [R1+0x7ad8], R249 ;  /* 0x007ad8f901007387 */ /* 0x000fe20000100800 */
[----:B------:R-:W-:Y:S02]  /*fefe0*/  STL [R1+0x7ad4], R238 ;  /* 0x007ad4ee01007387 */ /* 0x000fe40000100800 */
[----:B------:R1:W-:Y:S02]  /*feff0*/  STL [R1+0x7ae0], R239 ;  /* 0x007ae0ef01007387 */ /* 0x0003e40000100800 */
[----:B------:R2:W-:Y:S02]  /*ff000*/  STL [R1+0x7adc], R248 ;  /* 0x007adcf801007387 */ /* 0x0005e40000100800 */
[----:B-1----:R-:W-:Y:S01]  /*ff010*/  IMAD.MOV.U32 R239, RZ, RZ, R212 ;  /* 0x000000ffffef7224 */ /* 0x002fe200078e00d4 */
[----:B--2---:R-:W-:-:S05]  /*ff020*/  MOV R248, R213 ;  /* 0x000000d500f87202 */ /* 0x004fca0000000f00 */
[----:B------:R-:W-:Y:S01]  /*ff030*/  STL [R1+0x7af0], R248 ;  /* 0x007af0f801007387 */ /* 0x000fe20000100800 */
[----:B------:R1:W-:Y:S02]  /*ff040*/  STL [R1+0x7aec], R239 ;  /* 0x007aecef01007387 */ /* 0x0003e40000100800 */
[----:B------:R-:W2:Y:S02]  /*ff050*/  LDL.LU R96, [R1+0x5f0] ;  /* 0x0005f00001607983 */ /* 0x000ea40000300800 */
[----:B------:R-:W2:Y:S01]  /*ff060*/  LDL.LU R97, [R1+0x5f4] ;  /* 0x0005f40001617983 */ /* 0x000ea20000300800 */
[----:B------:R-:W2:Y:S01]  /*ff070*/  LDL.LU R98, [R1+0x5f8] ;  /* 0x0005f80001627983 */ /* 0x000ea20000300800 */
[----:B------:R-:W2:Y:S02]  /*ff080*/  LDL.LU R99, [R1+0x5fc] ;  /* 0x0005fc0001637983 */ /* 0x000ea40000300800 */
        /* <DEDUP_REMOVED lines=39> */
[C---:B------:R-:W-:Y:S01]  /*ff300*/  HMMA.1688.F32.TF32 R132, R4.reuse, R32, R132 ;  /* 0x000000200484723c */ /* 0x040fe20000081084 */
[----:B------:R-:W2:Y:S02]  /*ff310*/  LDL.LU R39, [R1+0x6ec] ;  /* 0x0006ec0001277983 */ /* 0x000ea40000300800 */
[----:B------:R-:W2:Y:S01]  /*ff320*/  LDL.LU R32, [R1+0x6f0] ;  /* 0x0006f00001207983 */ /* 0x000ea20000300800 */
[----:B------:R-:W2:Y:S01]  /*ff330*/  LDL.LU R33, [R1+0x6f4] ;  /* 0x0006f40001217983 */ /* 0x000ea20000300800 */
[----:B------:R-:W2:Y:S03]  /*ff340*/  LDL.LU R34, [R1+0x6f8] ;  /* 0x0006f80001227983 */ /* 0x000ea60000300800 */
[C---:B------:R-:W-:Y:S01]  /*ff350*/  HMMA.1688.F32.TF32 R136, R4.reuse, R24, R136 ;  /* 0x000000180488723c */ /* 0x040fe20000081088 */
[----:B------:R-:W2:Y:S01]  /*ff360*/  LDL.LU R35, [R1+0x6fc] ;  /* 0x0006fc0001237983 */ /* 0x000ea20000300800 */
[----:B------:R-:W2:Y:S01]  /*ff370*/  LDL.LU R24, [R1+0x710] ;  /* 0x0007100001187983 */ /* 0x000ea20000300800 */
[----:B------:R-:W2:Y:S02]  /*ff380*/  LDL.LU R25, [R1+0x714] ;  /* 0x0007140001197983 */ /* 0x000ea40000300800 */
[----:B------:R-:W2:Y:S03]  /*ff390*/  LDL.LU R26, [R1+0x718] ;  /* 0x00071800011a7983 */ /* 0x000ea60000300800 */
[C---:B------:R-:W-:Y:S01]  /*ff3a0*/  HMMA.1688.F32.TF32 R124, R4.reuse, R20, R124 ;  /* 0x00000014047c723c */ /* 0x040fe2000008107c */
[----:B------:R-:W2:Y:S01]  /*ff3b0*/  LDL.LU R27, [R1+0x71c] ;  /* 0x00071c00011b7983 */ /* 0x000ea20000300800 */
[----:B------:R-:W2:Y:S02]  /*ff3c0*/  LDL.LU R20, [R1+0x720] ;  /* 0x0007200001147983 */ /* 0x000ea40000300800 */
[----:B------:R-:W2:Y:S02]  /*ff3d0*/  LDL.LU R21, [R1+0x724] ;  /* 0x0007240001157983 */ /* 0x000ea40000300800 */
[----:B------:R-:W2:Y:S02]  /*ff3e0*/  LDL.LU R22, [R1+0x728] ;  /* 0x0007280001167983 */ /* 0x000ea40000300800 */
[----:B------:R-:W-:Y:S01]  /*ff3f0*/  HMMA.1688.F32.TF32 R116, R4, R28, R116 ;  /* 0x0000001c0474723c */ /* 0x000fe20000081074 */
        /* <DEDUP_REMOVED lines=30> */
[----:B------:R-:W3:Y:S02]  /*ff5e0*/  LDL.LU R233, [R1+0x7e40] ;  /* 0x007e400001e97983 */ /* 0x000ee40000300800 */
[----:B------:R-:W-:Y:S01]  /*ff5f0*/  STL [R1+0x7ae8], R240 ;  /* 0x007ae8f001007387 */ /* 0x000fe20000100800 */
[----:B------:R-:W-:Y:S01]  /*ff600*/  STL [R1+0x7ae4], R241 ;  /* 0x007ae4f101007387 */ /* 0x000fe20000100800 */
[----:B------:R-:W-:-:S02]  /*ff610*/  MOV R238, R193 ;  /* 0x000000c100ee7202 */ /* 0x000fc40000000f00 */
[----:B------:R-:W4:Y:S02]  /*ff620*/  LDL.LU R193, [R1+0x7e3c] ;  /* 0x007e3c0001c17983 */ /* 0x000f240000300800 */
[----:B-1----:R-:W-:Y:S02]  /*ff630*/  IMAD.MOV.U32 R239, RZ, RZ, R177 ;  /* 0x000000ffffef7224 */ /* 0x002fe400078e00b1 */
[----:B------:R-:W4:Y:S01]  /*ff640*/  LDL.LU R177, [R1+0x7e38] ;  /* 0x007e380001b17983 */ /* 0x000f220000300800 */
[C---:B------:R-:W-:Y:S03]  /*ff650*/  HMMA.1688.F32.TF32 R128, R12.reuse, R246, R128 ;  /* 0x000000f60c80723c */ /* 0x040fe60000081080 */
[----:B--2---:R-:W-:Y:S01]  /*ff660*/  STL [R1+0x7af8], R232 ;  /* 0x007af8e801007387 */ /* 0x004fe20000100800 */
[----:B---3--:R-:W-:Y:S02]  /*ff670*/  STL [R1+0x7af4], R233 ;  /* 0x007af4e901007387 */ /* 0x008fe40000100800 */
[----:B------:R-:W-:Y:S02]  /*ff680*/  STL [R1+0x7b00], R224 ;  /* 0x007b00e001007387 */ /* 0x000fe40000100800 */
[----:B------:R-:W-:Y:S01]  /*ff690*/  STL [R1+0x7afc], R225 ;  /* 0x007afce101007387 */ /* 0x000fe20000100800 */
[----:B------:R-:W2:Y:S11]  /*ff6a0*/  LDL.LU.64 R246, [R1+0x7e30] ;  /* 0x007e300001f67983 */ /* 0x000eb60000300a00 */
[----:B------:R-:W-:Y:S03]  /*ff6b0*/  @!UPT UIADD3 URZ, URZ, URZ, URZ ;  /* 0x0000003f3f3ff290 */ /* 0x000fe6000fffe03f */
[----:B------:R1:W-:Y:S02]  /*ff6c0*/  STL.64 [R1+0x7e18], R130 ;  /* 0x007e188201007387 */ /* 0x0003e40000100a00 */
[----:B------:R-:W-:Y:S01]  /*ff6d0*/  STL.64 [R1+0x7e10], R128 ;  /* 0x007e108001007387 */ /* 0x000fe20000100a00 */
[----:B-1----:R-:W3:Y:S01]  /*ff6e0*/  LDL.64 R130, [R1+0x48] ;  /* 0x0000480001827983 */ /* 0x002ee20000100a00 */
[----:B--2---:R-:W-:Y:S03]  /*ff6f0*/  HMMA.1688.F32.TF32 R112, R12, R246, R112 ;  /* 0x000000f60c70723c */ /* 0x004fe60000081070 */
[----:B------:R-:W2:Y:S01]  /*ff700*/  LDL.LU.64 R246, [R1+0x7e28] ;  /* 0x007e280001f67983 */ /* 0x000ea20000300a00 */
[----:B------:R-:W2:Y:S11]  /*ff710*/  LDL.LU R244, [R1+0x7e20] ;  /* 0x007e200001f47983 */ /* 0x000eb60000300800 */
[----:B------:R-:W-:Y:S08]  /*ff720*/  @!UPT UIADD3 URZ, URZ, URZ, URZ ;  /* 0x0000003f3f3ff290 */ /* 0x000ff0000fffe03f */
[----:B------:R1:W-:Y:S01]  /*ff730*/  STL.64 [R1+0x7e08], R114 ;  /* 0x007e087201007387 */ /* 0x0003e20000100a00 */
[----:B------:R-:W-:Y:S03]  /*ff740*/  STL.64 [R1+0x7e00], R112 ;  /* 0x007e007001007387 */ /* 0x000fe60000100a00 */
[----:B-1----:R-:W2:Y:S01]  /*ff750*/  LDL.64 R114, [R1+0x28] ;  /* 0x0000280001727983 */ /* 0x002ea20000100a00 */
        /* <DEDUP_REMOVED lines=24> */
[----:B------:R-:W-:Y:S07]  /*ff8e0*/  HMMA.1688.F32.TF32 R120, R4, R144, R120 ;  /* 0x000000900478723c */ /* 0x000fee0000081078 */
[----:B------:R-:W-:Y:S01]  /*ff8f0*/  IMAD.MOV.U32 R6, RZ, RZ, R237 ;  /* 0x000000ffff067224 */ /* 0x000fe200078e00ed */
[----:B------:R-:W-:-:S07]  /*ff900*/  MOV R7, R236 ;  /* 0x000000ec00077202 */ /* 0x000fce0000000f00 */
[C---:B------:R-:W-:Y:S08]  /*ff910*/  HMMA.1688.F32.TF32 R4, R12.reuse, R6, R124 ;  /* 0x000000060c04723c */ /* 0x040ff0000008107c */
[----:B------:R-:W-:Y:S01]  /*ff920*/  HMMA.1688.F32.TF32 R116, R12, R238, R116 ;  /* 0x000000ee0c74723c */ /* 0x000fe20000081074 */
[----:B------:R-:W-:Y:S02]  /*ff930*/  IMAD.MOV.U32 R240, RZ, RZ, R206 ;  /* 0x000000fffff07224 */ /* 0x000fe400078e00ce */
[----:B------:R-:W-:-:S02]  /*ff940*/  IMAD.MOV.U32 R241, RZ, RZ, R207 ;  /* 0x000000fffff17224 */ /* 0x000fc400078e00cf */
[----:B---3--:R-:W-:Y:S01]  /*ff950*/  IMAD.MOV.U32 R237, RZ, RZ, R130 ;  /* 0x000000ffffed7224 */ /* 0x008fe200078e0082 */
[----:B------:R-:W-:Y:S02]  /*ff960*/  MOV R236, R131 ;  /* 0x0000008300ec7202 */ /* 0x000fe40000000f00 */
[----:B------:R-:W-:Y:S01]  /*ff970*/  MOV R249, R214 ;  /* 0x000000d600f97202 */ /* 0x000fe20000000f00 */
[----:B------:R-:W-:Y:S02]  /*ff980*/  IMAD.MOV.U32 R248, RZ, RZ, R142 ;  /* 0x000000fffff87224 */ /* 0x000fe400078e008e */
[----:B------:R-:W-:Y:S01]  /*ff990*/  IMAD.MOV.U32 R238, RZ, RZ, R215 ;  /* 0x000000ffffee7224 */ /* 0x000fe200078e00d7 */
[----:B------:R-:W-:Y:S01]  /*ff9a0*/  MOV R239, R143 ;  /* 0x0000008f00ef7202 */ /* 0x000fe20000000f00 */
[----:B------:R-:W-:Y:S02]  /*ff9b0*/  IMAD.MOV.U32 R232, RZ, RZ, R166 ;  /* 0x000000ffffe87224 */ /* 0x000fe400078e00a6 */
        /* <DEDUP_REMOVED lines=26> */
[----:B--2---:R-:W-:-:S05]  /*ffb60*/  IMAD.MOV.U32 R245, RZ, RZ, R115 ;  /* 0x000000fffff57224 */ /* 0x004fca00078e0073 */
[----:B------:R-:W-:Y:S01]  /*ffb70*/  STL [R1+0x7b80], R245 ;  /* 0x007b80f501007387 */ /* 0x000fe20000100800 */
[----:B------:R-:W-:Y:S02]  /*ffb80*/  STL.64 [R1+0x7cd8], R246 ;  /* 0x007cd8f601007387 */ /* 0x000fe40000100a00 */
[----:B------:R2:W-:Y:S02]  /*ffb90*/  STL [R1+0x7cd0], R244 ;  /* 0x007cd0f401007387 */ /* 0x0005e40000100800 */
[----:B------:R-:W-:Y:S01]  /*ffba0*/  STL.64 [R1+0x7df8], R6 ;  /* 0x007df80601007387 */ /* 0x000fe20000100a00 */
[----:B------:R-:W-:Y:S01]  /*ffbb0*/  STL.64 [R1+0x7df0], R4 ;  /* 0x007df00401007387 */ /* 0x000fe20000100a00 */
[----:B------:R-:W-:Y:S02]  /*ffbc0*/  STL.64 [R1+0x7b10], R242 ;  /* 0x007b10f201007387 */ /* 0x000fe40000100a00 */
[----:B------:R3:W-:Y:S02]  /*ffbd0*/  STL.64 [R1+0x7b08], R240 ;  /* 0x007b08f001007387 */ /* 0x0007e40000100a00 */
        /* <DEDUP_REMOVED lines=426> */
[----:B------:R-:W-:Y:S01]  /*101680*/  MOV R242, R214 ;  /* 0x000000d600f27202 */ /* 0x000fe20000000f00 */
[----:B------:R-:W-:Y:S01]  /*101690*/  IMAD.MOV.U32 R243, RZ, RZ, R215 ;  /* 0x000000fffff37224 */ /* 0x000fe200078e00d7 */
[----:B------:R-:W-:Y:S04]  /*1016a0*/  LDS R126, [R2+0x32280] ;  /* 0x03228000027e7984 */ /* 0x000fe80000000800 */
[----:B------:R-:W1:Y:S01]  /*1016b0*/  LDS R127, [R0+0x32280] ;  /* 0x03228000007f7984 */ /* 0x000e620000000800 */
[----:B---3--:R-:W-:Y:S03]  /*1016c0*/  HMMA.1688.F32.TF32 R132, R12, R246, R132 ;  /* 0x000000f60c84723c */ /* 0x008fe60000081084 */
[----:B------:R-:W2:Y:S01]  /*1016d0*/  LDL.LU.64 R246, [R1+0x7cd8] ;  /* 0x007cd80001f67983 */ /* 0x000ea20000300a00 */
[----:B------:R-:W3:Y:S11]  /*1016e0*/  LDL.LU R244, [R1+0x7cd0] ;  /* 0x007cd00001f47983 */ /* 0x000ef60000300800 */
[----:B------:R-:W-:Y:S08]  /*1016f0*/  @!UPT UIADD3 URZ, URZ, URZ, URZ ;  /* 0x0000003f3f3ff290 */ /* 0x000ff0000fffe03f */
        /* <DEDUP_REMOVED lines=26> */
[----:B------:R-:W2:Y:S01]  /*1018a0*/  LDL R229, [R1+0x12e4] ;  /* 0x0012e40001e57983 */ /* 0x000ea20000100800 */
[----:B------:R-:W2:Y:S01]  /*1018b0*/  LDL.LU R198, [R1+0x7ccc] ;  /* 0x007ccc0001c67983 */ /* 0x000ea20000300800 */
[----:B------:R-:W-:-:S02]  /*1018c0*/  MOV R231, R199 ;  /* 0x000000c700e77202 */ /* 0x000fc40000000f00 */
[----:B------:R-:W2:Y:S01]  /*1018d0*/  LDL.LU R199, [R1+0x7cc8] ;  /* 0x007cc80001c77983 */ /* 0x000ea20000300800 */
[----:B------:R1:W-:Y:S02]  /*1018e0*/  STL.64 [R1+0x7998], R222 ;  /* 0x007998de01007387 */ /* 0x0003e40000100a00 */
[----:B------:R1:W-:Y:S02]  /*1018f0*/  STL.64 [R1+0x7990], R220 ;  /* 0x007990dc01007387 */ /* 0x0003e40000100a00 */
[----:B-1----:R-:W-:Y:S01]  /*101900*/  IMAD.MOV.U32 R222, RZ, RZ, R206 ;  /* 0x000000ffffde7224 */ /* 0x002fe200078e00ce */
[----:B------:R-:W2:Y:S04]  /*101910*/  LDL R220, [R1+0x12d0] ;  /* 0x0012d00001dc7983 */ /* 0x000ea80000100800 */
[----:B------:R-:W2:Y:S01]  /*101920*/  LDL R221, [R1+0x12d4] ;  /* 0x0012d40001dd7983 */ /* 0x000ea20000100800 */
[----:B------:R-:W2:Y:S02]  /*101930*/  LDL.LU R206, [R1+0x7cc4] ;  /* 0x007cc40001ce7983 */ /* 0x000ea40000300800 */
[----:B------:R-:W-:-:S02]  /*101940*/  IMAD.MOV.U32 R223, RZ, RZ, R207 ;  /* 0x000000ffffdf7224 */ /* 0x000fc400078e00cf */
[----:B------:R-:W2:Y:S01]  /*101950*/  LDL.LU R207, [R1+0x7cc0] ;  /* 0x007cc00001cf7983 */ /* 0x000ea20000300800 */
[----:B------:R-:W2:Y:S02]  /*101960*/  LDL R240, [R1+0x11c0] ;  /* 0x0011c00001f07983 */ /* 0x000ea40000100800 */
[----:B------:R-:W2:Y:S02]  /*101970*/  LDL R241, [R1+0x11c4] ;  /* 0x0011c40001f17983 */ /* 0x000ea40000100800 */
[----:B------:R-:W2:Y:S01]  /*101980*/  LDL.LU R214, [R1+0x7cbc] ;  /* 0x007cbc0001d67983 */ /* 0x000ea20000300800 */
[----:B------:R-:W3:Y:S01]  /*101990*/  LDL.LU R215, [R1+0x7cb8] ;  /* 0x007cb80001d77983 */ /* 0x000ee20000300800 */
[----:B------:R-:W4:Y:S02]  /*1019a0*/  LDL R132, [R1+0x1140] ;  /* 0x0011400001847983 */ /* 0x000f240000100800 */
        /* <DEDUP_REMOVED lines=49> */
[----:B------:R-:W4:Y:S04]  /*101cc0*/  LDL.64 R238, [R1+0x1138] ;  /* 0x0011380001ee7983 */ /* 0x000f280000100a00 */
[----:B------:R-:W4:Y:S04]  /*101cd0*/  LDL.64 R248, [R1+0x1190] ;  /* 0x0011900001f87983 */ /* 0x000f280000100a00 */
[----:B------:R-:W4:Y:S04]  /*101ce0*/  LDL.64 R250, [R1+0x1198] ;  /* 0x0011980001fa7983 */ /* 0x000f280000100a00 */
[----:B--2---:R-:W-:Y:S01]  /*101cf0*/  STL [R1+0x7944], R214 ;  /* 0x007944d601007387 */ /* 0x004fe20000100800 */
[----:B---3--:R-:W-:Y:S02]  /*101d00*/  STL [R1+0x7940], R215 ;  /* 0x007940d701007387 */ /* 0x008fe40000100800 */
        /* <DEDUP_REMOVED lines=18> */
[----:B----4-:R-:W-:Y:S01]  /*101e30*/  HMMA.1688.F32.TF32 R112, R124, R132, R112 ;  /* 0x000000847c70723c */ /* 0x010fe20000081070 */
[----:B------:R-:W2:Y:S01]  /*101e40*/  LDL.LU.64 R134, [R1+0x7cb0] ;  /* 0x007cb00001867983 */ /* 0x000ea20000300a00 */
[----:B------:R-:W2:Y:S02]  /*101e50*/  LDL.LU.64 R132, [R1+0x7ca8] ;  /* 0x007ca80001847983 */ /* 0x000ea40000300a00 */
[----:B------:R-:W3:Y:S04]  /*101e60*/  LDL.LU.64 R118, [R1+0x7ca0] ;  /* 0x007ca00001767983 */ /* 0x000ee80000300a00 */
[C---:B------:R-:W-:Y:S08]  /*101e70*/  HMMA.1688.F32.TF32 R136, R12.reuse, R146, R136 ;  /* 0x000000920c88723c */ /* 0x040ff00000081088 */
[C---:B------:R-:W-:Y:S08]  /*101e80*/  HMMA.1688.F32.TF32 R100, R12.reuse, R162, R100 ;  /* 0x000000a20c64723c */ /* 0x040ff00000081064 */
[----:B------:R-:W-:Y:S08]  /*101e90*/  HMMA.1688.F32.TF32 R16, R12, R186, R16 ;  /* 0x000000ba0c10723c */ /* 0x000ff00000081010 */
[C---:B--2---:R-:W-:Y:S01]  /*101ea0*/  HMMA.1688.F32.TF32 R132, R124.reuse, R116, R132 ;  /* 0x000000747c84723c */ /* 0x044fe20000081084 */
[----:B------:R-:W3:Y:S07]  /*101eb0*/  LDL.LU.64 R116, [R1+0x7c98] ;  /* 0x007c980001747983 */ /* 0x000eee0000300a00 */
[C---:B------:R-:W-:Y:S01]  /*101ec0*/  HMMA.1688.F32.TF32 R136, R124.reuse, R216, R136 ;  /* 0x000000d87c88723c */ /* 0x040fe20000081088 */
[----:B------:R-:W2:Y:S07]  /*101ed0*/  LDL.64 R216, [R1+0x1310] ;  /* 0x0013100001d87983 */ /* 0x000eae0000100a00 */
[C---:B------:R-:W-:Y:S08]  /*101ee0*/  HMMA.1688.F32.TF32 R100, R124.reuse, R104, R100 ;  /* 0x000000687c64723c */ /* 0x040ff00000081064 */
[C---:B------:R-:W-:Y:S08]  /*101ef0*/  HMMA.1688.F32.TF32 R16, R124.reuse, R20, R16 ;  /* 0x000000147c10723c */ /* 0x040ff00000081010 */
[C---:B---3--:R-:W-:Y:S01]  /*101f00*/  HMMA.1688.F32.TF32 R116, R124.reuse, R208, R116 ;  /* 0x000000d07c74723c */ /* 0x048fe20000081074 */
[----:B------:R-:W3:Y:S01]  /*101f10*/  LDL R208, [R1+0x12f0] ;  /* 0x0012f00001d07983 */ /* 0x000ee20000100800 */
[----:B------:R-:W4:Y:S02]  /*101f20*/  LDL.LU.64 R106, [R1+0x7c90] ;  /* 0x007c9000016a7983 */ /* 0x000f240000300a00 */
[----:B------:R-:W4:Y:S02]  /*101f30*/  LDL.LU.64 R104, [R1+0x7c88] ;  /* 0x007c880001687983 */ /* 0x000f240000300a00 */
[----:B------:R-:W2:Y:S01]  /*101f40*/  LDL.LU.64 R22, [R1+0x7c80] ;  /* 0x007c800001167983 */ /* 0x000ea20000300a00 */
[----:B------:R-:W2:Y:S01]  /*101f50*/  LDL.LU.64 R20, [R1+0x7c78] ;  /* 0x007c780001147983 */ /* 0x000ea20000300a00 */
[----:B------:R-:W3:Y:S01]  /*101f60*/  LDL.LU.64 R26, [R1+0x7c70] ;  /* 0x007c7000011a7983 */ /* 0x000ee20000300a00 */
[C---:B--2---:R-:W-:Y:S02]  /*101f70*/  HMMA.1688.F32.TF32 R20, R124.reuse, R24, R20 ;  /* 0x000000187c14723c */ /* 0x044fe40000081014 */
[----:B------:R-:W3:Y:S01]  /*101f80*/  LDL.LU.64 R24, [R1+0x7c68] ;  /* 0x007c680001187983 */ /* 0x000ee20000300a00 */
[----:B------:R-:W2:Y:S05]  /*101f90*/  LDL.LU.64 R30, [R1+0x7c60] ;  /* 0x007c6000011e7983 */ /* 0x000eaa0000300a00 */
[C---:B---3--:R-:W-:Y:S01]  /*101fa0*/  HMMA.1688.F32.TF32 R24, R124.reuse, R28, R24 ;  /* 0x0000001c7c18723c */ /* 0x048fe20000081018 */
[----:B------:R-:W2:Y:S01]  /*101fb0*/  LDL.LU.64 R28, [R1+0x7c58] ;  /* 0x007c5800011c7983 */ /* 0x000ea20000300a00 */
[----:B------:R-:W3:Y:S06]  /*101fc0*/  LDL.LU.64 R34, [R1+0x7c50] ;  /* 0x007c500001227983 */ /* 0x000eec0000300a00 */
[C---:B--2---:R-:W-:Y:S01]  /*101fd0*/  HMMA.1688.F32.TF32 R28, R124.reuse, R32, R28 ;  /* 0x000000207c1c723c */ /* 0x044fe2000008101c */
[----:B------:R-:W3:Y:S01]  /*101fe0*/  LDL.LU.64 R32, [R1+0x7c48] ;  /* 0x007c480001207983 */ /* 0x000ee20000300a00 */
[----:B------:R-:W2:Y:S06]  /*101ff0*/  LDL.LU.64 R38, [R1+0x7c40] ;  /* 0x007c400001267983 */ /* 0x000eac0000300a00 */
[C---:B---3--:R-:W-:Y:S01]  /*102000*/  HMMA.1688.F32.TF32 R32, R124.reuse, R36, R32 ;  /* 0x000000247c20723c */ /* 0x048fe20000081020 */
[----:B------:R-:W2:Y:S01]  /*102010*/  LDL.LU.64 R36, [R1+0x7c38] ;  /* 0x007c380001247983 */ /* 0x000ea20000300a00 */
[----:B------:R-:W3:Y:S06]  /*102020*/  LDL.LU.64 R42, [R1+0x7c30] ;  /* 0x007c3000012a7983 */ /* 0x000eec0000300a00 */
        /* <DEDUP_REMOVED lines=11> */
[----:B--2---:R-:W-:Y:S01]  /*1020e0*/  HMMA.1688.F32.TF32 R44, R124, R48, R44 ;  /* 0x000000307c2c723c */ /* 0x004fe2000008102c */
[----:B------:R-:W3:Y:S07]  /*1020f0*/  LDL.LU.64 R48, [R1+0x7c08] ;  /* 0x007c080001307983 */ /* 0x000eee0000300a00 */
[C---:B------:R-:W-:Y:S08]  /*102100*/  HMMA.1688.F32.TF32 R92, R12.reuse, R158, R92 ;  /* 0x0000009e0c5c723c */ /* 0x040ff0000008105c */
[C---:B------:R-:W-:Y:S01]  /*102110*/  HMMA.1688.F32.TF32 R96, R12.reuse, R150, R96 ;  /* 0x000000960c60723c */ /* 0x040fe20000081060 */
[----:B------:R-:W2:Y:S07]  /*102120*/  LDL.LU.64 R146, [R1+0x7c00] ;  /* 0x007c000001927983 */ /* 0x000eae0000300a00 */
[C---:B------:R-:W-:Y:S08]  /*102130*/  HMMA.1688.F32.TF32 R4, R12.reuse, R154, R4 ;  /* 0x0000009a0c04723c */ /* 0x040ff00000081004 */
[C---:B------:R-:W-:Y:S08]  /*102140*/  HMMA.1688.F32.TF32 R120, R12.reuse, R142, R120 ;  /* 0x0000008e0c78723c */ /* 0x040ff00000081078 */
[C---:B------:R-:W-:Y:S08]  /*102150*/  HMMA.1688.F32.TF32 R8, R12.reuse, R178, R8 ;  /* 0x000000b20c08723c */ /* 0x040ff00000081008 */
[C---:B------:R-:W-:Y:S08]  /*102160*/  HMMA.1688.F32.TF32 R84, R12.reuse, R174, R84 ;  /* 0x000000ae0c54723c */ /* 0x040ff00000081054 */
[----:B------:R-:W-:Y:S08]  /*102170*/  HMMA.1688.F32.TF32 R88, R12, R166, R88 ;  /* 0x000000a60c58723c */ /* 0x000ff00000081058 */
[C---:B------:R-:W-:Y:S08]  /*102180*/  HMMA.1688.F32.TF32 R52, R124.reuse, R152, R52 ;  /* 0x000000987c34723c */ /* 0x040ff00000081034 */
[C---:B------:R-:W-:Y:S08]  /*102190*/  HMMA.1688.F32.TF32 R56, R124.reuse, R160, R56 ;  /* 0x000000a07c38723c */ /* 0x040ff00000081038 */
[C---:B------:R-:W-:Y:S08]  /*1021a0*/  HMMA.1688.F32.TF32 R60, R124.reuse, R168, R60 ;  /* 0x000000a87c3c723c */ /* 0x040ff0000008103c */
[C---:B------:R-:W-:Y:S08]  /*1021b0*/  HMMA.1688.F32.TF32 R64, R124.reuse, R176, R64 ;  /* 0x000000b07c40723c */ /* 0x040ff00000081040 */
[C---:B----4-:R-:W-:Y:S08]  /*1021c0*/  HMMA.1688.F32.TF32 R104, R124.reuse, R224, R104 ;  /* 0x000000e07c68723c */ /* 0x050ff00000081068 */
[----:B------:R-:W-:Y:S01]  /*1021d0*/  HMMA.1688.F32.TF32 R68, R124, R184, R68 ;  /* 0x000000b87c44723c */ /* 0x000fe20000081044 */
[----:B------:R-:W-:-:S07]  /*1021e0*/  IMAD.MOV.U32 R209, RZ, RZ, R247 ;  /* 0x000000ffffd17224 */ /* 0x000fce00078e00f7 */
[C---:B------:R-:W-:Y:S08]  /*1021f0*/  HMMA.1688.F32.TF32 R72, R124.reuse, R192, R72 ;  /* 0x000000c07c48723c */ /* 0x040ff00000081048 */
[C---:B------:R-:W-:Y:S08]  /*102200*/  HMMA.1688.F32.TF32 R80, R124.reuse, R244, R80 ;  /* 0x000000f47c50723c */ /* 0x040ff00000081050 */
[C---:B------:R-:W-:Y:S08]  /*102210*/  HMMA.1688.F32.TF32 R76, R124.reuse, R200, R76 ;  /* 0x000000c87c4c723c */ /* 0x040ff0000008104c */
[----:B------:R-:W-:Y:S01]  /*102220*/  HMMA.1688.F32.TF32 R108, R124, R232, R108 ;  /* 0x000000e87c6c723c */ /* 0x000fe2000008106c */
[----:B------:R-:W-:Y:S01]  /*102230*/  IMAD.MOV.U32 R225, RZ, RZ, R3 ;  /* 0x000000ffffe17224 */ /* 0x000fe200078e0003 */
[----:B------:R-:W-:-:S06]  /*102240*/  MOV R3, R229 ;  /* 0x000000e500037202 */ /* 0x000fcc0000000f00 */
[C---:B------:R-:W-:Y:S08]  /*102250*/  HMMA.1688.F32.TF32 R96, R124.reuse, R216, R96 ;  /* 0x000000d87c60723c */ /* 0x040ff00000081060 */
[----:B------:R-:W-:Y:S01]  /*102260*/  HMMA.1688.F32.TF32 R128, R124, R236, R128 ;  /* 0x000000ec7c80723c */ /* 0x000fe20000081080 */
[----:B------:R-:W-:Y:S01]  /*102270*/  IMAD.MOV.U32 R244, RZ, RZ, R228 ;  /* 0x000000fffff47224 */ /* 0x000fe200078e00e4 */
[----:B------:R-:W-:Y:S01]  /*102280*/  MOV R224, R246 ;  /* 0x000000f600e07202 */ /* 0x000fe20000000f00 */
[----:B------:R-:W-:-:S05]  /*102290*/  IMAD.MOV.U32 R246, RZ, RZ, R217 ;  /* 0x000000fffff67224 */ /* 0x000fca00078e00d9 */
[----:B------:R-:W-:Y:S01]  /*1022a0*/  HMMA.1688.F32.TF32 R92, R124, R208, R92 ;  /* 0x000000d07c5c723c */ /* 0x000fe2000008105c */
[----:B------:R-:W-:-:S07]  /*1022b0*/  IMAD.MOV.U32 R247, RZ, RZ, R216 ;  /* 0x000000fffff77224 */ /* 0x000fce00078e00d8 */
        /* <DEDUP_REMOVED lines=11> */
[----:B------:R-:W4:Y:S02]  /*102370*/  LDL.LU.64 R154, [R1+0x7bf0] ;  /* 0x007bf000019a7983 */ /* 0x000f240000300a00 */
        /* <DEDUP_REMOVED lines=14> */
[----:B------:R-:W-:Y:S01]  /*102460*/  STL [R1+0x78cc], R3 ;  /* 0x0078cc0301007387 */ /* 0x000fe20000100800 */
[----:B------:R-:W-:Y:S02]  /*102470*/  STL [R1+0x78c8], R244 ;  /* 0x0078c8f401007387 */ /* 0x000fe40000100800 */
[----:B------:R-:W2:Y:S02]  /*102480*/  LDL.LU.64 R210, [R1+0x7b78] ;  /* 0x007b780001d27983 */ /* 0x000ea40000300a00 */
[----:B------:R-:W2:Y:S01]  /*102490*/  LDL.LU.64 R208, [R1+0x7b70] ;  /* 0x007b700001d07983 */ /* 0x000ea20000300a00 */
[----:B------:R-:W2:Y:S01]  /*1024a0*/  LDL.LU.64 R218, [R1+0x7b68] ;  /* 0x007b680001da7983 */ /* 0x000ea20000300a00 */
[----:B------:R-:W2:Y:S02]  /*1024b0*/  LDL.LU.64 R216, [R1+0x7b60] ;  /* 0x007b600001d87983 */ /* 0x000ea40000300a00 */
[----:B------:R-:W-:Y:S02]  /*1024c0*/  STL [R1+0x78e4], R246 ;  /* 0x0078e4f601007387 */ /* 0x000fe40000100800 */
[----:B------:R1:W-:Y:S01]  /*1024d0*/  STL [R1+0x78d8], R247 ;  /* 0x0078d8f701007387 */ /* 0x0003e20000100800 */
[----:B------:R-:W2:Y:S01]  /*1024e0*/  LDL.LU.64 R226, [R1+0x7b58] ;  /* 0x007b580001e27983 */ /* 0x000ea20000300a00 */
[----:B------:R-:W2:Y:S02]  /*1024f0*/  LDL.LU.64 R224, [R1+0x7b50] ;  /* 0x007b500001e07983 */ /* 0x000ea40000300a00 */
[----:B------:R-:W2:Y:S01]  /*102500*/  LDL.64 R126, [R1+0x1148] ;  /* 0x00114800017e7983 */ /* 0x000ea20000100a00 */
[C---:B-1----:R-:W-:Y:S08]  /*102510*/  HMMA.1688.F32.TF32 R108, R12.reuse, R234, R108 ;  /* 0x000000ea0c6c723c */ /* 0x042ff0000008106c */
[----:B------:R-:W-:Y:S01]  /*102520*/  HMMA.1688.F32.TF32 R128, R12, R238, R128 ;  /* 0x000000ee0c80723c */ /* 0x000fe20000081080 */
[----:B------:R-:W3:Y:S01]  /*102530*/  LDL.LU.64 R234, [R1+0x7b48] ;  /* 0x007b480001ea7983 */ /* 0x000ee20000300a00 */
[----:B------:R-:W3:Y:S01]  /*102540*/  LDL.LU.64 R232, [R1+0x7b40] ;  /* 0x007b400001e87983 */ /* 0x000ee20000300a00 */
[----:B------:R-:W-:Y:S01]  /*102550*/  MOV R159, R238 ;  /* 0x000000ee009f7202 */ /* 0x000fe20000000f00 */
[----:B------:R-:W-:-:S11]  /*102560*/  IMAD.MOV.U32 R247, RZ, RZ, R239 ;  /* 0x000000fffff77224 */ /* 0x000fd600078e00ef */
[----:B------:R-:W-:Y:S01]  /*102570*/  STL.64 [R1+0x24e0], R108 ;  /* 0x0024e06c01007387 */ /* 0x000fe20000100a00 */
[----:B------:R1:W-:Y:S03]  /*102580*/  STL.64 [R1+0x24e8], R110 ;  /* 0x0024e86e01007387 */ /* 0x0003e60000100a00 */
[----:B-1----:R-:W3:Y:S04]  /*102590*/  LDL.64 R110, [R1+0x1178] ;  /* 0x00117800016e7983 */ /* 0x002ee80000100a00 */
[----:B------:R-:W-:Y:S02]  /*1025a0*/  STL.64 [R1+0x2120], R128 ;  /* 0x0021208001007387 */ /* 0x000fe40000100a00 */
[----:B------:R1:W-:Y:S02]  /*1025b0*/  STL.64 [R1+0x2128], R130 ;  /* 0x0021288201007387 */ /* 0x0003e40000100a00 */
[----:B------:R-:W4:Y:S01]  /*1025c0*/  LDL.LU.64 R238, [R1+0x7b38] ;  /* 0x007b380001ee7983 */ /* 0x000f220000300a00 */
[----:B------:R-:W4:Y:S04]  /*1025d0*/  LDL.LU.64 R236, [R1+0x7b30] ;  /* 0x007b300001ec7983 */ /* 0x000f280000300a00 */
[----:B-1----:R-:W4:Y:S01]  /*1025e0*/  LDL.64 R130, [R1+0x1168] ;  /* 0x0011680001827983 */ /* 0x002f220000100a00 */
[----:B------:R-:W-:Y:S02]  /*1025f0*/  STL [R1+0x78ec], R247 ;  /* 0x0078ecf701007387 */ /* 0x000fe40000100800 */
[----:B------:R-:W-:Y:S01]  /*102600*/  STL [R1+0x78e8], R159 ;  /* 0x0078e89f01007387 */ /* 0x000fe20000100800 */
[C---:B--2---:R-:W-:Y:S11]  /*102610*/  HMMA.1688.F32.TF32 R112, R12.reuse, R126, R112 ;  /* 0x0000007e0c70723c */ /* 0x044ff60000081070 */
[----:B------:R-:W-:Y:S11]  /*102620*/  @!UPT UIADD3 URZ, URZ, URZ, URZ ;  /* 0x0000003f3f3ff290 */ /* 0x000ff6000fffe03f */
[----:B------:R-:W-:Y:S01]  /*102630*/  @!UPT UIADD3 URZ, URZ, URZ, URZ ;  /* 0x0000003f3f3ff290 */ /* 0x000fe2000fffe03f */
[----:B------:R-:W-:Y:S01]  /*102640*/  STL.64 [R1+0x2140], R112 ;  /* 0x0021407001007387 */ /* 0x000fe20000100a00 */
[----:B------:R1:W-:Y:S03]  /*102650*/  STL.64 [R1+0x2148], R114 ;  /* 0x0021487201007387 */ /* 0x0003e60000100a00 */
[----:B-1----:R-:W2:Y:S01]  /*102660*/  LDL.64 R114, [R1+0x1158] ;  /* 0x0011580001727983 */ /* 0x002ea20000100a00 */
[C---:B---3--:R-:W-:Y:S08]  /*102670*/  HMMA.1688.F32.TF32 R136, R12.reuse, R110, R136 ;  /* 0x0000006e0c88723c */ /* 0x048ff00000081088 */
[C---:B------:R-:W-:Y:S01]  /*102680*/  HMMA.1688.F32.TF32 R4, R12.reuse, R250, R4 ;  /* 0x000000fa0c04723c */ /* 0x040fe20000081004 */
[----:B------:R-:W-:Y:S01]  /*102690*/  MOV R158, R127 ;  /* 0x0000007f009e7202 */ /* 0x000fe20000000f00 */
[----:B------:R-:W-:Y:S01]  /*1026a0*/  IMAD.MOV.U32 R246, RZ, RZ, R126 ;  /* 0x000000fffff67224 */ /* 0x000fe200078e007e */
[----:B------:R-:W3:Y:S04]  /*1026b0*/  LDL R127, [R1+0x11ac] ;  /* 0x0011ac00017f7983 */ /* 0x000ee80000100800 */
[----:B------:R-:W3:Y:S01]  /*1026c0*/  LDL R126, [R1+0x11a8] ;  /* 0x0011a800017e7983 */ /* 0x000ee20000100800 */
[C---:B----4-:R-:W-:Y:S03]  /*1026d0*/  HMMA.1688.F32.TF32 R116, R12.reuse, R130, R116 ;  /* 0x000000820c74723c */ /* 0x050fe60000081074 */
[----:B------:R1:W-:Y:S01]  /*1026e0*/  STL [R1+0x78f4], R158 ;  /* 0x0078f49e01007387 */ /* 0x0003e20000100800 */
[----:B------:R4:W-:Y:S01]  /*1026f0*/  STL [R1+0x78f0], R246 ;  /* 0x0078f0f601007387 */ /* 0x0009e20000100800 */
[----:B------:R-:W-:Y:S01]  /*102700*/  MOV R151, R111 ;  /* 0x0000006f00977202 */ /* 0x000fe20000000f00 */
[----:B------:R-:W-:Y:S01]  /*102710*/  IMAD.MOV.U32 R150, RZ, RZ, R110 ;  /* 0x000000ffff967224 */ /* 0x000fe200078e006e */
[----:B-1----:R-:W-:Y:S01]  /*102720*/  MOV R158, R130 ;  /* 0x00000082009e7202 */ /* 0x002fe20000000f00 */
[----:B----4-:R-:W-:Y:S01]  /*102730*/  IMAD.MOV.U32 R246, RZ, RZ, R131 ;  /* 0x000000fffff67224 */ /* 0x010fe200078e0083 */
[----:B--2---:R-:W-:Y:S01]  /*102740*/  HMMA.1688.F32.TF32 R132, R12, R114, R132 ;  /* 0x000000720c84723c */ /* 0x004fe20000081084 */
[----:B------:R-:W-:-:S02]  /*102750*/  IMAD.MOV.U32 R159, RZ, RZ, R115 ;  /* 0x000000ffff9f7224 */ /* 0x000fc400078e0073 */
[----:B------:R-:W-:Y:S11]  /*102760*/  IMAD.MOV.U32 R247, RZ, RZ, R114 ;  /* 0x000000fffff77224 */ /* 0x000ff600078e0072 */
[----:B------:R-:W-:Y:S09]  /*102770*/  @!UPT UIADD3 URZ, URZ, URZ, URZ ;  /* 0x0000003f3f3ff290 */ /* 0x000ff2000fffe03f */
[----:B------:R-:W-:Y:S01]  /*102780*/  STL.64 [R1+0x2160], R132 ;  /* 0x0021608401007387 */ /* 0x000fe20000100a00 */
[----:B------:R1:W-:Y:S02]  /*102790*/  STL.64 [R1+0x2168], R134 ;  /* 0x0021688601007387 */ /* 0x0003e40000100a00 */
[----:B------:R-:W2:Y:S01]  /*1027a0*/  LDL.64 R114, [R1+0x1228] ;  /* 0x0012280001727983 */ /* 0x000ea20000100a00 */
[----:B-1----:R-:W4:Y:S01]  /*1027b0*/  LDL.64 R134, [R1+0x1218] ;  /* 0x0012180001867983 */ /* 0x002f220000100a00 */
[----:B------:R-:W-:Y:S02]  /*1027c0*/  STL [R1+0x78fc], R159 ;  /* 0x0078fc9f01007387 */ /* 0x000fe40000100800 */
[----:B------:R-:W-:Y:S02]  /*1027d0*/  STL [R1+0x78f8], R247 ;  /* 0x0078f8f701007387 */ /* 0x000fe40000100800 */
[----:B------:R-:W-:Y:S01]  /*1027e0*/  STL.64 [R1+0x2180], R116 ;  /* 0x0021807401007387 */ /* 0x000fe20000100a00 */
[----:B------:R1:W-:Y:S01]  /*1027f0*/  STL.64 [R1+0x2188], R118 ;  /* 0x0021887601007387 */ /* 0x0003e20000100a00 */
[----:B------:R-:W2:Y:S03]  /*102800*/  LDL.64 R130, [R1+0x1238] ;  /* 0x0012380001827983 */ /* 0x000ea60000100a00 */
[----:B-1----:R-:W2:Y:S04]  /*102810*/  LDL R118, [R1+0x11f8] ;  /* 0x0011f80001767983 */ /* 0x002ea80000100800 */
[----:B------:R-:W2:Y:S01]  /*102820*/  LDL R119, [R1+0x11fc] ;  /* 0x0011fc0001777983 */ /* 0x000ea20000100800 */
[----:B------:R-:W-:Y:S02]  /*102830*/  STL [R1+0x7904], R246 ;  /* 0x007904f601007387 */ /* 0x000fe40000100800 */
[----:B------:R-:W-:Y:S02]  /*102840*/  STL [R1+0x7900], R158 ;  /* 0x0079009e01007387 */ /* 0x000fe40000100800 */
[----:B------:R-:W-:Y:S01]  /*102850*/  STL.64 [R1+0x21a0], R136 ;  /* 0x0021a08801007387 */ /* 0x000fe20000100a00 */
[----:B------:R1:W-:Y:S01]  /*102860*/  STL.64 [R1+0x21a8], R138 ;  /* 0x0021a88a01007387 */ /* 0x0003e20000100a00 */
[----:B------:R-:W2:Y:S02]  /*102870*/  LDL.64 R110, [R1+0x1248] ;  /* 0x00124800016e7983 */ /* 0x000ea40000100a00 */
[----:B------:R-:W-:-:S02]  /*102880*/  IMAD.MOV.U32 R159, RZ, RZ, R250 ;  /* 0x000000ffff9f7224 */ /* 0x000fc400078e00fa */
[----:B------:R-:W-:Y:S01]  /*102890*/  IMAD.MOV.U32 R247, RZ, RZ, R251 ;  /* 0x000000fffff77224 */ /* 0x000fe200078e00fb */
[----:B-1----:R-:W2:Y:S04]  /*1028a0*/  LDL R138, [R1+0x11e8] ;  /* 0x0011e800018a7983 */ /* 0x002ea80000100800 */
[----:B------:R-:W2:Y:S01]  /*1028b0*/  LDL R139, [R1+0x11ec] ;  /* 0x0011ec00018b7983 */ /* 0x000ea20000100800 */
[----:B------:R-:W-:Y:S02]  /*1028c0*/  STL [R1+0x790c], R151 ;  /* 0x00790c9701007387 */ /* 0x000fe40000100800 */
[----:B------:R-:W-:Y:S02]  /*1028d0*/  STL [R1+0x7908], R150 ;  /* 0x0079089601007387 */ /* 0x000fe40000100800 */
[----:B------:R-:W-:Y:S01]  /*1028e0*/  STL.64 [R1+0x21c0], R4 ;  /* 0x0021c00401007387 */ /* 0x000fe20000100a00 */
[----:B------:R1:W-:Y:S01]  /*1028f0*/  STL.64 [R1+0x21c8], R6 ;  /* 0x0021c80601007387 */ /* 0x0003e20000100a00 */
[----:B------:R-:W2:Y:S02]  /*102900*/  LDL.LU.64 R250, [R1+0x7b28] ;  /* 0x007b280001fa7983 */ /* 0x000ea40000300a00 */
[----:B------:R-:W2:Y:S01]  /*102910*/  LDL.LU.64 R248, [R1+0x7b20] ;  /* 0x007b200001f87983 */ /* 0x000ea20000300a00 */
[----:B-1----:R-:W2:Y:S04]  /*102920*/  LDL R6, [R1+0x1188] ;  /* 0x0011880001067983 */ /* 0x002ea80000100800 */
[----:B------:R-:W2:Y:S01]  /*102930*/  LDL R7, [R1+0x118c] ;  /* 0x00118c0001077983 */ /* 0x000ea20000100800 */
[C---:B------:R-:W-:Y:S08]  /*102940*/  HMMA.1688.F32.TF32 R8, R12.reuse, R242, R8 ;  /* 0x000000f20c08723c */ /* 0x040ff00000081008 */
[C---:B--2---:R-:W-:Y:S01]  /*102950*/  HMMA.1688.F32.TF32 R4, R12.reuse, R6, R100 ;  /* 0x000000060c04723c */ /* 0x044fe20000081064 */
[----:B------:R-:W2:Y:S11]  /*102960*/  LDL R102, [R1+0x1208] ;  /* 0x0012080001667983 */ /* 0x000eb60000100800 */
[----:B------:R-:W-:Y:S11]  /*102970*/  @!UPT UIADD3 URZ, URZ, URZ, URZ ;  /* 0x0000003f3f3ff290 */ /* 0x000ff6000fffe03f */
[----:B------:R-:W-:Y:S01]  /*102980*/  STL.64 [R1+0x21e0], R4 ;  /* 0x0021e00401007387 */ /* 0x000fe20000100a00 */
[----:B------:R3:W-:Y:S02]  /*102990*/  STL.64 [R1+0x21e8], R6 ;  /* 0x0021e80601007387 */ /* 0x0007e40000100a00 */
[----:B---3--:R-:W-:Y:S01]  /*1029a0*/  HMMA.1688.F32.TF32 R4, R12, R126, R104 ;  /* 0x0000007e0c04723c */ /* 0x008fe20000081068 */
[----:B------:R-:W-:Y:S02]  /*1029b0*/  MOV R103, R252 ;  /* 0x000000fc00677202 */ /* 0x000fe40000000f00 */
[----:B------:R-:W3:Y:S01]  /*1029c0*/  LDL.LU R252, [R1+0x7b18] ;  /* 0x007b180001fc7983 */ /* 0x000ee20000300800 */
[----:B------:R-:W2:Y:S11]  /*1029d0*/  LDL R106, [R1+0x11d8] ;  /* 0x0011d800016a7983 */ /* 0x000eb60000100800 */
[----:B------:R-:W-:Y:S08]  /*1029e0*/  @!UPT UIADD3 URZ, URZ, URZ, URZ ;  /* 0x0000003f3f3ff290 */ /* 0x000ff0000fffe03f */
[----:B------:R-:W-:Y:S01]  /*1029f0*/  STL.64 [R1+0x2200], R4 ;  /* 0x0022000401007387 */ /* 0x000fe20000100a00 */
[----:B------:R-:W-:Y:S02]  /*102a00*/  STL.64 [R1+0x2208], R6 ;  /* 0x0022080601007387 */ /* 0x000fe40000100a00 */
[----:B------:R-:W2:Y:S02]  /*102a10*/  LDL R107, [R1+0x11dc] ;  /* 0x0011dc00016b7983 */ /* 0x000ea40000100800 */
[----:B------:R-:W2:Y:S01]  /*102a20*/  LDL.64 R126, [R1+0x1258] ;  /* 0x00125800017e7983 */ /* 0x000ea20000100a00 */
[----:B------:R-:W2:Y:S01]  /*102a30*/  LDL.LU.64 R242, [R1+0x7b10] ;  /* 0x007b100001f27983 */ /* 0x000ea20000300a00 */
[----:B------:R-:W2:Y:S02]  /*102a40*/  LDL.LU.64 R240, [R1+0x7b08] ;  /* 0x007b080001f07983 */ /* 0x000ea40000300a00 */
[----:B------:R-:W-:Y:S02]  /*102a50*/  STL.64 [R1+0x2430], R8 ;  /* 0x0024300801007387 */ /* 0x000fe40000100a00 */
[----:B------:R1:W-:Y:S01]  /*102a60*/  STL.64 [R1+0x2438], R10 ;  /* 0x0024380a01007387 */ /* 0x0003e20000100a00 */
[----:B------:R-:W-:Y:S01]  /*102a70*/  MOV R142, R114 ;  /* 0x00000072008e7202 */ /* 0x000fe20000000f00 */
[----:B------:R-:W-:-:S02]  /*102a80*/  IMAD.MOV.U32 R143, RZ, RZ, R115 ;  /* 0x000000ffff8f7224 */ /* 0x000fc400078e0073 */
[----:B------:R-:W-:Y:S01]  /*102a90*/  IMAD.MOV.U32 R3, RZ, RZ, R130 ;  /* 0x000000ffff037224 */ /* 0x000fe200078e0082 */
[----:B------:R-:W-:Y:S01]  /*102aa0*/  MOV R244, R131 ;  /* 0x0000008300f47202 */ /* 0x000fe20000000f00 */
[----:B------:R-:W-:Y:S02]  /*102ab0*/  IMAD.MOV.U32 R246, RZ, RZ, R110 ;  /* 0x000000fffff67224 */ /* 0x000fe400078e006e */
[----:B------:R-:W-:Y:S01]  /*102ac0*/  IMAD.MOV.U32 R158, RZ, RZ, R111 ;  /* 0x000000ffff9e7224 */ /* 0x000fe200078e006f */
[----:B------:R-:W-:Y:S04]  /*102ad0*/  LDS R4, [R2+0x18300] ;  /* 0x0183000002047984 */ /* 0x000fe80000000800 */
[----:B------:R-:W-:Y:S04]  /*102ae0*/  LDS R6, [R2+0x1a300] ;  /* 0x01a3000002067984 */ /* 0x000fe80000000800 */
[----:B------:R-:W-:Y:S04]  /*102af0*/  LDS R5, [R0+0x18300] ;  /* 0x0183000000057984 */ /* 0x000fe80000000800 */
[----:B-1----:R-:W2:Y:S04]  /*102b00*/  LDL R10, [R1+0x11b8] ;  /* 0x0011b800010a7983 */ /* 0x002ea80000100800 */
[----:B------:R-:W1:Y:S01]  /*102b10*/  LDS R7, [R0+0x1a300] ;  /* 0x01a3000000077984 */ /* 0x000e620000000800 */
[----:B---3--:R-:W-:-:S07]  /*102b20*/  IMAD.MOV.U32 R11, RZ, RZ, R252 ;  /* 0x000000ffff0b7224 */ /* 0x008fce00078e00fc */
[C---:B--2---:R-:W-:Y:S08]  /*102b30*/  HMMA.1688.F32.TF32 R8, R12.reuse, R10, R16 ;  /* 0x0000000a0c08723c */ /* 0x044ff00000081010 */
[C---:B------:R-:W-:Y:S11]  /*102b40*/  HMMA.1688.F32.TF32 R16, R12.reuse, R106, R20 ;  /* 0x0000006a0c10723c */ /* 0x040ff60000081014 */
[----:B------:R-:W-:Y:S04]  /*102b50*/  @!UPT UIADD3 URZ, URZ, URZ, URZ ;  /* 0x0000003f3f3ff290 */ /* 0x000fe8000fffe03f */
[----:B------:R-:W-:Y:S01]  /*102b60*/  STL.64 [R1+0x2420], R8 ;  /* 0x0024200801007387 */ /* 0x000fe20000100a00 */
[----:B------:R2:W-:Y:S02]  /*102b70*/  STL.64 [R1+0x2428], R10 ;  /* 0x0024280a01007387 */ /* 0x0005e40000100a00 */
[C---:B--2---:R-:W-:Y:S01]  /*102b80*/  HMMA.1688.F32.TF32 R8, R12.reuse, R138, R24 ;  /* 0x0000008a0c08723c */ /* 0x044fe20000081018 */
[----:B------:R-:W2:Y:S04]  /*102b90*/  LDL.64 R138, [R1+0x1268] ;  /* 0x00126800018a7983 */ /* 0x000ea80000100a00 */
[----:B------:R-:W-:Y:S03]  /*102ba0*/  STL.64 [R1+0x2410], R16 ;  /* 0x0024101001007387 */ /* 0x000fe60000100a00 */
[C---:B------:R-:W-:Y:S01]  /*102bb0*/  HMMA.1688.F32.TF32 R20, R12.reuse, R102, R28 ;  /* 0x000000660c14723c */ /* 0x040fe2000008101c */
[----:B------:R3:W-:Y:S07]  /*102bc0*/  STL.64 [R1+0x2418], R18 ;  /* 0x0024181201007387 */ /* 0x0007ee0000100a00 */
[C---:B---3--:R-:W-:Y:S07]  /*102bd0*/  HMMA.1688.F32.TF32 R16, R12.reuse, R118, R32 ;  /* 0x000000760c10723c */ /* 0x048fee0000081020 */
[----:B------:R-:W-:Y:S01]  /*102be0*/  STL.64 [R1+0x2400], R8 ;  /* 0x0024000801007387 */ /* 0x000fe20000100a00 */
[----:B------:R4:W-:Y:S02]  /*102bf0*/  STL.64 [R1+0x2408], R10 ;  /* 0x0024080a01007387 */ /* 0x0009e40000100a00 */
[C---:B----4-:R-:W-:Y:S05]  /*102c00*/  HMMA.1688.F32.TF32 R8, R12.reuse, R134, R36 ;  /* 0x000000860c08723c */ /* 0x050fea0000081024 */
[----:B------:R-:W-:Y:S01]  /*102c10*/  STL.64 [R1+0x23f0], R20 ;  /* 0x0023f01401007387 */ /* 0x000fe20000100a00 */
[----:B------:R-:W-:Y:S07]  /*102c20*/  STL.64 [R1+0x23f8], R22 ;  /* 0x0023f81601007387 */ /* 0x000fee0000100a00 */
[----:B------:R-:W-:Y:S02]  /*102c30*/  STL.64 [R1+0x23e0], R16 ;  /* 0x0023e01001007387 */ /* 0x000fe40000100a00 */
[----:B------:R-:W-:Y:S01]  /*102c40*/  STL.64 [R1+0x23e8], R18 ;  /* 0x0023e81201007387 */ /* 0x000fe20000100a00 */
[----:B------:R-:W3:Y:S07]  /*102c50*/  LDL.64 R118, [R1+0x1278] ;  /* 0x0012780001767983 */ /* 0x000eee0000100a00 */
[----:B------:R-:W-:Y:S01]  /*102c60*/  STL.64 [R1+0x23d0], R8 ;  /* 0x0023d00801007387 */ /* 0x000fe20000100a00 */
[----:B------:R4:W-:Y:S02]  /*102c70*/  STL.64 [R1+0x23d8], R10 ;  /* 0x0023d80a01007387 */ /* 0x0009e40000100a00 */
[C---:B----4-:R-:W-:Y:S01]  /*102c80*/  HMMA.1688.F32.TF32 R8, R12.reuse, R114, R40 ;  /* 0x000000720c08723c */ /* 0x050fe20000081028 */
[----:B------:R-:W-:Y:S11]  /*102c90*/  IMAD.MOV.U32 R252, RZ, RZ, R135 ;  /* 0x000000fffffc7224 */ /* 0x000ff600078e0087 */
[----:B------:R-:W-:Y:S11]  /*102ca0*/  @!UPT UIADD3 URZ, URZ, URZ, URZ ;  /* 0x0000003f3f3ff290 */ /* 0x000ff6000fffe03f */
[----:B------:R-:W-:Y:S01]  /*102cb0*/  STL.64 [R1+0x23c0], R8 ;  /* 0x0023c00801007387 */ /* 0x000fe20000100a00 */
[----:B------:R4:W-:Y:S02]  /*102cc0*/  STL.64 [R1+0x23c8], R10 ;  /* 0x0023c80a01007387 */ /* 0x0009e40000100a00 */
[----:B------:R-:W3:Y:S01]  /*102cd0*/  LDL.64 R134, [R1+0x1288] ;  /* 0x0012880001867983 */ /* 0x000ee20000100a00 */
[C---:B----4-:R-:W-:Y:S01]  /*102ce0*/  HMMA.1688.F32.TF32 R8, R12.reuse, R130, R44 ;  /* 0x000000820c08723c */ /* 0x050fe2000008102c */
[----:B------:R-:W-:Y:S01]  /*102cf0*/  STL.64 [R1+0x79a8], R142 ;  /* 0x0079a88e01007387 */ /* 0x000fe20000100a00 */
[----:B------:R-:W-:Y:S11]  /*102d00*/  STL.64 [R1+0x79a0], R140 ;  /* 0x0079a08c01007387 */ /* 0x000ff60000100a00 */
[----:B------:R-:W-:Y:S10]  /*102d10*/  @!UPT UIADD3 URZ, URZ, URZ, URZ ;  /* 0x0000003f3f3ff290 */ /* 0x000ff4000fffe03f */
[----:B------:R-:W-:Y:S01]  /*102d20*/  STL.64 [R1+0x23b0], R8 ;  /* 0x0023b00801007387 */ /* 0x000fe20000100a00 */
[----:B------:R4:W-:Y:S02]  /*102d30*/  STL.64 [R1+0x23b8], R10 ;  /* 0x0023b80a01007387 */ /* 0x0009e40000100a00 */
[----:B------:R-:W3:Y:S01]  /*102d40*/  LDL.64 R114, [R1+0x1298] ;  /* 0x0012980001727983 */ /* 0x000ee20000100a00 */
[C---:B----4-:R-:W-:Y:S11]  /*102d50*/  HMMA.1688.F32.TF32 R8, R12.reuse, R110, R48 ;  /* 0x0000006e0c08723c */ /* 0x050ff60000081030 */
[----:B------:R-:W-:Y:S11]  /*102d60*/  @!UPT UIADD3 URZ, URZ, URZ, URZ ;  /* 0x0000003f3f3ff290 */ /* 0x000ff6000fffe03f */
[----:B------:R-:W-:Y:S01]  /*102d70*/  @!UPT UIADD3 URZ, URZ, URZ, URZ ;  /* 0x0000003f3f3ff290 */ /* 0x000fe2000fffe03f */
[----:B------:R-:W-:Y:S01]  /*102d80*/  STL.64 [R1+0x23a0], R8 ;  /* 0x0023a00801007387 */ /* 0x000fe20000100a00 */
[----:B------:R4:W-:Y:S02]  /*102d90*/  STL.64 [R1+0x23a8], R10 ;  /* 0x0023a80a01007387 */ /* 0x0009e40000100a00 */
[----:B------:R-:W3:Y:S02]  /*102da0*/  LDL.64 R130, [R1+0x12a8] ;  /* 0x0012a80001827983 */ /* 0x000ee40000100a00 */
[----:B------:R-:W3:Y:S01]  /*102db0*/  LDL.64 R110, [R1+0x12b8] ;  /* 0x0012b800016e7983 */ /* 0x000ee20000100a00 */
[C---:B----4-:R-:W-:Y:S01]  /*102dc0*/  HMMA.1688.F32.TF32 R8, R12.reuse, R126, R52 ;  /* 0x0000007e0c08723c */ /* 0x050fe20000081034 */
[----:B------:R-:W-:Y:S01]  /*102dd0*/  STL.64 [R1+0x7aa0], R246 ;  /* 0x007aa0f601007387 */ /* 0x000fe20000100a00 */
[----:B------:R-:W-:Y:S02]  /*102de0*/  STL.64 [R1+0x7a98], R244 ;  /* 0x007a98f401007387 */ /* 0x000fe40000100a00 */
[----:B------:R-:W-:Y:S02]  /*102df0*/  STL.64 [R1+0x79b8], R158 ;  /* 0x0079b89e01007387 */ /* 0x000fe40000100a00 */
[----:B------:R-:W-:Y:S01]  /*102e00*/  STL.64 [R1+0x79b0], R156 ;  /* 0x0079b09c01007387 */ /* 0x000fe20000100a00 */
[----:B------:R-:W-:Y:S01]  /*102e10*/  MOV R151, R126 ;  /* 0x0000007e00977202 */ /* 0x000fe20000000f00 */
[----:B------:R-:W-:Y:S11]  /*102e20*/  IMAD.MOV.U32 R150, RZ, RZ, R127 ;  /* 0x000000ffff967224 */ /* 0x000ff600078e007f */
[----:B------:R-:W-:Y:S04]  /*102e30*/  @!UPT UIADD3 URZ, URZ, URZ, URZ ;  /* 0x0000003f3f3ff290 */ /* 0x000fe8000fffe03f */
[----:B------:R-:W-:Y:S01]  /*102e40*/  STL.64 [R1+0x2390], R8 ;  /* 0x0023900801007387 */ /* 0x000fe20000100a00 */
[----:B------:R2:W-:Y:S02]  /*102e50*/  STL.64 [R1+0x2398], R10 ;  /* 0x0023980a01007387 */ /* 0x0005e40000100a00 */
[----:B------:R-:W4:Y:S02]  /*102e60*/  LDL.64 R126, [R1+0x12c8] ;  /* 0x0012c800017e7983 */ /* 0x000f240000100a00 */
[----:B------:R-:W-:Y:S01]  /*102e70*/  STL.64 [R1+0x79c8], R150 ;  /* 0x0079c89601007387 */ /* 0x000fe20000100a00 */
[----:B------:R-:W-:Y:S01]  /*102e80*/  STL.64 [R1+0x79c0], R148 ;  /* 0x0079c09401007387 */ /* 0x000fe20000100a00 */
[C---:B--2---:R-:W-:Y:S01]  /*102e90*/  HMMA.1688.F32.TF32 R8, R12.reuse, R138, R56 ;  /* 0x0000008a0c08723c */ /* 0x044fe20000081038 */
[----:B------:R-:W-:Y:S01]  /*102ea0*/  IMAD.MOV.U32 R166, RZ, RZ, R138 ;  /* 0x000000ffffa67224 */ /* 0x000fe200078e008a */
[----:B------:R-:W-:Y:S11]  /*102eb0*/  MOV R167, R139 ;  /* 0x0000008b00a77202 */ /* 0x000ff60000000f00 */
[----:B------:R-:W-:Y:S10]  /*102ec0*/  @!UPT UIADD3 URZ, URZ, URZ, URZ ;  /* 0x0000003f3f3ff290 */ /* 0x000ff4000fffe03f */
[----:B------:R-:W-:Y:S01]  /*102ed0*/  STL.64 [R1+0x2380], R8 ;  /* 0x0023800801007387 */ /* 0x000fe20000100a00 */
[----:B------:R3:W-:Y:S02]  /*102ee0*/  STL.64 [R1+0x2388], R10 ;  /* 0x0023880a01007387 */ /* 0x0007e40000100a00 */
[C---:B---3--:R-:W-:Y:S01]  /*102ef0*/  HMMA.1688.F32.TF32 R8, R12.reuse, R118, R60 ;  /* 0x000000760c08723c */ /* 0x048fe2000008103c */
[----:B------:R-:W-:Y:S01]  /*102f00*/  STL.64 [R1+0x79d8], R166 ;  /* 0x0079d8a601007387 */ /* 0x000fe20000100a00 */
[----:B------:R-:W-:Y:S02]  /*102f10*/  STL.64 [R1+0x79d0], R164 ;  /* 0x0079d0a401007387 */ /* 0x000fe40000100a00 */
[----:B------:R-:W-:Y:S02]  /*102f20*/  IMAD.MOV.U32 R174, RZ, RZ, R118 ;  /* 0x000000ffffae7224 */ /* 0x000fe400078e0076 */
[----:B------:R-:W-:Y:S11]  /*102f30*/  IMAD.MOV.U32 R175, RZ, RZ, R119 ;  /* 0x000000ffffaf7224 */ /* 0x000ff600078e0077 */
[----:B------:R-:W-:Y:S06]  /*102f40*/  @!UPT UIADD3 URZ, URZ, URZ, URZ ;  /* 0x0000003f3f3ff290 */ /* 0x000fec000fffe03f */
[----:B------:R-:W-:Y:S01]  /*102f50*/  STL.64 [R1+0x2370], R8 ;  /* 0x0023700801007387 */ /* 0x000fe20000100a00 */
[----:B------:R2:W-:Y:S02]  /*102f60*/  STL.64 [R1+0x2378], R10 ;  /* 0x0023780a01007387 */ /* 0x0005e40000100a00 */
[----:B------:R-:W-:Y:S02]  /*102f70*/  STL.64 [R1+0x79e8], R174 ;  /* 0x0079e8ae01007387 */ /* 0x000fe40000100a00 */
[----:B------:R-:W-:Y:S01]  /*102f80*/  STL.64 [R1+0x79e0], R172 ;  /* 0x0079e0ac01007387 */ /* 0x000fe20000100a00 */
[C---:B--2---:R-:W-:Y:S01]  /*102f90*/  HMMA.1688.F32.TF32 R8, R12.reuse, R134, R64 ;  /* 0x000000860c08723c */ /* 0x044fe20000081040 */
[----:B------:R-:W-:Y:S01]  /*102fa0*/  MOV R182, R134 ;  /* 0x0000008600b67202 */ /* 0x000fe20000000f00 */
[----:B------:R-:W-:Y:S11]  /*102fb0*/  IMAD.MOV.U32 R183, RZ, RZ, R135 ;  /* 0x000000ffffb77224 */ /* 0x000ff600078e0087 */
[----:B------:R-:W-:Y:S10]  /*102fc0*/  @!UPT UIADD3 URZ, URZ, URZ, URZ ;  /* 0x0000003f3f3ff290 */ /* 0x000ff4000fffe03f */
[----:B------:R-:W-:Y:S01]  /*102fd0*/  STL.64 [R1+0x2360], R8 ;  /* 0x0023600801007387 */ /* 0x000fe20000100a00 */
[----:B------:R2:W-:Y:S02]  /*102fe0*/  STL.64 [R1+0x2368], R10 ;  /* 0x0023680a01007387 */ /* 0x0005e40000100a00 */
[C---:B--2---:R-:W-:Y:S01]  /*102ff0*/  HMMA.1688.F32.TF32 R8, R12.reuse, R114, R68 ;  /* 0x000000720c08723c */ /* 0x044fe20000081044 */
[----:B------:R-:W-:Y:S01]  /*103000*/  STL.64 [R1+0x79f8], R182 ;  /* 0x0079f8b601007387 */ /* 0x000fe20000100a00 */
[----:B------:R-:W-:Y:S02]  /*103010*/  STL.64 [R1+0x79f0], R180 ;  /* 0x0079f0b401007387 */ /* 0x000fe40000100a00 */
[----:B------:R-:W-:Y:S01]  /*103020*/  IMAD.MOV.U32 R190, RZ, RZ, R114 ;  /* 0x000000ffffbe7224 */ /* 0x000fe200078e0072 */
[----:B------:R-:W-:Y:S11]  /*103030*/  MOV R191, R115 ;  /* 0x0000007300bf7202 */ /* 0x000ff60000000f00 */
[----:B------:R-:W-:Y:S07]  /*103040*/  @!UPT UIADD3 URZ, URZ, URZ, URZ ;  /* 0x0000003f3f3ff290 */ /* 0x000fee000fffe03f */
[----:B------:R-:W-:Y:S01]  /*103050*/  STL.64 [R1+0x2350], R8 ;  /* 0x0023500801007387 */ /* 0x000fe20000100a00 */
[----:B------:R2:W-:Y:S02]  /*103060*/  STL.64 [R1+0x2358], R10 ;  /* 0x0023580a01007387 */ /* 0x0005e40000100a00 */
[C---:B--2---:R-:W-:Y:S01]  /*103070*/  HMMA.1688.F32.TF32 R8, R12.reuse, R130, R72 ;  /* 0x000000820c08723c */ /* 0x044fe20000081048 */
[----:B------:R-:W-:Y:S01]  /*103080*/  STL.64 [R1+0x7a08], R190 ;  /* 0x007a08be01007387 */ /* 0x000fe20000100a00 */
[----:B------:R-:W-:Y:S02]  /*103090*/  STL.64 [R1+0x7a00], R188 ;  /* 0x007a00bc01007387 */ /* 0x000fe40000100a00 */
[----:B------:R-:W-:Y:S02]  /*1030a0*/  IMAD.MOV.U32 R198, RZ, RZ, R130 ;  /* 0x000000ffffc67224 */ /* 0x000fe400078e0082 */
[----:B------:R-:W-:Y:S11]  /*1030b0*/  IMAD.MOV.U32 R199, RZ, RZ, R131 ;  /* 0x000000ffffc77224 */ /* 0x000ff600078e0083 */
[----:B------:R-:W-:Y:S06]  /*1030c0*/  @!UPT UIADD3 URZ, URZ, URZ, URZ ;  /* 0x0000003f3f3ff290 */ /* 0x000fec000fffe03f */
[----:B------:R-:W-:Y:S01]  /*1030d0*/  STL.64 [R1+0x2340], R8 ;  /* 0x0023400801007387 */ /* 0x000fe20000100a00 */
[----:B------:R2:W-:Y:S02]  /*1030e0*/  STL.64 [R1+0x2348], R10 ;  /* 0x0023480a01007387 */ /* 0x0005e40000100a00 */
[C---:B--2---:R-:W-:Y:S01]  /*1030f0*/  HMMA.1688.F32.TF32 R8, R12.reuse, R110, R76 ;  /* 0x0000006e0c08723c */ /* 0x044fe2000008104c */
[----:B------:R-:W-:Y:S01]  /*103100*/  STL.64 [R1+0x7a18], R198 ;  /* 0x007a18c601007387 */ /* 0x000fe20000100a00 */
[----:B------:R-:W-:Y:S01]  /*103110*/  STL.64 [R1+0x7a10], R196 ;  /* 0x007a10c401007387 */ /* 0x000fe20000100a00 */
[----:B------:R-:W-:Y:S01]  /*103120*/  MOV R206, R110 ;  /* 0x0000006e00ce7202 */ /* 0x000fe20000000f00 */
[----:B------:R-:W-:Y:S11]  /*103130*/  IMAD.MOV.U32 R207, RZ, RZ, R111 ;  /* 0x000000ffffcf7224 */ /* 0x000ff600078e006f */
[----:B------:R-:W-:Y:S08]  /*103140*/  @!UPT UIADD3 URZ, URZ, URZ, URZ ;  /* 0x0000003f3f3ff290 */ /* 0x000ff0000fffe03f */
[----:B------:R-:W-:Y:S01]  /*103150*/  STL.64 [R1+0x2330], R8 ;  /* 0x0023300801007387 */ /* 0x000fe20000100a00 */
[----:B------:R4:W-:Y:S02]  /*103160*/  STL.64 [R1+0x2338], R10 ;  /* 0x0023380a01007387 */ /* 0x0009e40000100a00 */
[C---:B----4-:R-:W-:Y:S01]  /*103170*/  HMMA.1688.F32.TF32 R8, R12.reuse, R126, R80 ;  /* 0x0000007e0c08723c */ /* 0x050fe20000081050 */
[----:B------:R-:W-:Y:S01]  /*103180*/  STL.64 [R1+0x7a28], R206 ;  /* 0x007a28ce01007387 */ /* 0x000fe20000100a00 */
[----:B------:R-:W-:Y:S06]  /*103190*/  STL.64 [R1+0x7a20], R204 ;  /* 0x007a20cc01007387 */ /* 0x000fec0000100a00 */
[C---:B------:R-:W-:Y:S01]  /*1031a0*/  HMMA.1688.F32.TF32 R16, R12.reuse, R222, R84 ;  /* 0x000000de0c10723c */ /* 0x040fe20000081054 */
[----:B------:R-:W-:Y:S01]  /*1031b0*/  IMAD.MOV.U32 R214, RZ, RZ, R126 ;  /* 0x000000ffffd67224 */ /* 0x000fe200078e007e */
[----:B------:R-:W-:Y:S11]  /*1031c0*/  MOV R215, R127 ;  /* 0x0000007f00d77202 */ /* 0x000ff60000000f00 */
[----:B------:R-:W-:Y:S02]  /*1031d0*/  @!UPT UIADD3 URZ, URZ, URZ, URZ ;  /* 0x0000003f3f3ff290 */ /* 0x000fe4000fffe03f */
[----:B------:R-:W-:Y:S01]  /*1031e0*/  STL.64 [R1+0x2320], R8 ;  /* 0x0023200801007387 */ /* 0x000fe20000100a00 */
[----:B------:R2:W-:Y:S02]  /*1031f0*/  STL.64 [R1+0x2328], R10 ;  /* 0x0023280a01007387 */ /* 0x0005e40000100a00 */
[----:B--2---:R-:W-:Y:S01]  /*103200*/  HMMA.1688.F32.TF32 R8, R12, R230, R88 ;  /* 0x000000e60c08723c */ /* 0x004fe20000081058 */
[----:B------:R-:W-:Y:S01]  /*103210*/  STL.64 [R1+0x7a38], R214 ;  /* 0x007a38d601007387 */ /* 0x000fe20000100a00 */
[----:B------:R2:W-:Y:S02]  /*103220*/  STL.64 [R1+0x7a30], R212 ;  /* 0x007a30d401007387 */ /* 0x0005e40000100a00 */
[----:B------:R-:W3:Y:S02]  /*103230*/  LDL R140, [R1+0xf0] ;  /* 0x0000f000018c7983 */ /* 0x000ee40000100800 */
[----:B------:R4:W-:Y:S01]  /*103240*/  STL.64 [R1+0x2310], R16 ;  /* 0x0023101001007387 */ /* 0x0009e20000100a00 */
[----:B------:R1:W-:Y:S01]  /*103250*/  STL.64 [R1+0x2318], R18 ;  /* 0x0023181201007387 */ /* 0x0003e20000100a00 */
[----:B------:R-:W-:-:S02]  /*103260*/  IMAD.MOV.U32 R142, RZ, RZ, R224 ;  /* 0x000000ffff8e7224 */ /* 0x000fc400078e00e0 */
[----:B------:R-:W-:Y:S01]  /*103270*/  IMAD.MOV.U32 R143, RZ, RZ, R225 ;  /* 0x000000ffff8f7224 */ /* 0x000fe200078e00e1 */
[----:B------:R-:W-:Y:S01]  /*103280*/  MOV R166, R232 ;  /* 0x000000e800a67202 */ /* 0x000fe20000000f00 */
[----:B------:R-:W-:Y:S02]  /*103290*/  IMAD.MOV.U32 R167, RZ, RZ, R233 ;  /* 0x000000ffffa77224 */ /* 0x000fe400078e00e9 */
[----:B------:R-:W-:Y:S01]  /*1032a0*/  IMAD.MOV.U32 R190, RZ, RZ, R248 ;  /* 0x000000ffffbe7224 */ /* 0x000fe200078e00f8 */
[----:B------:R-:W-:-:S08]  /*1032b0*/  MOV R191, R239 ;  /* 0x000000ef00bf7202 */ /* 0x000fd00000000f00 */
[----:B------:R1:W-:Y:S01]  /*1032c0*/  STL.64 [R1+0x2300], R8 ;  /* 0x0023000801007387 */ /* 0x0003e20000100a00 */
[----:B------:R1:W-:Y:S02]  /*1032d0*/  STL.64 [R1+0x2308], R10 ;  /* 0x0023080a01007387 */ /* 0x0003e40000100a00 */
[----:B------:R-:W3:Y:S02]  /*1032e0*/  LDL R141, [R1+0xf4] ;  /* 0x0000f400018d7983 */ /* 0x000ee40000100800 */
[----:B------:R-:W3:Y:S01]  /*1032f0*/  LDL.LU R224, [R1+0x7b00] ;  /* 0x007b000001e07983 */ /* 0x000ee20000300800 */
[----:B------:R-:W3:Y:S01]  /*103300*/  LDL.LU R225, [R1+0x7afc] ;  /* 0x007afc0001e17983 */ /* 0x000ee20000300800 */
[----:B------:R-:W3:Y:S02]  /*103310*/  LDL R164, [R1+0xc0] ;  /* 0x0000c00001a47983 */ /* 0x000ee40000100800 */
[----:B------:R-:W3:Y:S02]  /*103320*/  LDL R165, [R1+0xc4] ;  /* 0x0000c40001a57983 */ /* 0x000ee40000100800 */
[----:B------:R-:W3:Y:S01]  /*103330*/  LDL.LU R232, [R1+0x7af8] ;  /* 0x007af80001e87983 */ /* 0x000ee20000300800 */
[----:B------:R-:W3:Y:S01]  /*103340*/  LDL.LU R233, [R1+0x7af4] ;  /* 0x007af40001e97983 */ /* 0x000ee20000300800 */
[----:B------:R-:W3:Y:S02]  /*103350*/  LDL R188, [R1+0x90] ;  /* 0x0000900001bc7983 */ /* 0x000ee40000100800 */
[----:B------:R-:W3:Y:S02]  /*103360*/  LDL R189, [R1+0x94] ;  /* 0x0000940001bd7983 */ /* 0x000ee40000100800 */
[----:B------:R-:W3:Y:S01]  /*103370*/  LDL.LU R248, [R1+0x7af0] ;  /* 0x007af00001f87983 */ /* 0x000ee20000300800 */
[----:B------:R-:W4:Y:S01]  /*103380*/  LDL.LU R239, [R1+0x7aec] ;  /* 0x007aec0001ef7983 */ /* 0x000f220000300800 */
[----:B------:R-:W4:Y:S02]  /*103390*/  LDL.64 R244, [R1+0x10] ;  /* 0x0000100001f47983 */ /* 0x000f240000100a00 */
[----:B------:R-:W4:Y:S02]  /*1033a0*/  LDL.64 R246, [R1+0x18] ;  /* 0x0000180001f67983 */ /* 0x000f240000100a00 */
[----:B------:R-:W4:Y:S01]  /*1033b0*/  LDL R204, [R1+0x70] ;  /* 0x0000700001cc7983 */ /* 0x000f220000100800 */
[----:B------:R-:W4:Y:S01]  /*1033c0*/  LDL R205, [R1+0x74] ;  /* 0x0000740001cd7983 */ /* 0x000f220000100800 */
[----:B------:R-:W-:-:S02]  /*1033d0*/  IMAD.MOV.U32 R206, RZ, RZ, R240 ;  /* 0x000000ffffce7224 */ /* 0x000fc400078e00f0 */
[----:B------:R-:W4:Y:S02]  /*1033e0*/  LDL.LU R240, [R1+0x7ae8] ;  /* 0x007ae80001f07983 */ /* 0x000f240000300800 */
[----:B------:R-:W-:Y:S02]  /*1033f0*/  IMAD.MOV.U32 R207, RZ, RZ, R241 ;  /* 0x000000ffffcf7224 */ /* 0x000fe400078e00f1 */
[----:B------:R-:W4:Y:S01]  /*103400*/  LDL.LU R241, [R1+0x7ae4] ;  /* 0x007ae40001f17983 */ /* 0x000f220000300800 */
[----:B--2---:R-:W2:Y:S02]  /*103410*/  LDL.64 R212, [R1+0x60] ;  /* 0x0000600001d47983 */ /* 0x004ea40000100a00 */
[----:B------:R-:W2:Y:S02]  /*103420*/  LDL.64 R214, [R1+0x68] ;  /* 0x0000680001d67983 */ /* 0x000ea40000100a00 */
[----:B------:R-:W-:Y:S01]  /*103430*/  IMAD.MOV.U32 R198, RZ, RZ, R249 ;  /* 0x000000ffffc67224 */ /* 0x000fe200078e00f9 */
[----:B------:R-:W-:Y:S01]  /*103440*/  MOV R199, R238 ;  /* 0x000000ee00c77202 */ /* 0x000fe20000000f00 */
[----:B---3--:R-:W-:Y:S01]  /*103450*/  IMAD.MOV.U32 R197, RZ, RZ, R248 ;  /* 0x000000ffffc57224 */ /* 0x008fe200078e00f8 */
[----:B----4-:R-:W-:-:S02]  /*103460*/  MOV R196, R239 ;  /* 0x000000ef00c47202 */ /* 0x010fc40000000f00 */
[----:B------:R-:W3:Y:S01]  /*103470*/  LDL.LU R239, [R1+0x7ae0] ;  /* 0x007ae00001ef7983 */ /* 0x000ee20000300800 */
        /* <DEDUP_REMOVED lines=38> */
[----:B------:R-:W2:Y:S02]  /*1036e0*/  LDL.LU R103, [R1+0xfec] ;  /* 0x000fec0001677983 */ /* 0x000ea40000300800 */
[----:B---3--:R-:W-:-:S02]  /*1036f0*/  IMAD.MOV.U32 R125, RZ, RZ, R239 ;  /* 0x000000ffff7d7224 */ /* 0x008fc400078e00ef */
[----:B----4-:R-:W-:Y:S02]  /*103700*/  IMAD.MOV.U32 R124, RZ, RZ, R248 ;  /* 0x000000ffff7c7224 */ /* 0x010fe400078e00f8 */
[----:B------:R-:W3:Y:S01]  /*103710*/  LDL.LU R248, [R1+0x7ad0] ;  /* 0x007ad00001f87983 */ /* 0x000ee20000300800 */
[----:B------:R-:W4:Y:S02]  /*103720*/  LDL.LU R239, [R1+0x7acc] ;  /* 0x007acc0001ef7983 */ /* 0x000f240000300800 */
[----:B------:R-:W3:Y:S02]  /*103730*/  LDL.LU R44, [R1+0xff0] ;  /* 0x000ff000012c7983 */ /* 0x000ee40000300800 */
[----:B------:R-:W3:Y:S01]  /*103740*/  LDL.LU R45, [R1+0xff4] ;  /* 0x000ff400012d7983 */ /* 0x000ee20000300800 */
[----:B------:R-:W3:Y:S01]  /*103750*/  LDL.LU R46, [R1+0xff8] ;  /* 0x000ff800012e7983 */ /* 0x000ee20000300800 */
[----:B------:R-:W3:Y:S01]  /*103760*/  LDL.LU R47, [R1+0xffc] ;  /* 0x000ffc00012f7983 */ /* 0x000ee20000300800 */
[----:B--2---:R-:W-:Y:S01]  /*103770*/  MOV R136, R238 ;  /* 0x000000ee00887202 */ /* 0x004fe20000000f00 */
[----:B------:R-:W-:Y:S01]  /*103780*/  IMAD.MOV.U32 R137, RZ, RZ, R249 ;  /* 0x000000ffff897224 */ /* 0x000fe200078e00f9 */
[----:B------:R-:W2:Y:S01]  /*103790*/  LDL.LU R238, [R1+0x7ac8] ;  /* 0x007ac80001ee7983 */ /* 0x000ea20000300800 */
[----:B------:R-:W2:Y:S02]  /*1037a0*/  LDL.LU R249, [R1+0x7ac4] ;  /* 0x007ac40001f97983 */ /* 0x000ea40000300800 */
[----:B------:R-:W2:Y:S02]  /*1037b0*/  LDL.LU R48, [R1+0x1000] ;  /* 0x0010000001307983 */ /* 0x000ea40000300800 */
[----:B------:R-:W2:Y:S01]  /*1037c0*/  LDL.LU R49, [R1+0x1004] ;  /* 0x0010040001317983 */ /* 0x000ea20000300800 */
[----:B------:R-:W2:Y:S01]  /*1037d0*/  LDL.LU R50, [R1+0x1008] ;  /* 0x0010080001327983 */ /* 0x000ea20000300800 */
[----:B------:R-:W2:Y:S02]  /*1037e0*/  LDL.LU R51, [R1+0x100c] ;  /* 0x00100c0001337983 */ /* 0x000ea40000300800 */
[----:B----4-:R-:W-:-:S02]  /*1037f0*/  IMAD.MOV.U32 R116, RZ, RZ, R239 ;  /* 0x000000ffff747224 */ /* 0x010fc400078e00ef */
[----:B------:R-:W4:Y:S01]  /*103800*/  LDL.LU R239, [R1+0x7ac0] ;  /* 0x007ac00001ef7983 */ /* 0x000f220000300800 */
[----:B---3--:R-:W-:Y:S02]  /*103810*/  MOV R117, R248 ;  /* 0x000000f800757202 */ /* 0x008fe40000000f00 */
[----:B------:R-:W3:Y:S02]  /*103820*/  LDL.LU R248, [R1+0x7abc] ;  /* 0x007abc0001f87983 */ /* 0x000ee40000300800 */
[----:B--2---:R-:W-:Y:S02]  /*103830*/  IMAD.MOV.U32 R133, RZ, RZ, R238 ;  /* 0x000000ffff857224 */ /* 0x004fe400078e00ee */
[----:B------:R-:W-:Y:S02]  /*103840*/  IMAD.MOV.U32 R132, RZ, RZ, R249 ;  /* 0x000000ffff847224 */ /* 0x000fe400078e00f9 */
        /* <DEDUP_REMOVED lines=9> */
[----:B------:R-:W2:Y:S01]  /*1038e0*/  LDL.LU R115, [R1+0x103c] ;  /* 0x00103c0001737983 */ /* 0x000ea20000300800 */
[----:B----4-:R-:W-:-:S02]  /*1038f0*/  MOV R128, R239 ;  /* 0x000000ef00807202 */ /* 0x010fc40000000f00 */
[----:B------:R-:W4:Y:S01]  /*103900*/  LDL.LU R239, [R1+0x7ab0] ;  /* 0x007ab00001ef7983 */ /* 0x000f220000300800 */
[----:B------:R-:W3:Y:S02]  /*103910*/  LDL R74, [R1+0x12f8] ;  /* 0x0012f800014a7983 */ /* 0x000ee40000100800 */
[----:B------:R-:W3:Y:S02]  /*103920*/  LDL R75, [R1+0x12fc] ;  /* 0x0012fc00014b7983 */ /* 0x000ee40000100800 */
[----:B------:R-:W3:Y:S01]  /*103930*/  LDL R70, [R1+0x1318] ;  /* 0x0013180001467983 */ /* 0x000ee20000100800 */
        /* <DEDUP_REMOVED lines=14> */
[----:B--2---:R-:W-:-:S03]  /*103a20*/  IMAD.MOV.U32 R67, RZ, RZ, R238 ;  /* 0x000000ffff437224 */ /* 0x004fc600078e00ee */
[----:B------:R-:W3:Y:S01]  /*103a30*/  LDL.LU R104, [R1+0xfd0] ;  /* 0x000fd00001687983 */ /* 0x000ee20000300800 */
[----:B------:R-:W3:Y:S03]  /*103a40*/  LDL.LU R105, [R1+0xfd4] ;  /* 0x000fd40001697983 */ /* 0x000ee60000300800 */
        /* <DEDUP_REMOVED lines=14> */
[C---:B------:R-:W-:Y:S08]  /*103b30*/  HMMA.1688.F32.TF32 R136, R4.reuse, R136, R48 ;  /* 0x000000880488723c */ /* 0x040ff00000081030 */
[C---:B------:R-:W-:Y:S08]  /*103b40*/  HMMA.1688.F32.TF32 R124, R4.reuse, R124, R44 ;  /* 0x0000007c047c723c */ /* 0x040ff0000008102c */
[----:B------:R-:W-:Y:S01]  /*103b50*/  HMMA.1688.F32.TF32 R132, R4, R132, R56 ;  /* 0x000000840484723c */ /* 0x000fe20000081038 */
[----:B----4-:R-:W-:-:S07]  /*103b60*/  IMAD.MOV.U32 R66, RZ, RZ, R239 ;  /* 0x000000ffff427224 */ /* 0x010fce00078e00ef */
[C---:B---3--:R-:W-:Y:S08]  /*103b70*/  HMMA.1688.F32.TF32 R72, R12.reuse, R74, R92 ;  /* 0x0000004a0c48723c */ /* 0x048ff0000008105c */
[C---:B------:R-:W-:Y:S08]  /*103b80*/  HMMA.1688.F32.TF32 R68, R12.reuse, R70, R96 ;  /* 0x000000460c44723c */ /* 0x040ff00000081060 */
[----:B------:R-:W-:Y:S01]  /*103b90*/  HMMA.1688.F32.TF32 R64, R12, R66, R120 ;  /* 0x000000420c40723c */ /* 0x000fe20000081078 */
[----:B------:R-:W-:Y:S04]  /*103ba0*/  LDS R12, [R2+0x1c300] ;  /* 0x01c30000020c7984 */ /* 0x000fe80000000800 */
[----:B------:R-:W-:Y:S04]  /*103bb0*/  LDS R14, [R2+0x1e300] ;  /* 0x01e30000020e7984 */ /* 0x000fe80000000800 */
[----:B------:R-:W-:Y:S04]  /*103bc0*/  LDS R13, [R0+0x1c300] ;  /* 0x01c30000000d7984 */ /* 0x000fe80000000800 */
[----:B------:R-:W1:Y:S04]  /*103bd0*/  LDS R15, [R0+0x1e300] ;  /* 0x01e30000000f7984 */ /* 0x000e680000000800 */
[----:B------:R-:W-:Y:S01]  /*103be0*/  STL.64 [R1+0x22f0], R72 ;  /* 0x0022f04801007387 */ /* 0x000fe20000100a00 */
[----:B------:R-:W-:Y:S02]  /*103bf0*/  STL.64 [R1+0x22f8], R74 ;  /* 0x0022f84a01007387 */ /* 0x000fe40000100a00 */
[----:B------:R3:W-:Y:S02]  /*103c00*/  STL.64 [R1+0x22e0], R68 ;  /* 0x0022e04401007387 */ /* 0x0007e40000100a00 */
[----:B------:R4:W-:Y:S01]  /*103c10*/  STL.64 [R1+0x22e8], R70 ;  /* 0x0022e84601007387 */ /* 0x0009e20000100a00 */
[----:B------:R1:W-:Y:S01]  /*103c20*/  STL.64 [R1+0x2220], R64 ;  /* 0x0022204001007387 */ /* 0x0003e20000100a00 */
[----:B------:R1:W-:Y:S02]  /*103c30*/  STL.64 [R1+0x2228], R66 ;  /* 0x0022284201007387 */ /* 0x0003e40000100a00 */
[----:B------:R-:W-:Y:S02]  /*103c40*/  STL [R1+0x7744], R248 ;  /* 0x007744f801007387 */ /* 0x000fe40000100800 */
[----:B------:R-:W-:Y:S01]  /*103c50*/  STL [R1+0x7740], R249 ;  /* 0x007740f901007387 */ /* 0x000fe20000100800 */
[----:B------:R1:W-:Y:S01]  /*103c60*/  STL.64 [R1+0x7aa8], R246 ;  /* 0x007aa8f601007387 */ /* 0x0003e20000100a00 */
[----:B------:R-:W-:Y:S02]  /*103c70*/  STL [R1+0x774c], R240 ;  /* 0x00774cf001007387 */ /* 0x000fe40000100800 */
[----:B------:R3:W-:Y:S02]  /*103c80*/  STL [R1+0x7748], R241 ;  /* 0x007748f101007387 */ /* 0x0007e40000100800 */
        /* <DEDUP_REMOVED lines=16> */
[----:B---3--:R-:W3:Y:S01]  /*103d90*/  LDL.LU R68, [R1+0x5a0] ;  /* 0x0005a00001447983 */ /* 0x008ee20000300800 */
[----:B------:R-:W3:Y:S01]  /*103da0*/  LDL.LU R69, [R1+0x5a4] ;  /* 0x0005a40001457983 */ /* 0x000ee20000300800 */
[----:B----4-:R-:W3:Y:S02]  /*103db0*/  LDL.LU R70, [R1+0x5a8] ;  /* 0x0005a80001467983 */ /* 0x010ee40000300800 */
[----:B------:R-:W3:Y:S02]  /*103dc0*/  LDL.LU R71, [R1+0x5ac] ;  /* 0x0005ac0001477983 */ /* 0x000ee40000300800 */
        /* <DEDUP_REMOVED lines=22> */
[----:B-1----:R-:W4:Y:S02]  /*103f30*/  LDL.LU R64, [R1+0x5b0] ;  /* 0x0005b00001407983 */ /* 0x002f240000300800 */
        /* <DEDUP_REMOVED lines=19> */
[----:B------:R-:W4:Y:S01]  /*104070*/  LDL.64 R246, [R1+0x8] ;  /* 0x0000080001f67983 */ /* 0x000f220000100a00 */
[C---:B------:R-:W-:Y:S08]  /*104080*/  HMMA.1688.F32.TF32 R16, R4.reuse, R240, R16 ;  /* 0x000000f00410723c */ /* 0x040ff00000081010 */
[----:B------:R-:W-:Y:S01]  /*104090*/  HMMA.1688.F32.TF32 R108, R4, R248, R108 ;  /* 0x000000f8046c723c */ /* 0x000fe2000008106c */
[----:B------:R-:W-:-:S06]  /*1040a0*/  MOV R241, R228 ;  /* 0x000000e400f17202 */ /* 0x000fcc0000000f00 */
[----:B------:R-:W-:Y:S01]  /*1040b0*/  IMAD.MOV.U32 R248, RZ, RZ, R229 ;  /* 0x000000fffff87224 */ /* 0x000fe200078e00e5 */
[----:B------:R-:W-:Y:S04]  /*1040c0*/  STL [R1+0x7754], R241 ;  /* 0x007754f101007387 */ /* 0x000fe80000100800 */
        /* <DEDUP_REMOVED lines=19> */
[----:B------:R-:W-:Y:S01]  /*104200*/  STL [R1+0x777c], R200 ;  /* 0x00777cc801007387 */ /* 0x000fe20000100800 */
[----:B------:R-:W-:Y:S02]  /*104210*/  STL [R1+0x7778], R201 ;  /* 0x007778c901007387 */ /* 0x000fe40000100800 */
[----:B------:R-:W-:Y:S04]  /*104220*/  STL [R1+0x7780], R193 ;  /* 0x007780c101007387 */ /* 0x000fe80000100800 */
[C---:B--2---:R-:W-:Y:S08]  /*104230*/  HMMA.1688.F32.TF32 R96, R4.reuse, R152, R96 ;  /* 0x000000980460723c */ /* 0x044ff00000081060 */
[C---:B------:R-:W-:Y:S08]  /*104240*/  HMMA.1688.F32.TF32 R92, R4.reuse, R160, R92 ;  /* 0x000000a0045c723c */ /* 0x040ff0000008105c */
[C---:B------:R-:W-:Y:S08]  /*104250*/  HMMA.1688.F32.TF32 R88, R4.reuse, R168, R88 ;  /* 0x000000a80458723c */ /* 0x040ff00000081058 */
[C---:B------:R-:W-:Y:S08]  /*104260*/  HMMA.1688.F32.TF32 R80, R4.reuse, R184, R80 ;  /* 0x000000b80450723c */ /* 0x040ff00000081050 */
        /* <DEDUP_REMOVED lines=11> */
[----:B------:R-:W-:Y:S01]  /*104320*/  HMMA.1688.F32.TF32 R128, R12, R246, R128 ;  /* 0x000000f60c80723c */ /* 0x000fe20000081080 */
[----:B------:R-:W-:Y:S01]  /*104330*/  IMAD.MOV.U32 R6, RZ, RZ, R237 ;  /* 0x000000ffff067224 */ /* 0x000fe200078e00ed */
[----:B------:R-:W-:Y:S01]  /*104340*/  MOV R7, R236 ;  /* 0x000000ec00077202 */ /* 0x000fe20000000f00 */
[----:B------:R-:W-:-:S02]  /*104350*/  IMAD.MOV.U32 R236, RZ, RZ, R246 ;  /* 0x000000ffffec7224 */ /* 0x000fc400078e00f6 */
[----:B------:R-:W-:Y:S02]  /*104360*/  IMAD.MOV.U32 R237, RZ, RZ, R247 ;  /* 0x000000ffffed7224 */ /* 0x000fe400078e00f7 */
[----:B------:R-:W2:Y:S11]  /*104370*/  LDL.LU.64 R246, [R1+0x7aa8] ;  /* 0x007aa80001f67983 */ /* 0x000eb60000300a00 */
[----:B------:R-:W-:Y:S05]  /*104380*/  @!UPT UIADD3 URZ, URZ, URZ, URZ ;  /* 0x0000003f3f3ff290 */ /* 0x000fea000fffe03f */
[----:B------:R1:W-:Y:S01]  /*104390*/  STL.64 [R1+0x7a90], R130 ;  /* 0x007a908201007387 */ /* 0x0003e20000100a00 */
[----:B------:R-:W-:Y:S03]  /*1043a0*/  STL.64 [R1+0x7a88], R128 ;  /* 0x007a888001007387 */ /* 0x000fe60000100a00 */
[----:B-1----:R-:W3:Y:S01]  /*1043b0*/  LDL.64 R130, [R1+0x58] ;  /* 0x0000580001827983 */ /* 0x002ee20000100a00 */
[C---:B--2---:R-:W-:Y:S01]  /*1043c0*/  HMMA.1688.F32.TF32 R112, R12.reuse, R246, R112 ;  /* 0x000000f60c70723c */ /* 0x044fe20000081070 */
[----:B------:R-:W-:Y:S01]  /*1043d0*/  MOV R238, R246 ;  /* 0x000000f600ee7202 */ /* 0x000fe20000000f00 */
[----:B------:R-:W-:Y:S02]  /*1043e0*/  IMAD.MOV.U32 R239, RZ, RZ, R247 ;  /* 0x000000ffffef7224 */ /* 0x000fe400078e00f7 */
[----:B------:R-:W2:Y:S01]  /*1043f0*/  LDL.LU.64 R246, [R1+0x7aa0] ;  /* 0x007aa00001f67983 */ /* 0x000ea20000300a00 */
[----:B------:R-:W4:Y:S11]  /*104400*/  LDL.LU.64 R244, [R1+0x7a98] ;  /* 0x007a980001f47983 */ /* 0x000f360000300a00 */
[----:B------:R-:W-:Y:S07]  /*104410*/  @!UPT UIADD3 URZ, URZ, URZ, URZ ;  /* 0x0000003f3f3ff290 */ /* 0x000fee000fffe03f */
[----:B------:R1:W-:Y:S01]  /*104420*/  STL.64 [R1+0x7a80], R114 ;  /* 0x007a807201007387 */ /* 0x0003e20000100a00 */
[----:B------:R-:W-:Y:S03]  /*104430*/  STL.64 [R1+0x7a78], R112 ;  /* 0x007a787001007387 */ /* 0x000fe60000100a00 */
[----:B-1----:R-:W2:Y:S04]  /*104440*/  LDL R114, [R1+0x38] ;  /* 0x0000380001727983 */ /* 0x002ea80000100800 */
[----:B------:R-:W2:Y:S01]  /*104450*/  LDL R115, [R1+0x3c] ;  /* 0x00003c0001737983 */ /* 0x000ea20000100800 */
[----:B------:R1:W-:Y:S02]  /*104460*/  STL.64 [R1+0x7790], R238 ;  /* 0x007790ee01007387 */ /* 0x0003e40000100a00 */
[----:B------:R3:W-:Y:S01]  /*104470*/  STL.64 [R1+0x7788], R236 ;  /* 0x007788ec01007387 */ /* 0x0007e20000100a00 */
[----:B-1----:R-:W2:Y:S01]  /*104480*/  LDL R238, [R1+0x28] ;  /* 0x0000280001ee7983 */ /* 0x002ea20000100800 */
[C---:B------:R-:W-:Y:S08]  /*104490*/  HMMA.1688.F32.TF32 R136, R12.reuse, R6, R136 ;  /* 0x000000060c88723c */ /* 0x040ff00000081088 */
[----:B---3--:R-:W-:Y:S01]  /*1044a0*/  HMMA.1688.F32.TF32 R4, R12, R130, R124 ;  /* 0x000000820c04723c */ /* 0x008fe2000008107c */
[----:B------:R-:W-:-:S02]  /*1044b0*/  IMAD.MOV.U32 R241, RZ, RZ, R131 ;  /* 0x000000fffff17224 */ /* 0x000fc400078e0083 */
[----:B------:R-:W-:-:S05]  /*1044c0*/  IMAD.MOV.U32 R240, RZ, RZ, R183 ;  /* 0x000000fffff07224 */ /* 0x000fca00078e00b7 */
[C---:B------:R-:W-:Y:S08]  /*1044d0*/  HMMA.1688.F32.TF32 R8, R12.reuse, R198, R8 ;  /* 0x000000c60c08723c */ /* 0x040ff00000081008 */
[C---:B------:R-:W-:Y:S08]  /*1044e0*/  HMMA.1688.F32.TF32 R16, R12.reuse, R242, R16 ;  /* 0x000000f20c10723c */ /* 0x040ff00000081010 */
[C---:B------:R-:W-:Y:S08]  /*1044f0*/  HMMA.1688.F32.TF32 R20, R12.reuse, R190, R20 ;  /* 0x000000be0c14723c */ /* 0x040ff00000081014 */
[----:B------:R-:W-:Y:S01]  /*104500*/  HMMA.1688.F32.TF32 R24, R12, R182, R24 ;  /* 0x000000b60c18723c */ /* 0x000fe20000081018 */
[----:B------:R-:W-:-:S07]  /*104510*/  IMAD.MOV.U32 R248, RZ, RZ, R182 ;  /* 0x000000fffff87224 */ /* 0x000fce00078e00b6 */
        /* <DEDUP_REMOVED lines=15> */
[----:B------:R-:W-:Y:S01]  /*104610*/  STL.64 [R1+0x7a70], R6 ;  /* 0x007a700601007387 */ /* 0x000fe20000100a00 */
[----:B------:R-:W-:Y:S02]  /*104620*/  STL.64 [R1+0x7a68], R4 ;  /* 0x007a680401007387 */ /* 0x000fe40000100a00 */
[----:B------:R-:W-:Y:S02]  /*104630*/  STL.64 [R1+0x77a0], R242 ;  /* 0x0077a0f201007387 */ /* 0x000fe40000100a00 */
[----:B------:R1:W-:Y:S02]  /*104640*/  STL.64 [R1+0x7798], R240 ;  /* 0x007798f001007387 */ /* 0x0003e40000100a00 */
[----:B------:R-:W-:Y:S01]  /*104650*/  IMAD.MOV.U32 R249, RZ, RZ, R230 ;  /* 0x000000fffff97224 */ /* 0x000fe200078e00e6 */
        /* <DEDUP_REMOVED lines=41> */
[----:B-1----:R-:W3:Y:S04]  /*1048f0*/  LDL R240, [R1+0x320] ;  /* 0x0003200001f07983 */ /* 0x002ee80000100800 */
[----:B------:R-:W3:Y:S04]  /*104900*/  LDL R241, [R1+0x324] ;  /* 0x0003240001f17983 */ /* 0x000ee80000100800 */
[----:B------:R-:W3:Y:S04]  /*104910*/  LDL R242, [R1+0x328] ;  /* 0x0003280001f27983 */ /* 0x000ee80000100800 */
[----:B------:R-:W3:Y:S01]  /*104920*/  LDL R243, [R1+0x32c] ;  /* 0x00032c0001f37983 */ /* 0x000ee20000100800 */
[----:B------:R-:W-:-:S02]  /*104930*/  MOV R233, R130 ;  /* 0x0000008200e97202 */ /* 0x000fc40000000f00 */
[----:B------:R-:W-:Y:S01]  /*104940*/  MOV R232, R215 ;  /* 0x000000d700e87202 */ /* 0x000fe20000000f00 */
        /* <DEDUP_REMOVED lines=13> */
[----:B----4-:R-:W-:Y:S01]  /*104a20*/  IMAD.MOV.U32 R239, RZ, RZ, R245 ;  /* 0x000000ffffef7224 */ /* 0x010fe200078e00f5 */
[----:B------:R-:W-:-:S02]  /*104a30*/  MOV R245, R231 ;  /* 0x000000e700f57202 */ /* 0x000fc40000000f00 */
[----:B------:R-:W4:Y:S04]  /*104a40*/  LDL R231, [R1+0x36c] ;  /* 0x00036c0001e77983 */ /* 0x000f280000100800 */
[C---:B--2---:R-:W-:Y:S01]  /*104a50*/  HMMA.1688.F32.TF32 R132, R12.reuse, R238, R132 ;  /* 0x000000ee0c84723c */ /* 0x044fe20000081084 */
[----:B------:R-:W2:Y:S04]  /*104a60*/  LDL R238, [R1+0x338] ;  /* 0x0003380001ee7983 */ /* 0x000ea80000100800 */
[----:B------:R-:W2:Y:S01]  /*104a70*/  LDL R239, [R1+0x33c] ;  /* 0x00033c0001ef7983 */ /* 0x000ea20000100800 */
[----:B------:R1:W-:Y:S02]  /*104a80*/  STL [R1+0x7828], R245 ;  /* 0x007828f501007387 */ /* 0x0003e40000100800 */
[----:B------:R-:W-:Y:S02]  /*104a90*/  STL.64 [R1+0x7950], R246 ;  /* 0x007950f601007387 */ /* 0x000fe40000100a00 */
[----:B------:R1:W-:Y:S02]  /*104aa0*/  STL [R1+0x7948], R244 ;  /* 0x007948f401007387 */ /* 0x0003e40000100800 */
        /* <DEDUP_REMOVED lines=23> */
[----:B------:R3:W-:Y:S01]  /*104c20*/  STL.64 [R1+0x77d8], R216 ;  /* 0x0077d8d801007387 */ /* 0x0007e20000100a00 */
[----:B-1----:R-:W2:Y:S04]  /*104c30*/  LDL R218, [R1+0x2d8] ;  /* 0x0002d80001da7983 */ /* 0x002ea80000100800 */
[----:B---3--:R-:W3:Y:S04]  /*104c40*/  LDL R216, [R1+0x2d0] ;  /* 0x0002d00001d87983 */ /* 0x008ee80000100800 */
[----:B------:R-:W3:Y:S04]  /*104c50*/  LDL R217, [R1+0x2d4] ;  /* 0x0002d40001d97983 */ /* 0x000ee80000100800 */
        /* <DEDUP_REMOVED lines=59> */
[----:B------:R-:W-:Y:S03]  /*105010*/  HMMA.1688.F32.TF32 R120, R12, R146, R120 ;  /* 0x000000920c78723c */ /* 0x000fe60000081078 */
        /* <DEDUP_REMOVED lines=78> */
[----:B------:R-:W2:Y:S02]  /*105500*/  LDL.LU.64 R130, [R1+0x7a60] ;  /* 0x007a600001827983 */ /* 0x000ea40000300a00 */
[----:B------:R-:W2:Y:S01]  /*105510*/  LDL.LU.64 R128, [R1+0x7a58] ;  /* 0x007a580001807983 */ /* 0x000ea20000300a00 */
[C---:B------:R-:W-:Y:S01]  /*105520*/  HMMA.1688.F32.TF32 R116, R12.reuse, R206, R116 ;  /* 0x000000ce0c74723c */ /* 0x040fe20000081074 */
[----:B------:R-:W-:Y:S04]  /*105530*/  LDS R124, [R2+0x28300] ;  /* 0x02830000027c7984 */ /* 0x000fe80000000800 */
[----:B------:R-:W-:Y:S03]  /*105540*/  LDS R125, [R0+0x28300] ;  /* 0x02830000007d7984 */ /* 0x000fe60000000800 */
[C---:B--2---:R-:W-:Y:S01]  /*105550*/  HMMA.1688.F32.TF32 R128, R12.reuse, R114, R128 ;  /* 0x000000720c80723c */ /* 0x044fe20000081080 */
[----:B------:R-:W3:Y:S01]  /*105560*/  LDL.LU.64 R114, [R1+0x7a50] ;  /* 0x007a500001727983 */ /* 0x000ee20000300a00 */
[----:B------:R-:W3:Y:S06]  /*105570*/  LDL.LU.64 R112, [R1+0x7a48] ;  /* 0x007a480001707983 */ /* 0x000eec0000300a00 */
[C---:B---3--:R-:W-:Y:S01]  /*105580*/  HMMA.1688.F32.TF32 R112, R12.reuse, R214, R112 ;  /* 0x000000d60c70723c */ /* 0x048fe20000081070 */
[----:B------:R-:W2:Y:S07]  /*105590*/  LDL.LU.64 R214, [R1+0x7a40] ;  /* 0x007a400001d67983 */ /* 0x000eae0000300a00 */
[C---:B------:R-:W-:Y:S01]  /*1055a0*/  HMMA.1688.F32.TF32 R136, R12.reuse, R126, R136 ;  /* 0x0000007e0c88723c */ /* 0x040fe20000081088 */
[----:B------:R-:W-:Y:S04]  /*1055b0*/  LDS R126, [R2+0x2a300] ;  /* 0x02a30000027e7984 */ /* 0x000fe80000000800 */
[----:B------:R-:W1:Y:S03]  /*1055c0*/  LDS R127, [R0+0x2a300] ;  /* 0x02a30000007f7984 */ /* 0x000e660000000800 */
[C---:B--2---:R-:W-:Y:S01]  /*1055d0*/  HMMA.1688.F32.TF32 R132, R12.reuse, R214, R132 ;  /* 0x000000d60c84723c */ /* 0x044fe20000081084 */
[----:B------:R-:W2:Y:S01]  /*1055e0*/  LDL.LU.64 R214, [R1+0x7a38] ;  /* 0x007a380001d67983 */ /* 0x000ea20000300a00 */
[----:B------:R-:W3:Y:S02]  /*1055f0*/  LDL.LU.64 R212, [R1+0x7a30] ;  /* 0x007a300001d47983 */ /* 0x000ee40000300a00 */
[----:B------:R-:W2:Y:S02]  /*105600*/  LDL.LU.64 R206, [R1+0x7a28] ;  /* 0x007a280001ce7983 */ /* 0x000ea40000300a00 */
        /* <DEDUP_REMOVED lines=87> */
[C---:B------:R-:W-:Y:S01]  /*105b80*/  HMMA.1688.F32.TF32 R76, R12.reuse, R198, R76 ;  /* 0x000000c60c4c723c */ /* 0x040fe2000008104c */
[----:B------:R-:W3:Y:S02]  /*105b90*/  LDL.LU.64 R198, [R1+0x7a18] ;  /* 0x007a180001c67983 */ /* 0x000ee40000300a00 */
[----:B------:R-:W3:Y:S05]  /*105ba0*/  LDL.LU.64 R196, [R1+0x7a10] ;  /* 0x007a100001c47983 */ /* 0x000eea0000300a00 */
[C---:B------:R-:W-:Y:S01]  /*105bb0*/  HMMA.1688.F32.TF32 R80, R12.reuse, R190, R80 ;  /* 0x000000be0c50723c */ /* 0x040fe20000081050 */
[----:B------:R-:W3:Y:S01]  /*105bc0*/  LDL.LU.64 R190, [R1+0x7a08] ;  /* 0x007a080001be7983 */ /* 0x000ee20000300a00 */
[----:B------:R-:W3:Y:S06]  /*105bd0*/  LDL.LU.64 R188, [R1+0x7a00] ;  /* 0x007a000001bc7983 */ /* 0x000eec0000300a00 */
[C---:B------:R-:W-:Y:S01]  /*105be0*/  HMMA.1688.F32.TF32 R84, R12.reuse, R182, R84 ;  /* 0x000000b60c54723c */ /* 0x040fe20000081054 */
[----:B------:R-:W3:Y:S01]  /*105bf0*/  LDL.LU.64 R182, [R1+0x79f8] ;  /* 0x0079f80001b67983 */ /* 0x000ee20000300a00 */
[----:B------:R-:W3:Y:S06]  /*105c00*/  LDL.LU.64 R180, [R1+0x79f0] ;  /* 0x0079f00001b47983 */ /* 0x000eec0000300a00 */
        /* <DEDUP_REMOVED lines=10> */
[----:B------:R-:W3:Y:S07]  /*105cb0*/  LDL.LU.64 R158, [R1+0x79b8] ;  /* 0x0079b800019e7983 */ /* 0x000eee0000300a00 */
[C---:B------:R-:W-:Y:S01]  /*105cc0*/  HMMA.1688.F32.TF32 R64, R12.reuse, R142, R64 ;  /* 0x0000008e0c40723c */ /* 0x040fe20000081040 */
[----:B------:R-:W3:Y:S01]  /*105cd0*/  LDL.LU.64 R156, [R1+0x79b0] ;  /* 0x0079b000019c7983 */ /* 0x000ee20000300a00 */
[----:B------:R-:W3:Y:S06]  /*105ce0*/  LDL.LU.64 R142, [R1+0x79a8] ;  /* 0x0079a800018e7983 */ /* 0x000eec0000300a00 */
        /* <DEDUP_REMOVED lines=10> */
[----:B----4-:R-:W-:Y:S01]  /*105d90*/  HMMA.1688.F32.TF32 R72, R12, R230, R72 ;  /* 0x000000e60c48723c */ /* 0x010fe20000081048 */
        /* <DEDUP_REMOVED lines=17> */
[----:B------:R-:W4:Y:S02]  /*105eb0*/  LDL.LU.64 R230, [R1+0x7988] ;  /* 0x0079880001e67983 */ /* 0x000f240000300a00 */
        /* <DEDUP_REMOVED lines=53> */
[C---:B----4-:R-:W-:Y:S08]  /*106210*/  HMMA.1688.F32.TF32 R56, R12.reuse, R230, R56 ;  /* 0x000000e60c38723c */ /* 0x050ff00000081038 */
        /* <DEDUP_REMOVED lines=13> */
[----:B-1----:R-:W-:Y:S01]  /*1062f0*/  IMAD.MOV.U32 R230, RZ, RZ, R214 ;  /* 0x000000ffffe67224 */ /* 0x002fe200078e00d6 */
[----:B----4-:R-:W4:Y:S04]  /*106300*/  LDL R228, [R1+0x12c0] ;  /* 0x0012c00001e47983 */ /* 0x010f280000100800 */
[----:B------:R-:W4:Y:S01]  /*106310*/  LDL R229, [R1+0x12c4] ;  /* 0x0012c40001e57983 */ /* 0x000f220000100800 */
[----:B------:R-:W2:Y:S02]  /*106320*/  LDL.LU R214, [R1+0x7944] ;  /* 0x0079440001d67983 */ /* 0x000ea40000300800 */
[----:B------:R-:W-:-:S02]  /*106330*/  IMAD.MOV.U32 R231, RZ, RZ, R215 ;  /* 0x000000ffffe77224 */ /* 0x000fc400078e00d7 */
[----:B------:R-:W2:Y:S01]  /*106340*/  LDL.LU R215, [R1+0x7940] ;  /* 0x0079400001d77983 */ /* 0x000ea20000300800 */
[----:B------:R1:W-:Y:S02]  /*106350*/  STL.64 [R1+0x7610], R222 ;  /* 0x007610de01007387 */ /* 0x0003e40000100a00 */
[----:B------:R1:W-:Y:S02]  /*106360*/  STL.64 [R1+0x7608], R220 ;  /* 0x007608dc01007387 */ /* 0x0003e40000100a00 */
[----:B-1----:R-:W-:Y:S01]  /*106370*/  MOV R222, R206 ;  /* 0x000000ce00de7202 */ /* 0x002fe20000000f00 */
[----:B------:R-:W3:Y:S04]  /*106380*/  LDL R220, [R1+0x12b0] ;  /* 0x0012b00001dc7983 */ /* 0x000ee80000100800 */
[----:B------:R-:W3:Y:S01]  /*106390*/  LDL R221, [R1+0x12b4] ;  /* 0x0012b40001dd7983 */ /* 0x000ee20000100800 */
[----:B------:R-:W3:Y:S02]  /*1063a0*/  LDL.LU R206, [R1+0x793c] ;  /* 0x00793c0001ce7983 */ /* 0x000ee40000300800 */
[----:B------:R-:W-:-:S02]  /*1063b0*/  IMAD.MOV.U32 R223, RZ, RZ, R207 ;  /* 0x000000ffffdf7224 */ /* 0x000fc400078e00cf */
[----:B------:R-:W3:Y:S04]  /*1063c0*/  LDL.LU R207, [R1+0x7938] ;  /* 0x0079380001cf7983 */ /* 0x000ee80000300800 */
        /* <DEDUP_REMOVED lines=21> */
[----:B-1----:R-:W-:Y:S01]  /*106520*/  MOV R198, R182 ;  /* 0x000000b600c67202 */ /* 0x002fe20000000f00 */
        /* <DEDUP_REMOVED lines=24> */
[----:B------:R-:W-:Y:S01]  /*1066b0*/  HMMA.1688.F32.TF32 R84, R12, R174, R84 ;  /* 0x000000ae0c54723c */ /* 0x000fe20000081054 */
[----:B------:R3:W-:Y:S02]  /*1066c0*/  STL.64 [R1+0x7668], R172 ;  /* 0x007668ac01007387 */ /* 0x0007e40000100a00 */
[----:B------:R-:W-:-:S04]  /*1066d0*/  IMAD.MOV.U32 R238, RZ, RZ, R159 ;  /* 0x000000ffffee7224 */ /* 0x000fc800078e009f */
[----:B-1----:R-:W-:Y:S01]  /*1066e0*/  MOV R174, R151 ;  /* 0x0000009700ae7202 */ /* 0x002fe20000000f00 */
[----:B------:R-:W-:Y:S01]  /*1066f0*/  IMAD.MOV.U32 R175, RZ, RZ, R150 ;  /* 0x000000ffffaf7224 */ /* 0x000fe200078e0096 */
[----:B---3--:R-:W3:Y:S04]  /*106700*/  LDL R172, [R1+0x1250] ;  /* 0x0012500001ac7983 */ /* 0x008ee80000100800 */
[----:B------:R-:W3:Y:S01]  /*106710*/  LDL R173, [R1+0x1254] ;  /* 0x0012540001ad7983 */ /* 0x000ee20000100800 */
[----:B------:R-:W3:Y:S02]  /*106720*/  LDL.LU R151, [R1+0x790c] ;  /* 0x00790c0001977983 */ /* 0x000ee40000300800 */
[----:B------:R-:W3:Y:S02]  /*106730*/  LDL.LU R150, [R1+0x7908] ;  /* 0x0079080001967983 */ /* 0x000ee40000300800 */
[----:B------:R-:W-:Y:S01]  /*106740*/  IMAD.MOV.U32 R239, RZ, RZ, R247 ;  /* 0x000000ffffef7224 */ /* 0x000fe200078e00f7 */
[----:B--2---:R1:W-:Y:S01]  /*106750*/  STL.64 [R1+0x7680], R166 ;  /* 0x007680a601007387 */ /* 0x0043e20000100a00 */
[----:B------:R-:W-:Y:S01]  /*106760*/  HMMA.1688.F32.TF32 R88, R12, R166, R88 ;  /* 0x000000a60c58723c */ /* 0x000fe20000081058 */
[----:B------:R2:W-:Y:S06]  /*106770*/  STL.64 [R1+0x7678], R164 ;  /* 0x007678a401007387 */ /* 0x0005ec0000100a00 */
[----:B-1----:R-:W-:Y:S01]  /*106780*/  IMAD.MOV.U32 R166, RZ, RZ, R246 ;  /* 0x000000ffffa67224 */ /* 0x002fe200078e00f6 */
[----:B------:R-:W-:Y:S01]  /*106790*/  MOV R167, R158 ;  /* 0x0000009e00a77202 */ /* 0x000fe20000000f00 */
[----:B--2---:R-:W2:Y:S04]  /*1067a0*/  LDL R164, [R1+0x1240] ;  /* 0x0012400001a47983 */ /* 0x004ea80000100800 */
[----:B------:R-:W2:Y:S01]  /*1067b0*/  LDL R165, [R1+0x1244] ;  /* 0x0012440001a57983 */ /* 0x000ea20000100800 */
[----:B------:R-:W2:Y:S02]  /*1067c0*/  LDL.LU R246, [R1+0x7904] ;  /* 0x0079040001f67983 */ /* 0x000ea40000300800 */
[----:B------:R-:W3:Y:S02]  /*1067d0*/  LDL.LU R158, [R1+0x7900] ;  /* 0x00790000019e7983 */ /* 0x000ee40000300800 */
[----:B------:R-:W4:Y:S01]  /*1067e0*/  LDL R236, [R1+0x1190] ;  /* 0x0011900001ec7983 */ /* 0x000f220000100800 */
[----:B------:R-:W4:Y:S01]  /*1067f0*/  LDL R237, [R1+0x1194] ;  /* 0x0011940001ed7983 */ /* 0x000f220000100800 */
        /* <DEDUP_REMOVED lines=8> */
[----:B------:R-:W3:Y:S02]  /*106880*/  LDL R232, [R1+0x1150] ;  /* 0x0011500001e87983 */ /* 0x000ee40000100800 */
[----:B------:R-:W3:Y:S02]  /*106890*/  LDL R233, [R1+0x1154] ;  /* 0x0011540001e97983 */ /* 0x000ee40000100800 */
[----:B----4-:R-:W-:Y:S01]  /*1068a0*/  IMAD.MOV.U32 R234, RZ, RZ, R247 ;  /* 0x000000ffffea7224 */ /* 0x010fe200078e00f7 */
[----:B------:R-:W-:Y:S01]  /*1068b0*/  MOV R235, R159 ;  /* 0x0000009f00eb7202 */ /* 0x000fe20000000f00 */
[----:B------:R-:W4:Y:S01]  /*1068c0*/  LDL.LU R247, [R1+0x78ec] ;  /* 0x0078ec0001f77983 */ /* 0x000f220000300800 */
[----:B------:R-:W4:Y:S02]  /*1068d0*/  LDL.LU R159, [R1+0x78e8] ;  /* 0x0078e800019f7983 */ /* 0x000f240000300800 */
[----:B------:R-:W4:Y:S02]  /*1068e0*/  LDL R224, [R1+0x1140] ;  /* 0x0011400001e07983 */ /* 0x000f240000100800 */
[----:B------:R-:W4:Y:S02]  /*1068f0*/  LDL R225, [R1+0x1144] ;  /* 0x0011440001e17983 */ /* 0x000f240000100800 */
[----:B------:R-:W-:Y:S01]  /*106900*/  IMAD.MOV.U32 R242, RZ, RZ, R150 ;  /* 0x000000fffff27224 */ /* 0x000fe200078e0096 */
[----:B------:R-:W-:Y:S01]  /*106910*/  MOV R243, R151 ;  /* 0x0000009700f37202 */ /* 0x000fe20000000f00 */
[----:B--2---:R-:W-:-:S02]  /*106920*/  IMAD.MOV.U32 R227, RZ, RZ, R158 ;  /* 0x000000ffffe37224 */ /* 0x004fc400078e009e */
[----:B---3--:R-:W-:Y:S02]  /*106930*/  IMAD.MOV.U32 R226, RZ, RZ, R246 ;  /* 0x000000ffffe27224 */ /* 0x008fe400078e00f6 */
[----:B------:R-:W2:Y:S01]  /*106940*/  LDL.LU R246, [R1+0x78e4] ;  /* 0x0078e40001f67983 */ /* 0x000ea20000300800 */
[----:B------:R-:W3:Y:S02]  /*106950*/  LDL.LU R158, [R1+0x78e0] ;  /* 0x0078e000019e7983 */ /* 0x000ee40000300800 */
[----:B------:R-:W2:Y:S02]  /*106960*/  LDL R208, [R1+0x1120] ;  /* 0x0011200001d07983 */ /* 0x000ea40000100800 */
[----:B------:R-:W2:Y:S01]  /*106970*/  LDL R209, [R1+0x1124] ;  /* 0x0011240001d17983 */ /* 0x000ea20000100800 */
[----:B------:R-:W2:Y:S04]  /*106980*/  LDL R210, [R1+0x1128] ;  /* 0x0011280001d27983 */ /* 0x000ea80000100800 */
[----:B------:R-:W2:Y:S04]  /*106990*/  LDL R211, [R1+0x112c] ;  /* 0x00112c0001d37983 */ /* 0x000ea80000100800 */
[----:B------:R-:W2:Y:S04]  /*1069a0*/  LDL R216, [R1+0x1130] ;  /* 0x0011300001d87983 */ /* 0x000ea80000100800 */
[----:B------:R-:W2:Y:S01]  /*1069b0*/  LDL R217, [R1+0x1134] ;  /* 0x0011340001d97983 */ /* 0x000ea20000100800 */
[----:B----4-:R-:W-:-:S02]  /*1069c0*/  MOV R218, R159 ;  /* 0x0000009f00da7202 */ /* 0x010fc40000000f00 */
[----:B------:R-:W3:Y:S02]  /*1069d0*/  LDL.LU R159, [R1+0x78dc] ;  /* 0x0078dc00019f7983 */ /* 0x000ee40000300800 */
[----:B------:R-:W-:Y:S02]  /*1069e0*/  IMAD.MOV.U32 R219, RZ, RZ, R247 ;  /* 0x000000ffffdb7224 */ /* 0x000fe400078e00f7 */
[----:B------:R-:W4:Y:S01]  /*1069f0*/  LDL.LU R247, [R1+0x78d8] ;  /* 0x0078d80001f77983 */ /* 0x000f220000300800 */
[----:B------:R-:W2:Y:S02]  /*106a00*/  LDL R240, [R1+0x1170] ;  /* 0x0011700001f07983 */ /* 0x000ea40000100800 */
[----:B------:R-:W2:Y:S02]  /*106a10*/  LDL R241, [R1+0x1174] ;  /* 0x0011740001f17983 */ /* 0x000ea40000100800 */
[----:B------:R-:W2:Y:S01]  /*106a20*/  LDL.LU R150, [R1+0x78d4] ;  /* 0x0078d40001967983 */ /* 0x000ea20000300800 */
[----:B------:R-:W2:Y:S01]  /*106a30*/  LDL.LU R151, [R1+0x78d0] ;  /* 0x0078d00001977983 */ /* 0x000ea20000300800 */
[C---:B------:R-:W-:Y:S01]  /*106a40*/  HMMA.1688.F32.TF32 R116, R12.reuse, R126, R116 ;  /* 0x0000007e0c74723c */ /* 0x040fe20000081074 */
[----:B------:R-:W-:Y:S04]  /*106a50*/  LDS R126, [R2+0x32300] ;  /* 0x03230000027e7984 */ /* 0x000fe80000000800 */
[----:B------:R-:W1:Y:S03]  /*106a60*/  LDS R127, [R0+0x32300] ;  /* 0x03230000007f7984 */ /* 0x000e660000000800 */
[C---:B------:R-:W-:Y:S01]  /*106a70*/  HMMA.1688.F32.TF32 R100, R12.reuse, R162, R100 ;  /* 0x000000a20c64723c */ /* 0x040fe20000081064 */
[----:B---3--:R3:W-:Y:S07]  /*106a80*/  STL.64 [R1+0x7690], R158 ;  /* 0x0076909e01007387 */ /* 0x0087ee0000100a00 */
[C---:B------:R-:W-:Y:S01]  /*106a90*/  HMMA.1688.F32.TF32 R92, R12.reuse, R158, R92 ;  /* 0x0000009e0c5c723c */ /* 0x040fe2000008105c */
[----:B------:R1:W-:Y:S07]  /*106aa0*/  STL.64 [R1+0x7688], R156 ;  /* 0x0076889c01007387 */ /* 0x0003ee0000100a00 */
[----:B--2---:R-:W-:Y:S01]  /*106ab0*/  HMMA.1688.F32.TF32 R96, R12, R150, R96 ;  /* 0x000000960c60723c */ /* 0x004fe20000081060 */
[----:B---3--:R-:W-:-:S02]  /*106ac0*/  IMAD.MOV.U32 R158, RZ, RZ, R3 ;  /* 0x000000ffff9e7224 */ /* 0x008fc400078e0003 */
[----:B------:R-:W-:Y:S01]  /*106ad0*/  IMAD.MOV.U32 R159, RZ, RZ, R244 ;  /* 0x000000ffff9f7224 */ /* 0x000fe200078e00f4 */
[----:B-1----:R-:W2:Y:S04]  /*106ae0*/  LDL R156, [R1+0x1230] ;  /* 0x00123000019c7983 */ /* 0x002ea80000100800 */
[----:B------:R-:W2:Y:S01]  /*106af0*/  LDL R157, [R1+0x1234] ;  /* 0x00123400019d7983 */ /* 0x000ea20000100800 */
[----:B------:R-:W3:Y:S02]  /*106b00*/  LDL.LU R3, [R1+0x78cc] ;  /* 0x0078cc0001037983 */ /* 0x000ee40000300800 */
[----:B------:R-:W2:Y:S02]  /*106b10*/  LDL.LU R244, [R1+0x78c8] ;  /* 0x0078c80001f47983 */ /* 0x000ea40000300800 */
[----:B------:R1:W-:Y:S01]  /*106b20*/  STL.64 [R1+0x76a0], R150 ;  /* 0x0076a09601007387 */ /* 0x0003e20000100a00 */
[----:B------:R4:W-:Y:S01]  /*106b30*/  STL.64 [R1+0x7698], R148 ;  /* 0x0076989401007387 */ /* 0x0009e20000100a00 */
[----:B-1----:R-:W-:-:S03]  /*106b40*/  MOV R150, R142 ;  /* 0x0000008e00967202 */ /* 0x002fc60000000f00 */
[----:B----4-:R-:W4:Y:S04]  /*106b50*/  LDL R148, [R1+0x1220] ;  /* 0x0012200001947983 */ /* 0x010f280000100800 */
[----:B------:R-:W4:Y:S01]  /*106b60*/  LDL R149, [R1+0x1224] ;  /* 0x0012240001957983 */ /* 0x000f220000100800 */
[----:B------:R-:W2:Y:S02]  /*106b70*/  LDL.LU R142, [R1+0x78c4] ;  /* 0x0078c400018e7983 */ /* 0x000ea40000300800 */
[----:B------:R-:W-:Y:S02]  /*106b80*/  IMAD.MOV.U32 R151, RZ, RZ, R143 ;  /* 0x000000ffff977224 */ /* 0x000fe400078e008f */
[----:B------:R-:W2:Y:S01]  /*106b90*/  LDL.LU R143, [R1+0x78c0] ;  /* 0x0078c000018f7983 */ /* 0x000ea20000300800 */
[----:B------:R-:W3:Y:S02]  /*106ba0*/  LDL R104, [R1+0x1180] ;  /* 0x0011800001687983 */ /* 0x000ee40000100800 */
[----:B------:R-:W3:Y:S02]  /*106bb0*/  LDL R105, [R1+0x1184] ;  /* 0x0011840001697983 */ /* 0x000ee40000100800 */
[----:B------:R-:W3:Y:S01]  /*106bc0*/  LDL R168, [R1+0x11f0] ;  /* 0x0011f00001a87983 */ /* 0x000ee20000100800 */
[----:B------:R-:W3:Y:S04]  /*106bd0*/  LDL R169, [R1+0x11f4] ;  /* 0x0011f40001a97983 */ /* 0x000ee80000100800 */
[----:B------:R-:W3:Y:S04]  /*106be0*/  LDL R160, [R1+0x1200] ;  /* 0x0012000001a07983 */ /* 0x000ee80000100800 */
[----:B------:R-:W3:Y:S04]  /*106bf0*/  LDL R161, [R1+0x1204] ;  /* 0x0012040001a17983 */ /* 0x000ee80000100800 */
        /* <DEDUP_REMOVED lines=10> */
[----:B--2---:R1:W-:Y:S01]  /*106ca0*/  STL.64 [R1+0x76b0], R142 ;  /* 0x0076b08e01007387 */ /* 0x0043e20000100a00 */
[----:B------:R-:W-:Y:S01]  /*106cb0*/  HMMA.1688.F32.TF32 R120, R12, R142, R120 ;  /* 0x0000008e0c78723c */ /* 0x000fe20000081078 */
[----:B------:R2:W-:Y:S02]  /*106cc0*/  STL.64 [R1+0x76a8], R140 ;  /* 0x0076a88c01007387 */ /* 0x0005e40000100a00 */
[----:B------:R-:W4:Y:S01]  /*106cd0*/  LDL.64 R176, [R1+0x12d0] ;  /* 0x0012d00001b07983 */ /* 0x000f220000100a00 */
[----:B------:R-:W4:Y:S04]  /*106ce0*/  LDL.64 R184, [R1+0x12f0] ;  /* 0x0012f00001b87983 */ /* 0x000f280000100a00 */
[----:B------:R-:W4:Y:S01]  /*106cf0*/  LDL.64 R200, [R1+0x1300] ;  /* 0x0013000001c87983 */ /* 0x000f220000100a00 */
[C---:B---3--:R-:W-:Y:S03]  /*106d00*/  HMMA.1688.F32.TF32 R100, R124.reuse, R104, R100 ;  /* 0x000000687c64723c */ /* 0x048fe60000081064 */
[----:B-1----:R-:W3:Y:S04]  /*106d10*/  LDL R142, [R1+0x1218] ;  /* 0x00121800018e7983 */ /* 0x002ee80000100800 */
[----:B--2---:R-:W2:Y:S04]  /*106d20*/  LDL R140, [R1+0x1210] ;  /* 0x00121000018c7983 */ /* 0x004ea80000100800 */
[----:B------:R-:W2:Y:S01]  /*106d30*/  LDL R141, [R1+0x1214] ;  /* 0x00121400018d7983 */ /* 0x000ea20000100800 */
[----:B------:R-:W4:Y:S02]  /*106d40*/  LDL.LU.64 R106, [R1+0x78b8] ;  /* 0x0078b800016a7983 */ /* 0x000f240000300a00 */
[----:B------:R-:W4:Y:S02]  /*106d50*/  LDL.LU.64 R104, [R1+0x78b0] ;  /* 0x0078b00001687983 */ /* 0x000f240000300a00 */
[----:B------:R-:W2:Y:S01]  /*106d60*/  LDL.LU.64 R10, [R1+0x78a8] ;  /* 0x0078a800010a7983 */ /* 0x000ea20000300a00 */
[C---:B----4-:R-:W-:Y:S01]  /*106d70*/  HMMA.1688.F32.TF32 R104, R124.reuse, R8, R104 ;  /* 0x000000087c68723c */ /* 0x050fe20000081068 */
[----:B------:R-:W2:Y:S01]  /*106d80*/  LDL.LU.64 R8, [R1+0x78a0] ;  /* 0x0078a00001087983 */ /* 0x000ea20000300a00 */
[----:B------:R-:W4:Y:S06]  /*106d90*/  LDL.LU.64 R18, [R1+0x7898] ;  /* 0x0078980001127983 */ /* 0x000f2c0000300a00 */
[----:B--2---:R-:W-:Y:S01]  /*106da0*/  HMMA.1688.F32.TF32 R8, R124, R16, R8 ;  /* 0x000000107c08723c */ /* 0x004fe20000081008 */
[----:B------:R-:W4:Y:S01]  /*106db0*/  LDL.LU.64 R16, [R1+0x7890] ;  /* 0x0078900001107983 */ /* 0x000f220000300a00 */
[----:B------:R-:W2:Y:S06]  /*106dc0*/  LDL.LU.64 R22, [R1+0x7888] ;  /* 0x0078880001167983 */ /* 0x000eac0000300a00 */
        /* <DEDUP_REMOVED lines=9> */
[C---:B------:R-:W-:Y:S08]  /*106e60*/  HMMA.1688.F32.TF32 R112, R124.reuse, R224, R112 ;  /* 0x000000e07c70723c */ /* 0x040ff00000081070 */
[C---:B----4-:R-:W-:Y:S01]  /*106e70*/  HMMA.1688.F32.TF32 R16, R124.reuse, R20, R16 ;  /* 0x000000147c10723c */ /* 0x050fe20000081010 */
[----:B------:R-:W2:Y:S07]  /*106e80*/  LDL.LU.64 R20, [R1+0x7880] ;  /* 0x0078800001147983 */ /* 0x000eae0000300a00 */
[C---:B------:R-:W-:Y:S08]  /*106e90*/  HMMA.1688.F32.TF32 R132, R124.reuse, R232, R132 ;  /* 0x000000e87c84723c */ /* 0x040ff00000081084 */
[----:B------:R-:W-:Y:S08]  /*106ea0*/  HMMA.1688.F32.TF32 R116, R124, R248, R116 ;  /* 0x000000f87c74723c */ /* 0x000ff00000081074 */
[----:B-1----:R-:W-:Y:S08]  /*106eb0*/  HMMA.1688.F32.TF32 R108, R12, R210, R108 ;  /* 0x000000d20c6c723c */ /* 0x002ff0000008106c */
[----:B------:R-:W-:Y:S01]  /*106ec0*/  HMMA.1688.F32.TF32 R136, R124, R240, R136 ;  /* 0x000000f07c88723c */ /* 0x000fe20000081088 */
[----:B------:R-:W4:Y:S01]  /*106ed0*/  LDL.LU.64 R146, [R1+0x7878] ;  /* 0x0078780001927983 */ /* 0x000f220000300a00 */
[----:B------:R-:W-:-:S06]  /*106ee0*/  IMAD.MOV.U32 R245, RZ, RZ, R3 ;  /* 0x000000fffff57224 */ /* 0x000fcc00078e0003 */
[----:B------:R-:W-:Y:S08]  /*106ef0*/  HMMA.1688.F32.TF32 R24, R124, R152, R24 ;  /* 0x000000987c18723c */ /* 0x000ff00000081018 */
[----:B------:R-:W-:Y:S08]  /*106f00*/  HMMA.1688.F32.TF32 R128, R12, R218, R128 ;  /* 0x000000da0c80723c */ /* 0x000ff00000081080 */
[C---:B------:R-:W-:Y:S08]  /*106f10*/  HMMA.1688.F32.TF32 R4, R124.reuse, R236, R4 ;  /* 0x000000ec7c04723c */ /* 0x040ff00000081004 */
[----:B------:R-:W-:Y:S01]  /*106f20*/  HMMA.1688.F32.TF32 R28, R124, R160, R28 ;  /* 0x000000a07c1c723c */ /* 0x000fe2000008101c */
[----:B------:R-:W-:Y:S01]  /*106f30*/  MOV R192, R247 ;  /* 0x000000f700c07202 */ /* 0x000fe20000000f00 */
[----:B------:R-:W-:-:S06]  /*106f40*/  IMAD.MOV.U32 R193, RZ, RZ, R246 ;  /* 0x000000ffffc17224 */ /* 0x000fcc00078e00f6 */
[----:B------:R-:W-:Y:S01]  /*106f50*/  HMMA.1688.F32.TF32 R32, R124, R168, R32 ;  /* 0x000000a87c20723c */ /* 0x000fe20000081020 */
[----:B------:R-:W-:-:S07]  /*106f60*/  IMAD.MOV.U32 R143, RZ, RZ, R252 ;  /* 0x000000ffff8f7224 */ /* 0x000fce00078e00fc */
[----:B------:R-:W-:Y:S08]  /*106f70*/  HMMA.1688.F32.TF32 R112, R12, R226, R112 ;  /* 0x000000e20c70723c */ /* 0x000ff00000081070 */
[----:B------:R-:W-:Y:S01]  /*106f80*/  HMMA.1688.F32.TF32 R84, R124, R176, R84 ;  /* 0x000000b07c54723c */ /* 0x000fe20000081054 */
[----:B------:R-:W-:-:S07]  /*106f90*/  MOV R252, R177 ;  /* 0x000000b100fc7202 */ /* 0x000fce0000000f00 */
[C---:B------:R-:W-:Y:S08]  /*106fa0*/  HMMA.1688.F32.TF32 R88, R124.reuse, R244, R88 ;  /* 0x000000f47c58723c */ /* 0x040ff00000081058 */
[----:B------:R-:W-:Y:S01]  /*106fb0*/  HMMA.1688.F32.TF32 R92, R124, R184, R92 ;  /* 0x000000b87c5c723c */ /* 0x000fe2000008105c */
[----:B------:R-:W-:Y:S02]  /*106fc0*/  IMAD.MOV.U32 R247, RZ, RZ, R184 ;  /* 0x000000fffff77224 */ /* 0x000fe400078e00b8 */
[----:B------:R-:W-:-:S05]  /*106fd0*/  IMAD.MOV.U32 R246, RZ, RZ, R185 ;  /* 0x000000fffff67224 */ /* 0x000fca00078e00b9 */
[----:B------:R-:W-:Y:S08]  /*106fe0*/  HMMA.1688.F32.TF32 R132, R12, R234, R132 ;  /* 0x000000ea0c84723c */ /* 0x000ff00000081084 */
        /* <DEDUP_REMOVED lines=17> */
[C---:B------:R-:W-:Y:S08]  /*107100*/  HMMA.1688.F32.TF32 R136, R12.reuse, R242, R136 ;  /* 0x000000f20c88723c */ /* 0x040ff00000081088 */
[----:B------:R-:W-:Y:S08]  /*107110*/  HMMA.1688.F32.TF32 R4, R12, R238, R4 ;  /* 0x000000ee0c04723c */ /* 0x000ff00000081004 */
[----:B--2---:R-:W-:Y:S01]  /*107120*/  HMMA.1688.F32.TF32 R20, R124, R144, R20 ;  /* 0x000000907c14723c */ /* 0x004fe20000081014 */
        /* <DEDUP_REMOVED lines=9> */
[----:B------:R-:W2:Y:S02]  /*1071c0*/  LDL.LU R245, [R1+0x7828] ;  /* 0x0078280001f57983 */ /* 0x000ea40000300800 */
[----:B------:R-:W2:Y:S02]  /*1071d0*/  LDL.LU.64 R186, [R1+0x7820] ;  /* 0x0078200001ba7983 */ /* 0x000ea40000300a00 */
[----:B------:R-:W2:Y:S01]  /*1071e0*/  LDL.LU.64 R184, [R1+0x7818] ;  /* 0x0078180001b87983 */ /* 0x000ea20000300a00 */
[----:B------:R-:W2:Y:S01]  /*1071f0*/  LDL.LU.64 R194, [R1+0x7810] ;  /* 0x0078100001c27983 */ /* 0x000ea20000300a00 */
[----:B------:R-:W2:Y:S02]  /*107200*/  LDL.LU.64 R192, [R1+0x7808] ;  /* 0x0078080001c07983 */ /* 0x000ea40000300a00 */
[----:B------:R-:W2:Y:S02]  /*107210*/  LDL.LU.64 R202, [R1+0x7800] ;  /* 0x0078000001ca7983 */ /* 0x000ea40000300a00 */
[----:B------:R-:W2:Y:S01]  /*107220*/  LDL.LU.64 R200, [R1+0x77f8] ;  /* 0x0077f80001c87983 */ /* 0x000ea20000300a00 */
[----:B------:R-:W2:Y:S04]  /*107230*/  LDL R126, [R1+0x11f8] ;  /* 0x0011f800017e7983 */ /* 0x000ea80000100800 */
        /* <DEDUP_REMOVED lines=31> */
[----:B------:R-:W3:Y:S02]  /*107430*/  LDL.LU.64 R242, [R1+0x77a0] ;  /* 0x0077a00001f27983 */ /* 0x000ee40000300a00 */
[----:B------:R-:W3:Y:S02]  /*107440*/  LDL.LU.64 R240, [R1+0x7798] ;  /* 0x0077980001f07983 */ /* 0x000ee40000300a00 */
[----:B------:R-:W-:Y:S01]  /*107450*/  STL.64 [R1+0x2150], R136 ;  /* 0x0021508801007387 */ /* 0x000fe20000100a00 */
[----:B------:R1:W-:Y:S04]  /*107460*/  STL.64 [R1+0x2158], R138 ;  /* 0x0021588a01007387 */ /* 0x0003e80000100a00 */
[----:B-1----:R-:W3:Y:S04]  /*107470*/  LDL R138, [R1+0x11a8] ;  /* 0x0011a800018a7983 */ /* 0x002ee80000100800 */
[----:B------:R-:W3:Y:S01]  /*107480*/  LDL R139, [R1+0x11ac] ;  /* 0x0011ac00018b7983 */ /* 0x000ee20000100800 */
[----:B------:R-:W3:Y:S02]  /*107490*/  LDL.LU.64 R238, [R1+0x7790] ;  /* 0x0077900001ee7983 */ /* 0x000ee40000300a00 */
[----:B------:R-:W3:Y:S02]  /*1074a0*/  LDL.LU.64 R236, [R1+0x7788] ;  /* 0x0077880001ec7983 */ /* 0x000ee40000300a00 */
[----:B------:R-:W-:Y:S01]  /*1074b0*/  STL.64 [R1+0x2130], R4 ;  /* 0x0021300401007387 */ /* 0x000fe20000100a00 */
[----:B------:R1:W-:Y:S04]  /*1074c0*/  STL.64 [R1+0x2138], R6 ;  /* 0x0021380601007387 */ /* 0x0003e80000100a00 */
[----:B-1----:R-:W3:Y:S04]  /*1074d0*/  LDL R6, [R1+0x1188] ;  /* 0x0011880001067983 */ /* 0x002ee80000100800 */
[----:B------:R-:W3:Y:S01]  /*1074e0*/  LDL R7, [R1+0x118c] ;  /* 0x00118c0001077983 */ /* 0x000ee20000100800 */
[C---:B--2---:R-:W-:Y:S08]  /*1074f0*/  HMMA.1688.F32.TF32 R8, R12.reuse, R118, R8 ;  /* 0x000000760c08723c */ /* 0x044ff00000081008 */
[C---:B------:R-:W-:Y:S08]  /*107500*/  HMMA.1688.F32.TF32 R16, R12.reuse, R134, R16 ;  /* 0x000000860c10723c */ /* 0x040ff00000081010 */
[C---:B---3--:R-:W-:Y:S08]  /*107510*/  HMMA.1688.F32.TF32 R4, R12.reuse, R6, R100 ;  /* 0x000000060c04723c */ /* 0x048ff00000081064 */
[C---:B------:R-:W-:Y:S11]  /*107520*/  HMMA.1688.F32.TF32 R100, R12.reuse, R138, R104 ;  /* 0x0000008a0c64723c */ /* 0x040ff60000081068 */
[----:B------:R-:W-:Y:S04]  /*107530*/  @!UPT UIADD3 URZ, URZ, URZ, URZ ;  /* 0x0000003f3f3ff290 */ /* 0x000fe8000fffe03f */
[----:B------:R-:W-:Y:S01]  /*107540*/  STL.64 [R1+0x2110], R4 ;  /* 0x0021100401007387 */ /* 0x000fe20000100a00 */
[----:B------:R-:W-:Y:S07]  /*107550*/  STL.64 [R1+0x2118], R6 ;  /* 0x0021180601007387 */ /* 0x000fee0000100a00 */
[----:B------:R-:W-:Y:S02]  /*107560*/  STL.64 [R1+0x1f00], R100 ;  /* 0x001f006401007387 */ /* 0x000fe40000100a00 */
[----:B------:R-:W-:Y:S01]  /*107570*/  STL.64 [R1+0x1f08], R102 ;  /* 0x001f086601007387 */ /* 0x000fe20000100a00 */
[----:B------:R-:W-:Y:S01]  /*107580*/  STL.64 [R1+0x24d0], R8 ;  /* 0x0024d00801007387 */ /* 0x000fe20000100a00 */
[----:B------:R1:W-:Y:S03]  /*107590*/  STL.64 [R1+0x24d8], R10 ;  /* 0x0024d80a01007387 */ /* 0x0003e60000100a00 */
[----:B------:R-:W-:Y:S04]  /*1075a0*/  LDS R4, [R2+0x18380] ;  /* 0x0183800002047984 */ /* 0x000fe80000000800 */
[----:B------:R-:W-:Y:S04]  /*1075b0*/  LDS R6, [R2+0x1a380] ;  /* 0x01a3800002067984 */ /* 0x000fe80000000800 */
[----:B------:R-:W-:Y:S04]  /*1075c0*/  LDS R5, [R0+0x18380] ;  /* 0x0183800000057984 */ /* 0x000fe80000000800 */
[----:B------:R-:W2:Y:S01]  /*1075d0*/  LDS R7, [R0+0x1a380] ;  /* 0x01a3800000077984 */ /* 0x000ea20000000800 */
        /* <DEDUP_REMOVED lines=43> */
[----:B-1----:R-:W-:Y:S07]  /*107890*/  HMMA.1688.F32.TF32 R8, R12, R230, R80 ;  /* 0x000000e60c08723c */ /* 0x002fee0000081050 */
[----:B------:R-:W-:Y:S01]  /*1078a0*/  STL.64 [R1+0x2280], R20 ;  /* 0x0022801401007387 */ /* 0x000fe20000100a00 */
[----:B------:R-:W-:Y:S02]  /*1078b0*/  STL.64 [R1+0x2288], R22 ;  /* 0x0022881601007387 */ /* 0x000fe40000100a00 */
[----:B------:R-:W3:Y:S05]  /*1078c0*/  LDL R220, [R1+0x100] ;  /* 0x0001000001dc7983 */ /* 0x000eea0000100800 */
[----:B------:R1:W-:Y:S01]  /*1078d0*/  STL.64 [R1+0x2270], R16 ;  /* 0x0022701001007387 */ /* 0x0003e20000100a00 */
[----:B------:R1:W-:Y:S01]  /*1078e0*/  STL.64 [R1+0x2278], R18 ;  /* 0x0022781201007387 */ /* 0x0003e20000100a00 */
[----:B------:R-:W-:Y:S01]  /*1078f0*/  IMAD.MOV.U32 R222, RZ, RZ, R193 ;  /* 0x000000ffffde7224 */ /* 0x000fe200078e00c1 */
[----:B------:R-:W-:Y:S01]  /*107900*/  MOV R223, R200 ;  /* 0x000000c800df7202 */ /* 0x000fe20000000f00 */
[----:B------:R-:W-:-:S02]  /*107910*/  IMAD.MOV.U32 R206, RZ, RZ, R201 ;  /* 0x000000ffffce7224 */ /* 0x000fc400078e00c9 */
[----:B------:R-:W-:Y:S01]  /*107920*/  IMAD.MOV.U32 R207, RZ, RZ, R208 ;  /* 0x000000ffffcf7224 */ /* 0x000fe200078e00d0 */
[----:B------:R-:W-:Y:S01]  /*107930*/  MOV R198, R209 ;  /* 0x000000d100c67202 */ /* 0x000fe20000000f00 */
[----:B------:R-:W-:Y:S02]  /*107940*/  IMAD.MOV.U32 R199, RZ, RZ, R216 ;  /* 0x000000ffffc77224 */ /* 0x000fe400078e00d8 */
[----:B------:R-:W-:Y:S01]  /*107950*/  IMAD.MOV.U32 R182, RZ, RZ, R217 ;  /* 0x000000ffffb67224 */ /* 0x000fe200078e00d9 */
[----:B------:R1:W-:Y:S01]  /*107960*/  STL.64 [R1+0x2260], R8 ;  /* 0x0022600801007387 */ /* 0x0003e20000100a00 */
[----:B------:R1:W-:Y:S02]  /*107970*/  STL.64 [R1+0x2268], R10 ;  /* 0x0022680a01007387 */ /* 0x0003e40000100a00 */
[----:B------:R-:W3:Y:S02]  /*107980*/  LDL R221, [R1+0x104] ;  /* 0x0001040001dd7983 */ /* 0x000ee40000100800 */
[----:B------:R-:W2:Y:S01]  /*107990*/  LDL.LU R193, [R1+0x7780] ;  /* 0x0077800001c17983 */ /* 0x000ea20000300800 */
[----:B------:R-:W2:Y:S01]  /*1079a0*/  LDL.LU R200, [R1+0x777c] ;  /* 0x00777c0001c87983 */ /* 0x000ea20000300800 */
[----:B------:R-:W2:Y:S02]  /*1079b0*/  LDL R204, [R1+0xe0] ;  /* 0x0000e00001cc7983 */ /* 0x000ea40000100800 */
[----:B------:R-:W2:Y:S02]  /*1079c0*/  LDL R205, [R1+0xe4] ;  /* 0x0000e40001cd7983 */ /* 0x000ea40000100800 */
        /* <DEDUP_REMOVED lines=9> */
[----:B------:R-:W-:Y:S01]  /*107a60*/  MOV R183, R224 ;  /* 0x000000e000b77202 */ /* 0x000fe20000000f00 */
[----:B------:R-:W-:Y:S01]  /*107a70*/  IMAD.MOV.U32 R142, RZ, RZ, R225 ;  /* 0x000000ffff8e7224 */ /* 0x000fe200078e00e1 */
[----:B------:R-:W2:Y:S01]  /*107a80*/  LDL.LU R224, [R1+0x7764] ;  /* 0x0077640001e07983 */ /* 0x000ea20000300800 */
[----:B------:R-:W2:Y:S02]  /*107a90*/  LDL R140, [R1+0x60] ;  /* 0x00006000018c7983 */ /* 0x000ea40000100800 */
[----:B------:R-:W2:Y:S02]  /*107aa0*/  LDL R141, [R1+0x64] ;  /* 0x00006400018d7983 */ /* 0x000ea40000100800 */
[----:B------:R-:W2:Y:S02]  /*107ab0*/  LDL.LU R225, [R1+0x7760] ;  /* 0x0077600001e17983 */ /* 0x000ea40000300800 */
[----:B------:R-:W-:Y:S01]  /*107ac0*/  IMAD.MOV.U32 R143, RZ, RZ, R232 ;  /* 0x000000ffff8f7224 */ /* 0x000fe200078e00e8 */
[----:B------:R-:W-:Y:S01]  /*107ad0*/  MOV R102, R233 ;  /* 0x000000e900667202 */ /* 0x000fe20000000f00 */
[----:B------:R-:W2:Y:S01]  /*107ae0*/  LDL.LU R232, [R1+0x775c] ;  /* 0x00775c0001e87983 */ /* 0x000ea20000300800 */
[----:B------:R-:W2:Y:S02]  /*107af0*/  LDL R100, [R1+0x50] ;  /* 0x0000500001647983 */ /* 0x000ea40000100800 */
[----:B------:R-:W2:Y:S02]  /*107b00*/  LDL R101, [R1+0x54] ;  /* 0x0000540001657983 */ /* 0x000ea40000100800 */
[----:B------:R-:W2:Y:S02]  /*107b10*/  LDL.LU R233, [R1+0x7758] ;  /* 0x0077580001e97983 */ /* 0x000ea40000300800 */
[----:B------:R-:W-:-:S02]  /*107b20*/  IMAD.MOV.U32 R103, RZ, RZ, R241 ;  /* 0x000000ffff677224 */ /* 0x000fc400078e00f1 */
[----:B------:R-:W2:Y:S01]  /*107b30*/  LDL.LU R241, [R1+0x7754] ;  /* 0x0077540001f17983 */ /* 0x000ea20000300800 */
        /* <DEDUP_REMOVED lines=12> */
[----:B------:R-:W3:Y:S02]  /*107c00*/  LDL R108, [R1+0x20] ;  /* 0x00002000016c7983 */ /* 0x000ee40000100800 */
[----:B------:R-:W3:Y:S02]  /*107c10*/  LDL R109, [R1+0x24] ;  /* 0x00002400016d7983 */ /* 0x000ee40000100800 */
[----:B------:R-:W3:Y:S01]  /*107c20*/  LDL R136, [R1+0x10] ;  /* 0x0000100001887983 */ /* 0x000ee20000100800 */
[----:B------:R-:W3:Y:S01]  /*107c30*/  LDL R137, [R1+0x14] ;  /* 0x0000140001897983 */ /* 0x000ee20000100800 */
[----:B-1----:R-:W3:Y:S02]  /*107c40*/  LDL.LU R16, [R1+0x1820] ;  /* 0x0018200001107983 */ /* 0x002ee40000300800 */
[----:B------:R-:W3:Y:S02]  /*107c50*/  LDL.LU R17, [R1+0x1824] ;  /* 0x0018240001117983 */ /* 0x000ee40000300800 */
[----:B------:R-:W3:Y:S01]  /*107c60*/  LDL.LU R18, [R1+0x1828] ;  /* 0x0018280001127983 */ /* 0x000ee20000300800 */
[----:B------:R-:W3:Y:S01]  /*107c70*/  LDL.LU R19, [R1+0x182c] ;  /* 0x00182c0001137983 */ /* 0x000ee20000300800 */
[----:B------:R-:W3:Y:S02]  /*107c80*/  LDL R104, [R1] ;  /* 0x0000000001687983 */ /* 0x000ee40000100800 */
[----:B------:R-:W3:Y:S02]  /*107c90*/  LDL R105, [R1+0x4] ;  /* 0x0000040001697983 */ /* 0x000ee40000100800 */
[----:B------:R-:W3:Y:S01]  /*107ca0*/  LDL.LU R20, [R1+0x1830] ;  /* 0x0018300001147983 */ /* 0x000ee20000300800 */
[----:B------:R-:W3:Y:S01]  /*107cb0*/  LDL.LU R21, [R1+0x1834] ;  /* 0x0018340001157983 */ /* 0x000ee20000300800 */
[----:B------:R-:W3:Y:S02]  /*107cc0*/  LDL.LU R22, [R1+0x1838] ;  /* 0x0018380001167983 */ /* 0x000ee40000300800 */
[----:B------:R-:W3:Y:S02]  /*107cd0*/  LDL.LU R23, [R1+0x183c] ;  /* 0x00183c0001177983 */ /* 0x000ee40000300800 */
[----:B------:R-:W3:Y:S01]  /*107ce0*/  LDL R42, [R1+0x12d8] ;  /* 0x0012d800012a7983 */ /* 0x000ee20000100800 */
        /* <DEDUP_REMOVED lines=17> */
[----:B------:R-:W4:Y:S02]  /*107e00*/  LDL.64 R148, [R1+0x70] ;  /* 0x0000700001947983 */ /* 0x000f240000100a00 */
[----:B------:R-:W4:Y:S02]  /*107e10*/  LDL.64 R150, [R1+0x78] ;  /* 0x0000780001967983 */ /* 0x000f240000100a00 */
[----:B------:R-:W4:Y:S01]  /*107e20*/  LDL.64 R156, [R1+0x80] ;  /* 0x00008000019c7983 */ /* 0x000f220000100a00 */
[----:B------:R-:W4:Y:S04]  /*107e30*/  LDL.64 R158, [R1+0x88] ;  /* 0x00008800019e7983 */ /* 0x000f280000100a00 */
[----:B------:R-:W4:Y:S04]  /*107e40*/  LDL R172, [R1+0xa0] ;  /* 0x0000a00001ac7983 */ /* 0x000f280000100800 */
[----:B------:R-:W4:Y:S01]  /*107e50*/  LDL R173, [R1+0xa4] ;  /* 0x0000a40001ad7983 */ /* 0x000f220000100800 */
[----:B------:R-:W-:-:S02]  /*107e60*/  IMAD.MOV.U32 R174, RZ, RZ, R248 ;  /* 0x000000ffffae7224 */ /* 0x000fc400078e00f8 */
[----:B------:R-:W4:Y:S01]  /*107e70*/  LDL.LU R248, [R1+0x7750] ;  /* 0x0077500001f87983 */ /* 0x000f220000300800 */
[----:B------:R-:W-:Y:S02]  /*107e80*/  MOV R175, R240 ;  /* 0x000000f000af7202 */ /* 0x000fe40000000f00 */
[----:B------:R-:W4:Y:S01]  /*107e90*/  LDL.LU R240, [R1+0x774c] ;  /* 0x00774c0001f07983 */ /* 0x000f220000300800 */
[----:B------:R-:W4:Y:S02]  /*107ea0*/  LDL.64 R164, [R1+0x90] ;  /* 0x0000900001a47983 */ /* 0x000f240000100a00 */
[----:B------:R-:W4:Y:S02]  /*107eb0*/  LDL.64 R166, [R1+0x98] ;  /* 0x0000980001a67983 */ /* 0x000f240000100a00 */
[----:B------:R-:W4:Y:S01]  /*107ec0*/  LDL.64 R188, [R1+0xc0] ;  /* 0x0000c00001bc7983 */ /* 0x000f220000100a00 */
[----:B------:R-:W4:Y:S04]  /*107ed0*/  LDL.64 R190, [R1+0xc8] ;  /* 0x0000c80001be7983 */ /* 0x000f280000100a00 */
[----:B------:R-:W4:Y:S04]  /*107ee0*/  LDL.64 R212, [R1+0xf0] ;  /* 0x0000f00001d47983 */ /* 0x000f280000100a00 */
[----:B------:R-:W4:Y:S01]  /*107ef0*/  LDL.64 R214, [R1+0xf8] ;  /* 0x0000f80001d67983 */ /* 0x000f220000100a00 */
[----:B------:R-:W-:Y:S01]  /*107f00*/  MOV R230, R249 ;  /* 0x000000f900e67202 */ /* 0x000fe20000000f00 */
[----:B------:R-:W-:-:S02]  /*107f10*/  IMAD.MOV.U32 R231, RZ, RZ, R245 ;  /* 0x000000ffffe77224 */ /* 0x000fc400078e00f5 */
[----:B--2---:R-:W-:Y:S02]  /*107f20*/  IMAD.MOV.U32 R228, RZ, RZ, R241 ;  /* 0x000000ffffe47224 */ /* 0x004fe400078e00f1 */
[----:B------:R-:W2:Y:S01]  /*107f30*/  LDL.LU R241, [R1+0x7748] ;  /* 0x0077480001f17983 */ /* 0x000ea20000300800 */
[C---:B---3--:R-:W-:Y:S08]  /*107f40*/  HMMA.1688.F32.TF32 R40, R12.reuse, R42, R84 ;  /* 0x0000002a0c28723c */ /* 0x048ff00000081054 */
[C---:B----4-:R-:W-:Y:S08]  /*107f50*/  HMMA.1688.F32.TF32 R36, R12.reuse, R38, R88 ;  /* 0x000000260c24723c */ /* 0x050ff00000081058 */
[C---:B------:R-:W-:Y:S08]  /*107f60*/  HMMA.1688.F32.TF32 R32, R12.reuse, R34, R92 ;  /* 0x000000220c20723c */ /* 0x040ff0000008105c */
[C---:B------:R-:W-:Y:S08]  /*107f70*/  HMMA.1688.F32.TF32 R28, R12.reuse, R30, R96 ;  /* 0x0000001e0c1c723c */ /* 0x040ff00000081060 */
[----:B------:R-:W-:Y:S08]  /*107f80*/  HMMA.1688.F32.TF32 R12, R12, R26, R120 ;  /* 0x0000001a0c0c723c */ /* 0x000ff00000081078 */
[C---:B------:R-:W-:Y:S08]  /*107f90*/  HMMA.1688.F32.TF32 R136, R4.reuse, R136, R16 ;  /* 0x000000880488723c */ /* 0x040ff00000081010 */
[----:B------:R-:W-:Y:S01]  /*107fa0*/  HMMA.1688.F32.TF32 R108, R4, R108, R8 ;  /* 0x0000006c046c723c */ /* 0x000fe20000081008 */
[----:B------:R-:W-:-:S02]  /*107fb0*/  IMAD.MOV.U32 R229, RZ, RZ, R248 ;  /* 0x000000ffffe57224 */ /* 0x000fc400078e00f8 */
[----:B------:R-:W3:Y:S01]  /*107fc0*/  LDL.LU R248, [R1+0x7744] ;  /* 0x0077440001f87983 */ /* 0x000ee20000300800 */
        /* <DEDUP_REMOVED lines=10> */
[----:B------:R4:W-:Y:S01]  /*108070*/  STL.64 [R1+0x1c68], R14 ;  /* 0x001c680e01007387 */ /* 0x0009e20000100a00 */
[----:B------:R1:W-:Y:S01]  /*108080*/  STL.64 [R1+0x7728], R138 ;  /* 0x0077288a01007387 */ /* 0x0003e20000100a00 */
[----:B------:R-:W-:Y:S02]  /*108090*/  STL.64 [R1+0x7720], R136 ;  /* 0x0077208801007387 */ /* 0x000fe40000100a00 */
[----:B------:R4:W-:Y:S01]  /*1080a0*/  STL.64 [R1+0x7718], R110 ;  /* 0x0077186e01007387 */ /* 0x0009e20000100a00 */
[C---:B------:R-:W-:Y:S01]  /*1080b0*/  HMMA.1688.F32.TF32 R104, R4.reuse, R104, R20 ;  /* 0x000000680468723c */ /* 0x040fe20000081014 */
[----:B------:R-:W-:Y:S01]  /*1080c0*/  STL.64 [R1+0x7710], R108 ;  /* 0x0077106c01007387 */ /* 0x000fe20000100a00 */
        /* <DEDUP_REMOVED lines=59> */
[----:B------:R-:W4:Y:S07]  /*108480*/  LDL.LU R30, [R1+0x17b8] ;  /* 0x0017b800011e7983 */ /* 0x000f2e0000300800 */
        /* <DEDUP_REMOVED lines=40> */
[----:B------:R-:W4:Y:S02]  /*108710*/  LDL.LU R25, [R1+0x1064] ;  /* 0x0010640001197983 */ /* 0x000f240000300800 */
[----:B------:R-:W4:Y:S02]  /*108720*/  LDL.LU R26, [R1+0x1068] ;  /* 0x00106800011a7983 */ /* 0x000f240000300800 */
[----:B------:R-:W4:Y:S01]  /*108730*/  LDL.LU R27, [R1+0x106c] ;  /* 0x00106c00011b7983 */ /* 0x000f220000300800 */
[----:B------:R-:W-:Y:S01]  /*108740*/  STL [R1+0x7534], R245 ;  /* 0x007534f501007387 */ /* 0x000fe20000100800 */
[----:B------:R-:W-:-:S02]  /*108750*/  MOV R138, R236 ;  /* 0x000000ec008a7202 */ /* 0x000fc40000000f00 */
[----:B------:R-:W4:Y:S02]  /*108760*/  LDL.LU R236, [R1+0x773c] ;  /* 0x00773c0001ec7983 */ /* 0x000f240000300800 */
[----:B------:R-:W-:Y:S02]  /*108770*/  IMAD.MOV.U32 R139, RZ, RZ, R237 ;  /* 0x000000ffff8b7224 */ /* 0x000fe400078e00ed */
[----:B------:R-:W-:Y:S01]  /*108780*/  IMAD.MOV.U32 R110, RZ, RZ, R238 ;  /* 0x000000ffff6e7224 */ /* 0x000fe200078e00ee */
[----:B------:R-:W4:Y:S01]  /*108790*/  LDL.LU R237, [R1+0x7738] ;  /* 0x0077380001ed7983 */ /* 0x000f220000300800 */
[----:B------:R-:W4:Y:S01]  /*1087a0*/  LDL.LU R238, [R1+0x7734] ;  /* 0x0077340001ee7983 */ /* 0x000f220000300800 */
[----:B------:R-:W-:Y:S02]  /*1087b0*/  MOV R111, R239 ;  /* 0x000000ef006f7202 */ /* 0x000fe40000000f00 */
[----:B------:R-:W-:Y:S04]  /*1087c0*/  LDS R32, [R2+0x1c380] ;  /* 0x01c3800002207984 */ /* 0x000fe80000000800 */
[----:B------:R-:W4:Y:S04]  /*1087d0*/  LDL.LU R239, [R1+0x7730] ;  /* 0x0077300001ef7983 */ /* 0x000f280000300800 */
[----:B------:R-:W-:Y:S04]  /*1087e0*/  LDS R34, [R2+0x1e380] ;  /* 0x01e3800002227984 */ /* 0x000fe80000000800 */
[----:B------:R-:W-:Y:S04]  /*1087f0*/  LDS R33, [R0+0x1c380] ;  /* 0x01c3800000217984 */ /* 0x000fe80000000800 */
[----:B------:R-:W1:Y:S01]  /*108800*/  LDS R35, [R0+0x1e380] ;  /* 0x01e3800000237984 */ /* 0x000e620000000800 */
[C---:B---3--:R-:W-:Y:S08]  /*108810*/  HMMA.1688.F32.TF32 R132, R4.reuse, R248, R132 ;  /* 0x000000f80484723c */ /* 0x048ff00000081084 */
[C---:B--2---:R-:W-:Y:S08]  /*108820*/  HMMA.1688.F32.TF32 R20, R4.reuse, R160, R20 ;  /* 0x000000a00414723c */ /* 0x044ff00000081014 */
        /* <DEDUP_REMOVED lines=24> */
[C---:B-1----:R-:W-:Y:S08]  /*1089b0*/  HMMA.1688.F32.TF32 R132, R32.reuse, R250, R132 ;  /* 0x000000fa2084723c */ /* 0x042ff00000081084 */
[----:B------:R-:W-:Y:S01]  /*1089c0*/  HMMA.1688.F32.TF32 R104, R32, R138, R104 ;  /* 0x0000008a2068723c */ /* 0x000fe20000081068 */
[----:B------:R-:W-:-:S07]  /*1089d0*/  IMAD.MOV.U32 R245, RZ, RZ, R190 ;  /* 0x000000fffff57224 */ /* 0x000fce00078e00be */
[C---:B------:R-:W-:Y:S08]  /*1089e0*/  HMMA.1688.F32.TF32 R28, R32.reuse, R158, R28 ;  /* 0x0000009e201c723c */ /* 0x040ff0000008101c */
[C---:B------:R-:W-:Y:S08]  /*1089f0*/  HMMA.1688.F32.TF32 R40, R32.reuse, R166, R40 ;  /* 0x000000a62028723c */ /* 0x040ff00000081028 */
[C---:B------:R-:W-:Y:S08]  /*108a00*/  HMMA.1688.F32.TF32 R44, R32.reuse, R174, R44 ;  /* 0x000000ae202c723c */ /* 0x040ff0000008102c */
[----:B------:R-:W-:Y:S08]  /*108a10*/  HMMA.1688.F32.TF32 R48, R32, R182, R48 ;  /* 0x000000b62030723c */ /* 0x000ff00000081030 */
[----:B------:R-:W-:Y:S01]  /*108a20*/  HMMA.1688.F32.TF32 R4, R4, R144, R236 ;  /* 0x000000900404723c */ /* 0x000fe200000810ec */
[----:B------:R-:W2:Y:S04]  /*108a30*/  LDL R236, [R1+0x11a0] ;  /* 0x0011a00001ec7983 */ /* 0x000ea80000100800 */
[----:B------:R-:W2:Y:S03]  /*108a40*/  LDL R237, [R1+0x11a4] ;  /* 0x0011a40001ed7983 */ /* 0x000ea60000100800 */
        /* <DEDUP_REMOVED lines=10> */
[----:B--2---:R-:W-:Y:S01]  /*108af0*/  STL.64 [R1+0x7558], R236 ;  /* 0x007558ec01007387 */ /* 0x004fe20000100a00 */
[----:B------:R-:W2:Y:S02]  /*108b00*/  LDL R238, [R1+0x48] ;  /* 0x0000480001ee7983 */ /* 0x000ea40000100800 */
[----:B------:R-:W2:Y:S02]  /*108b10*/  LDL R239, [R1+0x4c] ;  /* 0x00004c0001ef7983 */ /* 0x000ea40000100800 */
[----:B------:R1:W-:Y:S01]  /*108b20*/  STL.64 [R1+0x74f0], R250 ;  /* 0x0074f0fa01007387 */ /* 0x0003e20000100a00 */
[----:B------:R3:W-:Y:S04]  /*108b30*/  STL.64 [R1+0x74e8], R248 ;  /* 0x0074e8f801007387 */ /* 0x0007e80000100a00 */
[----:B-1----:R-:W4:Y:S04]  /*108b40*/  LDL R250, [R1+0x38] ;  /* 0x0000380001fa7983 */ /* 0x002f280000100800 */
[----:B------:R-:W4:Y:S01]  /*108b50*/  LDL R251, [R1+0x3c] ;  /* 0x00003c0001fb7983 */ /* 0x000f220000100800 */
[----:B------:R-:W2:Y:S02]  /*108b60*/  LDL.LU.64 R138, [R1+0x7728] ;  /* 0x00772800018a7983 */ /* 0x000ea40000300a00 */
[----:B------:R-:W2:Y:S01]  /*108b70*/  LDL.LU.64 R136, [R1+0x7720] ;  /* 0x0077200001887983 */ /* 0x000ea20000300a00 */
[----:B------:R-:W-:Y:S01]  /*108b80*/  HMMA.1688.F32.TF32 R120, R32, R102, R120 ;  /* 0x000000662078723c */ /* 0x000fe20000081078 */
[----:B------:R1:W-:Y:S01]  /*108b90*/  STL.64 [R1+0x7708], R106 ;  /* 0x0077086a01007387 */ /* 0x0003e20000100a00 */
[----:B------:R-:W-:Y:S02]  /*108ba0*/  STL.64 [R1+0x7700], R104 ;  /* 0x0077006801007387 */ /* 0x000fe40000100a00 */
[----:B---3--:R-:W-:-:S02]  /*108bb0*/  IMAD.MOV.U32 R249, RZ, RZ, R150 ;  /* 0x000000fffff97224 */ /* 0x008fc400078e0096 */
[----:B------:R-:W-:Y:S02]  /*108bc0*/  IMAD.MOV.U32 R248, RZ, RZ, R151 ;  /* 0x000000fffff87224 */ /* 0x000fe400078e0097 */
[C---:B------:R-:W-:Y:S08]  /*108bd0*/  HMMA.1688.F32.TF32 R36, R32.reuse, R242, R36 ;  /* 0x000000f22024723c */ /* 0x040ff00000081024 */
[C---:B------:R-:W-:Y:S08]  /*108be0*/  HMMA.1688.F32.TF32 R52, R32.reuse, R190, R52 ;  /* 0x000000be2034723c */ /* 0x040ff00000081034 */
[C---:B------:R-:W-:Y:S08]  /*108bf0*/  HMMA.1688.F32.TF32 R60, R32.reuse, R206, R60 ;  /* 0x000000ce203c723c */ /* 0x040ff0000008103c */
[C---:B------:R-:W-:Y:S08]  /*108c00*/  HMMA.1688.F32.TF32 R72, R32.reuse, R222, R72 ;  /* 0x000000de2048723c */ /* 0x040ff00000081048 */
[C---:B------:R-:W-:Y:S08]  /*108c10*/  HMMA.1688.F32.TF32 R88, R32.reuse, R218, R88 ;  /* 0x000000da2058723c */ /* 0x040ff00000081058 */
[C---:B------:R-:W-:Y:S01]  /*108c20*/  HMMA.1688.F32.TF32 R8, R32.reuse, R186, R8 ;  /* 0x000000ba2008723c */ /* 0x040fe20000081008 */
[----:B------:R-:W-:Y:S04]  /*108c30*/  LDS R102, [R2+0x22380] ;  /* 0x0223800002667984 */ /* 0x000fe80000000800 */
[----:B-1----:R-:W3:Y:S04]  /*108c40*/  LDL R106, [R1+0x28] ;  /* 0x00002800016a7983 */ /* 0x002ee80000100800 */
[----:B------:R-:W3:Y:S04]  /*108c50*/  LDL R107, [R1+0x2c] ;  /* 0x00002c00016b7983 */ /* 0x000ee80000100800 */
[----:B------:R-:W1:Y:S01]  /*108c60*/  LDS R103, [R0+0x22380] ;  /* 0x0223800000677984 */ /* 0x000e620000000800 */
[C---:B--2---:R-:W-:Y:S03]  /*108c70*/  HMMA.1688.F32.TF32 R136, R32.reuse, R110, R136 ;  /* 0x0000006e2088723c */ /* 0x044fe60000081088 */
[----:B------:R-:W3:Y:S05]  /*108c80*/  LDL.LU.64 R110, [R1+0x7718] ;  /* 0x00771800016e7983 */ /* 0x000eea0000300a00 */
[----:B----4-:R-:W-:Y:S01]  /*108c90*/  HMMA.1688.F32.TF32 R112, R32, R250, R112 ;  /* 0x000000fa2070723c */ /* 0x010fe20000081070 */
[----:B------:R-:W3:Y:S06]  /*108ca0*/  LDL.LU.64 R108, [R1+0x7710] ;  /* 0x00771000016c7983 */ /* 0x000eec0000300a00 */
[----:B------:R-:W-:Y:S01]  /*108cb0*/  MOV R251, R158 ;  /* 0x0000009e00fb7202 */ /* 0x000fe20000000f00 */
[----:B------:R-:W-:-:S07]  /*108cc0*/  IMAD.MOV.U32 R250, RZ, RZ, R159 ;  /* 0x000000fffffa7224 */ /* 0x000fce00078e009f */
        /* <DEDUP_REMOVED lines=8> */
[----:B------:R-:W-:Y:S01]  /*108d50*/  STL.64 [R1+0x7568], R246 ;  /* 0x007568f601007387 */ /* 0x000fe20000100a00 */
[----:B------:R1:W-:Y:S01]  /*108d60*/  STL.64 [R1+0x7560], R244 ;  /* 0x007560f401007387 */ /* 0x0003e20000100a00 */
[----:B------:R-:W-:Y:S01]  /*108d70*/  HMMA.1688.F32.TF32 R116, R32, R238, R116 ;  /* 0x000000ee2074723c */ /* 0x000fe20000081074 */
[----:B--2---:R-:W-:Y:S01]  /*108d80*/  IMAD.MOV.U32 R243, RZ, RZ, R214 ;  /* 0x000000fffff37224 */ /* 0x004fe200078e00d6 */
[----:B------:R-:W-:Y:S01]  /*108d90*/  MOV R242, R215 ;  /* 0x000000d700f27202 */ /* 0x000fe20000000f00 */
[----:B----4-:R-:W-:Y:S01]  /*108da0*/  IMAD.MOV.U32 R241, RZ, RZ, R166 ;  /* 0x000000fffff17224 */ /* 0x010fe200078e00a6 */
[----:B------:R-:W-:-:S03]  /*108db0*/  MOV R240, R167 ;  /* 0x000000a700f07202 */ /* 0x000fc60000000f00 */
[----:B------:R-:W-:Y:S02]  /*108dc0*/  STL.64 [R1+0x7550], R242 ;  /* 0x007550f201007387 */ /* 0x000fe40000100a00 */
[----:B------:R2:W-:Y:S02]  /*108dd0*/  STL.64 [R1+0x7548], R240 ;  /* 0x007548f001007387 */ /* 0x0005e40000100a00 */
        /* <DEDUP_REMOVED lines=48> */
[----:B-1----:R-:W4:Y:S04]  /*1090e0*/  LDL R244, [R1+0x310] ;  /* 0x0003100001f47983 */ /* 0x002f280000100800 */
[----:B------:R-:W4:Y:S04]  /*1090f0*/  LDL R245, [R1+0x314] ;  /* 0x0003140001f57983 */ /* 0x000f280000100800 */
[----:B------:R-:W4:Y:S04]  /*109100*/  LDL R246, [R1+0x318] ;  /* 0x0003180001f67983 */ /* 0x000f280000100800 */
[----:B------:R-:W4:Y:S04]  /*109110*/  LDL R247, [R1+0x31c] ;  /* 0x00031c0001f77983 */ /* 0x000f280000100800 */
[----:B--2---:R-:W2:Y:S04]  /*109120*/  LDL R240, [R1+0x300] ;  /* 0x0003000001f07983 */ /* 0x004ea80000100800 */
        /* <DEDUP_REMOVED lines=52> */
[----:B------:R-:W4:Y:S04]  /*109470*/  LDL R148, [R1+0x230] ;  /* 0x0002300001947983 */ /* 0x000f280000100800 */
[----:B------:R-:W4:Y:S04]  /*109480*/  LDL R149, [R1+0x234] ;  /* 0x0002340001957983 */ /* 0x000f280000100800 */
[----:B------:R-:W4:Y:S04]  /*109490*/  LDL R150, [R1+0x238] ;  /* 0x0002380001967983 */ /* 0x000f280000100800 */
[----:B-1----:R-:W4:Y:S04]  /*1094a0*/  LDL R178, [R1+0x1e8] ;  /* 0x0001e80001b27983 */ /* 0x002f280000100800 */
        /* <DEDUP_REMOVED lines=10> */
[----:B------:R1:W-:Y:S01]  /*109550*/  STL.64 [R1+0x7598], R170 ;  /* 0x007598aa01007387 */ /* 0x0003e20000100a00 */
[C---:B------:R-:W-:Y:S01]  /*109560*/  HMMA.1688.F32.TF32 R16, R32.reuse, R170, R16 ;  /* 0x000000aa2010723c */ /* 0x040fe20000081010 */
[----:B------:R1:W-:Y:S07]  /*109570*/  STL.64 [R1+0x7590], R168 ;  /* 0x007590a801007387 */ /* 0x0003ee0000100a00 */
[C---:B------:R-:W-:Y:S08]  /*109580*/  HMMA.1688.F32.TF32 R20, R32.reuse, R162, R20 ;  /* 0x000000a22014723c */ /* 0x040ff00000081014 */
[C---:B------:R-:W-:Y:S01]  /*109590*/  HMMA.1688.F32.TF32 R24, R32.reuse, R154, R24 ;  /* 0x0000009a2018723c */ /* 0x040fe20000081018 */
[----:B-1----:R-:W4:Y:S04]  /*1095a0*/  LDL R170, [R1+0x288] ;  /* 0x0002880001aa7983 */ /* 0x002f280000100800 */
[----:B------:R-:W4:Y:S04]  /*1095b0*/  LDL R168, [R1+0x280] ;  /* 0x0002800001a87983 */ /* 0x000f280000100800 */
[----:B------:R-:W4:Y:S04]  /*1095c0*/  LDL R169, [R1+0x284] ;  /* 0x0002840001a97983 */ /* 0x000f280000100800 */
[----:B------:R-:W4:Y:S01]  /*1095d0*/  LDL R171, [R1+0x28c] ;  /* 0x00028c0001ab7983 */ /* 0x000f220000100800 */
[----:B------:R1:W-:Y:S02]  /*1095e0*/  STL.64 [R1+0x75a8], R162 ;  /* 0x0075a8a201007387 */ /* 0x0003e40000100a00 */
[----:B------:R1:W-:Y:S02]  /*1095f0*/  STL.64 [R1+0x75a0], R160 ;  /* 0x0075a0a001007387 */ /* 0x0003e40000100a00 */
[----:B------:R-:W4:Y:S01]  /*109600*/  LDL R120, [R1+0x240] ;  /* 0x0002400001787983 */ /* 0x000f220000100800 */
[----:B------:R-:W4:Y:S01]  /*109610*/  LDL R121, [R1+0x244] ;  /* 0x0002440001797983 */ /* 0x000f220000100800 */
[C---:B------:R-:W-:Y:S03]  /*109620*/  HMMA.1688.F32.TF32 R4, R32.reuse, R146, R4 ;  /* 0x000000922004723c */ /* 0x040fe60000081004 */
        /* <DEDUP_REMOVED lines=16> */
[----:B---3--:R-:W-:Y:S01]  /*109730*/  HMMA.1688.F32.TF32 R108, R32, R106, R108 ;  /* 0x0000006a206c723c */ /* 0x008fe2000008106c */
[----:B------:R-:W4:Y:S02]  /*109740*/  LDL.LU.64 R106, [R1+0x7708] ;  /* 0x00770800016a7983 */ /* 0x000f240000300a00 */
[----:B------:R-:W-:Y:S04]  /*109750*/  LDS R32, [R2+0x24380] ;  /* 0x0243800002207984 */ /* 0x000fe80000000800 */
[----:B------:R-:W-:Y:S04]  /*109760*/  LDS R34, [R2+0x26380] ;  /* 0x0263800002227984 */ /* 0x000fe80000000800 */
[----:B------:R-:W-:Y:S04]  /*109770*/  LDS R33, [R0+0x24380] ;  /* 0x0243800000217984 */ /* 0x000fe80000000800 */
[----:B------:R-:W1:Y:S01]  /*109780*/  LDS R35, [R0+0x26380] ;  /* 0x0263800000237984 */ /* 0x000e620000000800 */
[C---:B--2---:R-:W-:Y:S03]  /*109790*/  HMMA.1688.F32.TF32 R132, R100.reuse, R104, R132 ;  /* 0x000000686484723c */ /* 0x044fe60000081084 */
[----:B------:R-:W4:Y:S01]  /*1097a0*/  LDL.LU.64 R104, [R1+0x7700] ;  /* 0x0077000001687983 */ /* 0x000f220000300a00 */
[----:B------:R-:W2:Y:S04]  /*1097b0*/  LDL.LU.64 R138, [R1+0x76f8] ;  /* 0x0076f800018a7983 */ /* 0x000ea80000300a00 */
[C---:B----4-:R-:W-:Y:S01]  /*1097c0*/  HMMA.1688.F32.TF32 R104, R100.reuse, R136, R104 ;  /* 0x000000886468723c */ /* 0x050fe20000081068 */
[----:B------:R-:W2:Y:S11]  /*1097d0*/  LDL.LU.64 R136, [R1+0x76f0] ;  /* 0x0076f00001887983 */ /* 0x000eb60000300a00 */
[----:B------:R-:W-:Y:S11]  /*1097e0*/  @!UPT UIADD3 URZ, URZ, URZ, URZ ;  /* 0x0000003f3f3ff290 */ /* 0x000ff6000fffe03f */
        /* <DEDUP_REMOVED lines=47> */
[----:B----4-:R-:W-:Y:S01]  /*109ae0*/  HMMA.1688.F32.TF32 R120, R100, R144, R120 ;  /* 0x000000906478723c */ /* 0x010fe20000081078 */
[----:B------:R-:W4:Y:S04]  /*109af0*/  LDL R102, [R1+0x248] ;  /* 0x0002480001667983 */ /* 0x000f280000100800 */
[----:B------:R-:W4:Y:S01]  /*109b00*/  LDL R103, [R1+0x24c] ;  /* 0x00024c0001677983 */ /* 0x000f220000100800 */
        /* <DEDUP_REMOVED lines=10> */
[C---:B----4-:R-:W-:Y:S01]  /*109bb0*/  HMMA.1688.F32.TF32 R116, R32.reuse, R102, R116 ;  /* 0x000000662074723c */ /* 0x050fe20000081074 */
[----:B------:R-:W-:Y:S04]  /*109bc0*/  LDS R102, [R2+0x2a380] ;  /* 0x02a3800002667984 */ /* 0x000fe80000000800 */
[----:B------:R-:W1:Y:S03]  /*109bd0*/  LDS R103, [R0+0x2a380] ;  /* 0x02a3800000677984 */ /* 0x000e660000000800 */
[C---:B--2---:R-:W-:Y:S01]  /*109be0*/  HMMA.1688.F32.TF32 R108, R32.reuse, R142, R108 ;  /* 0x0000008e206c723c */ /* 0x044fe2000008106c */
        /* <DEDUP_REMOVED lines=208> */
[----:B------:R-:W1:Y:S01]  /*10a8f0*/  LDL R224, [R1+0x1120] ;  /* 0x0011200001e07983 */ /* 0x000e620000100800 */
[----:B------:R-:W1:Y:S04]  /*10a900*/  LDL R225, [R1+0x1124] ;  /* 0x0011240001e17983 */ /* 0x000e680000100800 */
[----:B------:R-:W2:Y:S04]  /*10a910*/  LDL.64 R232, [R1+0x1130] ;  /* 0x0011300001e87983 */ /* 0x000ea80000100a00 */
[----:B------:R-:W3:Y:S04]  /*10a920*/  LDL.64 R240, [R1+0x1140] ;  /* 0x0011400001f07983 */ /* 0x000ee80000100a00 */
[----:B------:R-:W3:Y:S04]  /*10a930*/  LDL.64 R248, [R1+0x1150] ;  /* 0x0011500001f87983 */ /* 0x000ee80000100a00 */
[----:B------:R-:W3:Y:S04]  /*10a940*/  LDL.64 R192, [R1+0x1160] ;  /* 0x0011600001c07983 */ /* 0x000ee80000100a00 */
[----:B------:R-:W3:Y:S01]  /*10a950*/  LDL.64 R200, [R1+0x1170] ;  /* 0x0011700001c87983 */ /* 0x000ee20000100a00 */
        /* <DEDUP_REMOVED lines=24> */
[----:B------:R-:W3:Y:S01]  /*10aae0*/  LDL.64 R208, [R1+0x1190] ;  /* 0x0011900001d07983 */ /* 0x000ee20000100a00 */
[C---:B------:R-:W-:Y:S08]  /*10aaf0*/  HMMA.1688.F32.TF32 R40, R32.reuse, R238, R40 ;  /* 0x000000ee2028723c */ /* 0x040ff00000081028 */
[C---:B------:R-:W-:Y:S08]  /*10ab00*/  HMMA.1688.F32.TF32 R88, R32.reuse, R214, R88 ;  /* 0x000000d62058723c */ /* 0x040ff00000081058 */
[C---:B------:R-:W-:Y:S08]  /*10ab10*/  HMMA.1688.F32.TF32 R92, R32.reuse, R206, R92 ;  /* 0x000000ce205c723c */ /* 0x040ff0000008105c */
[----:B------:R-:W-:Y:S08]  /*10ab20*/  HMMA.1688.F32.TF32 R84, R32, R222, R84 ;  /* 0x000000de2054723c */ /* 0x000ff00000081054 */
[C---:B-1----:R-:W-:Y:S08]  /*10ab30*/  HMMA.1688.F32.TF32 R132, R100.reuse, R224, R132 ;  /* 0x000000e06484723c */ /* 0x042ff00000081084 */
[C---:B--2---:R-:W-:Y:S11]  /*10ab40*/  HMMA.1688.F32.TF32 R104, R100.reuse, R232, R104 ;  /* 0x000000e86468723c */ /* 0x044ff60000081068 */
[----:B------:R-:W-:Y:S04]  /*10ab50*/  @!UPT UIADD3 URZ, URZ, URZ, URZ ;  /* 0x0000003f3f3ff290 */ /* 0x000fe8000fffe03f */
[----:B------:R-:W-:Y:S01]  /*10ab60*/  STL.64 [R1+0x18f0], R132 ;  /* 0x0018f08401007387 */ /* 0x000fe20000100a00 */
[----:B------:R-:W-:Y:S07]  /*10ab70*/  STL.64 [R1+0x18f8], R134 ;  /* 0x0018f88601007387 */ /* 0x000fee0000100a00 */
[----:B------:R-:W-:Y:S02]  /*10ab80*/  STL.64 [R1+0x18e0], R104 ;  /* 0x0018e06801007387 */ /* 0x000fe40000100a00 */
[----:B------:R3:W-:Y:S02]  /*10ab90*/  STL.64 [R1+0x18e8], R106 ;  /* 0x0018e86a01007387 */ /* 0x0007e40000100a00 */
[C---:B---3--:R-:W-:Y:S11]  /*10aba0*/  HMMA.1688.F32.TF32 R104, R100.reuse, R240, R136 ;  /* 0x000000f06468723c */ /* 0x048ff60000081088 */
[----:B------:R-:W-:Y:S11]  /*10abb0*/  @!UPT UIADD3 URZ, URZ, URZ, URZ ;  /* 0x0000003f3f3ff290 */ /* 0x000ff6000fffe03f */
[----:B------:R-:W-:Y:S01]  /*10abc0*/  @!UPT UIADD3 URZ, URZ, URZ, URZ ;  /* 0x0000003f3f3ff290 */ /* 0x000fe2000fffe03f */
[----:B------:R-:W-:Y:S01]  /*10abd0*/  STL.64 [R1+0x18d0], R104 ;  /* 0x0018d06801007387 */ /* 0x000fe20000100a00 */
[----:B------:R1:W-:Y:S02]  /*10abe0*/  STL.64 [R1+0x18d8], R106 ;  /* 0x0018d86a01007387 */ /* 0x0003e40000100a00 */
[----:B------:R-:W2:Y:S01]  /*10abf0*/  LDL.64 R216, [R1+0x1180] ;  /* 0x0011800001d87983 */ /* 0x000ea20000100a00 */
[----:B-1----:R-:W-:Y:S01]  /*10ac00*/  HMMA.1688.F32.TF32 R104, R100, R248, R108 ;  /* 0x000000f86468723c */ /* 0x002fe2000008106c */
[----:B------:R-:W-:Y:S02]  /*10ac10*/  IMAD.MOV.U32 R239, RZ, RZ, R232 ;  /* 0x000000ffffef7224 */ /* 0x000fe400078e00e8 */
[----:B------:R-:W-:Y:S11]  /*10ac20*/  IMAD.MOV.U32 R238, RZ, RZ, R233 ;  /* 0x000000ffffee7224 */ /* 0x000ff600078e00e9 */
[----:B------:R-:W-:Y:S09]  /*10ac30*/  @!UPT UIADD3 URZ, URZ, URZ, URZ ;  /* 0x0000003f3f3ff290 */ /* 0x000ff2000fffe03f */
[----:B------:R-:W-:Y:S01]  /*10ac40*/  STL.64 [R1+0x18c0], R104 ;  /* 0x0018c06801007387 */ /* 0x000fe20000100a00 */
[----:B------:R1:W-:Y:S02]  /*10ac50*/  STL.64 [R1+0x18c8], R106 ;  /* 0x0018c86a01007387 */ /* 0x0003e40000100a00 */
[----:B------:R-:W3:Y:S02]  /*10ac60*/  LDL R224, [R1+0x11c0] ;  /* 0x0011c00001e07983 */ /* 0x000ee40000100800 */
[----:B------:R-:W3:Y:S01]  /*10ac70*/  LDL R225, [R1+0x11c4] ;  /* 0x0011c40001e17983 */ /* 0x000ee20000100800 */
[----:B------:R-:W4:Y:S04]  /*10ac80*/  LDL R232, [R1+0x11b0] ;  /* 0x0011b00001e87983 */ /* 0x000f280000100800 */
[----:B------:R-:W4:Y:S01]  /*10ac90*/  LDL R233, [R1+0x11b4] ;  /* 0x0011b40001e97983 */ /* 0x000f220000100800 */
[----:B------:R-:W-:Y:S01]  /*10aca0*/  MOV R215, R240 ;  /* 0x000000f000d77202 */ /* 0x000fe20000000f00 */
[----:B------:R-:W-:-:S02]  /*10acb0*/  IMAD.MOV.U32 R207, RZ, RZ, R241 ;  /* 0x000000ffffcf7224 */ /* 0x000fc400078e00f1 */
[----:B------:R-:W4:Y:S01]  /*10acc0*/  LDL R240, [R1+0x11d0] ;  /* 0x0011d00001f07983 */ /* 0x000f220000100800 */
[----:B------:R-:W4:Y:S01]  /*10acd0*/  LDL R241, [R1+0x11d4] ;  /* 0x0011d40001f17983 */ /* 0x000f220000100800 */
[----:B------:R-:W-:Y:S01]  /*10ace0*/  IMAD.MOV.U32 R223, RZ, RZ, R248 ;  /* 0x000000ffffdf7224 */ /* 0x000fe200078e00f8 */
[----:B------:R-:W-:Y:S01]  /*10acf0*/  MOV R214, R249 ;  /* 0x000000f900d67202 */ /* 0x000fe20000000f00 */
[----:B------:R-:W4:Y:S01]  /*10ad00*/  LDL R248, [R1+0x11e0] ;  /* 0x0011e00001f87983 */ /* 0x000f220000100800 */
[----:B------:R-:W4:Y:S01]  /*10ad10*/  LDL R249, [R1+0x11e4] ;  /* 0x0011e40001f97983 */ /* 0x000f220000100800 */
[----:B-1----:R-:W-:Y:S02]  /*10ad20*/  HMMA.1688.F32.TF32 R104, R100, R192, R112 ;  /* 0x000000c06468723c */ /* 0x002fe40000081070 */
[----:B------:R-:W-:Y:S02]  /*10ad30*/  STL.64 [R1+0x73e8], R214 ;  /* 0x0073e8d601007387 */ /* 0x000fe40000100a00 */
[----:B------:R-:W-:Y:S04]  /*10ad40*/  STL.64 [R1+0x73e0], R212 ;  /* 0x0073e0d401007387 */ /* 0x000fe80000100a00 */
[----:B------:R-:W-:Y:S11]  /*10ad50*/  HMMA.1688.F32.TF32 R80, R32, R230, R80 ;  /* 0x000000e62050723c */ /* 0x000ff60000081050 */
[----:B------:R-:W-:Y:S04]  /*10ad60*/  @!UPT UIADD3 URZ, URZ, URZ, URZ ;  /* 0x0000003f3f3ff290 */ /* 0x000fe8000fffe03f */
[----:B------:R-:W-:Y:S01]  /*10ad70*/  STL.64 [R1+0x18b0], R104 ;  /* 0x0018b06801007387 */ /* 0x000fe20000100a00 */
[----:B------:R1:W-:Y:S02]  /*10ad80*/  STL.64 [R1+0x18b8], R106 ;  /* 0x0018b86a01007387 */ /* 0x0003e40000100a00 */
[----:B-1----:R-:W-:Y:S01]  /*10ad90*/  HMMA.1688.F32.TF32 R104, R100, R200, R116 ;  /* 0x000000c86468723c */ /* 0x002fe20000081074 */
[----:B------:R-:W-:Y:S02]  /*10ada0*/  IMAD.MOV.U32 R230, RZ, RZ, R192 ;  /* 0x000000ffffe67224 */ /* 0x000fe400078e00c0 */
[----:B------:R-:W-:-:S05]  /*10adb0*/  IMAD.MOV.U32 R231, RZ, RZ, R193 ;  /* 0x000000ffffe77224 */ /* 0x000fca00078e00c1 */
[----:B------:R-:W-:Y:S01]  /*10adc0*/  STL.64 [R1+0x73f8], R230 ;  /* 0x0073f8e601007387 */ /* 0x000fe20000100a00 */
[----:B------:R-:W-:Y:S11]  /*10add0*/  STL.64 [R1+0x73f0], R228 ;  /* 0x0073f0e401007387 */ /* 0x000ff60000100a00 */
[----:B------:R-:W-:Y:S03]  /*10ade0*/  @!UPT UIADD3 URZ, URZ, URZ, URZ ;  /* 0x0000003f3f3ff290 */ /* 0x000fe6000fffe03f */
[----:B------:R-:W-:Y:S01]  /*10adf0*/  STL.64 [R1+0x18a0], R104 ;  /* 0x0018a06801007387 */ /* 0x000fe20000100a00 */
[----:B------:R1:W-:Y:S02]  /*10ae00*/  STL.64 [R1+0x18a8], R106 ;  /* 0x0018a86a01007387 */ /* 0x0003e40000100a00 */
[----:B-1----:R-:W-:Y:S01]  /*10ae10*/  HMMA.1688.F32.TF32 R104, R100, R208, R120 ;  /* 0x000000d06468723c */ /* 0x002fe20000081078 */
[----:B------:R-:W-:Y:S01]  /*10ae20*/  IMAD.MOV.U32 R222, RZ, RZ, R201 ;  /* 0x000000ffffde7224 */ /* 0x000fe200078e00c9 */
[----:B------:R-:W-:-:S04]  /*10ae30*/  MOV R206, R200 ;  /* 0x000000c800ce7202 */ /* 0x000fc80000000f00 */
[----:B------:R-:W-:Y:S01]  /*10ae40*/  STL.64 [R1+0x7418], R222 ;  /* 0x007418de01007387 */ /* 0x000fe20000100a00 */
[----:B------:R-:W-:Y:S02]  /*10ae50*/  STL.64 [R1+0x7410], R220 ;  /* 0x007410dc01007387 */ /* 0x000fe40000100a00 */
[----:B------:R-:W-:Y:S02]  /*10ae60*/  STL.64 [R1+0x7408], R206 ;  /* 0x007408ce01007387 */ /* 0x000fe40000100a00 */
[----:B------:R-:W-:Y:S11]  /*10ae70*/  STL.64 [R1+0x7400], R204 ;  /* 0x007400cc01007387 */ /* 0x000ff60000100a00 */
[----:B------:R-:W-:Y:S01]  /*10ae80*/  @!UPT UIADD3 URZ, URZ, URZ, URZ ;  /* 0x0000003f3f3ff290 */ /* 0x000fe2000fffe03f */
[----:B------:R-:W-:Y:S01]  /*10ae90*/  STL.64 [R1+0x1890], R104 ;  /* 0x0018906801007387 */ /* 0x000fe20000100a00 */
[----:B------:R2:W-:Y:S01]  /*10aea0*/  STL.64 [R1+0x1898], R106 ;  /* 0x0018986a01007387 */ /* 0x0005e20000100a00 */
[----:B------:R-:W-:Y:S07]  /*10aeb0*/  HMMA.1688.F32.TF32 R96, R32, R198, R96 ;  /* 0x000000c62060723c */ /* 0x000fee0000081060 */
[----:B------:R-:W-:Y:S01]  /*10aec0*/  IMAD.MOV.U32 R198, RZ, RZ, R208 ;  /* 0x000000ffffc67224 */ /* 0x000fe200078e00d0 */
[----:B------:R-:W-:-:S05]  /*10aed0*/  MOV R199, R209 ;  /* 0x000000d100c77202 */ /* 0x000fca0000000f00 */
[----:B------:R-:W-:Y:S01]  /*10aee0*/  STL.64 [R1+0x7428], R198 ;  /* 0x007428c601007387 */ /* 0x000fe20000100a00 */
[----:B------:R-:W-:Y:S01]  /*10aef0*/  STL.64 [R1+0x7420], R196 ;  /* 0x007420c401007387 */ /* 0x000fe20000100a00 */
[C---:B------:R-:W-:Y:S08]  /*10af00*/  HMMA.1688.F32.TF32 R44, R32.reuse, R194, R44 ;  /* 0x000000c2202c723c */ /* 0x040ff0000008102c */
[----:B------:R-:W-:Y:S08]  /*10af10*/  HMMA.1688.F32.TF32 R68, R32, R190, R68 ;  /* 0x000000be2044723c */ /* 0x000ff00000081044 */
[----:B--2---:R-:W-:Y:S01]  /*10af20*/  HMMA.1688.F32.TF32 R104, R100, R216, R124 ;  /* 0x000000d86468723c */ /* 0x004fe2000008107c */
[----:B------:R-:W-:-:S02]  /*10af30*/  IMAD.MOV.U32 R190, RZ, RZ, R216 ;  /* 0x000000ffffbe7224 */ /* 0x000fc400078e00d8 */
[----:B------:R-:W-:Y:S11]  /*10af40*/  IMAD.MOV.U32 R191, RZ, RZ, R217 ;  /* 0x000000ffffbf7224 */ /* 0x000ff600078e00d9 */
[----:B------:R-:W-:Y:S09]  /*10af50*/  @!UPT UIADD3 URZ, URZ, URZ, URZ ;  /* 0x0000003f3f3ff290 */ /* 0x000ff2000fffe03f */
[----:B------:R-:W-:Y:S01]  /*10af60*/  STL.64 [R1+0x1880], R104 ;  /* 0x0018806801007387 */ /* 0x000fe20000100a00 */
[----:B------:R1:W-:Y:S02]  /*10af70*/  STL.64 [R1+0x1888], R106 ;  /* 0x0018886a01007387 */ /* 0x0003e40000100a00 */
[C---:B-1----:R-:W-:Y:S08]  /*10af80*/  HMMA.1688.F32.TF32 R104, R100.reuse, R236, R128 ;  /* 0x000000ec6468723c */ /* 0x042ff00000081080 */
[C---:B---3--:R-:W-:Y:S01]  /*10af90*/  HMMA.1688.F32.TF32 R28, R100.reuse, R224, R28 ;  /* 0x000000e0641c723c */ /* 0x048fe2000008101c */
[----:B------:R-:W-:Y:S01]  /*10afa0*/  STL.64 [R1+0x7438], R190 ;  /* 0x007438be01007387 */ /* 0x000fe20000100a00 */
[----:B------:R-:W-:Y:S02]  /*10afb0*/  STL.64 [R1+0x7430], R188 ;  /* 0x007430bc01007387 */ /* 0x000fe40000100a00 */
[----:B------:R-:W-:Y:S02]  /*10afc0*/  STL.64 [R1+0x72f8], R238 ;  /* 0x0072f8ee01007387 */ /* 0x000fe40000100a00 */
[----:B------:R-:W-:Y:S09]  /*10afd0*/  STL.64 [R1+0x72f0], R236 ;  /* 0x0072f0ec01007387 */ /* 0x000ff20000100a00 */
[----:B------:R-:W-:Y:S01]  /*10afe0*/  STL.64 [R1+0x1870], R104 ;  /* 0x0018706801007387 */ /* 0x000fe20000100a00 */
[----:B------:R4:W-:Y:S07]  /*10aff0*/  STL.64 [R1+0x1878], R106 ;  /* 0x0018786a01007387 */ /* 0x0009ee0000100a00 */
[----:B------:R-:W-:Y:S02]  /*10b000*/  STL.64 [R1+0x1860], R28 ;  /* 0x0018601c01007387 */ /* 0x000fe40000100a00 */
[----:B------:R1:W-:Y:S01]  /*10b010*/  STL.64 [R1+0x1868], R30 ;  /* 0x0018681e01007387 */ /* 0x0003e20000100a00 */
[C---:B----4-:R-:W-:Y:S08]  /*10b020*/  HMMA.1688.F32.TF32 R104, R100.reuse, R232, R36 ;  /* 0x000000e86468723c */ /* 0x050ff00000081024 */
[C---:B------:R-:W-:Y:S08]  /*10b030*/  HMMA.1688.F32.TF32 R36, R100.reuse, R240, R40 ;  /* 0x000000f06424723c */ /* 0x040ff00000081028 */
[----:B-1----:R-:W-:Y:S07]  /*10b040*/  HMMA.1688.F32.TF32 R28, R100, R248, R44 ;  /* 0x000000f8641c723c */ /* 0x002fee000008102c */
[----:B------:R1:W-:Y:S01]  /*10b050*/  STL.64 [R1+0x1a40], R104 ;  /* 0x001a406801007387 */ /* 0x0003e20000100a00 */
[----:B------:R-:W-:Y:S02]  /*10b060*/  STL.64 [R1+0x1a48], R106 ;  /* 0x001a486a01007387 */ /* 0x000fe40000100a00 */
[----:B------:R-:W2:Y:S05]  /*10b070*/  LDL R240, [R1+0x1310] ;  /* 0x0013100001f07983 */ /* 0x000eaa0000100800 */
[----:B------:R-:W-:Y:S01]  /*10b080*/  STL.64 [R1+0x1a30], R36 ;  /* 0x001a302401007387 */ /* 0x000fe20000100a00 */
[----:B------:R-:W-:Y:S07]  /*10b090*/  STL.64 [R1+0x1a38], R38 ;  /* 0x001a382601007387 */ /* 0x000fee0000100a00 */
[----:B------:R-:W-:Y:S02]  /*10b0a0*/  STL.64 [R1+0x1a20], R28 ;  /* 0x001a201c01007387 */ /* 0x000fe40000100a00 */
[----:B------:R3:W-:Y:S02]  /*10b0b0*/  STL.64 [R1+0x1a28], R30 ;  /* 0x001a281e01007387 */ /* 0x0007e40000100a00 */
[----:B------:R-:W4:Y:S01]  /*10b0c0*/  LDL R212, [R1+0x1200] ;  /* 0x0012000001d47983 */ /* 0x000f220000100800 */
[----:B------:R-:W4:Y:S04]  /*10b0d0*/  LDL R213, [R1+0x1204] ;  /* 0x0012040001d57983 */ /* 0x000f280000100800 */
[----:B------:R-:W3:Y:S04]  /*10b0e0*/  LDL R136, [R1+0x1210] ;  /* 0x0012100001887983 */ /* 0x000ee80000100800 */
[----:B------:R-:W3:Y:S04]  /*10b0f0*/  LDL R137, [R1+0x1214] ;  /* 0x0012140001897983 */ /* 0x000ee80000100800 */
        /* <DEDUP_REMOVED lines=28> */
[C---:B------:R-:W-:Y:S08]  /*10b2c0*/  HMMA.1688.F32.TF32 R48, R32.reuse, R202, R48 ;  /* 0x000000ca2030723c */ /* 0x040ff00000081030 */
[C---:B------:R-:W-:Y:S08]  /*10b2d0*/  HMMA.1688.F32.TF32 R56, R32.reuse, R218, R56 ;  /* 0x000000da2038723c */ /* 0x040ff00000081038 */
[C---:B------:R-:W-:Y:S08]  /*10b2e0*/  HMMA.1688.F32.TF32 R52, R32.reuse, R210, R52 ;  /* 0x000000d22034723c */ /* 0x040ff00000081034 */
[C---:B------:R-:W-:Y:S08]  /*10b2f0*/  HMMA.1688.F32.TF32 R64, R32.reuse, R234, R64 ;  /* 0x000000ea2040723c */ /* 0x040ff00000081040 */
[----:B------:R-:W-:Y:S01]  /*10b300*/  HMMA.1688.F32.TF32 R60, R32, R226, R60 ;  /* 0x000000e2203c723c */ /* 0x000fe2000008103c */
[----:B------:R-:W-:-:S07]  /*10b310*/  MOV R217, R252 ;  /* 0x000000fc00d97202 */ /* 0x000fce0000000f00 */
[C---:B------:R-:W-:Y:S08]  /*10b320*/  HMMA.1688.F32.TF32 R76, R32.reuse, R250, R76 ;  /* 0x000000fa204c723c */ /* 0x040ff0000008104c */
[----:B------:R-:W-:Y:S01]  /*10b330*/  HMMA.1688.F32.TF32 R72, R32, R242, R72 ;  /* 0x000000f22048723c */ /* 0x000fe20000081048 */
[----:B------:R-:W-:Y:S02]  /*10b340*/  IMAD.MOV.U32 R232, RZ, RZ, R247 ;  /* 0x000000ffffe87224 */ /* 0x000fe400078e00f7 */
[----:B------:R-:W-:Y:S01]  /*10b350*/  IMAD.MOV.U32 R233, RZ, RZ, R246 ;  /* 0x000000ffffe97224 */ /* 0x000fe200078e00f6 */
[----:B------:R-:W-:Y:S01]  /*10b360*/  MOV R248, R244 ;  /* 0x000000f400f87202 */ /* 0x000fe20000000f00 */
[----:B------:R-:W-:-:S03]  /*10b370*/  IMAD.MOV.U32 R249, RZ, RZ, R3 ;  /* 0x000000fffff97224 */ /* 0x000fc600078e0003 */
        /* <DEDUP_REMOVED lines=10> */
[C---:B----4-:R-:W-:Y:S08]  /*10b420*/  HMMA.1688.F32.TF32 R40, R100.reuse, R212, R48 ;  /* 0x000000d46428723c */ /* 0x050ff00000081030 */
[C---:B---3--:R-:W-:Y:S08]  /*10b430*/  HMMA.1688.F32.TF32 R28, R100.reuse, R136, R56 ;  /* 0x00000088641c723c */ /* 0x048ff00000081038 */
[----:B--2---:R-:W-:Y:S07]  /*10b440*/  HMMA.1688.F32.TF32 R36, R100, R108, R52 ;  /* 0x0000006c6424723c */ /* 0x004fee0000081034 */
[----:B------:R-:W-:Y:S01]  /*10b450*/  STL.64 [R1+0x1a10], R40 ;  /* 0x001a102801007387 */ /* 0x000fe20000100a00 */
[----:B------:R-:W-:Y:S07]  /*10b460*/  STL.64 [R1+0x1a18], R42 ;  /* 0x001a182a01007387 */ /* 0x000fee0000100a00 */
[----:B------:R-:W-:Y:S08]  /*10b470*/  STL.64 [R1+0x19f0], R28 ;  /* 0x0019f01c01007387 */ /* 0x000ff00000100a00 */
[----:B------:R-:W-:Y:S04]  /*10b480*/  STL.64 [R1+0x1a00], R36 ;  /* 0x001a002401007387 */ /* 0x000fe80000100a00 */
[----:B------:R-:W-:Y:S01]  /*10b490*/  STL.64 [R1+0x1a08], R38 ;  /* 0x001a082601007387 */ /* 0x000fe20000100a00 */
[----:B------:R2:W-:Y:S02]  /*10b4a0*/  STL [R1+0x19f8], R30 ;  /* 0x0019f81e01007387 */ /* 0x0005e40000100800 */
[----:B------:R-:W-:-:S02]  /*10b4b0*/  IMAD.MOV.U32 R252, RZ, RZ, R31 ;  /* 0x000000fffffc7224 */ /* 0x000fc400078e001f */
[C---:B--2---:R-:W-:Y:S08]  /*10b4c0*/  HMMA.1688.F32.TF32 R28, R100.reuse, R132, R64 ;  /* 0x00000084641c723c */ /* 0x044ff00000081040 */
[C---:B------:R-:W-:Y:S01]  /*10b4d0*/  HMMA.1688.F32.TF32 R36, R100.reuse, R104, R60 ;  /* 0x000000686424723c */ /* 0x040fe2000008103c */
[----:B------:R2:W-:Y:S07]  /*10b4e0*/  STL [R1+0x60c4], R252 ;  /* 0x0060c4fc01007387 */ /* 0x0005ee0000100800 */
[C---:B------:R-:W-:Y:S08]  /*10b4f0*/  HMMA.1688.F32.TF32 R40, R100.reuse, R164, R84 ;  /* 0x000000a46428723c */ /* 0x040ff00000081054 */
[----:B------:R-:W-:Y:S01]  /*10b500*/  HMMA.1688.F32.TF32 R12, R100, R216, R12 ;  /* 0x000000d8640c723c */ /* 0x000fe2000008100c */
[----:B------:R-:W-:Y:S04]  /*10b510*/  LDS R132, [R2+0x18400] ;  /* 0x0184000002847984 */ /* 0x000fe80000000800 */
[----:B------:R-:W-:Y:S04]  /*10b520*/  LDS R133, [R0+0x18400] ;  /* 0x0184000000857984 */ /* 0x000fe80000000800 */
[----:B------:R-:W-:Y:S01]  /*10b530*/  STL.64 [R1+0x19d0], R28 ;  /* 0x0019d01c01007387 */ /* 0x000fe20000100a00 */
[----:B------:R-:W-:Y:S02]  /*10b540*/  STL.64 [R1+0x19e0], R36 ;  /* 0x0019e02401007387 */ /* 0x000fe40000100a00 */
[----:B------:R-:W-:Y:S02]  /*10b550*/  STL.64 [R1+0x19e8], R38 ;  /* 0x0019e82601007387 */ /* 0x000fe40000100a00 */
[----:B------:R3:W-:Y:S01]  /*10b560*/  STL [R1+0x19d8], R30 ;  /* 0x0019d81e01007387 */ /* 0x0007e20000100800 */
[----:B--2---:R-:W-:-:S02]  /*10b570*/  MOV R252, R31 ;  /* 0x0000001f00fc7202 */ /* 0x004fc40000000f00 */
[C---:B---3--:R-:W-:Y:S08]  /*10b580*/  HMMA.1688.F32.TF32 R28, R100.reuse, R148, R76 ;  /* 0x00000094641c723c */ /* 0x048ff0000008104c */
[C---:B------:R-:W-:Y:S01]  /*10b590*/  HMMA.1688.F32.TF32 R36, R100.reuse, R140, R72 ;  /* 0x0000008c6424723c */ /* 0x040fe20000081048 */
[----:B------:R-:W-:Y:S11]  /*10b5a0*/  STL [R1+0x60c8], R252 ;  /* 0x0060c8fc01007387 */ /* 0x000ff60000100800 */
[----:B------:R-:W-:Y:S04]  /*10b5b0*/  @!UPT UIADD3 URZ, URZ, URZ, URZ ;  /* 0x0000003f3f3ff290 */ /* 0x000fe8000fffe03f */
[----:B------:R-:W-:Y:S02]  /*10b5c0*/  IMAD.MOV.U32 R244, RZ, RZ, R28 ;  /* 0x000000fffff47224 */ /* 0x000fe400078e001c */
[----:B------:R-:W-:Y:S01]  /*10b5d0*/  IMAD.MOV.U32 R3, RZ, RZ, R29 ;  /* 0x000000ffff037224 */ /* 0x000fe200078e001d */
[----:B------:R-:W-:Y:S01]  /*10b5e0*/  MOV R247, R30 ;  /* 0x0000001e00f77202 */ /* 0x000fe20000000f00 */
[----:B------:R-:W-:Y:S02]  /*10b5f0*/  IMAD.MOV.U32 R246, RZ, RZ, R31 ;  /* 0x000000fffff67224 */ /* 0x000fe400078e001f */
[C---:B------:R-:W-:Y:S01]  /*10b600*/  HMMA.1688.F32.TF32 R28, R100.reuse, R156, R80 ;  /* 0x0000009c641c723c */ /* 0x040fe20000081050 */
[----:B------:R-:W-:Y:S01]  /*10b610*/  STL.64 [R1+0x19c0], R36 ;  /* 0x0019c02401007387 */ /* 0x000fe20000100a00 */
[----:B------:R2:W-:Y:S02]  /*10b620*/  STL.64 [R1+0x19c8], R38 ;  /* 0x0019c82601007387 */ /* 0x0005e40000100a00 */
[----:B------:R-:W-:Y:S02]  /*10b630*/  STL [R1+0x62fc], R246 ;  /* 0x0062fcf601007387 */ /* 0x000fe40000100800 */
[----:B------:R-:W-:Y:S01]  /*10b640*/  STL [R1+0x62f8], R247 ;  /* 0x0062f8f701007387 */ /* 0x000fe20000100800 */
[----:B------:R-:W-:Y:S01]  /*10b650*/  STL [R1+0x6118], R3 ;  /* 0x0061180301007387 */ /* 0x000fe20000100800 */
[----:B------:R-:W-:Y:S01]  /*10b660*/  STL [R1+0x60cc], R244 ;  /* 0x0060ccf401007387 */ /* 0x000fe20000100800 */
[C---:B--2---:R-:W-:Y:S11]  /*10b670*/  HMMA.1688.F32.TF32 R36, R100.reuse, R172, R88 ;  /* 0x000000ac6424723c */ /* 0x044ff60000081058 */
[----:B------:R-:W-:Y:S03]  /*10b680*/  @!UPT UIADD3 URZ, URZ, URZ, URZ ;  /* 0x0000003f3f3ff290 */ /* 0x000fe6000fffe03f */
[----:B------:R-:W-:Y:S01]  /*10b690*/  STL.64 [R1+0x19a0], R28 ;  /* 0x0019a01c01007387 */ /* 0x000fe20000100a00 */
[----:B------:R2:W-:Y:S02]  /*10b6a0*/  STL.64 [R1+0x19a8], R30 ;  /* 0x0019a81e01007387 */ /* 0x0005e40000100a00 */
[C---:B--2---:R-:W-:Y:S01]  /*10b6b0*/  HMMA.1688.F32.TF32 R28, R100.reuse, R180, R92 ;  /* 0x000000b4641c723c */ /* 0x044fe2000008105c */
[----:B------:R-:W-:Y:S01]  /*10b6c0*/  STL.64 [R1+0x1990], R40 ;  /* 0x0019902801007387 */ /* 0x000fe20000100a00 */
[----:B------:R2:W-:Y:S04]  /*10b6d0*/  STL.64 [R1+0x1998], R42 ;  /* 0x0019982a01007387 */ /* 0x0005e80000100a00 */
[----:B------:R-:W-:Y:S02]  /*10b6e0*/  STL.64 [R1+0x1980], R36 ;  /* 0x0019802401007387 */ /* 0x000fe40000100a00 */
[----:B------:R3:W-:Y:S01]  /*10b6f0*/  STL.64 [R1+0x1988], R38 ;  /* 0x0019882601007387 */ /* 0x0007e20000100a00 */
[C---:B--2---:R-:W-:Y:S08]  /*10b700*/  HMMA.1688.F32.TF32 R40, R100.reuse, R192, R96 ;  /* 0x000000c06428723c */ /* 0x044ff00000081060 */
[C---:B---3--:R-:W-:Y:S06]  /*10b710*/  HMMA.1688.F32.TF32 R36, R100.reuse, R200, R68 ;  /* 0x000000c86424723c */ /* 0x048fec0000081044 */
[----:B------:R-:W-:Y:S01]  /*10b720*/  STL.64 [R1+0x1970], R28 ;  /* 0x0019701c01007387 */ /* 0x000fe20000100a00 */
[----:B------:R2:W-:Y:S02]  /*10b730*/  STL.64 [R1+0x1978], R30 ;  /* 0x0019781e01007387 */ /* 0x0005e40000100a00 */
[C---:B--2---:R-:W-:Y:S08]  /*10b740*/  HMMA.1688.F32.TF32 R28, R100.reuse, R208, R8 ;  /* 0x000000d0641c723c */ /* 0x044ff00000081008 */
[C---:B------:R-:W-:Y:S01]  /*10b750*/  HMMA.1688.F32.TF32 R8, R100.reuse, R224, R16 ;  /* 0x000000e06408723c */ /* 0x040fe20000081010 */
[----:B------:R-:W-:Y:S01]  /*10b760*/  STL.64 [R1+0x1960], R40 ;  /* 0x0019602801007387 */ /* 0x000fe20000100a00 */
[----:B------:R-:W-:Y:S04]  /*10b770*/  STL.64 [R1+0x1968], R42 ;  /* 0x0019682a01007387 */ /* 0x000fe80000100a00 */
[----:B------:R-:W-:Y:S02]  /*10b780*/  STL.64 [R1+0x1950], R36 ;  /* 0x0019502401007387 */ /* 0x000fe40000100a00 */
[----:B------:R-:W-:Y:S01]  /*10b790*/  STL.64 [R1+0x1958], R38 ;  /* 0x0019582601007387 */ /* 0x000fe20000100a00 */
[C---:B------:R-:W-:Y:S06]  /*10b7a0*/  HMMA.1688.F32.TF32 R16, R100.reuse, R232, R20 ;  /* 0x000000e86410723c */ /* 0x040fec0000081014 */
[----:B------:R-:W-:Y:S01]  /*10b7b0*/  STL.64 [R1+0x1940], R28 ;  /* 0x0019401c01007387 */ /* 0x000fe20000100a00 */
[----:B------:R-:W-:Y:S02]  /*10b7c0*/  STL.64 [R1+0x1948], R30 ;  /* 0x0019481e01007387 */ /* 0x000fe40000100a00 */
[----:B------:R-:W-:Y:S02]  /*10b7d0*/  STL.64 [R1+0x1930], R12 ;  /* 0x0019300c01007387 */ /* 0x000fe40000100a00 */
[----:B------:R2:W-:Y:S03]  /*10b7e0*/  STL.64 [R1+0x1938], R14 ;  /* 0x0019380e01007387 */ /* 0x0005e60000100a00 */
[----:B------:R-:W-:Y:S01]  /*10b7f0*/  STL.64 [R1+0x1920], R8 ;  /* 0x0019200801007387 */ /* 0x000fe20000100a00 */
[----:B------:R3:W-:Y:S01]  /*10b800*/  STL.64 [R1+0x1928], R10 ;  /* 0x0019280a01007387 */ /* 0x0007e20000100a00 */
[C---:B--2---:R-:W-:Y:S08]  /*10b810*/  HMMA.1688.F32.TF32 R12, R100.reuse, R240, R24 ;  /* 0x000000f0640c723c */ /* 0x044ff00000081018 */
[----:B---3--:R-:W-:Y:S01]  /*10b820*/  HMMA.1688.F32.TF32 R8, R100, R248, R32 ;  /* 0x000000f86408723c */ /* 0x008fe20000081020 */
[----:B------:R-:W-:Y:S01]  /*10b830*/  STL.64 [R1+0x1910], R16 ;  /* 0x0019101001007387 */ /* 0x000fe20000100a00 */
[----:B------:R-:W-:Y:S02]  /*10b840*/  STL.64 [R1+0x1918], R18 ;  /* 0x0019181201007387 */ /* 0x000fe40000100a00 */
[----:B------:R-:W2:Y:S11]  /*10b850*/  LDL R234, [R1+0x1588] ;  /* 0x0015880001ea7983 */ /* 0x000eb60000100800 */
[----:B------:R3:W-:Y:S01]  /*10b860*/  STL.64 [R1+0x1900], R12 ;  /* 0x0019000c01007387 */ /* 0x0007e20000100a00 */
[----:B------:R4:W-:Y:S07]  /*10b870*/  STL.64 [R1+0x1908], R14 ;  /* 0x0019080e01007387 */ /* 0x0009ee0000100a00 */
[----:B------:R1:W-:Y:S02]  /*10b880*/  STL.64 [R1+0x1850], R8 ;  /* 0x0018500801007387 */ /* 0x0003e40000100a00 */
[----:B------:R1:W-:Y:S01]  /*10b890*/  STL.64 [R1+0x1858], R10 ;  /* 0x0018580a01007387 */ /* 0x0003e20000100a00 */
[----:B------:R-:W2:Y:S04]  /*10b8a0*/  LDL R235, [R1+0x158c] ;  /* 0x00158c0001eb7983 */ /* 0x000ea80000100800 */
[----:B------:R-:W2:Y:S04]  /*10b8b0*/  LDL R218, [R1+0x1578] ;  /* 0x0015780001da7983 */ /* 0x000ea80000100800 */
[----:B------:R-:W2:Y:S01]  /*10b8c0*/  LDL R219, [R1+0x157c] ;  /* 0x00157c0001db7983 */ /* 0x000ea20000100800 */
        /* <DEDUP_REMOVED lines=16> */
[----:B------:R-:W2:Y:S02]  /*10b9d0*/  LDL R166, [R1+0x1548] ;  /* 0x0015480001a67983 */ /* 0x000ea40000100800 */
[----:B------:R-:W2:Y:S02]  /*10b9e0*/  LDL R167, [R1+0x154c] ;  /* 0x00154c0001a77983 */ /* 0x000ea40000100800 */
        /* <DEDUP_REMOVED lines=75> */
[----:B------:R-:W2:Y:S04]  /*10bea0*/  LDL R131, [R1+0x142c] ;  /* 0x00142c0001837983 */ /* 0x000ea80000100800 */
[----:B------:R-:W2:Y:S04]  /*10beb0*/  LDL R118, [R1+0x13e8] ;  /* 0x0013e80001767983 */ /* 0x000ea80000100800 */
[----:B------:R-:W2:Y:S01]  /*10bec0*/  LDL R119, [R1+0x13ec] ;  /* 0x0013ec0001777983 */ /* 0x000ea20000100800 */
[----:B---3--:R-:W3:Y:S02]  /*10bed0*/  LDL.LU R12, [R1+0x1ca0] ;  /* 0x001ca000010c7983 */ /* 0x008ee40000300800 */
[----:B------:R-:W3:Y:S02]  /*10bee0*/  LDL.LU R13, [R1+0x1ca4] ;  /* 0x001ca400010d7983 */ /* 0x000ee40000300800 */
[----:B----4-:R-:W3:Y:S01]  /*10bef0*/  LDL.LU R14, [R1+0x1ca8] ;  /* 0x001ca800010e7983 */ /* 0x010ee20000300800 */
[----:B------:R-:W3:Y:S01]  /*10bf00*/  LDL.LU R15, [R1+0x1cac] ;  /* 0x001cac00010f7983 */ /* 0x000ee20000300800 */
[----:B------:R-:W4:Y:S02]  /*10bf10*/  LDL R30, [R1+0x1438] ;  /* 0x00143800011e7983 */ /* 0x000f240000100800 */
[----:B------:R-:W4:Y:S02]  /*10bf20*/  LDL R31, [R1+0x143c] ;  /* 0x00143c00011f7983 */ /* 0x000f240000100800 */
[----:B------:R-:W4:Y:S01]  /*10bf30*/  LDL.LU R16, [R1+0x1cb0] ;  /* 0x001cb00001107983 */ /* 0x000f220000300800 */
[----:B------:R-:W4:Y:S01]  /*10bf40*/  LDL.LU R17, [R1+0x1cb4] ;  /* 0x001cb40001117983 */ /* 0x000f220000300800 */
[----:B------:R-:W4:Y:S02]  /*10bf50*/  LDL.LU R18, [R1+0x1cb8] ;  /* 0x001cb80001127983 */ /* 0x000f240000300800 */
[----:B------:R-:W4:Y:S02]  /*10bf60*/  LDL.LU R19, [R1+0x1cbc] ;  /* 0x001cbc0001137983 */ /* 0x000f240000300800 */
        /* <DEDUP_REMOVED lines=10> */
[----:B------:R-:W3:Y:S02]  /*10c010*/  LDL.LU R248, [R1+0x1ce0] ;  /* 0x001ce00001f87983 */ /* 0x000ee40000300800 */
[----:B------:R-:W3:Y:S02]  /*10c020*/  LDL.LU R249, [R1+0x1ce4] ;  /* 0x001ce40001f97983 */ /* 0x000ee40000300800 */
[----:B------:R-:W3:Y:S01]  /*10c030*/  LDL.LU R250, [R1+0x1ce8] ;  /* 0x001ce80001fa7983 */ /* 0x000ee20000300800 */
[----:B------:R-:W3:Y:S01]  /*10c040*/  LDL.LU R251, [R1+0x1cec] ;  /* 0x001cec0001fb7983 */ /* 0x000ee20000300800 */
[----:B------:R-:W4:Y:S02]  /*10c050*/  LDL R22, [R1+0x1418] ;  /* 0x0014180001167983 */ /* 0x000f240000100800 */
[----:B------:R-:W4:Y:S02]  /*10c060*/  LDL R23, [R1+0x141c] ;  /* 0x00141c0001177983 */ /* 0x000f240000100800 */
        /* <DEDUP_REMOVED lines=38> */
[C---:B------:R-:W-:Y:S07]  /*10c2d0*/  HMMA.1688.F32.TF32 R52, R4.reuse, R150, R140 ;  /* 0x000000960434723c */ /* 0x040fee000008108c */
[----:B------:R-:W-:Y:S01]  /*10c2e0*/  IMAD.MOV.U32 R142, RZ, RZ, R245 ;  /* 0x000000ffff8e7224 */ /* 0x000fe200078e00f5 */
[C---:B---3--:R-:W-:Y:S08]  /*10c2f0*/  HMMA.1688.F32.TF32 R92, R4.reuse, R94, R248 ;  /* 0x0000005e045c723c */ /* 0x048ff000000810f8 */
[C---:B----4-:R-:W-:Y:S01]  /*10c300*/  HMMA.1688.F32.TF32 R20, R4.reuse, R22, R240 ;  /* 0x000000160414723c */ /* 0x050fe200000810f0 */
[----:B------:R-:W2:Y:S01]  /*10c310*/  LDL.LU.64 R242, [R1+0x7550] ;  /* 0x0075500001f27983 */ /* 0x000ea20000300a00 */
[----:B------:R-:W3:Y:S02]  /*10c320*/  LDL.LU.64 R240, [R1+0x7548] ;  /* 0x0075480001f07983 */ /* 0x000ee40000300a00 */
[----:B------:R-:W4:Y:S02]  /*10c330*/  LDL.LU.64 R250, [R1+0x7540] ;  /* 0x0075400001fa7983 */ /* 0x000f240000300a00 */
[----:B------:R-:W2:Y:S02]  /*10c340*/  LDL.LU.64 R248, [R1+0x7538] ;  /* 0x0075380001f87983 */ /* 0x000ea40000300a00 */
[C---:B------:R-:W-:Y:S08]  /*10c350*/  HMMA.1688.F32.TF32 R24, R4.reuse, R26, R100 ;  /* 0x0000001a0418723c */ /* 0x040ff00000081064 */
[C---:B------:R-:W-:Y:S08]  /*10c360*/  HMMA.1688.F32.TF32 R100, R4.reuse, R62, R64 ;  /* 0x0000003e0464723c */ /* 0x040ff00000081040 */
[C---:B------:R-:W-:Y:S01]  /*10c370*/  HMMA.1688.F32.TF32 R60, R4.reuse, R182, R172 ;  /* 0x000000b6043c723c */ /* 0x040fe200000810ac */
        /* <DEDUP_REMOVED lines=10> */
[C---:B------:R-:W-:Y:S03]  /*10c420*/  HMMA.1688.F32.TF32 R56, R4.reuse, R166, R156 ;  /* 0x000000a60438723c */ /* 0x040fe6000008109c */
[----:B------:R-:W2:Y:S04]  /*10c430*/  LDL R156, [R1+0xe0] ;  /* 0x0000e000019c7983 */ /* 0x000ea80000100800 */
[----:B------:R-:W2:Y:S04]  /*10c440*/  LDL R157, [R1+0xe4] ;  /* 0x0000e400019d7983 */ /* 0x000ea80000100800 */
[----:B------:R-:W2:Y:S04]  /*10c450*/  LDL R158, [R1+0xe8] ;  /* 0x0000e800019e7983 */ /* 0x000ea80000100800 */
[----:B------:R-:W2:Y:S01]  /*10c460*/  LDL R159, [R1+0xec] ;  /* 0x0000ec00019f7983 */ /* 0x000ea20000100800 */
[----:B------:R-:W2:Y:S01]  /*10c470*/  LDL.LU R245, [R1+0x7534] ;  /* 0x0075340001f57983 */ /* 0x000ea20000300800 */
[C---:B------:R-:W-:Y:S08]  /*10c480*/  HMMA.1688.F32.TF32 R124, R4.reuse, R126, R44 ;  /* 0x0000007e047c723c */ /* 0x040ff0000008102c */
[----:B------:R-:W-:Y:S01]  /*10c490*/  HMMA.1688.F32.TF32 R44, R4, R230, R220 ;  /* 0x000000e6042c723c */ /* 0x000fe200000810dc */
[----:B------:R-:W3:Y:S04]  /*10c4a0*/  LDL R143, [R1+0xcc] ;  /* 0x0000cc00018f7983 */ /* 0x000ee80000100800 */
[----:B------:R-:W3:Y:S04]  /*10c4b0*/  LDL R220, [R1+0x90] ;  /* 0x0000900001dc7983 */ /* 0x000ee80000100800 */
[----:B------:R-:W3:Y:S04]  /*10c4c0*/  LDL R221, [R1+0x94] ;  /* 0x0000940001dd7983 */ /* 0x000ee80000100800 */
[----:B------:R-:W3:Y:S01]  /*10c4d0*/  LDL R204, [R1+0x80] ;  /* 0x0000800001cc7983 */ /* 0x000ee20000100800 */
[----:B--2---:R-:W-:-:S03]  /*10c4e0*/  IMAD.MOV.U32 R205, RZ, RZ, R245 ;  /* 0x000000ffffcd7224 */ /* 0x004fc600078e00f5 */
[----:B------:R-:W2:Y:S01]  /*10c4f0*/  LDL.LU R245, [R1+0x7530] ;  /* 0x0075300001f57983 */ /* 0x000ea20000300800 */
[C---:B------:R-:W-:Y:S08]  /*10c500*/  HMMA.1688.F32.TF32 R104, R4.reuse, R106, R32 ;  /* 0x0000006a0468723c */ /* 0x040ff00000081020 */
[C---:B------:R-:W-:Y:S08]  /*10c510*/  HMMA.1688.F32.TF32 R120, R4.reuse, R122, R48 ;  /* 0x0000007a0478723c */ /* 0x040ff00000081030 */
[C---:B------:R-:W-:Y:S08]  /*10c520*/  HMMA.1688.F32.TF32 R32, R4.reuse, R38, R40 ;  /* 0x000000260420723c */ /* 0x040ff00000081028 */
[C---:B------:R-:W-:Y:S08]  /*10c530*/  HMMA.1688.F32.TF32 R40, R4.reuse, R206, R196 ;  /* 0x000000ce0428723c */ /* 0x040ff000000810c4 */
[----:B------:R-:W-:Y:S01]  /*10c540*/  HMMA.1688.F32.TF32 R48, R4, R138, R212 ;  /* 0x0000008a0430723c */ /* 0x000fe200000810d4 */
[----:B------:R-:W3:Y:S04]  /*10c550*/  LDL R196, [R1+0x70] ;  /* 0x0000700001c47983 */ /* 0x000ee80000100800 */
[----:B------:R-:W3:Y:S04]  /*10c560*/  LDL R197, [R1+0x74] ;  /* 0x0000740001c57983 */ /* 0x000ee80000100800 */
[----:B------:R-:W3:Y:S01]  /*10c570*/  LDL R138, [R1+0x15d8] ;  /* 0x0015d800018a7983 */ /* 0x000ee20000100800 */
[----:B--2---:R-:W-:-:S03]  /*10c580*/  IMAD.MOV.U32 R139, RZ, RZ, R245 ;  /* 0x000000ffff8b7224 */ /* 0x004fc600078e00f5 */
[----:B------:R-:W2:Y:S01]  /*10c590*/  LDL.LU R245, [R1+0x752c] ;  /* 0x00752c0001f57983 */ /* 0x000ea20000300800 */
[C---:B------:R-:W-:Y:S08]  /*10c5a0*/  HMMA.1688.F32.TF32 R116, R4.reuse, R118, R12 ;  /* 0x000000760474723c */ /* 0x040ff0000008100c */
[----:B------:R-:W-:Y:S01]  /*10c5b0*/  HMMA.1688.F32.TF32 R12, R4, R134, R88 ;  /* 0x00000086040c723c */ /* 0x000fe20000081058 */
[----:B------:R-:W-:Y:S01]  /*10c5c0*/  MOV R199, R248 ;  /* 0x000000f800c77202 */ /* 0x000fe20000000f00 */
[----:B------:R-:W2:Y:S04]  /*10c5d0*/  LDL R90, [R1+0x15c8] ;  /* 0x0015c800015a7983 */ /* 0x000ea80000100800 */
[----:B------:R-:W2:Y:S01]  /*10c5e0*/  LDL R91, [R1+0x15cc] ;  /* 0x0015cc00015b7983 */ /* 0x000ea20000100800 */
[----:B------:R-:W-:-:S02]  /*10c5f0*/  IMAD.MOV.U32 R198, RZ, RZ, R249 ;  /* 0x000000ffffc67224 */ /* 0x000fc400078e00f9 */
[----:B------:R-:W2:Y:S02]  /*10c600*/  LDL.LU R248, [R1+0x1d00] ;  /* 0x001d000001f87983 */ /* 0x000ea40000300800 */
[----:B----4-:R-:W-:Y:S01]  /*10c610*/  IMAD.MOV.U32 R207, RZ, RZ, R250 ;  /* 0x000000ffffcf7224 */ /* 0x010fe200078e00fa */
[----:B------:R-:W4:Y:S01]  /*10c620*/  LDL.LU R249, [R1+0x1d04] ;  /* 0x001d040001f97983 */ /* 0x000f220000300800 */
[C---:B------:R-:W-:Y:S01]  /*10c630*/  HMMA.1688.F32.TF32 R28, R4.reuse, R30, R16 ;  /* 0x0000001e041c723c */ /* 0x040fe20000081010 */
[----:B------:R-:W-:Y:S01]  /*10c640*/  MOV R206, R251 ;  /* 0x000000fb00ce7202 */ /* 0x000fe20000000f00 */
[----:B------:R-:W4:Y:S06]  /*10c650*/  LDL.LU R250, [R1+0x1d08] ;  /* 0x001d080001fa7983 */ /* 0x000f2c0000300800 */
[C---:B------:R-:W-:Y:S01]  /*10c660*/  HMMA.1688.F32.TF32 R16, R4.reuse, R82, R84 ;  /* 0x000000520410723c */ /* 0x040fe20000081054 */
[----:B------:R-:W4:Y:S01]  /*10c670*/  LDL.LU R251, [R1+0x1d0c] ;  /* 0x001d0c0001fb7983 */ /* 0x000f220000300800 */
[----:B------:R-:W4:Y:S06]  /*10c680*/  LDL R86, [R1+0x15b8] ;  /* 0x0015b80001567983 */ /* 0x000f2c0000100800 */
[C---:B------:R-:W-:Y:S08]  /*10c690*/  HMMA.1688.F32.TF32 R128, R4.reuse, R130, R8 ;  /* 0x000000820480723c */ /* 0x040ff00000081008 */
[C---:B------:R-:W-:Y:S08]  /*10c6a0*/  HMMA.1688.F32.TF32 R8, R4.reuse, R98, R68 ;  /* 0x000000620408723c */ /* 0x040ff00000081044 */
[C---:B------:R-:W-:Y:S08]  /*10c6b0*/  HMMA.1688.F32.TF32 R68, R4.reuse, R218, R208 ;  /* 0x000000da0444723c */ /* 0x040ff000000810d0 */
[C---:B------:R-:W-:Y:S08]  /*10c6c0*/  HMMA.1688.F32.TF32 R64, R4.reuse, R202, R192 ;  /* 0x000000ca0440723c */ /* 0x040ff000000810c0 */
[----:B------:R-:W-:Y:S01]  /*10c6d0*/  HMMA.1688.F32.TF32 R36, R4, R190, R236 ;  /* 0x000000be0424723c */ /* 0x000fe200000810ec */
[----:B---3--:R-:W-:Y:S01]  /*10c6e0*/  MOV R222, R241 ;  /* 0x000000f100de7202 */ /* 0x008fe20000000f00 */
[----:B------:R-:W-:Y:S01]  /*10c6f0*/  IMAD.MOV.U32 R223, RZ, RZ, R240 ;  /* 0x000000ffffdf7224 */ /* 0x000fe200078e00f0 */
[----:B------:R-:W-:Y:S04]  /*10c700*/  LDS R134, [R2+0x1a400] ;  /* 0x01a4000002867984 */ /* 0x000fe80000000800 */
[----:B------:R-:W1:Y:S01]  /*10c710*/  LDS R135, [R0+0x1a400] ;  /* 0x01a4000000877984 */ /* 0x000e620000000800 */
[----:B--2---:R-:W-:-:S03]  /*10c720*/  IMAD.MOV.U32 R87, RZ, RZ, R245 ;  /* 0x000000ffff577224 */ /* 0x004fc600078e00f5 */
[----:B------:R-:W2:Y:S01]  /*10c730*/  LDL.LU R245, [R1+0x7528] ;  /* 0x0075280001f57983 */ /* 0x000ea20000300800 */
[----:B------:R-:W4:Y:S02]  /*10c740*/  LDL.LU R208, [R1+0x1d10] ;  /* 0x001d100001d07983 */ /* 0x000f240000300800 */
[----:B------:R-:W4:Y:S02]  /*10c750*/  LDL.LU R209, [R1+0x1d14] ;  /* 0x001d140001d17983 */ /* 0x000f240000300800 */
[----:B------:R-:W4:Y:S01]  /*10c760*/  LDL.LU R210, [R1+0x1d18] ;  /* 0x001d180001d27983 */ /* 0x000f220000300800 */
[----:B------:R-:W4:Y:S01]  /*10c770*/  LDL.LU R211, [R1+0x1d1c] ;  /* 0x001d1c0001d37983 */ /* 0x000f220000300800 */
[----:B------:R-:W3:Y:S02]  /*10c780*/  LDL R82, [R1+0x15a8] ;  /* 0x0015a80001527983 */ /* 0x000ee40000100800 */
[----:B------:R-:W3:Y:S02]  /*10c790*/  LDL R83, [R1+0x15ac] ;  /* 0x0015ac0001537983 */ /* 0x000ee40000100800 */
[----:B------:R-:W3:Y:S01]  /*10c7a0*/  LDL.LU R200, [R1+0x1d20] ;  /* 0x001d200001c87983 */ /* 0x000ee20000300800 */
[----:B------:R-:W3:Y:S01]  /*10c7b0*/  LDL.LU R201, [R1+0x1d24] ;  /* 0x001d240001c97983 */ /* 0x000ee20000300800 */
[----:B------:R-:W3:Y:S01]  /*10c7c0*/  LDL.LU R202, [R1+0x1d28] ;  /* 0x001d280001ca7983 */ /* 0x000ee20000300800 */
[----:B------:R-:W-:Y:S01]  /*10c7d0*/  HMMA.1688.F32.TF32 R96, R4, R74, R76 ;  /* 0x0000004a0460723c */ /* 0x000fe2000008104c */
[----:B------:R-:W3:Y:S01]  /*10c7e0*/  LDL.LU R203, [R1+0x1d2c] ;  /* 0x001d2c0001cb7983 */ /* 0x000ee20000300800 */
[----:B------:R-:W3:Y:S01]  /*10c7f0*/  LDL R78, [R1+0x1598] ;  /* 0x00159800014e7983 */ /* 0x000ee20000100800 */
[----:B------:R-:W3:Y:S02]  /*10c800*/  LDL.LU R192, [R1+0x1d30] ;  /* 0x001d300001c07983 */ /* 0x000ee40000300800 */
[----:B------:R-:W3:Y:S02]  /*10c810*/  LDL.LU R193, [R1+0x1d34] ;  /* 0x001d340001c17983 */ /* 0x000ee40000300800 */
[----:B------:R-:W3:Y:S01]  /*10c820*/  LDL.LU R194, [R1+0x1d38] ;  /* 0x001d380001c27983 */ /* 0x000ee20000300800 */
[----:B------:R-:W3:Y:S01]  /*10c830*/  LDL.LU R195, [R1+0x1d3c] ;  /* 0x001d3c0001c37983 */ /* 0x000ee20000300800 */
[----:B------:R-:W3:Y:S01]  /*10c840*/  LDL.LU R244, [R1+0x1ba0] ;  /* 0x001ba00001f47983 */ /* 0x000ee20000300800 */
[----:B--2---:R-:W-:-:S02]  /*10c850*/  MOV R79, R245 ;  /* 0x000000f5004f7202 */ /* 0x004fc40000000f00 */
[----:B------:R-:W2:Y:S01]  /*10c860*/  LDL.LU R245, [R1+0x1ba4] ;  /* 0x001ba40001f57983 */ /* 0x000ea20000300800 */
[----:B------:R-:W2:Y:S02]  /*10c870*/  LDL.LU R246, [R1+0x1ba8] ;  /* 0x001ba80001f67983 */ /* 0x000ea40000300800 */
[----:B------:R-:W2:Y:S01]  /*10c880*/  LDL.LU R247, [R1+0x1bac] ;  /* 0x001bac0001f77983 */ /* 0x000ea20000300800 */
[C---:B------:R-:W-:Y:S01]  /*10c890*/  HMMA.1688.F32.TF32 R72, R4.reuse, R234, R224 ;  /* 0x000000ea0448723c */ /* 0x040fe200000810e0 */
[----:B------:R-:W1:Y:S04]  /*10c8a0*/  LDL R224, [R1+0x10] ;  /* 0x0000100001e07983 */ /* 0x000e680000100800 */
[----:B------:R-:W1:Y:S04]  /*10c8b0*/  LDL R225, [R1+0x14] ;  /* 0x0000140001e17983 */ /* 0x000e680000100800 */
[----:B------:R-:W2:Y:S04]  /*10c8c0*/  LDL.64 R236, [R1+0x50] ;  /* 0x0000500001ec7983 */ /* 0x000ea80000100a00 */
[----:B------:R-:W2:Y:S04]  /*10c8d0*/  LDL.64 R238, [R1+0x58] ;  /* 0x0000580001ee7983 */ /* 0x000ea80000100a00 */
[----:B------:R-:W2:Y:S04]  /*10c8e0*/  LDL R188, [R1+0x60] ;  /* 0x0000600001bc7983 */ /* 0x000ea80000100800 */
[----:B------:R-:W2:Y:S04]  /*10c8f0*/  LDL R189, [R1+0x64] ;  /* 0x0000640001bd7983 */ /* 0x000ea80000100800 */
[----:B------:R-:W2:Y:S04]  /*10c900*/  LDL R190, [R1+0x68] ;  /* 0x0000680001be7983 */ /* 0x000ea80000100800 */
[----:B------:R-:W2:Y:S04]  /*10c910*/  LDL R191, [R1+0x6c] ;  /* 0x00006c0001bf7983 */ /* 0x000ea80000100800 */
[----:B------:R-:W2:Y:S04]  /*10c920*/  LDL R216, [R1] ;  /* 0x0000000001d87983 */ /* 0x000ea80000100800 */
[----:B------:R-:W2:Y:S04]  /*10c930*/  LDL R217, [R1+0x4] ;  /* 0x0000040001d97983 */ /* 0x000ea80000100800 */
[----:B------:R-:W2:Y:S04]  /*10c940*/  LDL R240, [R1+0x30] ;  /* 0x0000300001f07983 */ /* 0x000ea80000100800 */
[----:B------:R-:W2:Y:S04]  /*10c950*/  LDL R241, [R1+0x34] ;  /* 0x0000340001f17983 */ /* 0x000ea80000100800 */
[----:B------:R-:W2:Y:S04]  /*10c960*/  LDL R232, [R1+0x20] ;  /* 0x0000200001e87983 */ /* 0x000ea80000100800 */
[----:B------:R-:W2:Y:S04]  /*10c970*/  LDL R233, [R1+0x24] ;  /* 0x0000240001e97983 */ /* 0x000ea80000100800 */
[----:B------:R-:W2:Y:S04]  /*10c980*/  LDL.64 R228, [R1+0xa0] ;  /* 0x0000a00001e47983 */ /* 0x000ea80000100a00 */
[----:B------:R-:W2:Y:S04]  /*10c990*/  LDL.64 R230, [R1+0xa8] ;  /* 0x0000a80001e67983 */ /* 0x000ea80000100a00 */
[----:B------:R-:W2:Y:S04]  /*10c9a0*/  LDL R212, [R1+0xb0] ;  /* 0x0000b00001d47983 */ /* 0x000ea80000100800 */
[----:B------:R-:W2:Y:S04]  /*10c9b0*/  LDL R213, [R1+0xb4] ;  /* 0x0000b40001d57983 */ /* 0x000ea80000100800 */
[----:B------:R-:W2:Y:S04]  /*10c9c0*/  LDL R214, [R1+0xb8] ;  /* 0x0000b80001d67983 */ /* 0x000ea80000100800 */
[----:B------:R-:W2:Y:S04]  /*10c9d0*/  LDL R215, [R1+0xbc] ;  /* 0x0000bc0001d77983 */ /* 0x000ea80000100800 */
[----:B------:R-:W2:Y:S04]  /*10c9e0*/  LDL R164, [R1+0xf0] ;  /* 0x0000f00001a47983 */ /* 0x000ea80000100800 */
[----:B------:R-:W2:Y:S04]  /*10c9f0*/  LDL R165, [R1+0xf4] ;  /* 0x0000f40001a57983 */ /* 0x000ea80000100800 */
[----:B------:R-:W2:Y:S04]  /*10ca00*/  LDL.64 R180, [R1+0x110] ;  /* 0x0001100001b47983 */ /* 0x000ea80000100a00 */
[----:B------:R-:W2:Y:S01]  /*10ca10*/  LDL.64 R182, [R1+0x118] ;  /* 0x0001180001b67983 */ /* 0x000ea20000100a00 */
[C---:B---3--:R-:W-:Y:S01]  /*10ca20*/  HMMA.1688.F32.TF32 R76, R4.reuse, R78, R192 ;  /* 0x0000004e044c723c */ /* 0x048fe200000810c0 */
[----:B------:R-:W3:Y:S02]  /*10ca30*/  LDL.LU.64 R194, [R1+0x7520] ;  /* 0x0075200001c27983 */ /* 0x000ee40000300a00 */
[----:B------:R-:W3:Y:S05]  /*10ca40*/  LDL.LU.64 R192, [R1+0x7518] ;  /* 0x0075180001c07983 */ /* 0x000eea0000300a00 */
[C---:B------:R-:W-:Y:S01]  /*10ca50*/  HMMA.1688.F32.TF32 R80, R4.reuse, R82, R200 ;  /* 0x000000520450723c */ /* 0x040fe200000810c8 */
[----:B------:R-:W3:Y:S01]  /*10ca60*/  LDL.LU.64 R202, [R1+0x7510] ;  /* 0x0075100001ca7983 */ /* 0x000ee20000300a00 */
[----:B------:R-:W3:Y:S06]  /*10ca70*/  LDL.LU.64 R200, [R1+0x7508] ;  /* 0x0075080001c87983 */ /* 0x000eec0000300a00 */
[C---:B----4-:R-:W-:Y:S01]  /*10ca80*/  HMMA.1688.F32.TF32 R84, R4.reuse, R86, R208 ;  /* 0x000000560454723c */ /* 0x050fe200000810d0 */
[----:B------:R-:W4:Y:S01]  /*10ca90*/  LDL.LU.64 R210, [R1+0x7500] ;  /* 0x0075000001d27983 */ /* 0x000f220000300a00 */
[----:B------:R-:W3:Y:S06]  /*10caa0*/  LDL.LU.64 R208, [R1+0x74f8] ;  /* 0x0074f80001d07983 */ /* 0x000eec0000300a00 */
[C---:B------:R-:W-:Y:S01]  /*10cab0*/  HMMA.1688.F32.TF32 R88, R4.reuse, R90, R248 ;  /* 0x0000005a0458723c */ /* 0x040fe200000810f8 */
[----:B------:R-:W3:Y:S02]  /*10cac0*/  LDL.LU.64 R250, [R1+0x74f0] ;  /* 0x0074f00001fa7983 */ /* 0x000ee40000300a00 */
[----:B------:R-:W3:Y:S05]  /*10cad0*/  LDL.LU.64 R248, [R1+0x74e8] ;  /* 0x0074e80001f87983 */ /* 0x000eea0000300a00 */
[----:B--2---:R-:W-:Y:S01]  /*10cae0*/  HMMA.1688.F32.TF32 R136, R4, R138, R244 ;  /* 0x0000008a0488723c */ /* 0x004fe200000810f4 */
[----:B------:R-:W2:Y:S07]  /*10caf0*/  LDL.64 R244, [R1+0x1120] ;  /* 0x0011200001f47983 */ /* 0x000eae0000100a00 */
[----:B-1----:R-:W-:Y:S01]  /*10cb00*/  HMMA.1688.F32.TF32 R24, R132, R224, R24 ;  /* 0x000000e08418723c */ /* 0x002fe20000081018 */
[----:B------:R-:W-:-:S02]  /*10cb10*/  IMAD.MOV.U32 R166, RZ, RZ, R243 ;  /* 0x000000ffffa67224 */ /* 0x000fc400078e00f3 */
[----:B------:R-:W-:Y:S01]  /*10cb20*/  IMAD.MOV.U32 R167, RZ, RZ, R242 ;  /* 0x000000ffffa77224 */ /* 0x000fe200078e00f2 */
[----:B------:R-:W-:Y:S04]  /*10cb30*/  LDS R4, [R2+0x1c400] ;  /* 0x01c4000002047984 */ /* 0x000fe80000000800 */
[----:B------:R-:W-:Y:S04]  /*10cb40*/  LDS R6, [R2+0x1e400] ;  /* 0x01e4000002067984 */ /* 0x000fe80000000800 */
[----:B------:R-:W-:Y:S04]  /*10cb50*/  LDS R5, [R0+0x1c400] ;  /* 0x01c4000000057984 */ /* 0x000fe80000000800 */
[----:B------:R-:W1:Y:S01]  /*10cb60*/  LDS R7, [R0+0x1e400] ;  /* 0x01e4000000077984 */ /* 0x000e620000000800 */
[C---:B------:R-:W-:Y:S08]  /*10cb70*/  HMMA.1688.F32.TF32 R92, R132.reuse, R216, R92 ;  /* 0x000000d8845c723c */ /* 0x040ff0000008105c */
[C---:B------:R-:W-:Y:S08]  /*10cb80*/  HMMA.1688.F32.TF32 R104, R132.reuse, R232, R104 ;  /* 0x000000e88468723c */ /* 0x040ff00000081068 */
[C---:B------:R-:W-:Y:S01]  /*10cb90*/  HMMA.1688.F32.TF32 R28, R132.reuse, R240, R28 ;  /* 0x000000f0841c723c */ /* 0x040fe2000008101c */
[----:B--2---:R2:W-:Y:S01]  /*10cba0*/  STL.64 [R1+0x7320], R244 ;  /* 0x007320f401007387 */ /* 0x0045e20000100a00 */
[----:B------:R-:W4:Y:S03]  /*10cbb0*/  LDL.64 R246, [R1+0x48] ;  /* 0x0000480001f67983 */ /* 0x000f260000100a00 */
[----:B--2---:R-:W2:Y:S01]  /*10cbc0*/  LDL.64 R244, [R1+0x40] ;  /* 0x0000400001f47983 */ /* 0x004ea20000100a00 */
[----:B------:R-:W4:Y:S02]  /*10cbd0*/  LDL.LU.64 R218, [R1+0x74e0] ;  /* 0x0074e00001da7983 */ /* 0x000f240000300a00 */
[----:B------:R-:W4:Y:S02]  /*10cbe0*/  LDL.LU.64 R216, [R1+0x74d8] ;  /* 0x0074d80001d87983 */ /* 0x000f240000300a00 */
[----:B------:R-:W4:Y:S01]  /*10cbf0*/  LDL.LU.64 R226, [R1+0x74d0] ;  /* 0x0074d00001e27983 */ /* 0x000f220000300a00 */
[----:B------:R-:W4:Y:S01]  /*10cc00*/  LDL.LU.64 R224, [R1+0x74c8] ;  /* 0x0074c80001e07983 */ /* 0x000f220000300a00 */
[----:B------:R1:W-:Y:S02]  /*10cc10*/  STL.64 [R1+0x74a0], R26 ;  /* 0x0074a01a01007387 */ /* 0x0003e40000100a00 */
[----:B------:R-:W-:Y:S01]  /*10cc20*/  STL.64 [R1+0x7498], R24 ;  /* 0x0074981801007387 */ /* 0x000fe20000100a00 */
[----:B-1----:R-:W4:Y:S04]  /*10cc30*/  LDL R26, [R1+0x8] ;  /* 0x00000800011a7983 */ /* 0x002f280000100800 */
[----:B------:R-:W4:Y:S01]  /*10cc40*/  LDL R27, [R1+0xc] ;  /* 0x00000c00011b7983 */ /* 0x000f220000100800 */
[----:B------:R-:W4:Y:S02]  /*10cc50*/  LDL.LU.64 R234, [R1+0x74c0] ;  /* 0x0074c00001ea7983 */ /* 0x000f240000300a00 */
[----:B------:R-:W4:Y:S02]  /*10cc60*/  LDL.LU.64 R232, [R1+0x74b8] ;  /* 0x0074b80001e87983 */ /* 0x000f240000300a00 */
[----:B------:R-:W4:Y:S01]  /*10cc70*/  LDL.LU.64 R242, [R1+0x74b0] ;  /* 0x0074b00001f27983 */ /* 0x000f220000300a00 */
[----:B------:R-:W4:Y:S01]  /*10cc80*/  LDL.LU.64 R240, [R1+0x74a8] ;  /* 0x0074a80001f07983 */ /* 0x000f220000300a00 */
        /* <DEDUP_REMOVED lines=25> */
[C---:B----4-:R-:W-:Y:S08]  /*10ce20*/  HMMA.1688.F32.TF32 R52, R132.reuse, R224, R52 ;  /* 0x000000e08434723c */ /* 0x050ff00000081034 */
[----:B------:R-:W-:Y:S08]  /*10ce30*/  HMMA.1688.F32.TF32 R56, R132, R216, R56 ;  /* 0x000000d88438723c */ /* 0x000ff00000081038 */
        /* <DEDUP_REMOVED lines=17> */
[----:B-1----:R-:W3:Y:S04]  /*10cf50*/  LDL R250, [R1+0x28] ;  /* 0x0000280001fa7983 */ /* 0x002ee80000100800 */
[----:B------:R-:W3:Y:S01]  /*10cf60*/  LDL R251, [R1+0x2c] ;  /* 0x00002c0001fb7983 */ /* 0x000ee20000100800 */
[----:B------:R-:W4:Y:S02]  /*10cf70*/  LDL.LU.64 R26, [R1+0x74a0] ;  /* 0x0074a000011a7983 */ /* 0x000f240000300a00 */
[----:B------:R-:W4:Y:S01]  /*10cf80*/  LDL.LU.64 R24, [R1+0x7498] ;  /* 0x0074980001187983 */ /* 0x000f220000300a00 */
[C---:B------:R-:W-:Y:S08]  /*10cf90*/  HMMA.1688.F32.TF32 R40, R4.reuse, R174, R40 ;  /* 0x000000ae0428723c */ /* 0x040ff00000081028 */
[C---:B------:R-:W-:Y:S01]  /*10cfa0*/  HMMA.1688.F32.TF32 R96, R4.reuse, R242, R96 ;  /* 0x000000f20460723c */ /* 0x040fe20000081060 */
[----:B------:R1:W-:Y:S01]  /*10cfb0*/  STL.64 [R1+0x7490], R94 ;  /* 0x0074905e01007387 */ /* 0x0003e20000100a00 */
[----:B------:R-:W-:Y:S06]  /*10cfc0*/  STL.64 [R1+0x7488], R92 ;  /* 0x0074885c01007387 */ /* 0x000fec0000100a00 */
        /* <DEDUP_REMOVED lines=8> */
[----:B-1----:R-:W4:Y:S04]  /*10d050*/  LDL R94, [R1+0x18] ;  /* 0x00001800015e7983 */ /* 0x002f280000100800 */
[----:B------:R-:W4:Y:S01]  /*10d060*/  LDL R95, [R1+0x1c] ;  /* 0x00001c00015f7983 */ /* 0x000f220000100800 */
[----:B------:R-:W-:Y:S01]  /*10d070*/  MOV R249, R246 ;  /* 0x000000f600f97202 */ /* 0x000fe20000000f00 */
[----:B------:R-:W-:Y:S01]  /*10d080*/  IMAD.MOV.U32 R248, RZ, RZ, R247 ;  /* 0x000000fffff87224 */ /* 0x000fe200078e00f7 */
[C---:B------:R-:W-:Y:S01]  /*10d090*/  HMMA.1688.F32.TF32 R48, R4.reuse, R234, R48 ;  /* 0x000000ea0430723c */ /* 0x040fe20000081030 */
[----:B------:R-:W-:Y:S07]  /*10d0a0*/  LDS R133, [R0+0x20400] ;  /* 0x0204000000857984 */ /* 0x000fee0000000800 */
[C---:B----4-:R-:W-:Y:S08]  /*10d0b0*/  HMMA.1688.F32.TF32 R24, R4.reuse, R94, R24 ;  /* 0x0000005e0418723c */ /* 0x050ff00000081018 */
[----:B---3--:R-:W-:Y:S07]  /*10d0c0*/  HMMA.1688.F32.TF32 R104, R4, R250, R104 ;  /* 0x000000fa0468723c */ /* 0x008fee0000081068 */
[----:B------:R-:W-:Y:S01]  /*10d0d0*/  IMAD.MOV.U32 R251, RZ, RZ, R238 ;  /* 0x000000fffffb7224 */ /* 0x000fe200078e00ee */
[----:B------:R-:W-:-:S07]  /*10d0e0*/  MOV R250, R239 ;  /* 0x000000ef00fa7202 */ /* 0x000fce0000000f00 */
        /* <DEDUP_REMOVED lines=18> */
[----:B-1----:R-:W-:Y:S01]  /*10d210*/  MOV R243, R182 ;  /* 0x000000b600f37202 */ /* 0x002fe20000000f00 */
[----:B------:R-:W-:-:S02]  /*10d220*/  IMAD.MOV.U32 R242, RZ, RZ, R183 ;  /* 0x000000fffff27224 */ /* 0x000fc400078e00b7 */
[----:B---3--:R-:W-:Y:S02]  /*10d230*/  IMAD.MOV.U32 R241, RZ, RZ, R230 ;  /* 0x000000fffff17224 */ /* 0x008fe400078e00e6 */
        /* <DEDUP_REMOVED lines=43> */
[----:B------:R1:W-:Y:S02]  /*10d4f0*/  STL.64 [R1+0x7318], R242 ;  /* 0x007318f201007387 */ /* 0x0003e40000100a00 */
[----:B------:R2:W-:Y:S01]  /*10d500*/  STL.64 [R1+0x7310], R240 ;  /* 0x007310f001007387 */ /* 0x0005e20000100a00 */
[----:B-1----:R-:W3:Y:S04]  /*10d510*/  LDL R242, [R1+0x308] ;  /* 0x0003080001f27983 */ /* 0x002ee80000100800 */
[----:B--2---:R-:W2:Y:S04]  /*10d520*/  LDL R240, [R1+0x300] ;  /* 0x0003000001f07983 */ /* 0x004ea80000100800 */
        /* <DEDUP_REMOVED lines=44> */
[----:B------:R-:W-:Y:S02]  /*10d7f0*/  STL.64 [R1+0x72a8], R178 ;  /* 0x0072a8b201007387 */ /* 0x000fe40000100a00 */
[----:B------:R1:W-:Y:S02]  /*10d800*/  STL.64 [R1+0x72a0], R176 ;  /* 0x0072a0b001007387 */ /* 0x0003e40000100a00 */
[----:B------:R-:W2:Y:S01]  /*10d810*/  LDL R92, [R1+0x1f0] ;  /* 0x0001f000015c7983 */ /* 0x000ea20000100800 */
[----:B------:R-:W2:Y:S01]  /*10d820*/  LDL R93, [R1+0x1f4] ;  /* 0x0001f400015d7983 */ /* 0x000ea20000100800 */
[C---:B------:R-:W-:Y:S01]  /*10d830*/  HMMA.1688.F32.TF32 R28, R4.reuse, R134, R28 ;  /* 0x00000086041c723c */ /* 0x040fe2000008101c */
[----:B------:R-:W-:Y:S04]  /*10d840*/  LDS R134, [R2+0x22400] ;  /* 0x0224000002867984 */ /* 0x000fe80000000800 */
[----:B------:R-:W2:Y:S03]  /*10d850*/  LDS R135, [R0+0x22400] ;  /* 0x0224000000877984 */ /* 0x000ea60000000800 */
[C---:B------:R-:W-:Y:S08]  /*10d860*/  HMMA.1688.F32.TF32 R8, R4.reuse, R190, R8 ;  /* 0x000000be0408723c */ /* 0x040ff00000081008 */
[C---:B------:R-:W-:Y:S08]  /*10d870*/  HMMA.1688.F32.TF32 R12, R4.reuse, R198, R12 ;  /* 0x000000c6040c723c */ /* 0x040ff0000008100c */
[C---:B------:R-:W-:Y:S01]  /*10d880*/  HMMA.1688.F32.TF32 R76, R4.reuse, R178, R76 ;  /* 0x000000b2044c723c */ /* 0x040fe2000008104c */
        /* <DEDUP_REMOVED lines=27> */
[----:B------:R-:W-:Y:S01]  /*10da40*/  HMMA.1688.F32.TF32 R136, R4, R146, R136 ;  /* 0x000000920488723c */ /* 0x000fe20000081088 */
[----:B------:R-:W-:Y:S04]  /*10da50*/  LDS R4, [R2+0x24400] ;  /* 0x0244000002047984 */ /* 0x000fe80000000800 */
[----:B------:R-:W-:Y:S01]  /*10da60*/  LDS R6, [R2+0x26400] ;  /* 0x0264000002067984 */ /* 0x000fe20000000800 */
        /* <DEDUP_REMOVED lines=224> */
[----:B--2---:R-:W2:Y:S04]  /*10e870*/  LDL.64 R26, [R1+0x408] ;  /* 0x00040800011a7983 */ /* 0x004ea80000100a00 */
[----:B---3--:R-:W3:Y:S04]  /*10e880*/  LDL R146, [R1+0x418] ;  /* 0x0004180001927983 */ /* 0x008ee80000100800 */
[----:B------:R-:W3:Y:S01]  /*10e890*/  LDL R147, [R1+0x41c] ;  /* 0x00041c0001937983 */ /* 0x000ee20000100800 */
        /* <DEDUP_REMOVED lines=34> */
[----:B------:R-:W4:Y:S02]  /*10eac0*/  LDL.LU.64 R92, [R1+0x7370] ;  /* 0x00737000015c7983 */ /* 0x000f240000300a00 */
[----:B------:R-:W-:Y:S01]  /*10ead0*/  IMAD.MOV.U32 R252, RZ, RZ, R26 ;  /* 0x000000fffffc7224 */ /* 0x000fe200078e001a */
[----:B------:R-:W-:Y:S01]  /*10eae0*/  MOV R3, R27 ;  /* 0x0000001b00037202 */ /* 0x000fe20000000f00 */
[C---:B------:R-:W-:Y:S08]  /*10eaf0*/  HMMA.1688.F32.TF32 R28, R4.reuse, R154, R28 ;  /* 0x0000009a041c723c */ /* 0x040ff0000008101c */
[C---:B------:R-:W-:Y:S08]  /*10eb00*/  HMMA.1688.F32.TF32 R116, R4.reuse, R162, R116 ;  /* 0x000000a20474723c */ /* 0x040ff00000081074 */
[C---:B------:R-:W-:Y:S08]  /*10eb10*/  HMMA.1688.F32.TF32 R128, R4.reuse, R246, R128 ;  /* 0x000000f60480723c */ /* 0x040ff00000081080 */
[C---:B------:R-:W-:Y:S08]  /*10eb20*/  HMMA.1688.F32.TF32 R8, R4.reuse, R242, R8 ;  /* 0x000000f20408723c */ /* 0x040ff00000081008 */
[C---:B------:R-:W-:Y:S08]  /*10eb30*/  HMMA.1688.F32.TF32 R16, R4.reuse, R250, R16 ;  /* 0x000000fa0410723c */ /* 0x040ff00000081010 */
[----:B------:R-:W-:Y:S01]  /*10eb40*/  HMMA.1688.F32.TF32 R96, R4, R238, R96 ;  /* 0x000000ee0460723c */ /* 0x000fe20000081060 */
        /* <DEDUP_REMOVED lines=12> */
[----:B------:R-:W-:Y:S04]  /*10ec10*/  LDS R132, [R2+0x30400] ;  /* 0x0304000002847984 */ /* 0x000fe80000000800 */
[----:B------:R-:W-:Y:S01]  /*10ec20*/  LDS R133, [R0+0x30400] ;  /* 0x0304000000857984 */ /* 0x000fe20000000800 */
[C---:B----4-:R-:W-:Y:S03]  /*10ec30*/  HMMA.1688.F32.TF32 R92, R4.reuse, R26, R92 ;  /* 0x0000001a045c723c */ /* 0x050fe6000008105c */
[----:B------:R-:W3:Y:S01]  /*10ec40*/  LDL.LU.64 R26, [R1+0x7368] ;  /* 0x00736800011a7983 */ /* 0x000ee20000300a00 */
[----:B------:R-:W3:Y:S04]  /*10ec50*/  LDL.LU.64 R24, [R1+0x7360] ;  /* 0x0073600001187983 */ /* 0x000ee80000300a00 */
[----:B---3--:R-:W-:Y:S01]  /*10ec60*/  HMMA.1688.F32.TF32 R24, R4, R146, R24 ;  /* 0x000000920418723c */ /* 0x008fe20000081018 */
[----:B------:R-:W3:Y:S01]  /*10ec70*/  LDL.LU.64 R146, [R1+0x7358] ;  /* 0x0073580001927983 */ /* 0x000ee20000300a00 */
[----:B------:R-:W-:-:S02]  /*10ec80*/  IMAD.MOV.U32 R246, RZ, RZ, R242 ;  /* 0x000000fffff67224 */ /* 0x000fc400078e00f2 */
[----:B------:R-:W-:-:S04]  /*10ec90*/  IMAD.MOV.U32 R247, RZ, RZ, R243 ;  /* 0x000000fffff77224 */ /* 0x000fc800078e00f3 */
[C---:B--2---:R-:W-:Y:S01]  /*10eca0*/  HMMA.1688.F32.TF32 R12, R4.reuse, R134, R12 ;  /* 0x00000086040c723c */ /* 0x044fe2000008100c */
[----:B------:R-:W-:Y:S04]  /*10ecb0*/  LDS R134, [R2+0x32400] ;  /* 0x0324000002867984 */ /* 0x000fe80000000800 */
[----:B------:R-:W1:Y:S03]  /*10ecc0*/  LDS R135, [R0+0x32400] ;  /* 0x0324000000877984 */ /* 0x000e660000000800 */
[----:B---3--:R-:W-:Y:S01]  /*10ecd0*/  HMMA.1688.F32.TF32 R104, R4, R146, R104 ;  /* 0x000000920468723c */ /* 0x008fe20000081068 */
[----:B------:R-:W2:Y:S01]  /*10ece0*/  LDL.LU.64 R146, [R1+0x7350] ;  /* 0x0073500001927983 */ /* 0x000ea20000300a00 */
[----:B------:R-:W3:Y:S02]  /*10ecf0*/  LDL.LU.64 R144, [R1+0x7348] ;  /* 0x0073480001907983 */ /* 0x000ee40000300a00 */
[----:B------:R-:W4:Y:S02]  /*10ed00*/  LDL.LU.64 R154, [R1+0x7340] ;  /* 0x00734000019a7983 */ /* 0x000f240000300a00 */
[----:B------:R-:W2:Y:S01]  /*10ed10*/  LDL.LU.64 R152, [R1+0x7338] ;  /* 0x0073380001987983 */ /* 0x000ea20000300a00 */
[----:B------:R-:W2:Y:S01]  /*10ed20*/  LDL.LU.64 R162, [R1+0x7330] ;  /* 0x0073300001a27983 */ /* 0x000ea20000300a00 */
[----:B------:R-:W2:Y:S02]  /*10ed30*/  LDL.LU.64 R160, [R1+0x7328] ;  /* 0x0073280001a07983 */ /* 0x000ea40000300a00 */
[----:B------:R-:W2:Y:S02]  /*10ed40*/  LDL.LU.64 R244, [R1+0x7320] ;  /* 0x0073200001f47983 */ /* 0x000ea40000300a00 */
[----:B------:R-:W3:Y:S01]  /*10ed50*/  LDL.LU.64 R242, [R1+0x7318] ;  /* 0x0073180001f27983 */ /* 0x000ee20000300a00 */
[----:B------:R-:W3:Y:S01]  /*10ed60*/  LDL.LU.64 R240, [R1+0x7310] ;  /* 0x0073100001f07983 */ /* 0x000ee20000300a00 */
[----:B------:R-:W3:Y:S02]  /*10ed70*/  LDL.LU.64 R250, [R1+0x7308] ;  /* 0x0073080001fa7983 */ /* 0x000ee40000300a00 */
[----:B------:R-:W3:Y:S02]  /*10ed80*/  LDL.LU.64 R248, [R1+0x7300] ;  /* 0x0073000001f87983 */ /* 0x000ee40000300a00 */
[----:B------:R-:W3:Y:S01]  /*10ed90*/  LDL.LU.64 R238, [R1+0x72f8] ;  /* 0x0072f80001ee7983 */ /* 0x000ee20000300a00 */
[----:B------:R-:W3:Y:S01]  /*10eda0*/  LDL.LU.64 R236, [R1+0x72f0] ;  /* 0x0072f00001ec7983 */ /* 0x000ee20000300a00 */
        /* <DEDUP_REMOVED lines=12> */
[C---:B-1----:R-:W-:Y:S08]  /*10ee70*/  HMMA.1688.F32.TF32 R24, R132.reuse, R192, R24 ;  /* 0x000000c08418723c */ /* 0x042ff00000081018 */
[C---:B------:R-:W-:Y:S08]  /*10ee80*/  HMMA.1688.F32.TF32 R28, R132.reuse, R208, R28 ;  /* 0x000000d0841c723c */ /* 0x040ff0000008101c */
[C---:B------:R-:W-:Y:S08]  /*10ee90*/  HMMA.1688.F32.TF32 R8, R132.reuse, R232, R8 ;  /* 0x000000e88408723c */ /* 0x040ff00000081008 */
[----:B--2---:R-:W-:Y:S01]  /*10eea0*/  HMMA.1688.F32.TF32 R20, R132, R244, R20 ;  /* 0x000000f48414723c */ /* 0x004fe20000081014 */
[----:B---3--:R-:W-:Y:S01]  /*10eeb0*/  STL.64 [R1+0x70e8], R230 ;  /* 0x0070e8e601007387 */ /* 0x008fe20000100a00 */
[----:B------:R-:W-:Y:S02]  /*10eec0*/  STL.64 [R1+0x70e0], R228 ;  /* 0x0070e0e401007387 */ /* 0x000fe40000100a00 */
[----:B----4-:R-:W-:Y:S01]  /*10eed0*/  STL.64 [R1+0x70f8], R222 ;  /* 0x0070f8de01007387 */ /* 0x010fe20000100a00 */
[----:B------:R-:W-:Y:S04]  /*10eee0*/  STL.64 [R1+0x70f0], R220 ;  /* 0x0070f0dc01007387 */ /* 0x000fe80000100a00 */
        /* <DEDUP_REMOVED lines=13> */
[----:B------:R-:W-:Y:S01]  /*10efc0*/  MOV R184, R239 ;  /* 0x000000ef00b87202 */ /* 0x000fe20000000f00 */
[----:B------:R-:W-:-:S02]  /*10efd0*/  IMAD.MOV.U32 R185, RZ, RZ, R238 ;  /* 0x000000ffffb97224 */ /* 0x000fc400078e00ee */
[----:B------:R-:W-:Y:S01]  /*10efe0*/  STL.64 [R1+0x7160], R164 ;  /* 0x007160a401007387 */ /* 0x000fe20000100a00 */
[----:B------:R-:W-:Y:S01]  /*10eff0*/  STL.64 [R1+0x7178], R158 ;  /* 0x0071789e01007387 */ /* 0x000fe20000100a00 */
[----:B------:R-:W-:Y:S02]  /*10f000*/  STL.64 [R1+0x7170], R156 ;  /* 0x0071709c01007387 */ /* 0x000fe40000100a00 */
[----:B------:R-:W-:Y:S02]  /*10f010*/  STL.64 [R1+0x7188], R150 ;  /* 0x0071889601007387 */ /* 0x000fe40000100a00 */
[----:B------:R-:W-:Y:S01]  /*10f020*/  STL.64 [R1+0x7180], R148 ;  /* 0x0071809401007387 */ /* 0x000fe20000100a00 */
[----:B------:R-:W-:Y:S01]  /*10f030*/  STL.64 [R1+0x7198], R142 ;  /* 0x0071988e01007387 */ /* 0x000fe20000100a00 */
[----:B------:R-:W-:Y:S02]  /*10f040*/  STL.64 [R1+0x7190], R140 ;  /* 0x0071908c01007387 */ /* 0x000fe40000100a00 */
[----:B------:R-:W-:Y:S01]  /*10f050*/  STL.64 [R1+0x7070], R244 ;  /* 0x007070f401007387 */ /* 0x000fe20000100a00 */
[C---:B------:R-:W-:Y:S01]  /*10f060*/  HMMA.1688.F32.TF32 R92, R132.reuse, R184, R92 ;  /* 0x000000b8845c723c */ /* 0x040fe2000008105c */
[----:B------:R-:W-:Y:S01]  /*10f070*/  STL.64 [R1+0x71a0], R246 ;  /* 0x0071a0f601007387 */ /* 0x000fe20000100a00 */
[----:B------:R-:W-:Y:S02]  /*10f080*/  STL.64 [R1+0x1840], R20 ;  /* 0x0018401401007387 */ /* 0x000fe40000100a00 */
[----:B------:R1:W-:Y:S04]  /*10f090*/  STL.64 [R1+0x1848], R22 ;  /* 0x0018481601007387 */ /* 0x0003e80000100a00 */
[C---:B-1----:R-:W-:Y:S11]  /*10f0a0*/  HMMA.1688.F32.TF32 R20, R132.reuse, R200, R104 ;  /* 0x000000c88414723c */ /* 0x042ff60000081068 */
[----:B------:R-:W-:Y:S04]  /*10f0b0*/  @!UPT UIADD3 URZ, URZ, URZ, URZ ;  /* 0x0000003f3f3ff290 */ /* 0x000fe8000fffe03f */
[----:B------:R-:W-:Y:S01]  /*10f0c0*/  STL.64 [R1+0x1830], R92 ;  /* 0x0018305c01007387 */ /* 0x000fe20000100a00 */
[----:B------:R-:W-:Y:S02]  /*10f0d0*/  STL.64 [R1+0x1838], R94 ;  /* 0x0018385e01007387 */ /* 0x000fe40000100a00 */
[----:B------:R-:W-:Y:S02]  /*10f0e0*/  STL.64 [R1+0x1820], R24 ;  /* 0x0018201801007387 */ /* 0x000fe40000100a00 */
[----:B------:R1:W-:Y:S02]  /*10f0f0*/  STL.64 [R1+0x1828], R26 ;  /* 0x0018281a01007387 */ /* 0x0003e40000100a00 */
[C---:B-1----:R-:W-:Y:S01]  /*10f100*/  HMMA.1688.F32.TF32 R24, R132.reuse, R216, R116 ;  /* 0x000000d88418723c */ /* 0x042fe20000081074 */
[----:B------:R-:W-:Y:S01]  /*10f110*/  STL.64 [R1+0x1810], R20 ;  /* 0x0018101401007387 */ /* 0x000fe20000100a00 */
[----:B------:R1:W-:Y:S06]  /*10f120*/  STL.64 [R1+0x1818], R22 ;  /* 0x0018181601007387 */ /* 0x0003ec0000100a00 */
[C---:B-1----:R-:W-:Y:S01]  /*10f130*/  HMMA.1688.F32.TF32 R20, R132.reuse, R224, R128 ;  /* 0x000000e08414723c */ /* 0x042fe20000081080 */
[----:B------:R-:W-:Y:S01]  /*10f140*/  STL.64 [R1+0x1800], R28 ;  /* 0x0018001c01007387 */ /* 0x000fe20000100a00 */
[----:B------:R-:W-:Y:S06]  /*10f150*/  STL.64 [R1+0x1808], R30 ;  /* 0x0018081e01007387 */ /* 0x000fec0000100a00 */
[----:B------:R-:W-:Y:S07]  /*10f160*/  HMMA.1688.F32.TF32 R236, R132, R236, R12 ;  /* 0x000000ec84ec723c */ /* 0x000fee000008100c */
[----:B------:R-:W-:Y:S01]  /*10f170*/  STL.64 [R1+0x17f0], R24 ;  /* 0x0017f01801007387 */ /* 0x000fe20000100a00 */
[----:B------:R-:W-:Y:S07]  /*10f180*/  STL.64 [R1+0x17f8], R26 ;  /* 0x0017f81a01007387 */ /* 0x000fee0000100a00 */
[----:B------:R-:W-:Y:S01]  /*10f190*/  STL.64 [R1+0x17e0], R20 ;  /* 0x0017e01401007387 */ /* 0x000fe20000100a00 */
[----:B------:R-:W-:Y:S02]  /*10f1a0*/  STL.64 [R1+0x17e8], R22 ;  /* 0x0017e81601007387 */ /* 0x000fe40000100a00 */
[----:B------:R-:W2:Y:S02]  /*10f1b0*/  LDL R176, [R1+0x1280] ;  /* 0x0012800001b07983 */ /* 0x000ea40000100800 */
[----:B------:R-:W-:Y:S01]  /*10f1c0*/  STL.64 [R1+0x17d0], R8 ;  /* 0x0017d00801007387 */ /* 0x000fe20000100a00 */
[----:B------:R-:W-:Y:S01]  /*10f1d0*/  STL.64 [R1+0x17d8], R10 ;  /* 0x0017d80a01007387 */ /* 0x000fe20000100a00 */
[----:B------:R-:W3:Y:S02]  /*10f1e0*/  LDL R180, [R1+0x11c0] ;  /* 0x0011c00001b47983 */ /* 0x000ee40000100800 */
[----:B------:R-:W3:Y:S02]  /*10f1f0*/  LDL R181, [R1+0x11c4] ;  /* 0x0011c40001b57983 */ /* 0x000ee40000100800 */
[----:B------:R-:W4:Y:S01]  /*10f200*/  LDL R208, [R1+0x11b0] ;  /* 0x0011b00001d07983 */ /* 0x000f220000100800 */
[----:B------:R-:W4:Y:S04]  /*10f210*/  LDL R209, [R1+0x11b4] ;  /* 0x0011b40001d17983 */ /* 0x000f280000100800 */
        /* <DEDUP_REMOVED lines=25> */
[----:B------:R-:W-:Y:S02]  /*10f3b0*/  STL.64 [R1+0x60b0], R238 ;  /* 0x0060b0ee01007387 */ /* 0x000fe40000100a00 */
[----:B------:R1:W-:Y:S02]  /*10f3c0*/  STL.64 [R1+0x60a8], R236 ;  /* 0x0060a8ec01007387 */ /* 0x0003e40000100a00 */
[----:B-1----:R-:W2:Y:S01]  /*10f3d0*/  LDL.LU.64 R236, [R1+0x11f0] ;  /* 0x0011f00001ec7983 */ /* 0x002ea20000300a00 */
[----:B------:R-:W2:Y:S01]  /*10f3e0*/  LDL.64 R238, [R1+0x11f8] ;  /* 0x0011f80001ee7983 */ /* 0x000ea20000100a00 */
        /* <DEDUP_REMOVED lines=11> */
[C---:B---3--:R-:W-:Y:S08]  /*10f4a0*/  HMMA.1688.F32.TF32 R12, R132.reuse, R180, R16 ;  /* 0x000000b4840c723c */ /* 0x048ff00000081010 */
[C---:B----4-:R-:W-:Y:S01]  /*10f4b0*/  HMMA.1688.F32.TF32 R8, R132.reuse, R208, R96 ;  /* 0x000000d08408723c */ /* 0x050fe20000081060 */
[----:B--2---:R-:W-:Y:S01]  /*10f4c0*/  STL [R1+0x6304], R238 ;  /* 0x006304ee01007387 */ /* 0x004fe20000100800 */
[----:B------:R-:W-:Y:S02]  /*10f4d0*/  STL [R1+0x6300], R239 ;  /* 0x006300ef01007387 */ /* 0x000fe40000100800 */
[----:B------:R-:W2:Y:S11]  /*10f4e0*/  LDL.64 R208, [R1+0x12c0] ;  /* 0x0012c00001d07983 */ /* 0x000eb60000100a00 */
[----:B------:R-:W-:Y:S01]  /*10f4f0*/  STL.64 [R1+0x17c0], R12 ;  /* 0x0017c00c01007387 */ /* 0x000fe20000100a00 */
[----:B------:R1:W-:Y:S07]  /*10f500*/  STL.64 [R1+0x17c8], R14 ;  /* 0x0017c80e01007387 */ /* 0x0003ee0000100a00 */
[----:B------:R-:W-:Y:S02]  /*10f510*/  STL.64 [R1+0x17b0], R8 ;  /* 0x0017b00801007387 */ /* 0x000fe40000100a00 */
[----:B------:R3:W-:Y:S01]  /*10f520*/  STL.64 [R1+0x17b8], R10 ;  /* 0x0017b80a01007387 */ /* 0x0007e20000100a00 */
[C---:B-1----:R-:W-:Y:S08]  /*10f530*/  HMMA.1688.F32.TF32 R12, R132.reuse, R216, R100 ;  /* 0x000000d8840c723c */ /* 0x042ff00000081064 */
[C---:B---3--:R-:W-:Y:S01]  /*10f540*/  HMMA.1688.F32.TF32 R8, R132.reuse, R224, R108 ;  /* 0x000000e08408723c */ /* 0x048fe2000008106c */
[----:B------:R-:W3:Y:S11]  /*10f550*/  LDL.64 R216, [R1+0x12d0] ;  /* 0x0012d00001d87983 */ /* 0x000ef60000100a00 */
[----:B------:R-:W-:Y:S03]  /*10f560*/  @!UPT UIADD3 URZ, URZ, URZ, URZ ;  /* 0x0000003f3f3ff290 */ /* 0x000fe6000fffe03f */
[----:B------:R-:W-:Y:S01]  /*10f570*/  STL.64 [R1+0x17a0], R12 ;  /* 0x0017a00c01007387 */ /* 0x000fe20000100a00 */
[----:B------:R1:W-:Y:S07]  /*10f580*/  STL.64 [R1+0x17a8], R14 ;  /* 0x0017a80e01007387 */ /* 0x0003ee0000100a00 */
[----:B------:R-:W-:Y:S02]  /*10f590*/  STL.64 [R1+0x1790], R8 ;  /* 0x0017900801007387 */ /* 0x000fe40000100a00 */
[----:B------:R4:W-:Y:S01]  /*10f5a0*/  STL.64 [R1+0x1798], R10 ;  /* 0x0017980a01007387 */ /* 0x0009e20000100a00 */
[----:B------:R-:W3:Y:S01]  /*10f5b0*/  LDL R224, [R1+0x12e0] ;  /* 0x0012e00001e07983 */ /* 0x000ee20000100800 */
[C---:B-1----:R-:W-:Y:S08]  /*10f5c0*/  HMMA.1688.F32.TF32 R12, R132.reuse, R232, R112 ;  /* 0x000000e8840c723c */ /* 0x042ff00000081070 */
[C---:B----4-:R-:W-:Y:S11]  /*10f5d0*/  HMMA.1688.F32.TF32 R8, R132.reuse, R236, R120 ;  /* 0x000000ec8408723c */ /* 0x050ff60000081078 */
[----:B------:R-:W-:Y:S04]  /*10f5e0*/  @!UPT UIADD3 URZ, URZ, URZ, URZ ;  /* 0x0000003f3f3ff290 */ /* 0x000fe8000fffe03f */
[----:B------:R-:W-:Y:S01]  /*10f5f0*/  STL.64 [R1+0x1780], R12 ;  /* 0x0017800c01007387 */ /* 0x000fe20000100a00 */
[----:B------:R-:W-:Y:S07]  /*10f600*/  STL.64 [R1+0x1788], R14 ;  /* 0x0017880e01007387 */ /* 0x000fee0000100a00 */
[----:B------:R-:W-:Y:S02]  /*10f610*/  STL.64 [R1+0x1770], R8 ;  /* 0x0017700801007387 */ /* 0x000fe40000100a00 */
[----:B------:R1:W-:Y:S01]  /*10f620*/  STL.64 [R1+0x1778], R10 ;  /* 0x0017780a01007387 */ /* 0x0003e20000100a00 */
[----:B------:R-:W4:Y:S04]  /*10f630*/  LDL R225, [R1+0x12e4] ;  /* 0x0012e40001e17983 */ /* 0x000f280000100800 */
[----:B------:R-:W4:Y:S04]  /*10f640*/  LDL R232, [R1+0x12f0] ;  /* 0x0012f00001e87983 */ /* 0x000f280000100800 */
[----:B------:R-:W4:Y:S01]  /*10f650*/  LDL R233, [R1+0x12f4] ;  /* 0x0012f40001e97983 */ /* 0x000f220000100800 */
[C---:B-1----:R-:W-:Y:S03]  /*10f660*/  HMMA.1688.F32.TF32 R8, R132.reuse, R188, R124 ;  /* 0x000000bc8408723c */ /* 0x042fe6000008107c */
[----:B------:R-:W-:Y:S05]  /*10f670*/  STL [R1+0x703c], R236 ;  /* 0x00703cec01007387 */ /* 0x000fea0000100800 */
[C---:B------:R-:W-:Y:S01]  /*10f680*/  HMMA.1688.F32.TF32 R16, R132.reuse, R196, R32 ;  /* 0x000000c48410723c */ /* 0x040fe20000081020 */
[----:B------:R-:W-:Y:S07]  /*10f690*/  STL [R1+0x7038], R237 ;  /* 0x007038ed01007387 */ /* 0x000fee0000100800 */
[C---:B------:R-:W-:Y:S07]  /*10f6a0*/  HMMA.1688.F32.TF32 R12, R132.reuse, R204, R36 ;  /* 0x000000cc840c723c */ /* 0x040fee0000081024 */
[----:B------:R-:W-:Y:S01]  /*10f6b0*/  STL.64 [R1+0x1760], R8 ;  /* 0x0017600801007387 */ /* 0x000fe20000100a00 */
[----:B------:R1:W-:Y:S02]  /*10f6c0*/  STL.64 [R1+0x1768], R10 ;  /* 0x0017680a01007387 */ /* 0x0003e40000100a00 */
[----:B-1----:R-:W-:Y:S05]  /*10f6d0*/  HMMA.1688.F32.TF32 R8, R132, R212, R40 ;  /* 0x000000d48408723c */ /* 0x002fea0000081028 */
[----:B------:R-:W-:Y:S01]  /*10f6e0*/  STL.64 [R1+0x1750], R16 ;  /* 0x0017501001007387 */ /* 0x000fe20000100a00 */
[----:B------:R1:W-:Y:S07]  /*10f6f0*/  STL.64 [R1+0x1758], R18 ;  /* 0x0017581201007387 */ /* 0x0003ee0000100a00 */
[----:B------:R-:W-:Y:S01]  /*10f700*/  STL.64 [R1+0x1740], R12 ;  /* 0x0017400c01007387 */ /* 0x000fe20000100a00 */
[C---:B------:R-:W-:Y:S01]  /*10f710*/  HMMA.1688.F32.TF32 R56, R4.reuse, R214, R56 ;  /* 0x000000d60438723c */ /* 0x040fe20000081038 */
[----:B------:R1:W-:Y:S07]  /*10f720*/  STL.64 [R1+0x1748], R14 ;  /* 0x0017480e01007387 */ /* 0x0003ee0000100a00 */
[C---:B------:R-:W-:Y:S08]  /*10f730*/  HMMA.1688.F32.TF32 R60, R4.reuse, R206, R60 ;  /* 0x000000ce043c723c */ /* 0x040ff0000008103c */
[----:B------:R-:W-:Y:S08]  /*10f740*/  HMMA.1688.F32.TF32 R64, R4, R198, R64 ;  /* 0x000000c60440723c */ /* 0x000ff00000081040 */
[C---:B-1----:R-:W-:Y:S08]  /*10f750*/  HMMA.1688.F32.TF32 R16, R132.reuse, R220, R44 ;  /* 0x000000dc8410723c */ /* 0x042ff0000008102c */
[C---:B------:R-:W-:Y:S01]  /*10f760*/  HMMA.1688.F32.TF32 R12, R132.reuse, R228, R48 ;  /* 0x000000e4840c723c */ /* 0x040fe20000081030 */
[----:B------:R-:W-:Y:S01]  /*10f770*/  STL.64 [R1+0x1730], R8 ;  /* 0x0017300801007387 */ /* 0x000fe20000100a00 */
[----:B------:R1:W-:Y:S06]  /*10f780*/  STL.64 [R1+0x1738], R10 ;  /* 0x0017380a01007387 */ /* 0x0003ec0000100a00 */
[----:B-1----:R-:W-:Y:S07]  /*10f790*/  HMMA.1688.F32.TF32 R8, R132, R168, R52 ;  /* 0x000000a88408723c */ /* 0x002fee0000081034 */
[----:B------:R-:W-:Y:S01]  /*10f7a0*/  STL.64 [R1+0x1720], R16 ;  /* 0x0017201001007387 */ /* 0x000fe20000100a00 */
[----:B------:R1:W-:Y:S07]  /*10f7b0*/  STL.64 [R1+0x1728], R18 ;  /* 0x0017281201007387 */ /* 0x0003ee0000100a00 */
[----:B------:R-:W-:Y:S02]  /*10f7c0*/  STL.64 [R1+0x1110], R12 ;  /* 0x0011100c01007387 */ /* 0x000fe40000100a00 */
[----:B------:R1:W-:Y:S01]  /*10f7d0*/  STL.64 [R1+0x1118], R14 ;  /* 0x0011180e01007387 */ /* 0x0003e20000100a00 */
[----:B------:R-:W-:Y:S08]  /*10f7e0*/  HMMA.1688.F32.TF32 R68, R4, R190, R68 ;  /* 0x000000be0444723c */ /* 0x000ff00000081044 */
[C---:B-1----:R-:W-:Y:S08]  /*10f7f0*/  HMMA.1688.F32.TF32 R16, R132.reuse, R176, R56 ;  /* 0x000000b08410723c */ /* 0x042ff00000081038 */
[C---:B------:R-:W-:Y:S01]  /*10f800*/  HMMA.1688.F32.TF32 R12, R132.reuse, R184, R60 ;  /* 0x000000b8840c723c */ /* 0x040fe2000008103c */
[----:B------:R-:W-:Y:S01]  /*10f810*/  STL.64 [R1+0x1100], R8 ;  /* 0x0011000801007387 */ /* 0x000fe20000100a00 */
[----:B------:R1:W-:Y:S06]  /*10f820*/  STL.64 [R1+0x1108], R10 ;  /* 0x0011080a01007387 */ /* 0x0003ec0000100a00 */
[----:B-1----:R-:W-:Y:S07]  /*10f830*/  HMMA.1688.F32.TF32 R8, R132, R192, R64 ;  /* 0x000000c08408723c */ /* 0x002fee0000081040 */
[----:B------:R-:W-:Y:S01]  /*10f840*/  STL.64 [R1+0x10f0], R16 ;  /* 0x0010f01001007387 */ /* 0x000fe20000100a00 */
[----:B------:R-:W-:Y:S07]  /*10f850*/  STL.64 [R1+0x10f8], R18 ;  /* 0x0010f81201007387 */ /* 0x000fee0000100a00 */
[----:B------:R-:W-:Y:S02]  /*10f860*/  STL.64 [R1+0x10e0], R12 ;  /* 0x0010e00c01007387 */ /* 0x000fe40000100a00 */
[----:B------:R-:W-:Y:S01]  /*10f870*/  STL.64 [R1+0x10e8], R14 ;  /* 0x0010e80e01007387 */ /* 0x000fe20000100a00 */
[----:B------:R-:W-:Y:S05]  /*10f880*/  HMMA.1688.F32.TF32 R72, R4, R182, R72 ;  /* 0x000000b60448723c */ /* 0x000fea0000081048 */
[----:B------:R-:W-:Y:S01]  /*10f890*/  STL.64 [R1+0x10d0], R8 ;  /* 0x0010d00801007387 */ /* 0x000fe20000100a00 */
[----:B------:R1:W-:Y:S02]  /*10f8a0*/  STL.64 [R1+0x10d8], R10 ;  /* 0x0010d80a01007387 */ /* 0x0003e40000100a00 */
[----:B-1----:R-:W-:Y:S01]  /*10f8b0*/  HMMA.1688.F32.TF32 R8, R132, R200, R68 ;  /* 0x000000c88408723c */ /* 0x002fe20000081044 */
[----:B------:R-:W-:Y:S01]  /*10f8c0*/  MOV R237, R193 ;  /* 0x000000c100ed7202 */ /* 0x000fe20000000f00 */
[----:B------:R-:W-:-:S04]  /*10f8d0*/  IMAD.MOV.U32 R236, RZ, RZ, R192 ;  /* 0x000000ffffec7224 */ /* 0x000fc800078e00c0 */
[----:B------:R-:W-:Y:S01]  /*10f8e0*/  STL [R1+0x7044], R237 ;  /* 0x007044ed01007387 */ /* 0x000fe20000100800 */
[----:B------:R-:W-:Y:S01]  /*10f8f0*/  STL [R1+0x7040], R236 ;  /* 0x007040ec01007387 */ /* 0x000fe20000100800 */
[C---:B------:R-:W-:Y:S11]  /*10f900*/  HMMA.1688.F32.TF32 R76, R4.reuse, R174, R76 ;  /* 0x000000ae044c723c */ /* 0x040ff6000008104c */
[----:B------:R-:W-:Y:S04]  /*10f910*/  @!UPT UIADD3 URZ, URZ, URZ, URZ ;  /* 0x0000003f3f3ff290 */ /* 0x000fe8000fffe03f */
[----:B------:R-:W-:Y:S01]  /*10f920*/  STL.64 [R1+0x10c0], R8 ;  /* 0x0010c00801007387 */ /* 0x000fe20000100a00 */
[----:B------:R2:W-:Y:S02]  /*10f930*/  STL.64 [R1+0x10c8], R10 ;  /* 0x0010c80a01007387 */ /* 0x0005e40000100a00 */
[----:B------:R-:W-:Y:S02]  /*10f940*/  IMAD.MOV.U32 R238, RZ, RZ, R201 ;  /* 0x000000ffffee7224 */ /* 0x000fe400078e00c9 */
[----:B------:R-:W-:Y:S01]  /*10f950*/  IMAD.MOV.U32 R239, RZ, RZ, R200 ;  /* 0x000000ffffef7224 */ /* 0x000fe200078e00c8 */
[C---:B------:R-:W-:Y:S02]  /*10f960*/  HMMA.1688.F32.TF32 R80, R4.reuse, R166, R80 ;  /* 0x000000a60450723c */ /* 0x040fe40000081050 */
[----:B------:R-:W-:Y:S02]  /*10f970*/  STL [R1+0x704c], R238 ;  /* 0x00704cee01007387 */ /* 0x000fe40000100800 */
[----:B------:R-:W-:Y:S04]  /*10f980*/  STL [R1+0x7048], R239 ;  /* 0x007048ef01007387 */ /* 0x000fe80000100800 */
[----:B------:R-:W-:Y:S08]  /*10f990*/  HMMA.1688.F32.TF32 R84, R4, R158, R84 ;  /* 0x0000009e0454723c */ /* 0x000ff00000081054 */
[C---:B--2---:R-:W-:Y:S11]  /*10f9a0*/  HMMA.1688.F32.TF32 R8, R132.reuse, R208, R72 ;  /* 0x000000d08408723c */ /* 0x044ff60000081048 */
[----:B------:R-:W-:Y:S11]  /*10f9b0*/  @!UPT UIADD3 URZ, URZ, URZ, URZ ;  /* 0x0000003f3f3ff290 */ /* 0x000ff6000fffe03f */
[----:B------:R-:W-:Y:S01]  /*10f9c0*/  @!UPT UIADD3 URZ, URZ, URZ, URZ ;  /* 0x0000003f3f3ff290 */ /* 0x000fe2000fffe03f */
[----:B------:R-:W-:Y:S01]  /*10f9d0*/  STL.64 [R1+0x10b0], R8 ;  /* 0x0010b00801007387 */ /* 0x000fe20000100a00 */
[----:B------:R3:W-:Y:S02]  /*10f9e0*/  STL.64 [R1+0x10b8], R10 ;  /* 0x0010b80a01007387 */ /* 0x0007e40000100a00 */
[C---:B---3--:R-:W-:Y:S01]  /*10f9f0*/  HMMA.1688.F32.TF32 R8, R132.reuse, R216, R76 ;  /* 0x000000d88408723c */ /* 0x048fe2000008104c */
[----:B------:R-:W-:Y:S01]  /*10fa00*/  IMAD.MOV.U32 R238, RZ, RZ, R216 ;  /* 0x000000ffffee7224 */ /* 0x000fe200078e00d8 */
[----:B------:R-:W-:Y:S02]  /*10fa10*/  MOV R239, R217 ;  /* 0x000000d900ef7202 */ /* 0x000fe40000000f00 */
[----:B------:R-:W-:Y:S01]  /*10fa20*/  MOV R237, R208 ;  /* 0x000000d000ed7202 */ /* 0x000fe20000000f00 */
[----:B------:R-:W-:Y:S11]  /*10fa30*/  IMAD.MOV.U32 R236, RZ, RZ, R209 ;  /* 0x000000ffffec7224 */ /* 0x000ff600078e00d1 */
[----:B------:R-:W-:Y:S07]  /*10fa40*/  @!UPT UIADD3 URZ, URZ, URZ, URZ ;  /* 0x0000003f3f3ff290 */ /* 0x000fee000fffe03f */
[----:B------:R-:W-:Y:S01]  /*10fa50*/  STL.64 [R1+0x10a0], R8 ;  /* 0x0010a00801007387 */ /* 0x000fe20000100a00 */
[----:B------:R1:W-:Y:S01]  /*10fa60*/  STL.64 [R1+0x10a8], R10 ;  /* 0x0010a80a01007387 */ /* 0x0003e20000100a00 */
[C---:B----4-:R-:W-:Y:S08]  /*10fa70*/  HMMA.1688.F32.TF32 R12, R132.reuse, R224, R80 ;  /* 0x000000e0840c723c */ /* 0x050ff00000081050 */
[----:B-1----:R-:W-:Y:S01]  /*10fa80*/  HMMA.1688.F32.TF32 R8, R132, R232, R84 ;  /* 0x000000e88408723c */ /* 0x002fe20000081054 */
[----:B------:R-:W-:Y:S01]  /*10fa90*/  STL.64 [R1+0x7058], R238 ;  /* 0x007058ee01007387 */ /* 0x000fe20000100a00 */
[----:B------:R-:W-:Y:S02]  /*10faa0*/  STL.64 [R1+0x7050], R236 ;  /* 0x007050ec01007387 */ /* 0x000fe40000100a00 */
[----:B------:R-:W2:Y:S11]  /*10fab0*/  LDL R234, [R1+0x1568] ;  /* 0x0015680001ea7983 */ /* 0x000eb60000100800 */
[----:B------:R-:W-:Y:S01]  /*10fac0*/  STL.64 [R1+0x1090], R12 ;  /* 0x0010900c01007387 */ /* 0x000fe20000100a00 */
[----:B------:R1:W-:Y:S07]  /*10fad0*/  STL.64 [R1+0x1098], R14 ;  /* 0x0010980e01007387 */ /* 0x0003ee0000100a00 */
[----:B------:R-:W-:Y:S02]  /*10fae0*/  STL.64 [R1+0x1080], R8 ;  /* 0x0010800801007387 */ /* 0x000fe40000100a00 */
[----:B------:R3:W-:Y:S01]  /*10faf0*/  STL.64 [R1+0x1088], R10 ;  /* 0x0010880a01007387 */ /* 0x0007e20000100a00 */
[----:B------:R-:W2:Y:S04]  /*10fb00*/  LDL R235, [R1+0x156c] ;  /* 0x00156c0001eb7983 */ /* 0x000ea80000100800 */
[----:B------:R-:W4:Y:S04]  /*10fb10*/  LDL R218, [R1+0x1558] ;  /* 0x0015580001da7983 */ /* 0x000f280000100800 */
[----:B------:R-:W4:Y:S01]  /*10fb20*/  LDL R219, [R1+0x155c] ;  /* 0x00155c0001db7983 */ /* 0x000f220000100800 */
[----:B------:R-:W4:Y:S02]  /*10fb30*/  LDL.LU R208, [R1+0x1ea0] ;  /* 0x001ea00001d07983 */ /* 0x000f240000300800 */
[----:B------:R-:W4:Y:S02]  /*10fb40*/  LDL.LU R209, [R1+0x1ea4] ;  /* 0x001ea40001d17983 */ /* 0x000f240000300800 */
[----:B------:R-:W4:Y:S01]  /*10fb50*/  LDL.LU R210, [R1+0x1ea8] ;  /* 0x001ea80001d27983 */ /* 0x000f220000300800 */
[----:B------:R-:W4:Y:S01]  /*10fb60*/  LDL.LU R211, [R1+0x1eac] ;  /* 0x001eac0001d37983 */ /* 0x000f220000300800 */
        /* <DEDUP_REMOVED lines=36> */
[----:B------:R-:W2:Y:S01]  /*10fdb0*/  LDL.LU R148, [R1+0x1f30] ;  /* 0x001f300001947983 */ /* 0x000ea20000300800 */
[C---:B------:R-:W-:Y:S01]  /*10fdc0*/  HMMA.1688.F32.TF32 R88, R4.reuse, R150, R88 ;  /* 0x000000960458723c */ /* 0x040fe20000081058 */
[----:B------:R-:W2:Y:S01]  /*10fdd0*/  LDL.LU R149, [R1+0x1f34] ;  /* 0x001f340001957983 */ /* 0x000ea20000300800 */
[----:B------:R-:W2:Y:S06]  /*10fde0*/  LDL.LU R150, [R1+0x1f38] ;  /* 0x001f380001967983 */ /* 0x000eac0000300800 */
[----:B------:R-:W-:Y:S01]  /*10fdf0*/  HMMA.1688.F32.TF32 R136, R4, R142, R136 ;  /* 0x0000008e0488723c */ /* 0x000fe20000081088 */
        /* <DEDUP_REMOVED lines=13> */
[----:B------:R-:W4:Y:S01]  /*10fed0*/  LDL R110, [R1+0x14a8] ;  /* 0x0014a800016e7983 */ /* 0x000f220000100800 */
[----:B------:R-:W4:Y:S04]  /*10fee0*/  LDL R111, [R1+0x14ac] ;  /* 0x0014ac00016f7983 */ /* 0x000f280000100800 */
[----:B------:R-:W4:Y:S04]  /*10fef0*/  LDL R102, [R1+0x1498] ;  /* 0x0014980001667983 */ /* 0x000f280000100800 */
[----:B------:R-:W4:Y:S01]  /*10ff00*/  LDL R103, [R1+0x149c] ;  /* 0x00149c0001677983 */ /* 0x000f220000100800 */
[----:B------:R-:W4:Y:S02]  /*10ff10*/  LDL.LU R32, [R1+0x1f70] ;  /* 0x001f700001207983 */ /* 0x000f240000300800 */
[----:B------:R-:W4:Y:S02]  /*10ff20*/  LDL.LU R33, [R1+0x1f74] ;  /* 0x001f740001217983 */ /* 0x000f240000300800 */
[----:B------:R-:W4:Y:S01]  /*10ff30*/  LDL.LU R34, [R1+0x1f78] ;  /* 0x001f780001227983 */ /* 0x000f220000300800 */
[----:B------:R-:W4:Y:S01]  /*10ff40*/  LDL.LU R35, [R1+0x1f7c] ;  /* 0x001f7c0001237983 */ /* 0x000f220000300800 */
[----:B------:R-:W4:Y:S02]  /*10ff50*/  LDL R98, [R1+0x1488] ;  /* 0x0014880001627983 */ /* 0x000f240000100800 */
[----:B------:R-:W4:Y:S02]  /*10ff60*/  LDL R99, [R1+0x148c] ;  /* 0x00148c0001637983 */ /* 0x000f240000100800 */
[----:B------:R-:W4:Y:S01]  /*10ff70*/  LDL.LU R36, [R1+0x1f80] ;  /* 0x001f800001247983 */ /* 0x000f220000300800 */
[----:B------:R-:W4:Y:S01]  /*10ff80*/  LDL.LU R37, [R1+0x1f84] ;  /* 0x001f840001257983 */ /* 0x000f220000300800 */
[----:B------:R-:W4:Y:S02]  /*10ff90*/  LDL.LU R38, [R1+0x1f88] ;  /* 0x001f880001267983 */ /* 0x000f240000300800 */
[----:B------:R-:W4:Y:S02]  /*10ffa0*/  LDL.LU R39, [R1+0x1f8c] ;  /* 0x001f8c0001277983 */ /* 0x000f240000300800 */
[----:B------:R-:W4:Y:S01]  /*10ffb0*/  LDL R18, [R1+0x1478] ;  /* 0x0014780001127983 */ /* 0x000f220000100800 */
[----:B------:R-:W4:Y:S04]  /*10ffc0*/  LDL R19, [R1+0x147c] ;  /* 0x00147c0001137983 */ /* 0x000f280000100800 */
[----:B-1----:R-:W4:Y:S04]  /*10ffd0*/  LDL R14, [R1+0x1468] ;  /* 0x00146800010e7983 */ /* 0x002f280000100800 */
[----:B------:R-:W4:Y:S04]  /*10ffe0*/  LDL R15, [R1+0x146c] ;  /* 0x00146c00010f7983 */ /* 0x000f280000100800 */
[----:B---3--:R-:W3:Y:S04]  /*10fff0*/  LDL R10, [R1+0x1458] ;  /* 0x00145800010a7983 */ /* 0x008ee80000100800 */
        /* <DEDUP_REMOVED lines=40> */
[----:B------:R-:W3:Y:S04]  /*110280*/  LDL R237, [R1+0x1304] ;  /* 0x0013040001ed7983 */ /* 0x000ee80000100800 */
        /* <DEDUP_REMOVED lines=33> */
[----:B------:R-:W3:Y:S04]  /*1104a0*/  LDL.LU R227, [R1+0x1e9c] ;  /* 0x001e9c0001e37983 */ /* 0x000ee80000300800 */
[----:B------:R-:W-:Y:S04]  /*1104b0*/  LDS R4, [R2+0x14480] ;  /* 0x0144800002047984 */ /* 0x000fe80000000800 */
[----:B------:R-:W-:Y:S04]  /*1104c0*/  LDS R6, [R2+0x16480] ;  /* 0x0164800002067984 */ /* 0x000fe80000000800 */
[----:B------:R-:W-:Y:S04]  /*1104d0*/  LDS R5, [R0+0x14480] ;  /* 0x0144800000057984 */ /* 0x000fe80000000800 */
[----:B------:R-:W2:Y:S01]  /*1104e0*/  LDS R7, [R0+0x16480] ;  /* 0x0164800000077984 */ /* 0x000ea20000000800 */
[----:B------:R-:W-:Y:S01]  /*1104f0*/  MOV R239, R248 ;  /* 0x000000f800ef7202 */ /* 0x000fe20000000f00 */
[----:B------:R-:W-:Y:S01]  /*110500*/  IMAD.MOV.U32 R238, RZ, RZ, R249 ;  /* 0x000000ffffee7224 */ /* 0x000fe200078e00f9 */
[C---:B--2---:R-:W-:Y:S08]  /*110510*/  HMMA.1688.F32.TF32 R112, R4.reuse, R114, R120 ;  /* 0x000000720470723c */ /* 0x044ff00000081078 */
[C---:B------:R-:W-:Y:S08]  /*110520*/  HMMA.1688.F32.TF32 R120, R4.reuse, R142, R244 ;  /* 0x0000008e0478723c */ /* 0x040ff000000810f4 */
[C---:B----4-:R-:W-:Y:S08]  /*110530*/  HMMA.1688.F32.TF32 R96, R4.reuse, R98, R36 ;  /* 0x000000620460723c */ /* 0x050ff00000081024 */
[----:B------:R-:W-:Y:S08]  /*110540*/  HMMA.1688.F32.TF32 R36, R4, R190, R180 ;  /* 0x000000be0424723c */ /* 0x000ff000000810b4 */
[C---:B---3--:R-:W-:Y:S08]  /*110550*/  HMMA.1688.F32.TF32 R84, R132.reuse, R80, R88 ;  /* 0x000000508454723c */ /* 0x048ff00000081058 */
        /* <DEDUP_REMOVED lines=13> */
[----:B------:R1:W-:Y:S02]  /*110630*/  STL.64 [R1+0x1078], R86 ;  /* 0x0010785601007387 */ /* 0x0003e40000100a00 */
[----:B------:R-:W-:Y:S02]  /*110640*/  STL.64 [R1+0x1060], R80 ;  /* 0x0010605001007387 */ /* 0x000fe40000100a00 */
[----:B------:R2:W-:Y:S01]  /*110650*/  STL.64 [R1+0x1068], R82 ;  /* 0x0010685201007387 */ /* 0x0005e20000100a00 */
[----:B------:R-:W3:Y:S04]  /*110660*/  LDL R220, [R1+0x100] ;  /* 0x0001000001dc7983 */ /* 0x000ee80000100800 */
[----:B------:R-:W3:Y:S04]  /*110670*/  LDL R221, [R1+0x104] ;  /* 0x0001040001dd7983 */ /* 0x000ee80000100800 */
[----:B------:R-:W4:Y:S04]  /*110680*/  LDL R222, [R1+0x108] ;  /* 0x0001080001de7983 */ /* 0x000f280000100800 */
[----:B------:R-:W4:Y:S04]  /*110690*/  LDL R223, [R1+0x10c] ;  /* 0x00010c0001df7983 */ /* 0x000f280000100800 */
        /* <DEDUP_REMOVED lines=26> */
[----:B------:R-:W3:Y:S02]  /*110840*/  LDL.LU R208, [R1+0x1a60] ;  /* 0x001a600001d07983 */ /* 0x000ee40000300800 */
[----:B------:R-:W3:Y:S02]  /*110850*/  LDL.LU R209, [R1+0x1a64] ;  /* 0x001a640001d17983 */ /* 0x000ee40000300800 */
[----:B------:R-:W3:Y:S01]  /*110860*/  LDL.LU R210, [R1+0x1a68] ;  /* 0x001a680001d27983 */ /* 0x000ee20000300800 */
[----:B------:R-:W3:Y:S01]  /*110870*/  LDL.LU R211, [R1+0x1a6c] ;  /* 0x001a6c0001d37983 */ /* 0x000ee20000300800 */
[----:B-1----:R-:W4:Y:S02]  /*110880*/  LDL R86, [R1+0x15b8] ;  /* 0x0015b80001567983 */ /* 0x002f240000100800 */
[----:B------:R-:W4:Y:S02]  /*110890*/  LDL R87, [R1+0x15bc] ;  /* 0x0015bc0001577983 */ /* 0x000f240000100800 */
[----:B------:R-:W4:Y:S01]  /*1108a0*/  LDL.LU R200, [R1+0x1a70] ;  /* 0x001a700001c87983 */ /* 0x000f220000300800 */
[----:B------:R-:W4:Y:S01]  /*1108b0*/  LDL.LU R201, [R1+0x1a74] ;  /* 0x001a740001c97983 */ /* 0x000f220000300800 */
[----:B------:R-:W4:Y:S02]  /*1108c0*/  LDL.LU R202, [R1+0x1a78] ;  /* 0x001a780001ca7983 */ /* 0x000f240000300800 */
[----:B------:R-:W4:Y:S02]  /*1108d0*/  LDL.LU R203, [R1+0x1a7c] ;  /* 0x001a7c0001cb7983 */ /* 0x000f240000300800 */
[----:B--2---:R-:W2:Y:S01]  /*1108e0*/  LDL R82, [R1+0x15a8] ;  /* 0x0015a80001527983 */ /* 0x004ea20000100800 */
[----:B------:R-:W2:Y:S01]  /*1108f0*/  LDL R83, [R1+0x15ac] ;  /* 0x0015ac0001537983 */ /* 0x000ea20000100800 */
[----:B------:R-:W2:Y:S02]  /*110900*/  LDL.LU R192, [R1+0x1a80] ;  /* 0x001a800001c07983 */ /* 0x000ea40000300800 */
[----:B------:R-:W2:Y:S02]  /*110910*/  LDL.LU R193, [R1+0x1a84] ;  /* 0x001a840001c17983 */ /* 0x000ea40000300800 */
[----:B------:R-:W2:Y:S01]  /*110920*/  LDL.LU R194, [R1+0x1a88] ;  /* 0x001a880001c27983 */ /* 0x000ea20000300800 */
[----:B------:R-:W2:Y:S01]  /*110930*/  LDL.LU R195, [R1+0x1a8c] ;  /* 0x001a8c0001c37983 */ /* 0x000ea20000300800 */
[C---:B------:R-:W-:Y:S01]  /*110940*/  HMMA.1688.F32.TF32 R52, R4.reuse, R186, R176 ;  /* 0x000000ba0434723c */ /* 0x040fe200000810b0 */
[----:B------:R-:W2:Y:S02]  /*110950*/  LDL R78, [R1+0x1598] ;  /* 0x00159800014e7983 */ /* 0x000ea40000100800 */
[----:B------:R-:W2:Y:S01]  /*110960*/  LDL R79, [R1+0x159c] ;  /* 0x00159c00014f7983 */ /* 0x000ea20000100800 */
[----:B------:R-:W2:Y:S04]  /*110970*/  LDL R74, [R1+0x1588] ;  /* 0x00158800014a7983 */ /* 0x000ea80000100800 */
[----:B------:R-:W2:Y:S01]  /*110980*/  LDL R75, [R1+0x158c] ;  /* 0x00158c00014b7983 */ /* 0x000ea20000100800 */
[----:B------:R-:W2:Y:S02]  /*110990*/  LDL.LU R176, [R1+0x1e70] ;  /* 0x001e700001b07983 */ /* 0x000ea40000300800 */
[----:B------:R-:W2:Y:S02]  /*1109a0*/  LDL.LU R177, [R1+0x1e74] ;  /* 0x001e740001b17983 */ /* 0x000ea40000300800 */
[----:B------:R-:W2:Y:S01]  /*1109b0*/  LDL.LU R178, [R1+0x1e78] ;  /* 0x001e780001b27983 */ /* 0x000ea20000300800 */
[C---:B------:R-:W-:Y:S01]  /*1109c0*/  HMMA.1688.F32.TF32 R24, R4.reuse, R26, R68 ;  /* 0x0000001a0418723c */ /* 0x040fe20000081044 */
[----:B------:R-:W2:Y:S01]  /*1109d0*/  LDL.LU R179, [R1+0x1e7c] ;  /* 0x001e7c0001b37983 */ /* 0x000ea20000300800 */
[----:B------:R-:W2:Y:S02]  /*1109e0*/  LDL R70, [R1+0x1578] ;  /* 0x0015780001467983 */ /* 0x000ea40000100800 */
[----:B------:R-:W2:Y:S04]  /*1109f0*/  LDL R71, [R1+0x157c] ;  /* 0x00157c0001477983 */ /* 0x000ea80000100800 */
[C---:B------:R-:W-:Y:S01]  /*110a00*/  HMMA.1688.F32.TF32 R8, R4.reuse, R10, R48 ;  /* 0x0000000a0408723c */ /* 0x040fe20000081030 */
[----:B------:R-:W2:Y:S07]  /*110a10*/  LDL.LU R168, [R1+0x1e80] ;  /* 0x001e800001a87983 */ /* 0x000eae0000300800 */
[----:B------:R-:W-:Y:S01]  /*110a20*/  HMMA.1688.F32.TF32 R48, R4, R170, R228 ;  /* 0x000000aa0430723c */ /* 0x000fe200000810e4 */
        /* <DEDUP_REMOVED lines=8> */
[----:B------:R-:W-:-:S02]  /*110ab0*/  IMAD.MOV.U32 R247, RZ, RZ, R250 ;  /* 0x000000fffff77224 */ /* 0x000fc400078e00fa */
[----:B------:R-:W2:Y:S01]  /*110ac0*/  LDL.LU R249, [R1+0x1a54] ;  /* 0x001a540001f97983 */ /* 0x000ea20000300800 */
[C---:B------:R-:W-:Y:S01]  /*110ad0*/  HMMA.1688.F32.TF32 R104, R4.reuse, R106, R64 ;  /* 0x0000006a0468723c */ /* 0x040fe20000081040 */
[----:B------:R-:W-:Y:S01]  /*110ae0*/  MOV R246, R251 ;  /* 0x000000fb00f67202 */ /* 0x000fe20000000f00 */
[----:B------:R-:W2:Y:S06]  /*110af0*/  LDL.LU R250, [R1+0x1a58] ;  /* 0x001a580001fa7983 */ /* 0x000eac0000300800 */
[C---:B------:R-:W-:Y:S01]  /*110b00*/  HMMA.1688.F32.TF32 R64, R4.reuse, R234, R224 ;  /* 0x000000ea0440723c */ /* 0x040fe200000810e0 */
[----:B------:R-:W2:Y:S02]  /*110b10*/  LDL.LU R251, [R1+0x1a5c] ;  /* 0x001a5c0001fb7983 */ /* 0x000ea40000300800 */
[----:B------:R-:W2:Y:S01]  /*110b20*/  LDL R224, [R1+0x10] ;  /* 0x0000100001e07983 */ /* 0x000ea20000100800 */
[----:B------:R-:W2:Y:S04]  /*110b30*/  LDL R225, [R1+0x14] ;  /* 0x0000140001e17983 */ /* 0x000ea80000100800 */
[----:B------:R-:W2:Y:S04]  /*110b40*/  LDL R216, [R1] ;  /* 0x0000000001d87983 */ /* 0x000ea80000100800 */
[----:B------:R-:W2:Y:S01]  /*110b50*/  LDL R217, [R1+0x4] ;  /* 0x0000040001d97983 */ /* 0x000ea20000100800 */
[C---:B------:R-:W-:Y:S08]  /*110b60*/  HMMA.1688.F32.TF32 R100, R4.reuse, R102, R32 ;  /* 0x000000660464723c */ /* 0x040ff00000081020 */
[----:B------:R-:W-:Y:S01]  /*110b70*/  HMMA.1688.F32.TF32 R32, R4, R174, R164 ;  /* 0x000000ae0420723c */ /* 0x000fe200000810a4 */
[----:B------:R-:W2:Y:S04]  /*110b80*/  LDL R232, [R1+0x20] ;  /* 0x0000200001e87983 */ /* 0x000ea80000100800 */
[----:B------:R-:W2:Y:S04]  /*110b90*/  LDL R233, [R1+0x24] ;  /* 0x0000240001e97983 */ /* 0x000ea80000100800 */
[----:B------:R-:W-:Y:S04]  /*110ba0*/  LDS R132, [R2+0x18480] ;  /* 0x0184800002847984 */ /* 0x000fe80000000800 */
[----:B------:R-:W-:Y:S04]  /*110bb0*/  LDS R134, [R2+0x1a480] ;  /* 0x01a4800002867984 */ /* 0x000fe80000000800 */
[----:B------:R-:W-:Y:S04]  /*110bc0*/  LDS R133, [R0+0x18480] ;  /* 0x0184800000857984 */ /* 0x000fe80000000800 */
[----:B------:R-:W1:Y:S01]  /*110bd0*/  LDS R135, [R0+0x1a480] ;  /* 0x01a4800000877984 */ /* 0x000e620000000800 */
[----:B------:R-:W-:-:S02]  /*110be0*/  IMAD.MOV.U32 R174, RZ, RZ, R241 ;  /* 0x000000ffffae7224 */ /* 0x000fc400078e00f1 */
[----:B------:R-:W-:Y:S02]  /*110bf0*/  IMAD.MOV.U32 R175, RZ, RZ, R240 ;  /* 0x000000ffffaf7224 */ /* 0x000fe400078e00f0 */
[----:B------:R-:W2:Y:S01]  /*110c00*/  LDL R241, [R1+0x34] ;  /* 0x0000340001f17983 */ /* 0x000ea20000100800 */
[----:B------:R-:W2:Y:S01]  /*110c10*/  LDL R240, [R1+0x30] ;  /* 0x0000300001f07983 */ /* 0x000ea20000100800 */
[C---:B------:R-:W-:Y:S08]  /*110c20*/  HMMA.1688.F32.TF32 R108, R4.reuse, R110, R124 ;  /* 0x0000006e046c723c */ /* 0x040ff0000008107c */
[----:B------:R-:W-:Y:S01]  /*110c30*/  HMMA.1688.F32.TF32 R124, R4, R158, R148 ;  /* 0x0000009e047c723c */ /* 0x000fe20000081094 */
[----:B------:R-:W2:Y:S01]  /*110c40*/  LDL.64 R148, [R1+0x70] ;  /* 0x0000700001947983 */ /* 0x000ea20000100a00 */
[----:B------:R-:W2:Y:S04]  /*110c50*/  LDL.64 R150, [R1+0x78] ;  /* 0x0000780001967983 */ /* 0x000ea80000100a00 */
[----:B------:R-:W2:Y:S04]  /*110c60*/  LDL.64 R156, [R1+0x80] ;  /* 0x00008000019c7983 */ /* 0x000ea80000100a00 */
[----:B------:R-:W2:Y:S04]  /*110c70*/  LDL.64 R158, [R1+0x88] ;  /* 0x00008800019e7983 */ /* 0x000ea80000100a00 */
[----:B------:R-:W2:Y:S04]  /*110c80*/  LDL.64 R164, [R1+0x90] ;  /* 0x0000900001a47983 */ /* 0x000ea80000100a00 */
[----:B------:R-:W2:Y:S04]  /*110c90*/  LDL.64 R166, [R1+0x98] ;  /* 0x0000980001a67983 */ /* 0x000ea80000100a00 */
[----:B------:R-:W2:Y:S04]  /*110ca0*/  LDL R180, [R1+0xb0] ;  /* 0x0000b00001b47983 */ /* 0x000ea80000100800 */
[----:B------:R-:W2:Y:S04]  /*110cb0*/  LDL R181, [R1+0xb4] ;  /* 0x0000b40001b57983 */ /* 0x000ea80000100800 */
[----:B------:R-:W2:Y:S04]  /*110cc0*/  LDL R182, [R1+0xb8] ;  /* 0x0000b80001b67983 */ /* 0x000ea80000100800 */
[----:B------:R-:W2:Y:S04]  /*110cd0*/  LDL R183, [R1+0xbc] ;  /* 0x0000bc0001b77983 */ /* 0x000ea80000100800 */
[----:B------:R-:W2:Y:S04]  /*110ce0*/  LDL.64 R212, [R1+0xf0] ;  /* 0x0000f00001d47983 */ /* 0x000ea80000100a00 */
[----:B------:R-:W2:Y:S04]  /*110cf0*/  LDL.64 R214, [R1+0xf8] ;  /* 0x0000f80001d67983 */ /* 0x000ea80000100a00 */
[----:B------:R-:W2:Y:S04]  /*110d00*/  LDL R228, [R1+0x110] ;  /* 0x0001100001e47983 */ /* 0x000ea80000100800 */
[----:B------:R-:W2:Y:S01]  /*110d10*/  LDL R229, [R1+0x114] ;  /* 0x0001140001e57983 */ /* 0x000ea20000100800 */
[----:B------:R-:W-:-:S02]  /*110d20*/  IMAD.MOV.U32 R230, RZ, RZ, R243 ;  /* 0x000000ffffe67224 */ /* 0x000fc400078e00f3 */
[----:B------:R-:W-:Y:S01]  /*110d30*/  IMAD.MOV.U32 R231, RZ, RZ, R242 ;  /* 0x000000ffffe77224 */ /* 0x000fe200078e00f2 */
[C---:B---3--:R-:W-:Y:S08]  /*110d40*/  HMMA.1688.F32.TF32 R88, R4.reuse, R90, R208 ;  /* 0x0000005a0458723c */ /* 0x048ff000000810d0 */
[C---:B----4-:R-:W-:Y:S08]  /*110d50*/  HMMA.1688.F32.TF32 R84, R4.reuse, R86, R200 ;  /* 0x000000560454723c */ /* 0x050ff000000810c8 */
[C---:B--2---:R-:W-:Y:S08]  /*110d60*/  HMMA.1688.F32.TF32 R80, R4.reuse, R82, R192 ;  /* 0x000000520450723c */ /* 0x044ff000000810c0 */
[C---:B------:R-:W-:Y:S08]  /*110d70*/  HMMA.1688.F32.TF32 R72, R4.reuse, R74, R176 ;  /* 0x0000004a0448723c */ /* 0x040ff000000810b0 */
[C---:B------:R-:W-:Y:S01]  /*110d80*/  HMMA.1688.F32.TF32 R68, R4.reuse, R70, R168 ;  /* 0x000000460444723c */ /* 0x040fe200000810a8 */
[----:B------:R-:W2:Y:S01]  /*110d90*/  LDL.LU.64 R170, [R1+0x72b8] ;  /* 0x0072b80001aa7983 */ /* 0x000ea20000300a00 */
[----:B------:R-:W3:Y:S02]  /*110da0*/  LDL.LU.64 R168, [R1+0x72b0] ;  /* 0x0072b00001a87983 */ /* 0x000ee40000300a00 */
[----:B------:R-:W4:Y:S02]  /*110db0*/  LDL.LU.64 R178, [R1+0x72a8] ;  /* 0x0072a80001b27983 */ /* 0x000f240000300a00 */
[----:B------:R-:W2:Y:S02]  /*110dc0*/  LDL.LU.64 R176, [R1+0x72a0] ;  /* 0x0072a00001b07983 */ /* 0x000ea40000300a00 */
[----:B------:R-:W-:Y:S01]  /*110dd0*/  HMMA.1688.F32.TF32 R76, R4, R78, R184 ;  /* 0x0000004e044c723c */ /* 0x000fe200000810b8 */
        /* <DEDUP_REMOVED lines=8> */
[----:B-1----:R-:W-:Y:S08]  /*110e60*/  HMMA.1688.F32.TF32 R24, R132, R224, R24 ;  /* 0x000000e08418723c */ /* 0x002ff00000081018 */
[----:B------:R-:W-:Y:S01]  /*110e70*/  HMMA.1688.F32.TF32 R136, R4, R138, R248 ;  /* 0x0000008a0488723c */ /* 0x000fe200000810f8 */
[----:B------:R-:W2:Y:S01]  /*110e80*/  LDL.LU.64 R250, [R1+0x7258] ;  /* 0x0072580001fa7983 */ /* 0x000ea20000300a00 */
[----:B------:R-:W2:Y:S06]  /*110e90*/  LDL.LU.64 R248, [R1+0x7250] ;  /* 0x0072500001f87983 */ /* 0x000eac0000300a00 */
[C---:B------:R-:W-:Y:S01]  /*110ea0*/  HMMA.1688.F32.TF32 R92, R132.reuse, R216, R92 ;  /* 0x000000d8845c723c */ /* 0x040fe2000008105c */
[----:B------:R-:W3:Y:S01]  /*110eb0*/  LDL.LU.64 R218, [R1+0x7248] ;  /* 0x0072480001da7983 */ /* 0x000ee20000300a00 */
[----:B------:R-:W3:Y:S01]  /*110ec0*/  LDL.LU.64 R216, [R1+0x7240] ;  /* 0x0072400001d87983 */ /* 0x000ee20000300a00 */
[----:B------:R-:W4:Y:S02]  /*110ed0*/  LDL.LU.64 R226, [R1+0x7238] ;  /* 0x0072380001e27983 */ /* 0x000f240000300a00 */
[----:B------:R-:W3:Y:S03]  /*110ee0*/  LDL.LU.64 R224, [R1+0x7230] ;  /* 0x0072300001e07983 */ /* 0x000ee60000300a00 */
[C---:B------:R-:W-:Y:S08]  /*110ef0*/  HMMA.1688.F32.TF32 R104, R132.reuse, R232, R104 ;  /* 0x000000e88468723c */ /* 0x040ff00000081068 */
[C---:B------:R-:W-:Y:S01]  /*110f00*/  HMMA.1688.F32.TF32 R28, R132.reuse, R240, R28 ;  /* 0x000000f0841c723c */ /* 0x040fe2000008101c */
[----:B------:R-:W-:Y:S04]  /*110f10*/  LDS R4, [R2+0x1c480] ;  /* 0x01c4800002047984 */ /* 0x000fe80000000800 */
[----:B------:R-:W-:Y:S04]  /*110f20*/  LDS R6, [R2+0x1e480] ;  /* 0x01e4800002067984 */ /* 0x000fe80000000800 */
[----:B------:R-:W-:Y:S04]  /*110f30*/  LDS R5, [R0+0x1c480] ;  /* 0x01c4800000057984 */ /* 0x000fe80000000800 */
[----:B------:R-:W1:Y:S04]  /*110f40*/  LDS R7, [R0+0x1e480] ;  /* 0x01e4800000077984 */ /* 0x000e680000000800 */
[----:B------:R1:W-:Y:S01]  /*110f50*/  STL.64 [R1+0x7208], R26 ;  /* 0x0072081a01007387 */ /* 0x0003e20000100a00 */
[----:B------:R-:W-:Y:S03]  /*110f60*/  STL.64 [R1+0x7200], R24 ;  /* 0x0072001801007387 */ /* 0x000fe60000100a00 */
[----:B-1----:R-:W4:Y:S04]  /*110f70*/  LDL R26, [R1+0x8] ;  /* 0x00000800011a7983 */ /* 0x002f280000100800 */
[----:B------:R-:W4:Y:S01]  /*110f80*/  LDL R27, [R1+0xc] ;  /* 0x00000c00011b7983 */ /* 0x000f220000100800 */
[----:B------:R-:W4:Y:S02]  /*110f90*/  LDL.LU.64 R234, [R1+0x7228] ;  /* 0x0072280001ea7983 */ /* 0x000f240000300a00 */
[----:B------:R-:W4:Y:S02]  /*110fa0*/  LDL.LU.64 R232, [R1+0x7220] ;  /* 0x0072200001e87983 */ /* 0x000f240000300a00 */
[----:B------:R-:W4:Y:S01]  /*110fb0*/  LDL.LU.64 R242, [R1+0x7218] ;  /* 0x0072180001f27983 */ /* 0x000f220000300a00 */
        /* <DEDUP_REMOVED lines=26> */
[----:B------:R-:W-:Y:S08]  /*111160*/  HMMA.1688.F32.TF32 R80, R132, R168, R80 ;  /* 0x000000a88450723c */ /* 0x000ff00000081050 */
[----:B----4-:R-:W-:Y:S08]  /*111170*/  HMMA.1688.F32.TF32 R92, R4, R26, R92 ;  /* 0x0000001a045c723c */ /* 0x010ff0000008105c */
[C---:B------:R-:W-:Y:S08]  /*111180*/  HMMA.1688.F32.TF32 R96, R132.reuse, R240, R96 ;  /* 0x000000f08460723c */ /* 0x040ff00000081060 */
[----:B------:R-:W-:Y:S01]  /*111190*/  HMMA.1688.F32.TF32 R48, R132, R232, R48 ;  /* 0x000000e88430723c */ /* 0x000fe20000081030 */
[----:B------:R-:W2:Y:S04]  /*1111a0*/  LDL R134, [R1+0x38] ;  /* 0x0000380001867983 */ /* 0x000ea80000100800 */
[----:B------:R-:W2:Y:S01]  /*1111b0*/  LDL R135, [R1+0x3c] ;  /* 0x00003c0001877983 */ /* 0x000ea20000100800 */
[----:B------:R1:W-:Y:S02]  /*1111c0*/  STL.64 [R1+0x6fd0], R250 ;  /* 0x006fd0fa01007387 */ /* 0x0003e40000100a00 */
[C---:B------:R-:W-:Y:S01]  /*1111d0*/  HMMA.1688.F32.TF32 R20, R4.reuse, R250, R20 ;  /* 0x000000fa0414723c */ /* 0x040fe20000081014 */
[----:B------:R-:W-:Y:S07]  /*1111e0*/  STL.64 [R1+0x6fc8], R248 ;  /* 0x006fc8f801007387 */ /* 0x000fee0000100a00 */
        /* <DEDUP_REMOVED lines=45> */
[----:B-1----:R-:W-:Y:S01]  /*1114c0*/  MOV R243, R214 ;  /* 0x000000d600f37202 */ /* 0x002fe20000000f00 */
[----:B------:R-:W-:-:S02]  /*1114d0*/  IMAD.MOV.U32 R242, RZ, RZ, R215 ;  /* 0x000000fffff27224 */ /* 0x000fc400078e00d7 */
[----:B---3--:R-:W-:Y:S02]  /*1114e0*/  IMAD.MOV.U32 R241, RZ, RZ, R166 ;  /* 0x000000fffff17224 */ /* 0x008fe400078e00a6 */
[----:B------:R-:W-:Y:S01]  /*1114f0*/  IMAD.MOV.U32 R240, RZ, RZ, R167 ;  /* 0x000000fffff07224 */ /* 0x000fe200078e00a7 */
[----:B------:R-:W-:Y:S04]  /*111500*/  STL.64 [R1+0x7080], R242 ;  /* 0x007080f201007387 */ /* 0x000fe80000100a00 */
[----:B------:R1:W-:Y:S02]  /*111510*/  STL.64 [R1+0x7078], R240 ;  /* 0x007078f001007387 */ /* 0x0003e40000100a00 */
[----:B------:R-:W3:Y:S02]  /*111520*/  LDL R204, [R1+0x3d0] ;  /* 0x0003d00001cc7983 */ /* 0x000ee40000100800 */
[----:B------:R-:W3:Y:S01]  /*111530*/  LDL R205, [R1+0x3d4] ;  /* 0x0003d40001cd7983 */ /* 0x000ee20000100800 */
        /* <DEDUP_REMOVED lines=128> */
[----:B------:R1:W-:Y:S01]  /*111d40*/  STL.64 [R1+0x7088], R160 ;  /* 0x007088a001007387 */ /* 0x0003e20000100a00 */
[----:B------:R-:W3:Y:S04]  /*111d50*/  LDL R8, [R1+0x250] ;  /* 0x0002500001087983 */ /* 0x000ee80000100800 */
[----:B------:R-:W3:Y:S02]  /*111d60*/  LDL R9, [R1+0x254] ;  /* 0x0002540001097983 */ /* 0x000ee40000100800 */
[C---:B------:R-:W-:Y:S08]  /*111d70*/  HMMA.1688.F32.TF32 R88, R4.reuse, R154, R88 ;  /* 0x0000009a0458723c */ /* 0x040ff00000081058 */
[----:B------:R-:W-:Y:S01]  /*111d80*/  HMMA.1688.F32.TF32 R136, R4, R146, R136 ;  /* 0x000000920488723c */ /* 0x000fe20000081088 */
[----:B------:R-:W-:Y:S01]  /*111d90*/  LDS R4, [R2+0x24480] ;  /* 0x0244800002047984 */ /* 0x000fe20000000800 */
[----:B------:R-:W-:Y:S04]  /*111da0*/  LDS R6, [R2+0x26480] ;  /* 0x0264800002067984 */ /* 0x000fe80000000800 */
[----:B------:R-:W-:Y:S04]  /*111db0*/  LDS R5, [R0+0x24480] ;  /* 0x0244800000057984 */ /* 0x000fe80000000800 */
[----:B-1----:R-:W3:Y:S04]  /*111dc0*/  LDL R162, [R1+0x288] ;  /* 0x0002880001a27983 */ /* 0x002ee80000100800 */
[----:B------:R-:W3:Y:S04]  /*111dd0*/  LDL R163, [R1+0x28c] ;  /* 0x00028c0001a37983 */ /* 0x000ee80000100800 */
[----:B------:R-:W3:Y:S04]  /*111de0*/  LDL R160, [R1+0x280] ;  /* 0x0002800001a07983 */ /* 0x000ee80000100800 */
[----:B------:R-:W3:Y:S01]  /*111df0*/  LDL R161, [R1+0x284] ;  /* 0x0002840001a17983 */ /* 0x000ee20000100800 */
[----:B------:R1:W-:Y:S02]  /*111e00*/  STL.64 [R1+0x70a0], R154 ;  /* 0x0070a09a01007387 */ /* 0x0003e40000100a00 */
[----:B------:R1:W-:Y:S01]  /*111e10*/  STL.64 [R1+0x7098], R152 ;  /* 0x0070989801007387 */ /* 0x0003e20000100a00 */
        /* <DEDUP_REMOVED lines=31> */
[----:B-1----:R-:W4:Y:S04]  /*112010*/  LDL R26, [R1+0x208] ;  /* 0x00020800011a7983 */ /* 0x002f280000100800 */
[----:B--2---:R-:W2:Y:S04]  /*112020*/  LDL R246, [R1+0x218] ;  /* 0x0002180001f67983 */ /* 0x004ea80000100800 */
[----:B------:R-:W2:Y:S04]  /*112030*/  LDL R247, [R1+0x21c] ;  /* 0x00021c0001f77983 */ /* 0x000ea80000100800 */
[----:B------:R-:W4:Y:S01]  /*112040*/  LDL R27, [R1+0x20c] ;  /* 0x00020c00011b7983 */ /* 0x000f220000100800 */
        /* <DEDUP_REMOVED lines=33> */
[----:B------:R-:W4:Y:S02]  /*112260*/  LDL.LU.64 R94, [R1+0x71c8] ;  /* 0x0071c800015e7983 */ /* 0x000f240000300a00 */
[----:B------:R-:W4:Y:S01]  /*112270*/  LDL.LU.64 R92, [R1+0x71c0] ;  /* 0x0071c000015c7983 */ /* 0x000f220000300a00 */
        /* <DEDUP_REMOVED lines=18> */
[----:B------:R-:W1:Y:S02]  /*1123a0*/  LDL R220, [R1+0x400] ;  /* 0x0004000001dc7983 */ /* 0x000e640000100800 */
[----:B------:R-:W1:Y:S02]  /*1123b0*/  LDL R221, [R1+0x404] ;  /* 0x0004040001dd7983 */ /* 0x000e640000100800 */
[----:B------:R-:W2:Y:S01]  /*1123c0*/  LDL R212, [R1+0x3f0] ;  /* 0x0003f00001d47983 */ /* 0x000ea20000100800 */
        /* <DEDUP_REMOVED lines=120> */
[----:B------:R-:W-:Y:S01]  /*112b50*/  STL.64 [R1+0x70c8], R26 ;  /* 0x0070c81a01007387 */ /* 0x000fe20000100a00 */
[----:B------:R-:W-:Y:S02]  /*112b60*/  STL.64 [R1+0x70c0], R24 ;  /* 0x0070c01801007387 */ /* 0x000fe40000100a00 */
[----:B------:R2:W-:Y:S02]  /*112b70*/  STL.64 [R1+0x70b8], R146 ;  /* 0x0070b89201007387 */ /* 0x0005e40000100a00 */
[----:B------:R-:W1:Y:S01]  /*112b80*/  LDL R94, [R1+0x3f8] ;  /* 0x0003f800015e7983 */ /* 0x000e620000100800 */
[----:B------:R-:W1:Y:S04]  /*112b90*/  LDL R95, [R1+0x3fc] ;  /* 0x0003fc00015f7983 */ /* 0x000e680000100800 */
[----:B--2---:R-:W2:Y:S04]  /*112ba0*/  LDL R146, [R1+0x418] ;  /* 0x0004180001927983 */ /* 0x004ea80000100800 */
[----:B------:R-:W2:Y:S01]  /*112bb0*/  LDL R147, [R1+0x41c] ;  /* 0x00041c0001937983 */ /* 0x000ea20000100800 */
[----:B------:R-:W3:Y:S02]  /*112bc0*/  LDL.LU.64 R230, [R1+0x70e8] ;  /* 0x0070e80001e67983 */ /* 0x000ee40000300a00 */
        /* <DEDUP_REMOVED lines=30> */
[----:B------:R-:W2:Y:S01]  /*112db0*/  LDL.64 R134, [R1+0x1d8] ;  /* 0x0001d80001867983 */ /* 0x000ea20000100a00 */
        /* <DEDUP_REMOVED lines=13> */
[----:B------:R-:W4:Y:S01]  /*112e90*/  LDL.LU.64 R26, [R1+0x70c8] ;  /* 0x0070c800011a7983 */ /* 0x000f220000300a00 */
[----:B------:R-:W4:Y:S06]  /*112ea0*/  LDL.LU.64 R24, [R1+0x70c0] ;  /* 0x0070c00001187983 */ /* 0x000f2c0000300a00 */
[----:B----4-:R-:W-:Y:S01]  /*112eb0*/  HMMA.1688.F32.TF32 R24, R4, R146, R24 ;  /* 0x000000920418723c */ /* 0x010fe20000081018 */
[----:B------:R-:W4:Y:S01]  /*112ec0*/  LDL.LU.64 R146, [R1+0x70b8] ;  /* 0x0070b80001927983 */ /* 0x000f220000300a00 */
[----:B------:R-:W-:Y:S01]  /*112ed0*/  MOV R246, R250 ;  /* 0x000000fa00f67202 */ /* 0x000fe20000000f00 */
[----:B------:R-:W-:-:S05]  /*112ee0*/  IMAD.MOV.U32 R247, RZ, RZ, R251 ;  /* 0x000000fffff77224 */ /* 0x000fca00078e00fb */
[C---:B--2---:R-:W-:Y:S01]  /*112ef0*/  HMMA.1688.F32.TF32 R12, R4.reuse, R134, R12 ;  /* 0x00000086040c723c */ /* 0x044fe2000008100c */
[----:B------:R-:W-:Y:S02]  /*112f00*/  IMAD.MOV.U32 R252, RZ, RZ, R134 ;  /* 0x000000fffffc7224 */ /* 0x000fe400078e0086 */
[----:B------:R-:W-:Y:S01]  /*112f10*/  IMAD.MOV.U32 R3, RZ, RZ, R135 ;  /* 0x000000ffff037224 */ /* 0x000fe200078e0087 */
[----:B------:R-:W-:Y:S04]  /*112f20*/  LDS R134, [R2+0x32480] ;  /* 0x0324800002867984 */ /* 0x000fe80000000800 */
[----:B------:R-:W1:Y:S01]  /*112f30*/  LDS R135, [R0+0x32480] ;  /* 0x0324800000877984 */ /* 0x000e620000000800 */
[C---:B----4-:R-:W-:Y:S03]  /*112f40*/  HMMA.1688.F32.TF32 R104, R4.reuse, R146, R104 ;  /* 0x000000920468723c */ /* 0x050fe60000081068 */
[----:B------:R-:W2:Y:S01]  /*112f50*/  LDL.LU.64 R146, [R1+0x70b0] ;  /* 0x0070b00001927983 */ /* 0x000ea20000300a00 */
[----:B------:R-:W4:Y:S02]  /*112f60*/  LDL.LU.64 R144, [R1+0x70a8] ;  /* 0x0070a80001907983 */ /* 0x000f240000300a00 */
[----:B------:R-:W2:Y:S02]  /*112f70*/  LDL.LU.64 R154, [R1+0x70a0] ;  /* 0x0070a000019a7983 */ /* 0x000ea40000300a00 */
[----:B------:R-:W2:Y:S01]  /*112f80*/  LDL.LU.64 R152, [R1+0x7098] ;  /* 0x0070980001987983 */ /* 0x000ea20000300a00 */
[----:B------:R-:W2:Y:S01]  /*112f90*/  LDL.LU.64 R162, [R1+0x7090] ;  /* 0x0070900001a27983 */ /* 0x000ea20000300a00 */
[----:B------:R-:W2:Y:S02]  /*112fa0*/  LDL.LU.64 R160, [R1+0x7088] ;  /* 0x0070880001a07983 */ /* 0x000ea40000300a00 */
[----:B------:R-:W2:Y:S02]  /*112fb0*/  LDL.LU.64 R242, [R1+0x7080] ;  /* 0x0070800001f27983 */ /* 0x000ea40000300a00 */
[----:B------:R-:W2:Y:S01]  /*112fc0*/  LDL.LU.64 R240, [R1+0x7078] ;  /* 0x0070780001f07983 */ /* 0x000ea20000300a00 */
[----:B------:R-:W1:Y:S01]  /*112fd0*/  LDL.LU.64 R244, [R1+0x7070] ;  /* 0x0070700001f47983 */ /* 0x000e620000300a00 */
[----:B------:R-:W2:Y:S02]  /*112fe0*/  LDL.LU.64 R250, [R1+0x7068] ;  /* 0x0070680001fa7983 */ /* 0x000ea40000300a00 */
[----:B------:R-:W2:Y:S02]  /*112ff0*/  LDL.LU.64 R248, [R1+0x7060] ;  /* 0x0070600001f87983 */ /* 0x000ea40000300a00 */
[----:B------:R-:W2:Y:S01]  /*113000*/  LDL.LU.64 R238, [R1+0x7058] ;  /* 0x0070580001ee7983 */ /* 0x000ea20000300a00 */
[----:B------:R-:W2:Y:S01]  /*113010*/  LDL.LU.64 R236, [R1+0x7050] ;  /* 0x0070500001ec7983 */ /* 0x000ea20000300a00 */
[----:B------:R-:W2:Y:S02]  /*113020*/  LDL.64 R216, [R1+0x1130] ;  /* 0x0011300001d87983 */ /* 0x000ea40000100a00 */
[----:B------:R-:W2:Y:S02]  /*113030*/  LDL.64 R224, [R1+0x1140] ;  /* 0x0011400001e07983 */ /* 0x000ea40000100a00 */
[----:B------:R-:W2:Y:S01]  /*113040*/  LDL.64 R232, [R1+0x1150] ;  /* 0x0011500001e87983 */ /* 0x000ea20000100a00 */
[----:B---3--:R-:W-:Y:S01]  /*113050*/  STL [R1+0x6dc4], R231 ;  /* 0x006dc4e701007387 */ /* 0x008fe20000100800 */
[----:B------:R-:W-:Y:S02]  /*113060*/  STL [R1+0x6dc0], R223 ;  /* 0x006dc0df01007387 */ /* 0x000fe40000100800 */
[----:B------:R-:W-:Y:S02]  /*113070*/  STL [R1+0x6dbc], R214 ;  /* 0x006dbcd601007387 */ /* 0x000fe40000100800 */
[----:B------:R-:W-:Y:S01]  /*113080*/  STL [R1+0x6db8], R215 ;  /* 0x006db8d701007387 */ /* 0x000fe20000100800 */
[----:B------:R-:W-:Y:S01]  /*113090*/  STL [R1+0x6db4], R207 ;  /* 0x006db4cf01007387 */ /* 0x000fe20000100800 */
[----:B------:R-:W-:Y:S02]  /*1130a0*/  STL [R1+0x6db0], R199 ;  /* 0x006db0c701007387 */ /* 0x000fe40000100800 */
        /* <DEDUP_REMOVED lines=14> */
[C---:B------:R-:W-:Y:S08]  /*113190*/  HMMA.1688.F32.TF32 R64, R4.reuse, R198, R64 ;  /* 0x000000c60440723c */ /* 0x040ff00000081040 */
[C---:B------:R-:W-:Y:S08]  /*1131a0*/  HMMA.1688.F32.TF32 R60, R4.reuse, R206, R60 ;  /* 0x000000ce043c723c */ /* 0x040ff0000008103c */
[----:B------:R-:W-:Y:S08]  /*1131b0*/  HMMA.1688.F32.TF32 R56, R4, R214, R56 ;  /* 0x000000d60438723c */ /* 0x000ff00000081038 */
[C---:B-1----:R-:W-:Y:S01]  /*1131c0*/  HMMA.1688.F32.TF32 R20, R132.reuse, R244, R20 ;  /* 0x000000f48414723c */ /* 0x042fe20000081014 */
[----:B------:R-:W-:Y:S01]  /*1131d0*/  STL.64 [R1+0x6dd8], R244 ;  /* 0x006dd8f401007387 */ /* 0x000fe20000100a00 */
[----:B------:R-:W-:Y:S11]  /*1131e0*/  STL.64 [R1+0x6ef8], R246 ;  /* 0x006ef8f601007387 */ /* 0x000ff60000100a00 */
[----:B------:R-:W-:Y:S10]  /*1131f0*/  @!UPT UIADD3 URZ, URZ, URZ, URZ ;  /* 0x0000003f3f3ff290 */ /* 0x000ff4000fffe03f */
[----:B------:R-:W-:Y:S01]  /*113200*/  STL.64 [R1+0xef0], R20 ;  /* 0x000ef01401007387 */ /* 0x000fe20000100a00 */
[----:B------:R2:W-:Y:S02]  /*113210*/  STL.64 [R1+0xef8], R22 ;  /* 0x000ef81601007387 */ /* 0x0005e40000100a00 */
[C---:B--2---:R-:W-:Y:S01]  /*113220*/  HMMA.1688.F32.TF32 R20, R132.reuse, R216, R92 ;  /* 0x000000d88414723c */ /* 0x044fe2000008105c */
[----:B------:R-:W-:Y:S01]  /*113230*/  MOV R199, R217 ;  /* 0x000000d900c77202 */ /* 0x000fe20000000f00 */
[----:B------:R-:W-:Y:S11]  /*113240*/  IMAD.MOV.U32 R207, RZ, RZ, R216 ;  /* 0x000000ffffcf7224 */ /* 0x000ff600078e00d8 */
[----:B------:R-:W-:Y:S10]  /*113250*/  @!UPT UIADD3 URZ, URZ, URZ, URZ ;  /* 0x0000003f3f3ff290 */ /* 0x000ff4000fffe03f */
[----:B------:R-:W-:Y:S01]  /*113260*/  STL.64 [R1+0xee0], R20 ;  /* 0x000ee01401007387 */ /* 0x000fe20000100a00 */
[----:B------:R1:W-:Y:S02]  /*113270*/  STL.64 [R1+0xee8], R22 ;  /* 0x000ee81601007387 */ /* 0x0003e40000100a00 */
[C---:B-1----:R-:W-:Y:S01]  /*113280*/  HMMA.1688.F32.TF32 R20, R132.reuse, R224, R24 ;  /* 0x000000e08414723c */ /* 0x042fe20000081018 */
[----:B------:R-:W-:Y:S01]  /*113290*/  STL.64 [R1+0x6ee0], R198 ;  /* 0x006ee0c601007387 */ /* 0x000fe20000100a00 */
[----:B------:R-:W-:Y:S02]  /*1132a0*/  STL.64 [R1+0x6ed8], R196 ;  /* 0x006ed8c401007387 */ /* 0x000fe40000100a00 */
[----:B------:R-:W-:Y:S02]  /*1132b0*/  STL.64 [R1+0x6ed0], R206 ;  /* 0x006ed0ce01007387 */ /* 0x000fe40000100a00 */
[----:B------:R-:W-:Y:S02]  /*1132c0*/  STL.64 [R1+0x6ec8], R204 ;  /* 0x006ec8cc01007387 */ /* 0x000fe40000100a00 */
[----:B------:R-:W-:Y:S11]  /*1132d0*/  IMAD.MOV.U32 R214, RZ, RZ, R224 ;  /* 0x000000ffffd67224 */ /* 0x000ff600078e00e0 */
[----:B------:R-:W-:Y:S04]  /*1132e0*/  @!UPT UIADD3 URZ, URZ, URZ, URZ ;  /* 0x0000003f3f3ff290 */ /* 0x000fe8000fffe03f */
[----:B------:R-:W-:Y:S01]  /*1132f0*/  STL.64 [R1+0xed0], R20 ;  /* 0x000ed01401007387 */ /* 0x000fe20000100a00 */
[----:B------:R1:W-:Y:S02]  /*113300*/  STL.64 [R1+0xed8], R22 ;  /* 0x000ed81601007387 */ /* 0x0003e40000100a00 */
[----:B-1----:R-:W-:Y:S01]  /*113310*/  HMMA.1688.F32.TF32 R20, R132, R232, R104 ;  /* 0x000000e88414723c */ /* 0x002fe20000081068 */
[----:B------:R-:W-:Y:S02]  /*113320*/  IMAD.MOV.U32 R215, RZ, RZ, R225 ;  /* 0x000000ffffd77224 */ /* 0x000fe400078e00e1 */
[----:B------:R-:W-:-:S03]  /*113330*/  IMAD.MOV.U32 R216, RZ, RZ, R238 ;  /* 0x000000ffffd87224 */ /* 0x000fc600078e00ee */
[----:B------:R-:W-:Y:S01]  /*113340*/  STL.64 [R1+0x6ef0], R214 ;  /* 0x006ef0d601007387 */ /* 0x000fe20000100a00 */
[----:B------:R1:W-:Y:S01]  /*113350*/  STL.64 [R1+0x6ee8], R212 ;  /* 0x006ee8d401007387 */ /* 0x0003e20000100a00 */
[----:B------:R-:W-:Y:S01]  /*113360*/  MOV R217, R239 ;  /* 0x000000ef00d97202 */ /* 0x000fe20000000f00 */
[----:B------:R-:W-:Y:S02]  /*113370*/  IMAD.MOV.U32 R208, RZ, RZ, R237 ;  /* 0x000000ffffd07224 */ /* 0x000fe400078e00ed */
[----:B------:R-:W-:Y:S11]  /*113380*/  IMAD.MOV.U32 R209, RZ, RZ, R236 ;  /* 0x000000ffffd17224 */ /* 0x000ff600078e00ec */
[----:B------:R-:W-:Y:S01]  /*113390*/  @!UPT UIADD3 URZ, URZ, URZ, URZ ;  /* 0x0000003f3f3ff290 */ /* 0x000fe2000fffe03f */
[----:B------:R2:W-:Y:S01]  /*1133a0*/  STL.64 [R1+0xec0], R20 ;  /* 0x000ec01401007387 */ /* 0x0005e20000100a00 */
[----:B------:R-:W-:Y:S02]  /*1133b0*/  STL.64 [R1+0xec8], R22 ;  /* 0x000ec81601007387 */ /* 0x000fe40000100a00 */
[----:B------:R-:W3:Y:S02]  /*1133c0*/  LDL R224, [R1+0x12e0] ;  /* 0x0012e00001e07983 */ /* 0x000ee40000100800 */
[----:B------:R-:W3:Y:S01]  /*1133d0*/  LDL R225, [R1+0x12e4] ;  /* 0x0012e40001e17983 */ /* 0x000ee20000100800 */
[----:B------:R-:W3:Y:S01]  /*1133e0*/  LDL.LU R238, [R1+0x704c] ;  /* 0x00704c0001ee7983 */ /* 0x000ee20000300800 */
[----:B------:R-:W3:Y:S02]  /*1133f0*/  LDL.LU R239, [R1+0x7048] ;  /* 0x0070480001ef7983 */ /* 0x000ee40000300800 */
[----:B------:R-:W3:Y:S02]  /*113400*/  LDL.LU R237, [R1+0x7044] ;  /* 0x0070440001ed7983 */ /* 0x000ee40000300800 */
[----:B------:R-:W4:Y:S01]  /*113410*/  LDL.LU R236, [R1+0x7040] ;  /* 0x0070400001ec7983 */ /* 0x000f220000300800 */
[----:B------:R-:W-:Y:S01]  /*113420*/  HMMA.1688.F32.TF32 R52, R4, R222, R52 ;  /* 0x000000de0434723c */ /* 0x000fe20000081034 */
[----:B------:R-:W4:Y:S04]  /*113430*/  LDL R168, [R1+0x1270] ;  /* 0x0012700001a87983 */ /* 0x000f280000100800 */
[----:B------:R-:W4:Y:S04]  /*113440*/  LDL R169, [R1+0x1274] ;  /* 0x0012740001a97983 */ /* 0x000f280000100800 */
[----:B------:R-:W4:Y:S04]  /*113450*/  LDL R180, [R1+0x1250] ;  /* 0x0012500001b47983 */ /* 0x000f280000100800 */
[----:B------:R-:W4:Y:S04]  /*113460*/  LDL R181, [R1+0x1254] ;  /* 0x0012540001b57983 */ /* 0x000f280000100800 */
[----:B------:R-:W4:Y:S04]  /*113470*/  LDL R140, [R1+0x1200] ;  /* 0x00120000018c7983 */ /* 0x000f280000100800 */
[----:B------:R-:W4:Y:S01]  /*113480*/  LDL R141, [R1+0x1204] ;  /* 0x00120400018d7983 */ /* 0x000f220000100800 */
[----:B------:R-:W-:-:S03]  /*113490*/  IMAD.MOV.U32 R223, RZ, RZ, R233 ;  /* 0x000000ffffdf7224 */ /* 0x000fc600078e00e9 */
        /* <DEDUP_REMOVED lines=28> */
[----:B------:R-:W2:Y:S01]  /*113660*/  LDL.64 R184, [R1+0x1290] ;  /* 0x0012900001b87983 */ /* 0x000ea20000100a00 */
[----:B------:R-:W-:Y:S07]  /*113670*/  HMMA.1688.F32.TF32 R48, R4, R230, R48 ;  /* 0x000000e60430723c */ /* 0x000fee0000081030 */
[----:B------:R-:W-:Y:S01]  /*113680*/  MOV R231, R232 ;  /* 0x000000e800e77202 */ /* 0x000fe20000000f00 */
[----:B---3--:R-:W-:Y:S01]  /*113690*/  IMAD.MOV.U32 R193, RZ, RZ, R237 ;  /* 0x000000ffffc17224 */ /* 0x008fe200078e00ed */
[----:B----4-:R-:W-:-:S02]  /*1136a0*/  MOV R192, R236 ;  /* 0x000000ec00c07202 */ /* 0x010fc40000000f00 */
[----:B------:R-:W3:Y:S01]  /*1136b0*/  LDL.LU R236, [R1+0x703c] ;  /* 0x00703c0001ec7983 */ /* 0x000ee20000300800 */
[----:B------:R-:W3:Y:S02]  /*1136c0*/  LDL.LU R237, [R1+0x7038] ;  /* 0x0070380001ed7983 */ /* 0x000ee40000300800 */
[----:B------:R-:W4:Y:S02]  /*1136d0*/  LDL.64 R232, [R1+0x12f0] ;  /* 0x0012f00001e87983 */ /* 0x000f240000100a00 */
[----:B------:R-:W-:Y:S01]  /*1136e0*/  STL.64 [R1+0x6f18], R222 ;  /* 0x006f18de01007387 */ /* 0x000fe20000100a00 */
[----:B------:R1:W-:Y:S04]  /*1136f0*/  STL.64 [R1+0x6f10], R220 ;  /* 0x006f10dc01007387 */ /* 0x0003e80000100a00 */
[----:B-1----:R-:W2:Y:S04]  /*113700*/  LDL R220, [R1+0x1160] ;  /* 0x0011600001dc7983 */ /* 0x002ea80000100800 */
[----:B------:R-:W2:Y:S01]  /*113710*/  LDL R221, [R1+0x1164] ;  /* 0x0011640001dd7983 */ /* 0x000ea20000100800 */
[C---:B------:R-:W-:Y:S08]  /*113720*/  HMMA.1688.F32.TF32 R104, R132.reuse, R104, R116 ;  /* 0x000000688468723c */ /* 0x040ff00000081074 */
[C---:B------:R-:W-:Y:S08]  /*113730*/  HMMA.1688.F32.TF32 R24, R132.reuse, R24, R8 ;  /* 0x000000188418723c */ /* 0x040ff00000081008 */
[----:B------:R-:W-:Y:S08]  /*113740*/  HMMA.1688.F32.TF32 R8, R132, R204, R12 ;  /* 0x000000cc8408723c */ /* 0x000ff0000008100c */
[----:B------:R-:W-:Y:S01]  /*113750*/  HMMA.1688.F32.TF32 R100, R4, R170, R100 ;  /* 0x000000aa0464723c */ /* 0x000fe20000081064 */
[----:B------:R-:W-:Y:S01]  /*113760*/  STL.64 [R1+0x6f08], R230 ;  /* 0x006f08e601007387 */ /* 0x000fe20000100a00 */
[----:B------:R-:W-:Y:S06]  /*113770*/  STL.64 [R1+0x6f00], R228 ;  /* 0x006f00e401007387 */ /* 0x000fec0000100a00 */
[----:B------:R-:W-:Y:S08]  /*113780*/  HMMA.1688.F32.TF32 R16, R132, R196, R16 ;  /* 0x000000c48410723c */ /* 0x000ff00000081010 */
        /* <DEDUP_REMOVED lines=12> */
[----:B------:R-:W-:-:S06]  /*113850*/  MOV R201, R238 ;  /* 0x000000ee00c97202 */ /* 0x000fcc0000000f00 */
        /* <DEDUP_REMOVED lines=9> */
[C---:B--2---:R-:W-:Y:S08]  /*1138f0*/  HMMA.1688.F32.TF32 R220, R132.reuse, R220, R28 ;  /* 0x000000dc84dc723c */ /* 0x044ff0000008101c */
[C---:B------:R-:W-:Y:S11]  /*113900*/  HMMA.1688.F32.TF32 R28, R132.reuse, R212, R128 ;  /* 0x000000d4841c723c */ /* 0x040ff60000081080 */
[----:B------:R-:W-:Y:S04]  /*113910*/  @!UPT UIADD3 URZ, URZ, URZ, URZ ;  /* 0x0000003f3f3ff290 */ /* 0x000fe8000fffe03f */
[----:B------:R-:W-:Y:S01]  /*113920*/  STL.64 [R1+0xeb0], R220 ;  /* 0x000eb0dc01007387 */ /* 0x000fe20000100a00 */
[----:B------:R-:W-:Y:S02]  /*113930*/  STL.64 [R1+0xeb8], R222 ;  /* 0x000eb8de01007387 */ /* 0x000fe40000100a00 */
[----:B------:R-:W-:Y:S02]  /*113940*/  STL.64 [R1+0xea0], R104 ;  /* 0x000ea06801007387 */ /* 0x000fe40000100a00 */
[----:B------:R-:W-:Y:S03]  /*113950*/  STL.64 [R1+0xea8], R106 ;  /* 0x000ea86a01007387 */ /* 0x000fe60000100a00 */
[----:B------:R-:W-:Y:S01]  /*113960*/  STL.64 [R1+0xe90], R28 ;  /* 0x000e901c01007387 */ /* 0x000fe20000100a00 */
[----:B------:R-:W-:Y:S02]  /*113970*/  STL.64 [R1+0xe98], R30 ;  /* 0x000e981e01007387 */ /* 0x000fe40000100a00 */
[----:B------:R-:W-:Y:S02]  /*113980*/  STL.64 [R1+0xe80], R24 ;  /* 0x000e801801007387 */ /* 0x000fe40000100a00 */
[----:B------:R-:W-:Y:S01]  /*113990*/  STL.64 [R1+0xe88], R26 ;  /* 0x000e881a01007387 */ /* 0x000fe20000100a00 */
[----:B------:R-:W-:Y:S01]  /*1139a0*/  STL.64 [R1+0xe70], R8 ;  /* 0x000e700801007387 */ /* 0x000fe20000100a00 */
[----:B------:R2:W-:Y:S02]  /*1139b0*/  STL.64 [R1+0xe78], R10 ;  /* 0x000e780a01007387 */ /* 0x0005e40000100a00 */
[C---:B--2---:R-:W-:Y:S01]  /*1139c0*/  HMMA.1688.F32.TF32 R8, R132.reuse, R244, R100 ;  /* 0x000000f48408723c */ /* 0x044fe20000081064 */
[----:B------:R-:W-:Y:S01]  /*1139d0*/  STL.64 [R1+0x1050], R16 ;  /* 0x0010501001007387 */ /* 0x000fe20000100a00 */
[----:B------:R2:W-:Y:S02]  /*1139e0*/  STL.64 [R1+0x1058], R18 ;  /* 0x0010581201007387 */ /* 0x0005e40000100a00 */
[----:B------:R-:W-:Y:S02]  /*1139f0*/  STL.64 [R1+0x1040], R12 ;  /* 0x0010400c01007387 */ /* 0x000fe40000100a00 */
[----:B------:R1:W-:Y:S02]  /*113a00*/  STL.64 [R1+0x1048], R14 ;  /* 0x0010480e01007387 */ /* 0x0003e40000100a00 */
[C---:B--2---:R-:W-:Y:S08]  /*113a10*/  HMMA.1688.F32.TF32 R16, R132.reuse, R20, R108 ;  /* 0x000000148410723c */ /* 0x044ff0000008106c */
[C---:B-1----:R-:W-:Y:S07]  /*113a20*/  HMMA.1688.F32.TF32 R12, R132.reuse, R140, R112 ;  /* 0x0000008c840c723c */ /* 0x042fee0000081070 */
[----:B------:R-:W-:Y:S01]  /*113a30*/  STL.64 [R1+0x1030], R8 ;  /* 0x0010300801007387 */ /* 0x000fe20000100a00 */
[----:B------:R3:W-:Y:S02]  /*113a40*/  STL.64 [R1+0x1038], R10 ;  /* 0x0010380a01007387 */ /* 0x0007e40000100a00 */
[C---:B---3--:R-:W-:Y:S05]  /*113a50*/  HMMA.1688.F32.TF32 R8, R132.reuse, R236, R120 ;  /* 0x000000ec8408723c */ /* 0x048fea0000081078 */
[----:B------:R-:W-:Y:S01]  /*113a60*/  STL.64 [R1+0x1020], R16 ;  /* 0x0010201001007387 */ /* 0x000fe20000100a00 */
[----:B------:R1:W-:Y:S02]  /*113a70*/  STL.64 [R1+0x1028], R18 ;  /* 0x0010281201007387 */ /* 0x0003e40000100a00 */
[----:B------:R-:W-:Y:S05]  /*113a80*/  STL [R1+0x6dac], R236 ;  /* 0x006dacec01007387 */ /* 0x000fea0000100800 */
[----:B------:R-:W-:Y:S01]  /*113a90*/  STL.64 [R1+0x1010], R12 ;  /* 0x0010100c01007387 */ /* 0x000fe20000100a00 */
[----:B------:R2:W-:Y:S01]  /*113aa0*/  STL.64 [R1+0x1018], R14 ;  /* 0x0010180e01007387 */ /* 0x0005e20000100a00 */
[----:B------:R-:W-:Y:S01]  /*113ab0*/  STL [R1+0x6da8], R237 ;  /* 0x006da8ed01007387 */ /* 0x000fe20000100800 */
        /* <DEDUP_REMOVED lines=40> */
[----:B----4-:R-:W-:Y:S07]  /*113d40*/  HMMA.1688.F32.TF32 R8, R132, R232, R84 ;  /* 0x000000e88408723c */ /* 0x010fee0000081054 */
[----:B------:R-:W-:Y:S01]  /*113d50*/  STL.64 [R1+0xf30], R16 ;  /* 0x000f301001007387 */ /* 0x000fe20000100a00 */
[----:B------:R1:W-:Y:S07]  /*113d60*/  STL.64 [R1+0xf38], R18 ;  /* 0x000f381201007387 */ /* 0x0003ee0000100a00 */
[----:B------:R-:W-:Y:S02]  /*113d70*/  STL.64 [R1+0xf20], R12 ;  /* 0x000f200c01007387 */ /* 0x000fe40000100a00 */
[----:B------:R2:W-:Y:S06]  /*113d80*/  STL.64 [R1+0xf28], R14 ;  /* 0x000f280e01007387 */ /* 0x0005ec0000100a00 */
[----:B------:R-:W-:Y:S01]  /*113d90*/  STL.64 [R1+0xf10], R8 ;  /* 0x000f100801007387 */ /* 0x000fe20000100a00 */
[----:B------:R3:W-:Y:S02]  /*113da0*/  STL.64 [R1+0xf18], R10 ;  /* 0x000f180a01007387 */ /* 0x0007e40000100a00 */
[----:B------:R-:W4:Y:S02]  /*113db0*/  LDL R234, [R1+0x1568] ;  /* 0x0015680001ea7983 */ /* 0x000f240000100800 */
[----:B------:R-:W4:Y:S01]  /*113dc0*/  LDL R235, [R1+0x156c] ;  /* 0x00156c0001eb7983 */ /* 0x000f220000100800 */
[----:B------:R-:W4:Y:S01]  /*113dd0*/  LDL.LU R224, [R1+0x20a0] ;  /* 0x0020a00001e07983 */ /* 0x000f220000300800 */
[----:B------:R-:W4:Y:S02]  /*113de0*/  LDL.LU R225, [R1+0x20a4] ;  /* 0x0020a40001e17983 */ /* 0x000f240000300800 */
[----:B------:R-:W4:Y:S02]  /*113df0*/  LDL.LU R226, [R1+0x20a8] ;  /* 0x0020a80001e27983 */ /* 0x000f240000300800 */
[----:B------:R-:W4:Y:S01]  /*113e00*/  LDL.LU R227, [R1+0x20ac] ;  /* 0x0020ac0001e37983 */ /* 0x000f220000300800 */
        /* <DEDUP_REMOVED lines=8> */
[----:B------:R-:W4:Y:S01]  /*113e90*/  LDL R186, [R1+0x1538] ;  /* 0x0015380001ba7983 */ /* 0x000f220000100800 */
        /* <DEDUP_REMOVED lines=59> */
[----:B-1----:R-:W4:Y:S01]  /*114250*/  LDL R18, [R1+0x1478] ;  /* 0x0014780001127983 */ /* 0x002f220000100800 */
[----:B------:R-:W4:Y:S04]  /*114260*/  LDL R19, [R1+0x147c] ;  /* 0x00147c0001137983 */ /* 0x000f280000100800 */
[----:B--2---:R-:W2:Y:S04]  /*114270*/  LDL R14, [R1+0x1468] ;  /* 0x00146800010e7983 */ /* 0x004ea80000100800 */
[----:B------:R-:W2:Y:S01]  /*114280*/  LDL R15, [R1+0x146c] ;  /* 0x00146c00010f7983 */ /* 0x000ea20000100800 */
[----:B------:R-:W2:Y:S02]  /*114290*/  LDL.LU R44, [R1+0x1fb0] ;  /* 0x001fb000012c7983 */ /* 0x000ea40000300800 */
[----:B------:R-:W2:Y:S02]  /*1142a0*/  LDL.LU R45, [R1+0x1fb4] ;  /* 0x001fb400012d7983 */ /* 0x000ea40000300800 */
[----:B------:R-:W2:Y:S01]  /*1142b0*/  LDL.LU R46, [R1+0x1fb8] ;  /* 0x001fb800012e7983 */ /* 0x000ea20000300800 */
[----:B------:R-:W2:Y:S01]  /*1142c0*/  LDL.LU R47, [R1+0x1fbc] ;  /* 0x001fbc00012f7983 */ /* 0x000ea20000300800 */
[----:B---3--:R-:W3:Y:S02]  /*1142d0*/  LDL R10, [R1+0x1458] ;  /* 0x00145800010a7983 */ /* 0x008ee40000100800 */
[----:B------:R-:W3:Y:S02]  /*1142e0*/  LDL R11, [R1+0x145c] ;  /* 0x00145c00010b7983 */ /* 0x000ee40000100800 */
[----:B------:R-:W3:Y:S01]  /*1142f0*/  LDL.LU R48, [R1+0x1fc0] ;  /* 0x001fc00001307983 */ /* 0x000ee20000300800 */
[----:B------:R-:W3:Y:S01]  /*114300*/  LDL.LU R49, [R1+0x1fc4] ;  /* 0x001fc40001317983 */ /* 0x000ee20000300800 */
[----:B------:R-:W3:Y:S02]  /*114310*/  LDL.LU R50, [R1+0x1fc8] ;  /* 0x001fc80001327983 */ /* 0x000ee40000300800 */
[----:B------:R-:W3:Y:S02]  /*114320*/  LDL.LU R51, [R1+0x1fcc] ;  /* 0x001fcc0001337983 */ /* 0x000ee40000300800 */
        /* <DEDUP_REMOVED lines=66> */
[----:B------:R-:W-:Y:S01]  /*114750*/  MOV R239, R232 ;  /* 0x000000e800ef7202 */ /* 0x000fe20000000f00 */
[----:B------:R-:W-:-:S02]  /*114760*/  IMAD.MOV.U32 R238, RZ, RZ, R233 ;  /* 0x000000ffffee7224 */ /* 0x000fc400078e00e9 */
[----:B------:R-:W-:Y:S02]  /*114770*/  IMAD.MOV.U32 R236, RZ, RZ, R184 ;  /* 0x000000ffffec7224 */ /* 0x000fe400078e00b8 */
[----:B------:R-:W-:Y:S01]  /*114780*/  IMAD.MOV.U32 R237, RZ, RZ, R185 ;  /* 0x000000ffffed7224 */ /* 0x000fe200078e00b9 */
[----:B------:R-:W-:Y:S04]  /*114790*/  STL.64 [R1+0x6dd0], R238 ;  /* 0x006dd0ee01007387 */ /* 0x000fe80000100a00 */
[----:B------:R-:W-:Y:S01]  /*1147a0*/  STL.64 [R1+0x6dc8], R236 ;  /* 0x006dc8ec01007387 */ /* 0x000fe20000100a00 */
[C---:B----4-:R-:W-:Y:S08]  /*1147b0*/  HMMA.1688.F32.TF32 R108, R4.reuse, R110, R124 ;  /* 0x0000006e046c723c */ /* 0x050ff0000008107c */
[C---:B------:R-:W-:Y:S08]  /*1147c0*/  HMMA.1688.F32.TF32 R100, R4.reuse, R102, R32 ;  /* 0x000000660464723c */ /* 0x040ff00000081020 */
[C---:B------:R-:W-:Y:S08]  /*1147d0*/  HMMA.1688.F32.TF32 R124, R4.reuse, R206, R212 ;  /* 0x000000ce047c723c */ /* 0x040ff000000810d4 */
[C---:B------:R-:W-:Y:S08]  /*1147e0*/  HMMA.1688.F32.TF32 R32, R4.reuse, R246, R196 ;  /* 0x000000f60420723c */ /* 0x040ff000000810c4 */
[C---:B--2---:R-:W-:Y:S08]  /*1147f0*/  HMMA.1688.F32.TF32 R12, R4.reuse, R14, R44 ;  /* 0x0000000e040c723c */ /* 0x044ff0000008102c */
        /* <DEDUP_REMOVED lines=43> */
[----:B------:R-:W4:Y:S04]  /*114ab0*/  LDL R216, [R1] ;  /* 0x0000000001d87983 */ /* 0x000f280000100800 */
        /* <DEDUP_REMOVED lines=9> */
[----:B-1----:R-:W4:Y:S02]  /*114b50*/  LDL R86, [R1+0x15b8] ;  /* 0x0015b80001567983 */ /* 0x002f240000100800 */
[----:B------:R-:W4:Y:S02]  /*114b60*/  LDL R87, [R1+0x15bc] ;  /* 0x0015bc0001577983 */ /* 0x000f240000100800 */
[----:B------:R-:W4:Y:S01]  /*114b70*/  LDL.LU R200, [R1+0x2050] ;  /* 0x0020500001c87983 */ /* 0x000f220000300800 */
[C---:B------:R-:W-:Y:S01]  /*114b80*/  HMMA.1688.F32.TF32 R56, R4.reuse, R202, R192 ;  /* 0x000000ca0438723c */ /* 0x040fe200000810c0 */
        /* <DEDUP_REMOVED lines=31> */
[----:B------:R-:W-:Y:S01]  /*114d80*/  IMAD.MOV.U32 R215, RZ, RZ, R248 ;  /* 0x000000ffffd77224 */ /* 0x000fe200078e00f8 */
[----:B------:R-:W-:Y:S01]  /*114d90*/  MOV R214, R249 ;  /* 0x000000f900d67202 */ /* 0x000fe20000000f00 */
[----:B------:R-:W2:Y:S02]  /*114da0*/  LDL.LU R248, [R1+0x1fa0] ;  /* 0x001fa00001f87983 */ /* 0x000ea40000300800 */
[----:B------:R-:W-:Y:S01]  /*114db0*/  IMAD.MOV.U32 R207, RZ, RZ, R250 ;  /* 0x000000ffffcf7224 */ /* 0x000fe200078e00fa */
[----:B------:R-:W2:Y:S01]  /*114dc0*/  LDL.LU R249, [R1+0x1fa4] ;  /* 0x001fa40001f97983 */ /* 0x000ea20000300800 */
[----:B------:R-:W-:-:S02]  /*114dd0*/  IMAD.MOV.U32 R206, RZ, RZ, R251 ;  /* 0x000000ffffce7224 */ /* 0x000fc400078e00fb */
[----:B------:R-:W2:Y:S02]  /*114de0*/  LDL.LU R250, [R1+0x1fa8] ;  /* 0x001fa80001fa7983 */ /* 0x000ea40000300800 */
[----:B------:R-:W2:Y:S01]  /*114df0*/  LDL.LU R251, [R1+0x1fac] ;  /* 0x001fac0001fb7983 */ /* 0x000ea20000300800 */
[----:B------:R-:W2:Y:S04]  /*114e00*/  LDL R232, [R1+0x20] ;  /* 0x0000200001e87983 */ /* 0x000ea80000100800 */
[----:B------:R-:W2:Y:S01]  /*114e10*/  LDL R233, [R1+0x24] ;  /* 0x0000240001e97983 */ /* 0x000ea20000100800 */
[----:B------:R-:W-:Y:S01]  /*114e20*/  IMAD.MOV.U32 R198, RZ, RZ, R241 ;  /* 0x000000ffffc67224 */ /* 0x000fe200078e00f1 */
[----:B------:R-:W-:Y:S01]  /*114e30*/  MOV R199, R240 ;  /* 0x000000f000c77202 */ /* 0x000fe20000000f00 */
[----:B------:R-:W2:Y:S01]  /*114e40*/  LDL R241, [R1+0x34] ;  /* 0x0000340001f17983 */ /* 0x000ea20000100800 */
[----:B------:R-:W2:Y:S04]  /*114e50*/  LDL R240, [R1+0x30] ;  /* 0x0000300001f07983 */ /* 0x000ea80000100800 */
[----:B------:R-:W-:Y:S04]  /*114e60*/  LDS R132, [R2+0x18500] ;  /* 0x0185000002847984 */ /* 0x000fe80000000800 */
[----:B------:R-:W-:Y:S04]  /*114e70*/  LDS R134, [R2+0x1a500] ;  /* 0x01a5000002867984 */ /* 0x000fe80000000800 */
[----:B------:R-:W-:Y:S04]  /*114e80*/  LDS R133, [R0+0x18500] ;  /* 0x0185000000857984 */ /* 0x000fe80000000800 */
[----:B------:R-:W3:Y:S01]  /*114e90*/  LDS R135, [R0+0x1a500] ;  /* 0x01a5000000877984 */ /* 0x000ee20000000800 */
[C---:B------:R-:W-:Y:S08]  /*114ea0*/  HMMA.1688.F32.TF32 R112, R4.reuse, R114, R120 ;  /* 0x000000720470723c */ /* 0x040ff00000081078 */
[----:B------:R-:W-:Y:S01]  /*114eb0*/  HMMA.1688.F32.TF32 R120, R4, R222, R228 ;  /* 0x000000de0478723c */ /* 0x000fe200000810e4 */
[----:B------:R-:W2:Y:S04]  /*114ec0*/  LDL.64 R236, [R1+0x40] ;  /* 0x0000400001ec7983 */ /* 0x000ea80000100a00 */
[----:B------:R-:W2:Y:S01]  /*114ed0*/  LDL.64 R238, [R1+0x48] ;  /* 0x0000480001ee7983 */ /* 0x000ea20000100a00 */
[----:B------:R-:W2:Y:S02]  /*114ee0*/  LDL.64 R228, [R1+0x50] ;  /* 0x0000500001e47983 */ /* 0x000ea40000100a00 */
[----:B------:R-:W2:Y:S01]  /*114ef0*/  LDL.64 R230, [R1+0x58] ;  /* 0x0000580001e67983 */ /* 0x000ea20000100a00 */
[----:B------:R-:W2:Y:S04]  /*114f00*/  LDL R220, [R1+0x60] ;  /* 0x0000600001dc7983 */ /* 0x000ea80000100800 */
[----:B------:R-:W2:Y:S01]  /*114f10*/  LDL R221, [R1+0x64] ;  /* 0x0000640001dd7983 */ /* 0x000ea20000100800 */
[----:B------:R-:W2:Y:S02]  /*114f20*/  LDL R222, [R1+0x68] ;  /* 0x0000680001de7983 */ /* 0x000ea40000100800 */
[----:B------:R-:W2:Y:S01]  /*114f30*/  LDL R223, [R1+0x6c] ;  /* 0x00006c0001df7983 */ /* 0x000ea20000100800 */
        /* <DEDUP_REMOVED lines=10> */
[----:B------:R-:W-:Y:S01]  /*114fe0*/  IMAD.MOV.U32 R174, RZ, RZ, R243 ;  /* 0x000000ffffae7224 */ /* 0x000fe200078e00f3 */
[----:B------:R-:W-:Y:S01]  /*114ff0*/  MOV R175, R242 ;  /* 0x000000f200af7202 */ /* 0x000fe20000000f00 */
[C---:B---3--:R-:W-:Y:S08]  /*115000*/  HMMA.1688.F32.TF32 R24, R132.reuse, R224, R24 ;  /* 0x000000e08418723c */ /* 0x048ff00000081018 */
[----:B----4-:R-:W-:Y:S08]  /*115010*/  HMMA.1688.F32.TF32 R92, R132, R216, R92 ;  /* 0x000000d8845c723c */ /* 0x010ff0000008105c */
[C---:B------:R-:W-:Y:S08]  /*115020*/  HMMA.1688.F32.TF32 R88, R4.reuse, R90, R208 ;  /* 0x0000005a0458723c */ /* 0x040ff000000810d0 */
[C---:B------:R-:W-:Y:S08]  /*115030*/  HMMA.1688.F32.TF32 R84, R4.reuse, R86, R200 ;  /* 0x000000560454723c */ /* 0x040ff000000810c8 */
[C---:B--2---:R-:W-:Y:S08]  /*115040*/  HMMA.1688.F32.TF32 R80, R4.reuse, R82, R192 ;  /* 0x000000520450723c */ /* 0x044ff000000810c0 */
[C---:B------:R-:W-:Y:S08]  /*115050*/  HMMA.1688.F32.TF32 R72, R4.reuse, R74, R176 ;  /* 0x0000004a0448723c */ /* 0x040ff000000810b0 */
[C---:B------:R-:W-:Y:S01]  /*115060*/  HMMA.1688.F32.TF32 R68, R4.reuse, R70, R168 ;  /* 0x000000460444723c */ /* 0x040fe200000810a8 */
[----:B------:R-:W2:Y:S01]  /*115070*/  LDL.LU.64 R170, [R1+0x7030] ;  /* 0x0070300001aa7983 */ /* 0x000ea20000300a00 */
[----:B------:R-:W3:Y:S02]  /*115080*/  LDL.LU.64 R168, [R1+0x7028] ;  /* 0x0070280001a87983 */ /* 0x000ee40000300a00 */
[----:B------:R-:W4:Y:S02]  /*115090*/  LDL.LU.64 R178, [R1+0x7020] ;  /* 0x0070200001b27983 */ /* 0x000f240000300a00 */
[----:B------:R-:W2:Y:S02]  /*1150a0*/  LDL.LU.64 R176, [R1+0x7018] ;  /* 0x0070180001b07983 */ /* 0x000ea40000300a00 */
[C---:B------:R-:W-:Y:S01]  /*1150b0*/  HMMA.1688.F32.TF32 R76, R4.reuse, R78, R184 ;  /* 0x0000004e044c723c */ /* 0x040fe200000810b8 */
        /* <DEDUP_REMOVED lines=8> */
[----:B------:R-:W-:Y:S01]  /*115140*/  HMMA.1688.F32.TF32 R136, R4, R138, R248 ;  /* 0x0000008a0488723c */ /* 0x000fe200000810f8 */
[----:B------:R-:W2:Y:S01]  /*115150*/  LDL.LU.64 R250, [R1+0x6fd0] ;  /* 0x006fd00001fa7983 */ /* 0x000ea20000300a00 */
[----:B------:R-:W2:Y:S02]  /*115160*/  LDL.LU.64 R248, [R1+0x6fc8] ;  /* 0x006fc80001f87983 */ /* 0x000ea40000300a00 */
[----:B------:R-:W3:Y:S02]  /*115170*/  LDL.LU.64 R218, [R1+0x6fc0] ;  /* 0x006fc00001da7983 */ /* 0x000ee40000300a00 */
[----:B------:R-:W3:Y:S01]  /*115180*/  LDL.LU.64 R216, [R1+0x6fb8] ;  /* 0x006fb80001d87983 */ /* 0x000ee20000300a00 */
[----:B------:R-:W4:Y:S01]  /*115190*/  LDL.LU.64 R226, [R1+0x6fb0] ;  /* 0x006fb00001e27983 */ /* 0x000f220000300a00 */
[----:B------:R-:W3:Y:S02]  /*1151a0*/  LDL.LU.64 R224, [R1+0x6fa8] ;  /* 0x006fa80001e07983 */ /* 0x000ee40000300a00 */
[----:B------:R1:W-:Y:S02]  /*1151b0*/  STL.64 [R1+0x6f80], R26 ;  /* 0x006f801a01007387 */ /* 0x0003e40000100a00 */
[----:B------:R-:W-:Y:S01]  /*1151c0*/  STL.64 [R1+0x6f78], R24 ;  /* 0x006f781801007387 */ /* 0x000fe20000100a00 */
[C---:B------:R-:W-:Y:S08]  /*1151d0*/  HMMA.1688.F32.TF32 R104, R132.reuse, R232, R104 ;  /* 0x000000e88468723c */ /* 0x040ff00000081068 */
[C---:B------:R-:W-:Y:S01]  /*1151e0*/  HMMA.1688.F32.TF32 R28, R132.reuse, R240, R28 ;  /* 0x000000f0841c723c */ /* 0x040fe2000008101c */
[----:B------:R-:W-:Y:S04]  /*1151f0*/  LDS R4, [R2+0x1c500] ;  /* 0x01c5000002047984 */ /* 0x000fe80000000800 */
[----:B------:R-:W-:Y:S04]  /*115200*/  LDS R6, [R2+0x1e500] ;  /* 0x01e5000002067984 */ /* 0x000fe80000000800 */
[----:B------:R-:W-:Y:S04]  /*115210*/  LDS R5, [R0+0x1c500] ;  /* 0x01c5000000057984 */ /* 0x000fe80000000800 */
[----:B------:R-:W2:Y:S04]  /*115220*/  LDS R7, [R0+0x1e500] ;  /* 0x01e5000000077984 */ /* 0x000ea80000000800 */
        /* <DEDUP_REMOVED lines=25> */
[----:B------:R-:W-:Y:S08]  /*1153c0*/  HMMA.1688.F32.TF32 R56, R132, R216, R56 ;  /* 0x000000d88438723c */ /* 0x000ff00000081038 */
[----:B----4-:R-:W-:Y:S08]  /*1153d0*/  HMMA.1688.F32.TF32 R92, R4, R26, R92 ;  /* 0x0000001a045c723c */ /* 0x010ff0000008105c */
        /* <DEDUP_REMOVED lines=25> */
[----:B------:R-:W4:Y:S02]  /*115570*/  LDL.LU.64 R24, [R1+0x6f78] ;  /* 0x006f780001187983 */ /* 0x000f240000300a00 */
[----:B------:R1:W-:Y:S01]  /*115580*/  STL.64 [R1+0x6f70], R94 ;  /* 0x006f705e01007387 */ /* 0x0003e20000100a00 */
        /* <DEDUP_REMOVED lines=11> */
[----:B-1----:R-:W4:Y:S04]  /*115640*/  LDL R94, [R1+0x18] ;  /* 0x00001800015e7983 */ /* 0x002f280000100800 */
[----:B------:R-:W4:Y:S01]  /*115650*/  LDL R95, [R1+0x1c] ;  /* 0x00001c00015f7983 */ /* 0x000f220000100800 */
[----:B------:R-:W-:-:S02]  /*115660*/  IMAD.MOV.U32 R249, RZ, RZ, R238 ;  /* 0x000000fffff97224 */ /* 0x000fc400078e00ee */
[----:B------:R-:W-:Y:S01]  /*115670*/  IMAD.MOV.U32 R248, RZ, RZ, R239 ;  /* 0x000000fffff87224 */ /* 0x000fe200078e00ef */
[C---:B------:R-:W-:Y:S08]  /*115680*/  HMMA.1688.F32.TF32 R72, R4.reuse, R186, R72 ;  /* 0x000000ba0448723c */ /* 0x040ff00000081048 */
[C---:B------:R-:W-:Y:S01]  /*115690*/  HMMA.1688.F32.TF32 R76, R4.reuse, R178, R76 ;  /* 0x000000b2044c723c */ /* 0x040fe2000008104c */
[----:B------:R-:W-:Y:S04]  /*1156a0*/  LDS R132, [R2+0x20500] ;  /* 0x0205000002847984 */ /* 0x000fe80000000800 */
[----:B------:R-:W-:Y:S03]  /*1156b0*/  LDS R133, [R0+0x20500] ;  /* 0x0205000000857984 */ /* 0x000fe60000000800 */
[C---:B----4-:R-:W-:Y:S08]  /*1156c0*/  HMMA.1688.F32.TF32 R24, R4.reuse, R94, R24 ;  /* 0x0000005e0418723c */ /* 0x050ff00000081018 */
[----:B---3--:R-:W-:Y:S07]  /*1156d0*/  HMMA.1688.F32.TF32 R104, R4, R250, R104 ;  /* 0x000000fa0468723c */ /* 0x008fee0000081068 */
        /* <DEDUP_REMOVED lines=20> */
[----:B-1----:R-:W-:-:S02]  /*115820*/  IMAD.MOV.U32 R243, RZ, RZ, R190 ;  /* 0x000000fffff37224 */ /* 0x002fc400078e00be */
[----:B------:R-:W-:Y:S02]  /*115830*/  IMAD.MOV.U32 R242, RZ, RZ, R191 ;  /* 0x000000fffff27224 */ /* 0x000fe400078e00bf */
[----:B---3--:R-:W-:Y:S01]  /*115840*/  IMAD.MOV.U32 R241, RZ, RZ, R246 ;  /* 0x000000fffff17224 */ /* 0x008fe200078e00f6 */
[----:B------:R-:W-:Y:S01]  /*115850*/  MOV R240, R247 ;  /* 0x000000f700f07202 */ /* 0x000fe20000000f00 */
        /* <DEDUP_REMOVED lines=343> */
[C---:B--2---:R-:W-:Y:S11]  /*116dd0*/  HMMA.1688.F32.TF32 R24, R132.reuse, R92, R24 ;  /* 0x0000005c8418723c */ /* 0x044ff60000081018 */
[----:B------:R-:W-:Y:S11]  /*116de0*/  @!UPT UIADD3 URZ, URZ, URZ, URZ ;  /* 0x0000003f3f3ff290 */ /* 0x000ff6000fffe03f */
[----:B------:R-:W-:Y:S01]  /*116df0*/  @!UPT UIADD3 URZ, URZ, URZ, URZ ;  /* 0x0000003f3f3ff290 */ /* 0x000fe2000fffe03f */
[----:B------:R2:W-:Y:S01]  /*116e00*/  STL.64 [R1+0x6e40], R26 ;  /* 0x006e401a01007387 */ /* 0x0005e20000100a00 */
[----:B------:R-:W-:Y:S02]  /*116e10*/  STL.64 [R1+0x6e38], R24 ;  /* 0x006e381801007387 */ /* 0x000fe40000100a00 */
[----:B---3--:R3:W-:Y:S02]  /*116e20*/  STL.64 [R1+0x6e30], R146 ;  /* 0x006e309201007387 */ /* 0x0087e40000100a00 */
[----:B------:R-:W1:Y:S01]  /*116e30*/  LDL R94, [R1+0x3f8] ;  /* 0x0003f800015e7983 */ /* 0x000e620000100800 */
[----:B------:R-:W1:Y:S01]  /*116e40*/  LDL R95, [R1+0x3fc] ;  /* 0x0003fc00015f7983 */ /* 0x000e620000100800 */
[----:B------:R-:W-:Y:S03]  /*116e50*/  HMMA.1688.F32.TF32 R12, R132, R188, R12 ;  /* 0x000000bc840c723c */ /* 0x000fe6000008100c */
[----:B--2---:R-:W2:Y:S04]  /*116e60*/  LDL.64 R26, [R1+0x408] ;  /* 0x00040800011a7983 */ /* 0x004ea80000100a00 */
[----:B---3--:R-:W3:Y:S04]  /*116e70*/  LDL R146, [R1+0x418] ;  /* 0x0004180001927983 */ /* 0x008ee80000100800 */
[----:B------:R-:W3:Y:S01]  /*116e80*/  LDL R147, [R1+0x41c] ;  /* 0x00041c0001937983 */ /* 0x000ee20000100800 */
[----:B------:R-:W2:Y:S02]  /*116e90*/  LDL.LU.64 R190, [R1+0x6e60] ;  /* 0x006e600001be7983 */ /* 0x000ea40000300a00 */
[----:B------:R-:W2:Y:S01]  /*116ea0*/  LDL.LU.64 R188, [R1+0x6e58] ;  /* 0x006e580001bc7983 */ /* 0x000ea20000300a00 */
[----:B-1----:R-:W-:Y:S01]  /*116eb0*/  HMMA.1688.F32.TF32 R20, R4, R94, R20 ;  /* 0x0000005e0414723c */ /* 0x002fe20000081014 */
[----:B------:R-:W3:Y:S01]  /*116ec0*/  LDL.LU.64 R94, [R1+0x6e50] ;  /* 0x006e5000015e7983 */ /* 0x000ee20000300a00 */
        /* <DEDUP_REMOVED lines=27> */
[C---:B------:R-:W-:Y:S08]  /*117080*/  HMMA.1688.F32.TF32 R88, R132.reuse, R148, R88 ;  /* 0x000000948458723c */ /* 0x040ff00000081058 */
[----:B------:R-:W-:Y:S08]  /*117090*/  HMMA.1688.F32.TF32 R136, R132, R140, R136 ;  /* 0x0000008c8488723c */ /* 0x000ff00000081088 */
[----:B---3--:R-:W-:Y:S01]  /*1170a0*/  HMMA.1688.F32.TF32 R92, R4, R26, R92 ;  /* 0x0000001a045c723c */ /* 0x008fe2000008105c */
[----:B------:R-:W-:Y:S01]  /*1170b0*/  MOV R134, R252 ;  /* 0x000000fc00867202 */ /* 0x000fe20000000f00 */
[----:B------:R-:W-:-:S02]  /*1170c0*/  IMAD.MOV.U32 R135, RZ, RZ, R3 ;  /* 0x000000ffff877224 */ /* 0x000fc400078e0003 */
[----:B------:R-:W-:Y:S01]  /*1170d0*/  IMAD.MOV.U32 R252, RZ, RZ, R26 ;  /* 0x000000fffffc7224 */ /* 0x000fe200078e001a */
[----:B------:R-:W-:-:S03]  /*1170e0*/  MOV R3, R27 ;  /* 0x0000001b00037202 */ /* 0x000fc60000000f00 */
[C---:B------:R-:W-:Y:S01]  /*1170f0*/  HMMA.1688.F32.TF32 R28, R4.reuse, R154, R28 ;  /* 0x0000009a041c723c */ /* 0x040fe2000008101c */
[----:B------:R-:W2:Y:S01]  /*117100*/  LDL.LU.64 R26, [R1+0x6e40] ;  /* 0x006e4000011a7983 */ /* 0x000ea20000300a00 */
[----:B------:R-:W2:Y:S06]  /*117110*/  LDL.LU.64 R24, [R1+0x6e38] ;  /* 0x006e380001187983 */ /* 0x000eac0000300a00 */
[C---:B------:R-:W-:Y:S08]  /*117120*/  HMMA.1688.F32.TF32 R116, R4.reuse, R162, R116 ;  /* 0x000000a20474723c */ /* 0x040ff00000081074 */
[C---:B------:R-:W-:Y:S08]  /*117130*/  HMMA.1688.F32.TF32 R128, R4.reuse, R242, R128 ;  /* 0x000000f20480723c */ /* 0x040ff00000081080 */
[C---:B------:R-:W-:Y:S08]  /*117140*/  HMMA.1688.F32.TF32 R8, R4.reuse, R250, R8 ;  /* 0x000000fa0408723c */ /* 0x040ff00000081008 */
[C---:B------:R-:W-:Y:S08]  /*117150*/  HMMA.1688.F32.TF32 R16, R4.reuse, R246, R16 ;  /* 0x000000f60410723c */ /* 0x040ff00000081010 */
[----:B------:R-:W-:Y:S01]  /*117160*/  HMMA.1688.F32.TF32 R96, R4, R238, R96 ;  /* 0x000000ee0460723c */ /* 0x000fe20000081060 */
[----:B----4-:R-:W-:Y:S01]  /*117170*/  MOV R232, R231 ;  /* 0x000000e700e87202 */ /* 0x010fe20000000f00 */
[----:B------:R-:W-:-:S02]  /*117180*/  IMAD.MOV.U32 R233, RZ, RZ, R223 ;  /* 0x000000ffffe97224 */ /* 0x000fc400078e00df */
[----:B------:R-:W-:Y:S01]  /*117190*/  IMAD.MOV.U32 R176, RZ, RZ, R214 ;  /* 0x000000ffffb07224 */ /* 0x000fe200078e00d6 */
[----:B------:R-:W-:Y:S01]  /*1171a0*/  MOV R177, R215 ;  /* 0x000000d700b17202 */ /* 0x000fe20000000f00 */
[----:B------:R-:W-:Y:S02]  /*1171b0*/  IMAD.MOV.U32 R224, RZ, RZ, R207 ;  /* 0x000000ffffe07224 */ /* 0x000fe400078e00cf */
[----:B------:R-:W-:Y:S01]  /*1171c0*/  IMAD.MOV.U32 R225, RZ, RZ, R199 ;  /* 0x000000ffffe17224 */ /* 0x000fe200078e00c7 */
[----:B------:R-:W-:Y:S04]  /*1171d0*/  LDS R132, [R2+0x30500] ;  /* 0x0305000002847984 */ /* 0x000fe80000000800 */
[----:B------:R-:W-:Y:S01]  /*1171e0*/  LDS R133, [R0+0x30500] ;  /* 0x0305000000857984 */ /* 0x000fe20000000800 */
[----:B--2---:R-:W-:Y:S03]  /*1171f0*/  HMMA.1688.F32.TF32 R24, R4, R146, R24 ;  /* 0x000000920418723c */ /* 0x004fe60000081018 */
[----:B------:R-:W2:Y:S01]  /*117200*/  LDL.LU.64 R146, [R1+0x6e30] ;  /* 0x006e300001927983 */ /* 0x000ea20000300a00 */
[----:B------:R-:W-:-:S02]  /*117210*/  IMAD.MOV.U32 R246, RZ, RZ, R238 ;  /* 0x000000fffff67224 */ /* 0x000fc400078e00ee */
[----:B------:R-:W-:Y:S02]  /*117220*/  IMAD.MOV.U32 R247, RZ, RZ, R239 ;  /* 0x000000fffff77224 */ /* 0x000fe400078e00ef */
[C---:B------:R-:W-:Y:S01]  /*117230*/  HMMA.1688.F32.TF32 R12, R4.reuse, R134, R12 ;  /* 0x00000086040c723c */ /* 0x040fe2000008100c */
[----:B------:R-:W-:Y:S04]  /*117240*/  LDS R134, [R2+0x32500] ;  /* 0x0325000002867984 */ /* 0x000fe80000000800 */
[----:B------:R-:W1:Y:S03]  /*117250*/  LDS R135, [R0+0x32500] ;  /* 0x0325000000877984 */ /* 0x000e660000000800 */
        /* <DEDUP_REMOVED lines=11> */
[----:B------:R-:W1:Y:S02]  /*117310*/  LDL.LU.64 R244, [R1+0x6dd8] ;  /* 0x006dd80001f47983 */ /* 0x000e640000300a00 */
[----:B------:R-:W2:Y:S01]  /*117320*/  LDL.LU.64 R238, [R1+0x6dd0] ;  /* 0x006dd00001ee7983 */ /* 0x000ea20000300a00 */
[----:B------:R-:W2:Y:S01]  /*117330*/  LDL.LU.64 R236, [R1+0x6dc8] ;  /* 0x006dc80001ec7983 */ /* 0x000ea20000300a00 */
[----:B------:R-:W2:Y:S02]  /*117340*/  LDL.LU R231, [R1+0x6dc4] ;  /* 0x006dc40001e77983 */ /* 0x000ea40000300800 */
[----:B------:R-:W3:Y:S02]  /*117350*/  LDL.LU R223, [R1+0x6dc0] ;  /* 0x006dc00001df7983 */ /* 0x000ee40000300800 */
[----:B------:R-:W3:Y:S01]  /*117360*/  LDL.LU R214, [R1+0x6dbc] ;  /* 0x006dbc0001d67983 */ /* 0x000ee20000300800 */
[----:B------:R-:W4:Y:S01]  /*117370*/  LDL.LU R215, [R1+0x6db8] ;  /* 0x006db80001d77983 */ /* 0x000f220000300800 */
[----:B------:R-:W4:Y:S02]  /*117380*/  LDL.LU R207, [R1+0x6db4] ;  /* 0x006db40001cf7983 */ /* 0x000f240000300800 */
[----:B------:R-:W4:Y:S01]  /*117390*/  LDL.LU R199, [R1+0x6db0] ;  /* 0x006db00001c77983 */ /* 0x000f220000300800 */
[C---:B-1----:R-:W-:Y:S01]  /*1173a0*/  HMMA.1688.F32.TF32 R20, R132.reuse, R244, R20 ;  /* 0x000000f48414723c */ /* 0x042fe20000081014 */
[----:B--2---:R-:W-:Y:S01]  /*1173b0*/  STL.64 [R1+0x6bd0], R230 ;  /* 0x006bd0e601007387 */ /* 0x004fe20000100a00 */
[----:B------:R-:W-:Y:S02]  /*1173c0*/  STL.64 [R1+0x6bc8], R228 ;  /* 0x006bc8e401007387 */ /* 0x000fe40000100a00 */
[----:B---3--:R-:W-:Y:S02]  /*1173d0*/  STL.64 [R1+0x6be0], R222 ;  /* 0x006be0de01007387 */ /* 0x008fe40000100a00 */
[----:B------:R-:W-:Y:S01]  /*1173e0*/  STL.64 [R1+0x6bd8], R220 ;  /* 0x006bd8dc01007387 */ /* 0x000fe20000100a00 */
[----:B----4-:R-:W-:Y:S01]  /*1173f0*/  STL.64 [R1+0x6bf0], R214 ;  /* 0x006bf0d601007387 */ /* 0x010fe20000100a00 */
        /* <DEDUP_REMOVED lines=22> */
[----:B------:R1:W-:Y:S01]  /*117560*/  STL.64 [R1+0xe58], R22 ;  /* 0x000e581601007387 */ /* 0x0003e20000100a00 */
[----:B------:R-:W2:Y:S01]  /*117570*/  LDL R216, [R1+0x11e0] ;  /* 0x0011e00001d87983 */ /* 0x000ea20000100800 */
[C---:B-1----:R-:W-:Y:S11]  /*117580*/  HMMA.1688.F32.TF32 R20, R132.reuse, R224, R92 ;  /* 0x000000e08414723c */ /* 0x042ff6000008105c */
[----:B------:R-:W-:Y:S11]  /*117590*/  @!UPT UIADD3 URZ, URZ, URZ, URZ ;  /* 0x0000003f3f3ff290 */ /* 0x000ff6000fffe03f */
[----:B------:R-:W-:Y:S01]  /*1175a0*/  @!UPT UIADD3 URZ, URZ, URZ, URZ ;  /* 0x0000003f3f3ff290 */ /* 0x000fe2000fffe03f */
[----:B------:R-:W-:Y:S01]  /*1175b0*/  STL.64 [R1+0xe40], R20 ;  /* 0x000e401401007387 */ /* 0x000fe20000100a00 */
[----:B------:R1:W-:Y:S02]  /*1175c0*/  STL.64 [R1+0xe48], R22 ;  /* 0x000e481601007387 */ /* 0x0003e40000100a00 */
[----:B------:R-:W3:Y:S02]  /*1175d0*/  LDL R164, [R1+0x1160] ;  /* 0x0011600001a47983 */ /* 0x000ee40000100800 */
[----:B------:R-:W3:Y:S01]  /*1175e0*/  LDL R165, [R1+0x1164] ;  /* 0x0011640001a57983 */ /* 0x000ee20000100800 */
[----:B------:R-:W4:Y:S04]  /*1175f0*/  LDL R184, [R1+0x1170] ;  /* 0x0011700001b87983 */ /* 0x000f280000100800 */
[----:B------:R-:W4:Y:S04]  /*117600*/  LDL R185, [R1+0x1174] ;  /* 0x0011740001b97983 */ /* 0x000f280000100800 */
        /* <DEDUP_REMOVED lines=8> */
[----:B------:R-:W2:Y:S01]  /*117690*/  LDL R189, [R1+0x11c4] ;  /* 0x0011c40001bd7983 */ /* 0x000ea20000100800 */
[C---:B-1----:R-:W-:Y:S03]  /*1176a0*/  HMMA.1688.F32.TF32 R20, R132.reuse, R232, R104 ;  /* 0x000000e88414723c */ /* 0x042fe60000081068 */
        /* <DEDUP_REMOVED lines=8> */
[----:B------:R-:W-:Y:S01]  /*117730*/  STL.64 [R1+0xe30], R24 ;  /* 0x000e301801007387 */ /* 0x000fe20000100a00 */
[----:B------:R4:W-:Y:S02]  /*117740*/  STL.64 [R1+0xe38], R26 ;  /* 0x000e381a01007387 */ /* 0x0009e40000100a00 */
[----:B------:R-:W-:Y:S02]  /*117750*/  STL.64 [R1+0xe20], R20 ;  /* 0x000e201401007387 */ /* 0x000fe40000100a00 */
[----:B------:R2:W-:Y:S01]  /*117760*/  STL.64 [R1+0xe28], R22 ;  /* 0x000e281601007387 */ /* 0x0005e20000100a00 */
        /* <DEDUP_REMOVED lines=14> */
[C---:B---3--:R-:W-:Y:S08]  /*117850*/  HMMA.1688.F32.TF32 R28, R132.reuse, R164, R28 ;  /* 0x000000a4841c723c */ /* 0x048ff0000008101c */
[C---:B----4-:R-:W-:Y:S08]  /*117860*/  HMMA.1688.F32.TF32 R24, R132.reuse, R184, R116 ;  /* 0x000000b88418723c */ /* 0x050ff00000081074 */
[----:B--2---:R-:W-:Y:S01]  /*117870*/  HMMA.1688.F32.TF32 R20, R132, R192, R128 ;  /* 0x000000c08414723c */ /* 0x004fe20000081080 */
[----:B------:R-:W-:Y:S01]  /*117880*/  MOV R184, R236 ;  /* 0x000000ec00b87202 */ /* 0x000fe20000000f00 */
[----:B------:R-:W-:-:S05]  /*117890*/  IMAD.MOV.U32 R185, RZ, RZ, R237 ;  /* 0x000000ffffb97224 */ /* 0x000fca00078e00ed */
[----:B------:R-:W-:Y:S01]  /*1178a0*/  STL.64 [R1+0xe10], R28 ;  /* 0x000e101c01007387 */ /* 0x000fe20000100a00 */
[----:B------:R-:W-:Y:S07]  /*1178b0*/  STL.64 [R1+0xe18], R30 ;  /* 0x000e181e01007387 */ /* 0x000fee0000100a00 */
[----:B------:R-:W-:Y:S02]  /*1178c0*/  STL.64 [R1+0xe00], R24 ;  /* 0x000e001801007387 */ /* 0x000fe40000100a00 */
[----:B------:R1:W-:Y:S01]  /*1178d0*/  STL.64 [R1+0xe08], R26 ;  /* 0x000e081a01007387 */ /* 0x0003e20000100a00 */
[----:B------:R-:W2:Y:S05]  /*1178e0*/  LDL.LU R236, [R1+0x6dac] ;  /* 0x006dac0001ec7983 */ /* 0x000eaa0000300800 */
[----:B------:R-:W-:Y:S01]  /*1178f0*/  STL.64 [R1+0xdf0], R20 ;  /* 0x000df01401007387 */ /* 0x000fe20000100a00 */
[----:B------:R3:W-:Y:S02]  /*117900*/  STL.64 [R1+0xdf8], R22 ;  /* 0x000df81601007387 */ /* 0x0007e40000100a00 */
[----:B------:R-:W2:Y:S01]  /*117910*/  LDL.LU R237, [R1+0x6da8] ;  /* 0x006da80001ed7983 */ /* 0x000ea20000300800 */
[----:B------:R-:W-:Y:S08]  /*117920*/  HMMA.1688.F32.TF32 R100, R4, R170, R100 ;  /* 0x000000aa0464723c */ /* 0x000ff00000081064 */
[C---:B-1----:R-:W-:Y:S08]  /*117930*/  HMMA.1688.F32.TF32 R24, R132.reuse, R172, R8 ;  /* 0x000000ac8418723c */ /* 0x042ff00000081008 */
[----:B------:R-:W-:Y:S01]  /*117940*/  HMMA.1688.F32.TF32 R8, R132, R188, R16 ;  /* 0x000000bc8408723c */ /* 0x000fe20000081010 */
[----:B------:R-:W4:Y:S07]  /*117950*/  LDL.64 R192, [R1+0x12a0] ;  /* 0x0012a00001c07983 */ /* 0x000f2e0000100a00 */
[----:B------:R-:W-:Y:S08]  /*117960*/  HMMA.1688.F32.TF32 R108, R4, R178, R108 ;  /* 0x000000b2046c723c */ /* 0x000ff0000008106c */
[C---:B---3--:R-:W-:Y:S08]  /*117970*/  HMMA.1688.F32.TF32 R20, R132.reuse, R180, R12 ;  /* 0x000000b48414723c */ /* 0x048ff0000008100c */
[----:B------:R-:W-:Y:S08]  /*117980*/  HMMA.1688.F32.TF32 R12, R132, R200, R96 ;  /* 0x000000c8840c723c */ /* 0x000ff00000081060 */
[C---:B------:R-:W-:Y:S08]  /*117990*/  HMMA.1688.F32.TF32 R112, R4.reuse, R186, R112 ;  /* 0x000000ba0470723c */ /* 0x040ff00000081070 */
[----:B------:R-:W-:Y:S01]  /*1179a0*/  HMMA.1688.F32.TF32 R120, R4, R194, R120 ;  /* 0x000000c20478723c */ /* 0x000fe20000081078 */
[----:B------:R-:W-:Y:S01]  /*1179b0*/  STL.64 [R1+0xde0], R24 ;  /* 0x000de01801007387 */ /* 0x000fe20000100a00 */
[----:B------:R-:W-:Y:S03]  /*1179c0*/  STL.64 [R1+0xde8], R26 ;  /* 0x000de81a01007387 */ /* 0x000fe60000100a00 */
[----:B------:R-:W-:Y:S01]  /*1179d0*/  STL.64 [R1+0xdd0], R20 ;  /* 0x000dd01401007387 */ /* 0x000fe20000100a00 */
[----:B------:R-:W-:Y:S02]  /*1179e0*/  STL.64 [R1+0xdd8], R22 ;  /* 0x000dd81601007387 */ /* 0x000fe40000100a00 */
[----:B------:R-:W3:Y:S02]  /*1179f0*/  LDL.64 R200, [R1+0x12b0] ;  /* 0x0012b00001c87983 */ /* 0x000ee40000100a00 */
[----:B------:R-:W-:Y:S01]  /*117a00*/  STL.64 [R1+0xdc0], R8 ;  /* 0x000dc00801007387 */ /* 0x000fe20000100a00 */
[----:B------:R1:W-:Y:S01]  /*117a10*/  STL.64 [R1+0xdc8], R10 ;  /* 0x000dc80a01007387 */ /* 0x0003e20000100a00 */
[C---:B------:R-:W-:Y:S08]  /*117a20*/  HMMA.1688.F32.TF32 R16, R132.reuse, R216, R108 ;  /* 0x000000d88410723c */ /* 0x040ff0000008106c */
[C---:B-1----:R-:W-:Y:S01]  /*117a30*/  HMMA.1688.F32.TF32 R8, R132.reuse, R208, R100 ;  /* 0x000000d08408723c */ /* 0x042fe20000081064 */
[----:B------:R-:W-:Y:S01]  /*117a40*/  STL.64 [R1+0xdb0], R12 ;  /* 0x000db00c01007387 */ /* 0x000fe20000100a00 */
[----:B------:R1:W-:Y:S06]  /*117a50*/  STL.64 [R1+0xdb8], R14 ;  /* 0x000db80e01007387 */ /* 0x0003ec0000100a00 */
[----:B-1----:R-:W-:Y:S11]  /*117a60*/  HMMA.1688.F32.TF32 R12, R132, R224, R112 ;  /* 0x000000e0840c723c */ /* 0x002ff60000081070 */
[----:B------:R-:W-:Y:S04]  /*117a70*/  @!UPT UIADD3 URZ, URZ, URZ, URZ ;  /* 0x0000003f3f3ff290 */ /* 0x000fe8000fffe03f */
[----:B------:R-:W-:Y:S01]  /*117a80*/  STL.64 [R1+0xda0], R8 ;  /* 0x000da00801007387 */ /* 0x000fe20000100a00 */
[----:B------:R-:W-:Y:S02]  /*117a90*/  STL.64 [R1+0xda8], R10 ;  /* 0x000da80a01007387 */ /* 0x000fe40000100a00 */
[----:B------:R-:W-:Y:S02]  /*117aa0*/  STL.64 [R1+0xd90], R16 ;  /* 0x000d901001007387 */ /* 0x000fe40000100a00 */
[----:B------:R-:W-:Y:S01]  /*117ab0*/  STL.64 [R1+0xd98], R18 ;  /* 0x000d981201007387 */ /* 0x000fe20000100a00 */
[----:B------:R-:W3:Y:S04]  /*117ac0*/  LDL.64 R208, [R1+0x12c0] ;  /* 0x0012c00001d07983 */ /* 0x000ee80000100a00 */
[----:B------:R-:W-:Y:S01]  /*117ad0*/  STL.64 [R1+0xd80], R12 ;  /* 0x000d800c01007387 */ /* 0x000fe20000100a00 */
[----:B------:R1:W-:Y:S02]  /*117ae0*/  STL.64 [R1+0xd88], R14 ;  /* 0x000d880e01007387 */ /* 0x0003e40000100a00 */
[----:B------:R-:W3:Y:S01]  /*117af0*/  LDL R216, [R1+0x12d0] ;  /* 0x0012d00001d87983 */ /* 0x000ee20000100800 */
[C---:B------:R-:W-:Y:S08]  /*117b00*/  HMMA.1688.F32.TF32 R124, R4.reuse, R202, R124 ;  /* 0x000000ca047c723c */ /* 0x040ff0000008107c */
[C---:B------:R-:W-:Y:S08]  /*117b10*/  HMMA.1688.F32.TF32 R32, R4.reuse, R210, R32 ;  /* 0x000000d20420723c */ /* 0x040ff00000081020 */
[C---:B------:R-:W-:Y:S08]  /*117b20*/  HMMA.1688.F32.TF32 R36, R4.reuse, R218, R36 ;  /* 0x000000da0424723c */ /* 0x040ff00000081024 */
[C---:B------:R-:W-:Y:S08]  /*117b30*/  HMMA.1688.F32.TF32 R40, R4.reuse, R226, R40 ;  /* 0x000000e20428723c */ /* 0x040ff00000081028 */
[----:B------:R-:W-:Y:S08]  /*117b40*/  HMMA.1688.F32.TF32 R44, R4, R234, R44 ;  /* 0x000000ea042c723c */ /* 0x000ff0000008102c */
[C---:B-1----:R-:W-:Y:S08]  /*117b50*/  HMMA.1688.F32.TF32 R12, R132.reuse, R196, R124 ;  /* 0x000000c4840c723c */ /* 0x042ff0000008107c */
[C---:B--2---:R-:W-:Y:S11]  /*117b60*/  HMMA.1688.F32.TF32 R8, R132.reuse, R236, R120 ;  /* 0x000000ec8408723c */ /* 0x044ff60000081078 */
[----:B------:R-:W-:Y:S11]  /*117b70*/  @!UPT UIADD3 URZ, URZ, URZ, URZ ;  /* 0x0000003f3f3ff290 */ /* 0x000ff6000fffe03f */
[----:B------:R-:W-:Y:S01]  /*117b80*/  @!UPT UIADD3 URZ, URZ, URZ, URZ ;  /* 0x0000003f3f3ff290 */ /* 0x000fe2000fffe03f */
[----:B------:R-:W-:Y:S01]  /*117b90*/  STL.64 [R1+0xd70], R8 ;  /* 0x000d700801007387 */ /* 0x000fe20000100a00 */
[----:B------:R1:W-:Y:S02]  /*117ba0*/  STL.64 [R1+0xd78], R10 ;  /* 0x000d780a01007387 */ /* 0x0003e40000100a00 */
[----:B------:R-:W2:Y:S02]  /*117bb0*/  LDL R217, [R1+0x12d4] ;  /* 0x0012d40001d97983 */ /* 0x000ea40000100800 */
[----:B------:R-:W2:Y:S01]  /*117bc0*/  LDL.64 R224, [R1+0x12e0] ;  /* 0x0012e00001e07983 */ /* 0x000ea20000100a00 */
[C---:B-1----:R-:W-:Y:S01]  /*117bd0*/  HMMA.1688.F32.TF32 R8, R132.reuse, R232, R32 ;  /* 0x000000e88408723c */ /* 0x042fe20000081020 */
[----:B------:R-:W-:Y:S01]  /*117be0*/  STL [R1+0x6b1c], R236 ;  /* 0x006b1cec01007387 */ /* 0x000fe20000100800 */
[----:B------:R-:W-:Y:S02]  /*117bf0*/  STL [R1+0x6b18], R237 ;  /* 0x006b18ed01007387 */ /* 0x000fe40000100800 */
[----:B------:R-:W-:Y:S04]  /*117c00*/  STL.64 [R1+0xd60], R12 ;  /* 0x000d600c01007387 */ /* 0x000fe80000100a00 */
[----:B------:R-:W-:Y:S08]  /*117c10*/  HMMA.1688.F32.TF32 R16, R132, R204, R36 ;  /* 0x000000cc8410723c */ /* 0x000ff00000081024 */
[C---:B------:R-:W-:Y:S01]  /*117c20*/  HMMA.1688.F32.TF32 R48, R4.reuse, R230, R48 ;  /* 0x000000e60430723c */ /* 0x040fe20000081030 */
[----:B------:R1:W-:Y:S07]  /*117c30*/  STL.64 [R1+0xd68], R14 ;  /* 0x000d680e01007387 */ /* 0x0003ee0000100a00 */
[C---:B------:R-:W-:Y:S08]  /*117c40*/  HMMA.1688.F32.TF32 R52, R4.reuse, R222, R52 ;  /* 0x000000de0434723c */ /* 0x040ff00000081034 */
[----:B------:R-:W-:Y:S08]  /*117c50*/  HMMA.1688.F32.TF32 R56, R4, R214, R56 ;  /* 0x000000d60438723c */ /* 0x000ff00000081038 */
[C---:B-1----:R-:W-:Y:S01]  /*117c60*/  HMMA.1688.F32.TF32 R12, R132.reuse, R212, R40 ;  /* 0x000000d4840c723c */ /* 0x042fe20000081028 */
[----:B------:R-:W-:Y:S01]  /*117c70*/  STL.64 [R1+0xd50], R8 ;  /* 0x000d500801007387 */ /* 0x000fe20000100a00 */
[----:B------:R1:W-:Y:S06]  /*117c80*/  STL.64 [R1+0xd58], R10 ;  /* 0x000d580a01007387 */ /* 0x0003ec0000100a00 */
[----:B-1----:R-:W-:Y:S01]  /*117c90*/  HMMA.1688.F32.TF32 R8, R132, R220, R44 ;  /* 0x000000dc8408723c */ /* 0x002fe2000008102c */
[----:B------:R-:W-:Y:S01]  /*117ca0*/  STL.64 [R1+0xd40], R16 ;  /* 0x000d401001007387 */ /* 0x000fe20000100a00 */
[----:B------:R1:W-:Y:S11]  /*117cb0*/  STL.64 [R1+0xd48], R18 ;  /* 0x000d481201007387 */ /* 0x0003f60000100a00 */
[----:B------:R-:W-:Y:S02]  /*117cc0*/  @!UPT UIADD3 URZ, URZ, URZ, URZ ;  /* 0x0000003f3f3ff290 */ /* 0x000fe4000fffe03f */
[----:B------:R-:W-:Y:S01]  /*117cd0*/  STL.64 [R1+0xd30], R12 ;  /* 0x000d300c01007387 */ /* 0x000fe20000100a00 */
[----:B------:R3:W-:Y:S01]  /*117ce0*/  STL.64 [R1+0xd38], R14 ;  /* 0x000d380e01007387 */ /* 0x0007e20000100a00 */
[----:B------:R-:W-:Y:S08]  /*117cf0*/  HMMA.1688.F32.TF32 R60, R4, R206, R60 ;  /* 0x000000ce043c723c */ /* 0x000ff0000008103c */
[----:B-1----:R-:W-:Y:S08]  /*117d00*/  HMMA.1688.F32.TF32 R16, R132, R228, R48 ;  /* 0x000000e48410723c */ /* 0x002ff00000081030 */
[----:B------:R-:W-:Y:S08]  /*117d10*/  HMMA.1688.F32.TF32 R64, R4, R198, R64 ;  /* 0x000000c60440723c */ /* 0x000ff00000081040 */
[C---:B---3--:R-:W-:Y:S01]  /*117d20*/  HMMA.1688.F32.TF32 R12, R132.reuse, R168, R52 ;  /* 0x000000a8840c723c */ /* 0x048fe20000081034 */
[----:B------:R-:W-:Y:S01]  /*117d30*/  STL.64 [R1+0xd20], R8 ;  /* 0x000d200801007387 */ /* 0x000fe20000100a00 */
[----:B------:R1:W-:Y:S06]  /*117d40*/  STL.64 [R1+0xd28], R10 ;  /* 0x000d280a01007387 */ /* 0x0003ec0000100a00 */
[----:B-1----:R-:W-:Y:S01]  /*117d50*/  HMMA.1688.F32.TF32 R8, R132, R176, R56 ;  /* 0x000000b08408723c */ /* 0x002fe20000081038 */
[----:B------:R-:W-:Y:S01]  /*117d60*/  STL.64 [R1+0xd10], R16 ;  /* 0x000d101001007387 */ /* 0x000fe20000100a00 */
[----:B------:R-:W-:Y:S11]  /*117d70*/  STL.64 [R1+0xd18], R18 ;  /* 0x000d181201007387 */ /* 0x000ff60000100a00 */
[----:B------:R-:W-:Y:S02]  /*117d80*/  @!UPT UIADD3 URZ, URZ, URZ, URZ ;  /* 0x0000003f3f3ff290 */ /* 0x000fe4000fffe03f */
[----:B------:R-:W-:Y:S01]  /*117d90*/  STL.64 [R1+0xd00], R12 ;  /* 0x000d000c01007387 */ /* 0x000fe20000100a00 */
[----:B------:R1:W-:Y:S01]  /*117da0*/  STL.64 [R1+0xd08], R14 ;  /* 0x000d080e01007387 */ /* 0x0003e20000100a00 */
[----:B------:R-:W-:Y:S08]  /*117db0*/  HMMA.1688.F32.TF32 R68, R4, R190, R68 ;  /* 0x000000be0444723c */ /* 0x000ff00000081044 */
[C---:B-1----:R-:W-:Y:S01]  /*117dc0*/  HMMA.1688.F32.TF32 R12, R132.reuse, R184, R60 ;  /* 0x000000b8840c723c */ /* 0x042fe2000008103c */
[----:B------:R-:W-:Y:S01]  /*117dd0*/  STL.64 [R1+0xcf0], R8 ;  /* 0x000cf00801007387 */ /* 0x000fe20000100a00 */
[----:B------:R4:W-:Y:S06]  /*117de0*/  STL.64 [R1+0xcf8], R10 ;  /* 0x000cf80a01007387 */ /* 0x0009ec0000100a00 */
[----:B----4-:R-:W-:Y:S01]  /*117df0*/  HMMA.1688.F32.TF32 R8, R132, R192, R64 ;  /* 0x000000c08408723c */ /* 0x010fe20000081040 */
[----:B------:R-:W-:-:S02]  /*117e00*/  IMAD.MOV.U32 R237, RZ, RZ, R177 ;  /* 0x000000ffffed7224 */ /* 0x000fc400078e00b1 */
[----:B------:R-:W-:-:S03]  /*117e10*/  IMAD.MOV.U32 R236, RZ, RZ, R176 ;  /* 0x000000ffffec7224 */ /* 0x000fc600078e00b0 */
[----:B------:R-:W-:Y:S02]  /*117e20*/  STL [R1+0x6b24], R237 ;  /* 0x006b24ed01007387 */ /* 0x000fe40000100800 */
[----:B------:R-:W-:Y:S07]  /*117e30*/  STL [R1+0x6b20], R236 ;  /* 0x006b20ec01007387 */ /* 0x000fee0000100800 */
[----:B------:R-:W-:Y:S02]  /*117e40*/  STL.64 [R1+0xce0], R12 ;  /* 0x000ce00c01007387 */ /* 0x000fe40000100a00 */
[----:B------:R-:W-:Y:S01]  /*117e50*/  STL.64 [R1+0xce8], R14 ;  /* 0x000ce80e01007387 */ /* 0x000fe20000100a00 */
[----:B------:R-:W-:Y:S05]  /*117e60*/  HMMA.1688.F32.TF32 R72, R4, R182, R72 ;  /* 0x000000b60448723c */ /* 0x000fea0000081048 */
[----:B------:R-:W-:Y:S01]  /*117e70*/  STL.64 [R1+0xbf0], R8 ;  /* 0x000bf00801007387 */ /* 0x000fe20000100a00 */
[----:B------:R1:W-:Y:S02]  /*117e80*/  STL.64 [R1+0xbf8], R10 ;  /* 0x000bf80a01007387 */ /* 0x0003e40000100a00 */
[----:B-1----:R-:W-:Y:S01]  /*117e90*/  HMMA.1688.F32.TF32 R8, R132, R200, R68 ;  /* 0x000000c88408723c */ /* 0x002fe20000081044 */
[----:B------:R-:W-:Y:S01]  /*117ea0*/  MOV R233, R238 ;  /* 0x000000ee00e97202 */ /* 0x000fe20000000f00 */
[----:B------:R-:W-:-:S02]  /*117eb0*/  IMAD.MOV.U32 R232, RZ, RZ, R239 ;  /* 0x000000ffffe87224 */ /* 0x000fc400078e00ef */
[----:B------:R-:W-:Y:S01]  /*117ec0*/  IMAD.MOV.U32 R238, RZ, RZ, R193 ;  /* 0x000000ffffee7224 */ /* 0x000fe200078e00c1 */
[----:B------:R-:W-:-:S03]  /*117ed0*/  MOV R239, R192 ;  /* 0x000000c000ef7202 */ /* 0x000fc60000000f00 */
[C---:B------:R-:W-:Y:S01]  /*117ee0*/  HMMA.1688.F32.TF32 R76, R4.reuse, R174, R76 ;  /* 0x000000ae044c723c */ /* 0x040fe2000008104c */
[----:B------:R-:W-:Y:S01]  /*117ef0*/  STL [R1+0x6b2c], R238 ;  /* 0x006b2cee01007387 */ /* 0x000fe20000100800 */
[----:B------:R-:W-:Y:S06]  /*117f00*/  STL [R1+0x6b28], R239 ;  /* 0x006b28ef01007387 */ /* 0x000fec0000100800 */
[----:B------:R-:W-:Y:S07]  /*117f10*/  HMMA.1688.F32.TF32 R80, R4, R166, R80 ;  /* 0x000000a60450723c */ /* 0x000fee0000081050 */
[----:B------:R-:W-:Y:S01]  /*117f20*/  STL.64 [R1+0xbd0], R8 ;  /* 0x000bd00801007387 */ /* 0x000fe20000100a00 */
[----:B------:R1:W-:Y:S02]  /*117f30*/  STL.64 [R1+0xbd8], R10 ;  /* 0x000bd80a01007387 */ /* 0x0003e40000100a00 */
[----:B-1----:R-:W-:Y:S01]  /*117f40*/  HMMA.1688.F32.TF32 R8, R132, R208, R72 ;  /* 0x000000d08408723c */ /* 0x002fe20000081048 */
[----:B------:R-:W-:Y:S01]  /*117f50*/  MOV R236, R201 ;  /* 0x000000c900ec7202 */ /* 0x000fe20000000f00 */
[----:B------:R-:W-:-:S04]  /*117f60*/  IMAD.MOV.U32 R237, RZ, RZ, R200 ;  /* 0x000000ffffed7224 */ /* 0x000fc800078e00c8 */
[----:B------:R-:W-:Y:S01]  /*117f70*/  STL [R1+0x6b34], R236 ;  /* 0x006b34ec01007387 */ /* 0x000fe20000100800 */
[----:B------:R-:W-:Y:S01]  /*117f80*/  STL [R1+0x6b30], R237 ;  /* 0x006b30ed01007387 */ /* 0x000fe20000100800 */
[----:B------:R-:W-:Y:S11]  /*117f90*/  HMMA.1688.F32.TF32 R84, R4, R158, R84 ;  /* 0x0000009e0454723c */ /* 0x000ff60000081054 */
[----:B------:R-:W-:Y:S04]  /*117fa0*/  @!UPT UIADD3 URZ, URZ, URZ, URZ ;  /* 0x0000003f3f3ff290 */ /* 0x000fe8000fffe03f */
[----:B------:R-:W-:Y:S01]  /*117fb0*/  STL.64 [R1+0xbb0], R8 ;  /* 0x000bb00801007387 */ /* 0x000fe20000100a00 */
[----:B------:R1:W-:Y:S02]  /*117fc0*/  STL.64 [R1+0xbb8], R10 ;  /* 0x000bb80a01007387 */ /* 0x0003e40000100a00 */
[----:B------:R-:W-:Y:S02]  /*117fd0*/  IMAD.MOV.U32 R238, RZ, RZ, R208 ;  /* 0x000000ffffee7224 */ /* 0x000fe400078e00d0 */
[----:B------:R-:W-:Y:S01]  /*117fe0*/  IMAD.MOV.U32 R239, RZ, RZ, R209 ;  /* 0x000000ffffef7224 */ /* 0x000fe200078e00d1 */
[C---:B--2---:R-:W-:Y:S08]  /*117ff0*/  HMMA.1688.F32.TF32 R12, R132.reuse, R216, R76 ;  /* 0x000000d8840c723c */ /* 0x044ff0000008104c */
[C---:B-1----:R-:W-:Y:S01]  /*118000*/  HMMA.1688.F32.TF32 R8, R132.reuse, R224, R80 ;  /* 0x000000e08408723c */ /* 0x042fe20000081050 */
[----:B------:R-:W-:Y:S01]  /*118010*/  MOV R236, R224 ;  /* 0x000000e000ec7202 */ /* 0x000fe20000000f00 */
[----:B------:R-:W-:Y:S11]  /*118020*/  IMAD.MOV.U32 R237, RZ, RZ, R225 ;  /* 0x000000ffffed7224 */ /* 0x000ff600078e00e1 */
[----:B------:R-:W-:Y:S02]  /*118030*/  @!UPT UIADD3 URZ, URZ, URZ, URZ ;  /* 0x0000003f3f3ff290 */ /* 0x000fe4000fffe03f */
[----:B------:R-:W-:Y:S01]  /*118040*/  STL.64 [R1+0xb90], R12 ;  /* 0x000b900c01007387 */ /* 0x000fe20000100a00 */
[----:B------:R-:W-:Y:S07]  /*118050*/  STL.64 [R1+0xb98], R14 ;  /* 0x000b980e01007387 */ /* 0x000fee0000100a00 */
[----:B------:R-:W-:Y:S02]  /*118060*/  STL.64 [R1+0xb70], R8 ;  /* 0x000b700801007387 */ /* 0x000fe40000100a00 */
[----:B------:R1:W-:Y:S02]  /*118070*/  STL.64 [R1+0xb78], R10 ;  /* 0x000b780a01007387 */ /* 0x0003e40000100a00 */
[----:B-1----:R-:W-:Y:S01]  /*118080*/  HMMA.1688.F32.TF32 R8, R132, R232, R84 ;  /* 0x000000e88408723c */ /* 0x002fe20000081054 */
[----:B------:R-:W-:Y:S01]  /*118090*/  STL.64 [R1+0x6b48], R238 ;  /* 0x006b48ee01007387 */ /* 0x000fe20000100a00 */
[----:B------:R-:W-:Y:S02]  /*1180a0*/  STL.64 [R1+0x6b40], R236 ;  /* 0x006b40ec01007387 */ /* 0x000fe40000100a00 */
[----:B------:R-:W2:Y:S11]  /*1180b0*/  LDL R234, [R1+0x1568] ;  /* 0x0015680001ea7983 */ /* 0x000eb60000100800 */
[----:B------:R-:W-:Y:S08]  /*1180c0*/  @!UPT UIADD3 URZ, URZ, URZ, URZ ;  /* 0x0000003f3f3ff290 */ /* 0x000ff0000fffe03f */
[----:B------:R-:W-:Y:S01]  /*1180d0*/  STL.64 [R1+0xb50], R8 ;  /* 0x000b500801007387 */ /* 0x000fe20000100a00 */
[----:B------:R1:W-:Y:S02]  /*1180e0*/  STL.64 [R1+0xb58], R10 ;  /* 0x000b580a01007387 */ /* 0x0003e40000100a00 */
[----:B------:R-:W2:Y:S02]  /*1180f0*/  LDL R235, [R1+0x156c] ;  /* 0x00156c0001eb7983 */ /* 0x000ea40000100800 */
        /* <DEDUP_REMOVED lines=74> */
[----:B------:R-:W4:Y:S01]  /*1185a0*/  LDL R18, [R1+0x1478] ;  /* 0x0014780001127983 */ /* 0x000f220000100800 */
[----:B------:R-:W4:Y:S04]  /*1185b0*/  LDL R19, [R1+0x147c] ;  /* 0x00147c0001137983 */ /* 0x000f280000100800 */
[----:B------:R-:W4:Y:S04]  /*1185c0*/  LDL R14, [R1+0x1468] ;  /* 0x00146800010e7983 */ /* 0x000f280000100800 */
[----:B------:R-:W4:Y:S04]  /*1185d0*/  LDL R15, [R1+0x146c] ;  /* 0x00146c00010f7983 */ /* 0x000f280000100800 */
[----:B-1----:R-:W4:Y:S04]  /*1185e0*/  LDL R10, [R1+0x1458] ;  /* 0x00145800010a7983 */ /* 0x002f280000100800 */
        /* <DEDUP_REMOVED lines=74> */
[----:B------:R-:W4:Y:S04]  /*118a90*/  LDL.LU R227, [R1+0x288c] ;  /* 0x00288c0001e37983 */ /* 0x000f280000300800 */
[----:B------:R-:W-:Y:S04]  /*118aa0*/  LDS R4, [R2+0x14580] ;  /* 0x0145800002047984 */ /* 0x000fe80000000800 */
[----:B------:R-:W-:Y:S04]  /*118ab0*/  LDS R6, [R2+0x16580] ;  /* 0x0165800002067984 */ /* 0x000fe80000000800 */
[----:B------:R-:W-:Y:S04]  /*118ac0*/  LDS R5, [R0+0x14580] ;  /* 0x0145800000057984 */ /* 0x000fe80000000800 */
[----:B------:R-:W2:Y:S01]  /*118ad0*/  LDS R7, [R0+0x16580] ;  /* 0x0165800000077984 */ /* 0x000ea20000000800 */
[----:B------:R-:W-:Y:S01]  /*118ae0*/  IMAD.MOV.U32 R239, RZ, RZ, R248 ;  /* 0x000000ffffef7224 */ /* 0x000fe200078e00f8 */
[----:B------:R-:W-:Y:S01]  /*118af0*/  MOV R238, R249 ;  /* 0x000000f900ee7202 */ /* 0x000fe20000000f00 */
[C---:B--2---:R-:W-:Y:S08]  /*118b00*/  HMMA.1688.F32.TF32 R112, R4.reuse, R114, R120 ;  /* 0x000000720470723c */ /* 0x044ff00000081078 */
[C---:B------:R-:W-:Y:S08]  /*118b10*/  HMMA.1688.F32.TF32 R120, R4.reuse, R142, R244 ;  /* 0x0000008e0478723c */ /* 0x040ff000000810f4 */
[C---:B---3--:R-:W-:Y:S08]  /*118b20*/  HMMA.1688.F32.TF32 R96, R4.reuse, R98, R36 ;  /* 0x000000620460723c */ /* 0x048ff00000081024 */
[----:B------:R-:W-:Y:S08]  /*118b30*/  HMMA.1688.F32.TF32 R36, R4, R190, R180 ;  /* 0x000000be0424723c */ /* 0x000ff000000810b4 */
[C---:B----4-:R-:W-:Y:S08]  /*118b40*/  HMMA.1688.F32.TF32 R84, R132.reuse, R236, R88 ;  /* 0x000000ec8454723c */ /* 0x050ff00000081058 */
        /* <DEDUP_REMOVED lines=88> */
[----:B------:R-:W-:Y:S01]  /*1190d0*/  IMAD.MOV.U32 R246, RZ, RZ, R251 ;  /* 0x000000fffff67224 */ /* 0x000fe200078e00fb */
        /* <DEDUP_REMOVED lines=8> */
[C---:B------:R-:W-:Y:S01]  /*119160*/  HMMA.1688.F32.TF32 R32, R4.reuse, R174, R164 ;  /* 0x000000ae0420723c */ /* 0x040fe200000810a4 */
[----:B------:R-:W2:Y:S04]  /*119170*/  LDL R232, [R1+0x20] ;  /* 0x0000200001e87983 */ /* 0x000ea80000100800 */
[----:B------:R-:W2:Y:S04]  /*119180*/  LDL R233, [R1+0x24] ;  /* 0x0000240001e97983 */ /* 0x000ea80000100800 */
[----:B------:R-:W-:Y:S04]  /*119190*/  LDS R132, [R2+0x18580] ;  /* 0x0185800002847984 */ /* 0x000fe80000000800 */
[----:B------:R-:W-:Y:S04]  /*1191a0*/  LDS R134, [R2+0x1a580] ;  /* 0x01a5800002867984 */ /* 0x000fe80000000800 */
[----:B------:R-:W-:Y:S04]  /*1191b0*/  LDS R133, [R0+0x18580] ;  /* 0x0185800000857984 */ /* 0x000fe80000000800 */
[----:B------:R-:W1:Y:S01]  /*1191c0*/  LDS R135, [R0+0x1a580] ;  /* 0x01a5800000877984 */ /* 0x000e620000000800 */
[----:B------:R-:W-:Y:S01]  /*1191d0*/  IMAD.MOV.U32 R174, RZ, RZ, R241 ;  /* 0x000000ffffae7224 */ /* 0x000fe200078e00f1 */
[----:B------:R-:W-:Y:S01]  /*1191e0*/  MOV R175, R240 ;  /* 0x000000f000af7202 */ /* 0x000fe20000000f00 */
[----:B------:R-:W2:Y:S01]  /*1191f0*/  LDL R241, [R1+0x34] ;  /* 0x0000340001f17983 */ /* 0x000ea20000100800 */
[----:B------:R-:W2:Y:S01]  /*119200*/  LDL R240, [R1+0x30] ;  /* 0x0000300001f07983 */ /* 0x000ea20000100800 */
[C---:B------:R-:W-:Y:S08]  /*119210*/  HMMA.1688.F32.TF32 R108, R4.reuse, R110, R124 ;  /* 0x0000006e046c723c */ /* 0x040ff0000008107c */
[C---:B------:R-:W-:Y:S01]  /*119220*/  HMMA.1688.F32.TF32 R124, R4.reuse, R158, R148 ;  /* 0x0000009e047c723c */ /* 0x040fe20000081094 */
        /* <DEDUP_REMOVED lines=14> */
[----:B------:R-:W-:Y:S01]  /*119310*/  IMAD.MOV.U32 R230, RZ, RZ, R243 ;  /* 0x000000ffffe67224 */ /* 0x000fe200078e00f3 */
[----:B------:R-:W-:Y:S01]  /*119320*/  MOV R231, R242 ;  /* 0x000000f200e77202 */ /* 0x000fe20000000f00 */
        /* <DEDUP_REMOVED lines=102> */
[----:B-1----:R-:W4:Y:S04]  /*119990*/  LDL R94, [R1+0x18] ;  /* 0x00001800015e7983 */ /* 0x002f280000100800 */
[----:B------:R-:W4:Y:S01]  /*1199a0*/  LDL R95, [R1+0x1c] ;  /* 0x00001c00015f7983 */ /* 0x000f220000100800 */
[----:B------:R-:W-:-:S02]  /*1199b0*/  IMAD.MOV.U32 R249, RZ, RZ, R150 ;  /* 0x000000fffff97224 */ /* 0x000fc400078e0096 */
[----:B------:R-:W-:Y:S01]  /*1199c0*/  IMAD.MOV.U32 R248, RZ, RZ, R151 ;  /* 0x000000fffff87224 */ /* 0x000fe200078e0097 */
[C---:B------:R-:W-:Y:S01]  /*1199d0*/  HMMA.1688.F32.TF32 R48, R4.reuse, R234, R48 ;  /* 0x000000ea0430723c */ /* 0x040fe20000081030 */
[----:B------:R-:W-:Y:S07]  /*1199e0*/  LDS R133, [R0+0x20580] ;  /* 0x0205800000857984 */ /* 0x000fee0000000800 */
        /* <DEDUP_REMOVED lines=12> */
[----:B-1----:R-:W-:-:S02]  /*119ab0*/  IMAD.MOV.U32 R243, RZ, RZ, R214 ;  /* 0x000000fffff37224 */ /* 0x002fc400078e00d6 */
[----:B------:R-:W-:Y:S02]  /*119ac0*/  IMAD.MOV.U32 R242, RZ, RZ, R215 ;  /* 0x000000fffff27224 */ /* 0x000fe400078e00d7 */
[----:B---3--:R-:W-:Y:S01]  /*119ad0*/  IMAD.MOV.U32 R241, RZ, RZ, R166 ;  /* 0x000000fffff17224 */ /* 0x008fe200078e00a6 */
[----:B------:R-:W-:Y:S02]  /*119ae0*/  MOV R240, R167 ;  /* 0x000000a700f07202 */ /* 0x000fe40000000f00 */
[----:B------:R-:W-:Y:S03]  /*119af0*/  STL.64 [R1+0x6b68], R242 ;  /* 0x006b68f201007387 */ /* 0x000fe60000100a00 */
        /* <DEDUP_REMOVED lines=398> */
[----:B------:R-:W4:Y:S01]  /*11b3e0*/  LDL.LU.64 R92, [R1+0x6bb8] ;  /* 0x006bb800015c7983 */ /* 0x000f220000300a00 */
[----:B------:R-:W-:Y:S01]  /*11b3f0*/  MOV R26, R252 ;  /* 0x000000fc001a7202 */ /* 0x000fe20000000f00 */
[----:B------:R-:W-:-:S02]  /*11b400*/  IMAD.MOV.U32 R27, RZ, RZ, R3 ;  /* 0x000000ffff1b7224 */ /* 0x000fc400078e0003 */
        /* <DEDUP_REMOVED lines=10> */
[C---:B----4-:R-:W-:Y:S01]  /*11b4b0*/  HMMA.1688.F32.TF32 R24, R4.reuse, R146, R24 ;  /* 0x000000920418723c */ /* 0x050fe20000081018 */
[----:B------:R-:W4:Y:S07]  /*11b4c0*/  LDL.LU.64 R146, [R1+0x6ba0] ;  /* 0x006ba00001927983 */ /* 0x000f2e0000300a00 */
[----:B--2---:R-:W-:Y:S01]  /*11b4d0*/  HMMA.1688.F32.TF32 R12, R4, R134, R12 ;  /* 0x00000086040c723c */ /* 0x004fe2000008100c */
[----:B------:R-:W-:-:S02]  /*11b4e0*/  IMAD.MOV.U32 R3, RZ, RZ, R135 ;  /* 0x000000ffff037224 */ /* 0x000fc400078e0087 */
[----:B------:R-:W-:Y:S01]  /*11b4f0*/  LDS R134, [R2+0x32580] ;  /* 0x0325800002867984 */ /* 0x000fe20000000800 */
[----:B------:R-:W1:Y:S04]  /*11b500*/  LDS R135, [R0+0x32580] ;  /* 0x0325800000877984 */ /* 0x000e680000000800 */
[C---:B----4-:R-:W-:Y:S01]  /*11b510*/  HMMA.1688.F32.TF32 R104, R4.reuse, R146, R104 ;  /* 0x000000920468723c */ /* 0x050fe20000081068 */
        /* <DEDUP_REMOVED lines=12> */
[----:B------:R-:W1:Y:S01]  /*11b5e0*/  LDL.LU.64 R244, [R1+0x6b38] ;  /* 0x006b380001f47983 */ /* 0x000e620000300a00 */
[----:B------:R-:W2:Y:S02]  /*11b5f0*/  LDL.64 R216, [R1+0x1130] ;  /* 0x0011300001d87983 */ /* 0x000ea40000100a00 */
[----:B------:R-:W4:Y:S02]  /*11b600*/  LDL.64 R224, [R1+0x1140] ;  /* 0x0011400001e07983 */ /* 0x000f240000100a00 */
[----:B------:R-:W4:Y:S01]  /*11b610*/  LDL.64 R232, [R1+0x1150] ;  /* 0x0011500001e87983 */ /* 0x000f220000100a00 */
[----:B------:R-:W4:Y:S04]  /*11b620*/  LDL.64 R184, [R1+0x1160] ;  /* 0x0011600001b87983 */ /* 0x000f280000100a00 */
[----:B------:R-:W4:Y:S04]  /*11b630*/  LDL.64 R192, [R1+0x1170] ;  /* 0x0011700001c07983 */ /* 0x000f280000100a00 */
[----:B------:R-:W4:Y:S01]  /*11b640*/  LDL.64 R200, [R1+0x1190] ;  /* 0x0011900001c87983 */ /* 0x000f220000100a00 */
        /* <DEDUP_REMOVED lines=20> */
[C---:B------:R-:W-:Y:S01]  /*11b790*/  HMMA.1688.F32.TF32 R100, R4.reuse, R170, R100 ;  /* 0x000000aa0464723c */ /* 0x040fe20000081064 */
[----:B------:R-:W-:Y:S02]  /*11b7a0*/  STL [R1+0x689c], R150 ;  /* 0x00689c9601007387 */ /* 0x000fe40000100800 */
[----:B------:R-:W-:Y:S01]  /*11b7b0*/  STL [R1+0x6898], R151 ;  /* 0x0068989701007387 */ /* 0x000fe20000100800 */
[----:B------:R-:W-:Y:S01]  /*11b7c0*/  STL [R1+0x68a0], R143 ;  /* 0x0068a08f01007387 */ /* 0x000fe20000100800 */
[----:B------:R-:W3:Y:S03]  /*11b7d0*/  LDL.64 R208, [R1+0x1180] ;  /* 0x0011800001d07983 */ /* 0x000ee60000100a00 */
[C---:B------:R-:W-:Y:S08]  /*11b7e0*/  HMMA.1688.F32.TF32 R96, R4.reuse, R246, R96 ;  /* 0x000000f60460723c */ /* 0x040ff00000081060 */
[C---:B------:R-:W-:Y:S08]  /*11b7f0*/  HMMA.1688.F32.TF32 R80, R4.reuse, R166, R80 ;  /* 0x000000a60450723c */ /* 0x040ff00000081050 */
[----:B------:R-:W-:Y:S08]  /*11b800*/  HMMA.1688.F32.TF32 R72, R4, R182, R72 ;  /* 0x000000b60448723c */ /* 0x000ff00000081048 */
[C---:B-1----:R-:W-:Y:S08]  /*11b810*/  HMMA.1688.F32.TF32 R168, R132.reuse, R244, R20 ;  /* 0x000000f484a8723c */ /* 0x042ff00000081014 */
[C---:B--2---:R-:W-:Y:S01]  /*11b820*/  HMMA.1688.F32.TF32 R20, R132.reuse, R216, R92 ;  /* 0x000000d88414723c */ /* 0x044fe2000008105c */
[----:B------:R-:W-:Y:S01]  /*11b830*/  MOV R247, R216 ;  /* 0x000000d800f77202 */ /* 0x000fe20000000f00 */
[----:B------:R-:W-:Y:S11]  /*11b840*/  IMAD.MOV.U32 R246, RZ, RZ, R217 ;  /* 0x000000fffff67224 */ /* 0x000ff600078e00d9 */
[----:B------:R-:W-:Y:S02]  /*11b850*/  @!UPT UIADD3 URZ, URZ, URZ, URZ ;  /* 0x0000003f3f3ff290 */ /* 0x000fe4000fffe03f */
[----:B------:R-:W-:Y:S01]  /*11b860*/  STL.64 [R1+0x4f0], R168 ;  /* 0x0004f0a801007387 */ /* 0x000fe20000100a00 */
[----:B------:R-:W-:Y:S07]  /*11b870*/  STL.64 [R1+0x4f8], R170 ;  /* 0x0004f8aa01007387 */ /* 0x000fee0000100a00 */
[----:B------:R-:W-:Y:S02]  /*11b880*/  STL.64 [R1+0x470], R20 ;  /* 0x0004701401007387 */ /* 0x000fe40000100a00 */
[----:B------:R4:W-:Y:S01]  /*11b890*/  STL.64 [R1+0x478], R22 ;  /* 0x0004781601007387 */ /* 0x0009e20000100a00 */
[----:B------:R-:W2:Y:S01]  /*11b8a0*/  LDL.64 R216, [R1+0x11a0] ;  /* 0x0011a00001d87983 */ /* 0x000ea20000100a00 */
[C---:B----4-:R-:W-:Y:S03]  /*11b8b0*/  HMMA.1688.F32.TF32 R20, R132.reuse, R224, R24 ;  /* 0x000000e08414723c */ /* 0x050fe60000081018 */
[----:B------:R-:W-:Y:S01]  /*11b8c0*/  STL.64 [R1+0x68b0], R246 ;  /* 0x0068b0f601007387 */ /* 0x000fe20000100a00 */
[----:B------:R-:W-:Y:S02]  /*11b8d0*/  STL.64 [R1+0x68a8], R244 ;  /* 0x0068a8f401007387 */ /* 0x000fe40000100a00 */
[----:B------:R-:W-:Y:S01]  /*11b8e0*/  IMAD.MOV.U32 R167, RZ, RZ, R224 ;  /* 0x000000ffffa77224 */ /* 0x000fe200078e00e0 */
[----:B------:R-:W-:Y:S11]  /*11b8f0*/  MOV R252, R225 ;  /* 0x000000e100fc7202 */ /* 0x000ff60000000f00 */
[----:B------:R-:W-:Y:S05]  /*11b900*/  @!UPT UIADD3 URZ, URZ, URZ, URZ ;  /* 0x0000003f3f3ff290 */ /* 0x000fea000fffe03f */
[----:B------:R-:W-:Y:S01]  /*11b910*/  STL.64 [R1+0x480], R20 ;  /* 0x0004801401007387 */ /* 0x000fe20000100a00 */
[----:B------:R1:W-:Y:S02]  /*11b920*/  STL.64 [R1+0x488], R22 ;  /* 0x0004881601007387 */ /* 0x0003e40000100a00 */
[----:B------:R-:W4:Y:S01]  /*11b930*/  LDL.64 R224, [R1+0x11c0] ;  /* 0x0011c00001e07983 */ /* 0x000f220000100a00 */
[C---:B-1----:R-:W-:Y:S01]  /*11b940*/  HMMA.1688.F32.TF32 R20, R132.reuse, R232, R104 ;  /* 0x000000e88414723c */ /* 0x042fe20000081068 */
[----:B------:R-:W-:Y:S02]  /*11b950*/  IMAD.MOV.U32 R182, RZ, RZ, R232 ;  /* 0x000000ffffb67224 */ /* 0x000fe400078e00e8 */
[----:B------:R-:W-:Y:S11]  /*11b960*/  IMAD.MOV.U32 R183, RZ, RZ, R233 ;  /* 0x000000ffffb77224 */ /* 0x000ff600078e00e9 */
[----:B------:R-:W-:Y:S09]  /*11b970*/  @!UPT UIADD3 URZ, URZ, URZ, URZ ;  /* 0x0000003f3f3ff290 */ /* 0x000ff2000fffe03f */
[----:B------:R-:W-:Y:S01]  /*11b980*/  STL.64 [R1+0x490], R20 ;  /* 0x0004901401007387 */ /* 0x000fe20000100a00 */
[----:B------:R1:W-:Y:S02]  /*11b990*/  STL.64 [R1+0x498], R22 ;  /* 0x0004981601007387 */ /* 0x0003e40000100a00 */
[----:B------:R-:W4:Y:S01]  /*11b9a0*/  LDL.64 R232, [R1+0x11b0] ;  /* 0x0011b00001e87983 */ /* 0x000f220000100a00 */
[----:B-1----:R-:W-:Y:S01]  /*11b9b0*/  HMMA.1688.F32.TF32 R20, R132, R184, R28 ;  /* 0x000000b88414723c */ /* 0x002fe2000008101c */
[----:B------:R-:W-:Y:S01]  /*11b9c0*/  STL.64 [R1+0x6948], R182 ;  /* 0x006948b601007387 */ /* 0x000fe20000100a00 */
[----:B------:R-:W-:Y:S06]  /*11b9d0*/  STL.64 [R1+0x6940], R180 ;  /* 0x006940b401007387 */ /* 0x000fec0000100a00 */
[----:B------:R-:W-:Y:S11]  /*11b9e0*/  HMMA.1688.F32.TF32 R68, R4, R190, R68 ;  /* 0x000000be0444723c */ /* 0x000ff60000081044 */
[----:B------:R-:W-:Y:S04]  /*11b9f0*/  @!UPT UIADD3 URZ, URZ, URZ, URZ ;  /* 0x0000003f3f3ff290 */ /* 0x000fe8000fffe03f */
[----:B------:R-:W-:Y:S01]  /*11ba00*/  STL.64 [R1+0x4a0], R20 ;  /* 0x0004a01401007387 */ /* 0x000fe20000100a00 */
[----:B------:R1:W-:Y:S02]  /*11ba10*/  STL.64 [R1+0x4a8], R22 ;  /* 0x0004a81601007387 */ /* 0x0003e40000100a00 */
[----:B-1----:R-:W-:Y:S01]  /*11ba20*/  HMMA.1688.F32.TF32 R20, R132, R192, R116 ;  /* 0x000000c08414723c */ /* 0x002fe20000081074 */
[----:B------:R-:W-:Y:S01]  /*11ba30*/  MOV R190, R184 ;  /* 0x000000b800be7202 */ /* 0x000fe20000000f00 */
[----:B------:R-:W-:-:S05]  /*11ba40*/  IMAD.MOV.U32 R191, RZ, RZ, R185 ;  /* 0x000000ffffbf7224 */ /* 0x000fca00078e00b9 */
[----:B------:R-:W-:Y:S01]  /*11ba50*/  STL.64 [R1+0x6958], R190 ;  /* 0x006958be01007387 */ /* 0x000fe20000100a00 */
[----:B------:R-:W-:Y:S01]  /*11ba60*/  STL.64 [R1+0x6950], R188 ;  /* 0x006950bc01007387 */ /* 0x000fe20000100a00 */
[C---:B---3--:R-:W-:Y:S11]  /*11ba70*/  HMMA.1688.F32.TF32 R8, R132.reuse, R208, R8 ;  /* 0x000000d08408723c */ /* 0x048ff60000081008 */
[----:B------:R-:W-:Y:S03]  /*11ba80*/  @!UPT UIADD3 URZ, URZ, URZ, URZ ;  /* 0x0000003f3f3ff290 */ /* 0x000fe6000fffe03f */
[----:B------:R-:W-:Y:S01]  /*11ba90*/  STL.64 [R1+0x4b0], R20 ;  /* 0x0004b01401007387 */ /* 0x000fe20000100a00 */
[----:B------:R1:W-:Y:S02]  /*11baa0*/  STL.64 [R1+0x4b8], R22 ;  /* 0x0004b81601007387 */ /* 0x0003e40000100a00 */
[----:B-1----:R-:W-:Y:S08]  /*11bab0*/  HMMA.1688.F32.TF32 R20, R132, R200, R128 ;  /* 0x000000c88414723c */ /* 0x002ff00000081080 */
[C---:B------:R-:W-:Y:S08]  /*11bac0*/  HMMA.1688.F32.TF32 R64, R4.reuse, R198, R64 ;  /* 0x000000c60440723c */ /* 0x040ff00000081040 */
[----:B------:R-:W-:Y:S01]  /*11bad0*/  HMMA.1688.F32.TF32 R60, R4, R206, R60 ;  /* 0x000000ce043c723c */ /* 0x000fe2000008103c */
[----:B------:R-:W-:Y:S01]  /*11bae0*/  IMAD.MOV.U32 R198, RZ, RZ, R192 ;  /* 0x000000ffffc67224 */ /* 0x000fe200078e00c0 */
[----:B------:R-:W-:-:S05]  /*11baf0*/  MOV R199, R193 ;  /* 0x000000c100c77202 */ /* 0x000fca0000000f00 */
[----:B------:R-:W-:Y:S02]  /*11bb00*/  IMAD.MOV.U32 R206, RZ, RZ, R200 ;  /* 0x000000ffffce7224 */ /* 0x000fe400078e00c8 */
[----:B------:R-:W-:Y:S01]  /*11bb10*/  IMAD.MOV.U32 R207, RZ, RZ, R201 ;  /* 0x000000ffffcf7224 */ /* 0x000fe200078e00c9 */
[----:B------:R-:W-:Y:S01]  /*11bb20*/  STL.64 [R1+0x6968], R198 ;  /* 0x006968c601007387 */ /* 0x000fe20000100a00 */
[----:B------:R-:W-:Y:S03]  /*11bb30*/  STL.64 [R1+0x6960], R196 ;  /* 0x006960c401007387 */ /* 0x000fe60000100a00 */
[----:B------:R-:W-:Y:S01]  /*11bb40*/  STL.64 [R1+0x4c0], R20 ;  /* 0x0004c01401007387 */ /* 0x000fe20000100a00 */
[----:B------:R-:W-:Y:S02]  /*11bb50*/  STL.64 [R1+0x4c8], R22 ;  /* 0x0004c81601007387 */ /* 0x000fe40000100a00 */
[----:B------:R-:W-:Y:S02]  /*11bb60*/  STL.64 [R1+0x6978], R206 ;  /* 0x006978ce01007387 */ /* 0x000fe40000100a00 */
[----:B------:R-:W-:Y:S01]  /*11bb70*/  STL.64 [R1+0x6970], R204 ;  /* 0x006970cc01007387 */ /* 0x000fe20000100a00 */
[----:B------:R-:W-:Y:S01]  /*11bb80*/  STL.64 [R1+0x4d0], R8 ;  /* 0x0004d00801007387 */ /* 0x000fe20000100a00 */
[----:B------:R2:W-:Y:S01]  /*11bb90*/  STL.64 [R1+0x4d8], R10 ;  /* 0x0004d80a01007387 */ /* 0x0005e20000100a00 */
[C---:B------:R-:W-:Y:S08]  /*11bba0*/  HMMA.1688.F32.TF32 R52, R4.reuse, R222, R52 ;  /* 0x000000de0434723c */ /* 0x040ff00000081034 */
[----:B------:R-:W-:Y:S01]  /*11bbb0*/  HMMA.1688.F32.TF32 R56, R4, R214, R56 ;  /* 0x000000d60438723c */ /* 0x000fe20000081038 */
[----:B------:R-:W-:-:S06]  /*11bbc0*/  MOV R223, R208 ;  /* 0x000000d000df7202 */ /* 0x000fcc0000000f00 */
[----:B------:R-:W-:Y:S01]  /*11bbd0*/  IMAD.MOV.U32 R215, RZ, RZ, R209 ;  /* 0x000000ffffd77224 */ /* 0x000fe200078e00d1 */
[----:B------:R-:W-:Y:S08]  /*11bbe0*/  HMMA.1688.F32.TF32 R48, R4, R230, R48 ;  /* 0x000000e60430723c */ /* 0x000ff00000081030 */
[C---:B--2---:R-:W-:Y:S01]  /*11bbf0*/  HMMA.1688.F32.TF32 R8, R132.reuse, R216, R12 ;  /* 0x000000d88408723c */ /* 0x044fe2000008100c */
[----:B------:R-:W-:Y:S01]  /*11bc00*/  MOV R222, R217 ;  /* 0x000000d900de7202 */ /* 0x000fe20000000f00 */
[----:B------:R-:W-:Y:S11]  /*11bc10*/  IMAD.MOV.U32 R214, RZ, RZ, R216 ;  /* 0x000000ffffd67224 */ /* 0x000ff600078e00d8 */
[----:B------:R-:W-:Y:S10]  /*11bc20*/  @!UPT UIADD3 URZ, URZ, URZ, URZ ;  /* 0x0000003f3f3ff290 */ /* 0x000ff4000fffe03f */
[----:B------:R-:W-:Y:S01]  /*11bc30*/  STL.64 [R1+0x4e0], R8 ;  /* 0x0004e00801007387 */ /* 0x000fe20000100a00 */
[----:B------:R4:W-:Y:S02]  /*11bc40*/  STL.64 [R1+0x4e8], R10 ;  /* 0x0004e80a01007387 */ /* 0x0009e40000100a00 */
[C---:B----4-:R-:W-:Y:S01]  /*11bc50*/  HMMA.1688.F32.TF32 R8, R132.reuse, R224, R16 ;  /* 0x000000e08408723c */ /* 0x050fe20000081010 */
        /* <DEDUP_REMOVED lines=12> */
[----:B------:R-:W-:Y:S01]  /*11bd20*/  STL.64 [R1+0x69a0], R228 ;  /* 0x0069a0e401007387 */ /* 0x000fe20000100a00 */
[----:B------:R-:W-:Y:S11]  /*11bd30*/  MOV R225, R237 ;  /* 0x000000ed00e17202 */ /* 0x000ff60000000f00 */
[----:B------:R-:W-:Y:S04]  /*11bd40*/  @!UPT UIADD3 URZ, URZ, URZ, URZ ;  /* 0x0000003f3f3ff290 */ /* 0x000fe8000fffe03f */
[----:B------:R-:W-:Y:S01]  /*11bd50*/  STL.64 [R1+0x500], R8 ;  /* 0x0005000801007387 */ /* 0x000fe20000100a00 */
[----:B------:R1:W-:Y:S02]  /*11bd60*/  STL.64 [R1+0x508], R10 ;  /* 0x0005080a01007387 */ /* 0x0003e40000100a00 */
[----:B------:R-:W2:Y:S02]  /*11bd70*/  LDL.LU R236, [R1+0x6b34] ;  /* 0x006b340001ec7983 */ /* 0x000ea40000300800 */
[----:B------:R-:W3:Y:S01]  /*11bd80*/  LDL.LU R237, [R1+0x6b30] ;  /* 0x006b300001ed7983 */ /* 0x000ee20000300800 */
[----:B------:R-:W1:Y:S04]  /*11bd90*/  LDL.64 R116, [R1+0x11d0] ;  /* 0x0011d00001747983 */ /* 0x000e680000100a00 */
[----:B------:R-:W4:Y:S04]  /*11bda0*/  LDL R216, [R1+0x12d0] ;  /* 0x0012d00001d87983 */ /* 0x000f280000100800 */
[----:B------:R-:W4:Y:S01]  /*11bdb0*/  LDL R217, [R1+0x12d4] ;  /* 0x0012d40001d97983 */ /* 0x000f220000100800 */
[----:B------:R-:W-:-:S02]  /*11bdc0*/  IMAD.MOV.U32 R208, RZ, RZ, R238 ;  /* 0x000000ffffd07224 */ /* 0x000fc400078e00ee */
[----:B------:R-:W4:Y:S02]  /*11bdd0*/  LDL.LU R238, [R1+0x6b2c] ;  /* 0x006b2c0001ee7983 */ /* 0x000f240000300800 */
[----:B------:R-:W-:Y:S02]  /*11bde0*/  IMAD.MOV.U32 R209, RZ, RZ, R239 ;  /* 0x000000ffffd17224 */ /* 0x000fe400078e00ef */
[----:B------:R-:W4:Y:S01]  /*11bdf0*/  LDL.LU R239, [R1+0x6b28] ;  /* 0x006b280001ef7983 */ /* 0x000f220000300800 */
[----:B------:R-:W4:Y:S02]  /*11be00*/  LDL.64 R188, [R1+0x11e0] ;  /* 0x0011e00001bc7983 */ /* 0x000f240000100a00 */
[----:B--2---:R-:W-:Y:S01]  /*11be10*/  IMAD.MOV.U32 R201, RZ, RZ, R236 ;  /* 0x000000ffffc97224 */ /* 0x004fe200078e00ec */
[----:B---3--:R-:W-:Y:S02]  /*11be20*/  MOV R200, R237 ;  /* 0x000000ed00c87202 */ /* 0x008fe40000000f00 */
[----:B------:R-:W2:Y:S01]  /*11be30*/  LDL.LU R237, [R1+0x6b24] ;  /* 0x006b240001ed7983 */ /* 0x000ea20000300800 */
[----:B------:R-:W3:Y:S02]  /*11be40*/  LDL.LU R236, [R1+0x6b20] ;  /* 0x006b200001ec7983 */ /* 0x000ee40000300800 */
[----:B------:R-:W4:Y:S02]  /*11be50*/  LDL.64 R28, [R1+0x1200] ;  /* 0x00120000011c7983 */ /* 0x000f240000100a00 */
        /* <DEDUP_REMOVED lines=16> */
[----:B------:R-:W-:Y:S07]  /*11bf60*/  HMMA.1688.F32.TF32 R76, R4, R174, R76 ;  /* 0x000000ae044c723c */ /* 0x000fee000008104c */
[----:B------:R-:W-:Y:S01]  /*11bf70*/  MOV R174, R232 ;  /* 0x000000e800ae7202 */ /* 0x000fe20000000f00 */
[----:B------:R-:W-:Y:S01]  /*11bf80*/  IMAD.MOV.U32 R175, RZ, RZ, R233 ;  /* 0x000000ffffaf7224 */ /* 0x000fe200078e00e9 */
[----:B-1----:R-:W-:Y:S08]  /*11bf90*/  HMMA.1688.F32.TF32 R8, R132, R116, R100 ;  /* 0x000000748408723c */ /* 0x002ff00000081064 */
[C---:B------:R-:W-:Y:S08]  /*11bfa0*/  HMMA.1688.F32.TF32 R108, R4.reuse, R178, R108 ;  /* 0x000000b2046c723c */ /* 0x040ff0000008106c */
[----:B------:R-:W-:Y:S01]  /*11bfb0*/  HMMA.1688.F32.TF32 R112, R4, R186, R112 ;  /* 0x000000ba0470723c */ /* 0x000fe20000081070 */
[----:B------:R-:W-:Y:S01]  /*11bfc0*/  IMAD.MOV.U32 R166, RZ, RZ, R117 ;  /* 0x000000ffffa67224 */ /* 0x000fe200078e0075 */
[----:B--2---:R-:W-:Y:S01]  /*11bfd0*/  MOV R177, R237 ;  /* 0x000000ed00b17202 */ /* 0x004fe20000000f00 */
[----:B---3--:R-:W-:-:S02]  /*11bfe0*/  IMAD.MOV.U32 R176, RZ, RZ, R236 ;  /* 0x000000ffffb07224 */ /* 0x008fc400078e00ec */
[----:B------:R-:W2:Y:S01]  /*11bff0*/  LDL.LU R236, [R1+0x6b1c] ;  /* 0x006b1c0001ec7983 */ /* 0x000ea20000300800 */
[----:B------:R-:W2:Y:S02]  /*11c000*/  LDL.LU R237, [R1+0x6b18] ;  /* 0x006b180001ed7983 */ /* 0x000ea40000300800 */
[----:B------:R-:W3:Y:S02]  /*11c010*/  LDL.64 R232, [R1+0x12f0] ;  /* 0x0012f00001e87983 */ /* 0x000ee40000100a00 */
[----:B------:R-:W-:Y:S01]  /*11c020*/  STL.64 [R1+0x69b8], R174 ;  /* 0x0069b8ae01007387 */ /* 0x000fe20000100a00 */
[----:B------:R-:W-:Y:S01]  /*11c030*/  STL.64 [R1+0x69b0], R172 ;  /* 0x0069b0ac01007387 */ /* 0x000fe20000100a00 */
[----:B------:R-:W-:Y:S02]  /*11c040*/  STL.64 [R1+0x510], R8 ;  /* 0x0005100801007387 */ /* 0x000fe40000100a00 */
[----:B------:R4:W-:Y:S02]  /*11c050*/  STL.64 [R1+0x518], R10 ;  /* 0x0005180a01007387 */ /* 0x0009e40000100a00 */
[----:B----4-:R-:W-:Y:S01]  /*11c060*/  HMMA.1688.F32.TF32 R8, R132, R188, R108 ;  /* 0x000000bc8408723c */ /* 0x010fe2000008106c */
[----:B------:R-:W-:Y:S01]  /*11c070*/  STL.64 [R1+0x69c8], R166 ;  /* 0x0069c8a601007387 */ /* 0x000fe20000100a00 */
[----:B------:R-:W-:Y:S06]  /*11c080*/  STL.64 [R1+0x69c0], R164 ;  /* 0x0069c0a401007387 */ /* 0x000fec0000100a00 */
[C---:B------:R-:W-:Y:S08]  /*11c090*/  HMMA.1688.F32.TF32 R120, R4.reuse, R194, R120 ;  /* 0x000000c20478723c */ /* 0x040ff00000081078 */
[----:B------:R-:W-:Y:S07]  /*11c0a0*/  HMMA.1688.F32.TF32 R84, R4, R158, R84 ;  /* 0x0000009e0454723c */ /* 0x000fee0000081054 */
[----:B------:R-:W-:Y:S01]  /*11c0b0*/  STL.64 [R1+0x520], R8 ;  /* 0x0005200801007387 */ /* 0x000fe20000100a00 */
[----:B------:R1:W-:Y:S02]  /*11c0c0*/  STL.64 [R1+0x528], R10 ;  /* 0x0005280a01007387 */ /* 0x0003e40000100a00 */
[----:B-1----:R-:W-:Y:S01]  /*11c0d0*/  HMMA.1688.F32.TF32 R8, R132, R28, R112 ;  /* 0x0000001c8408723c */ /* 0x002fe20000081070 */
[----:B------:R-:W-:-:S02]  /*11c0e0*/  MOV R159, R116 ;  /* 0x00000074009f7202 */ /* 0x000fc40000000f00 */
[----:B------:R-:W-:-:S05]  /*11c0f0*/  MOV R158, R189 ;  /* 0x000000bd009e7202 */ /* 0x000fca0000000f00 */
[C---:B------:R-:W-:Y:S08]  /*11c100*/  HMMA.1688.F32.TF32 R124, R4.reuse, R202, R124 ;  /* 0x000000ca047c723c */ /* 0x040ff0000008107c */
[C---:B------:R-:W-:Y:S01]  /*11c110*/  HMMA.1688.F32.TF32 R32, R4.reuse, R210, R32 ;  /* 0x000000d20420723c */ /* 0x040fe20000081020 */
[----:B------:R-:W-:Y:S01]  /*11c120*/  STL.64 [R1+0x69d8], R158 ;  /* 0x0069d89e01007387 */ /* 0x000fe20000100a00 */
[----:B------:R-:W-:Y:S06]  /*11c130*/  STL.64 [R1+0x69d0], R156 ;  /* 0x0069d09c01007387 */ /* 0x000fec0000100a00 */
[C---:B------:R-:W-:Y:S01]  /*11c140*/  HMMA.1688.F32.TF32 R36, R4.reuse, R218, R36 ;  /* 0x000000da0424723c */ /* 0x040fe20000081024 */
[----:B------:R-:W-:Y:S01]  /*11c150*/  STL.64 [R1+0x530], R8 ;  /* 0x0005300801007387 */ /* 0x000fe20000100a00 */
[----:B------:R2:W-:Y:S06]  /*11c160*/  STL.64 [R1+0x538], R10 ;  /* 0x0005380a01007387 */ /* 0x0005ec0000100a00 */
[C---:B------:R-:W-:Y:S08]  /*11c170*/  HMMA.1688.F32.TF32 R88, R4.reuse, R150, R88 ;  /* 0x000000960458723c */ /* 0x040ff00000081058 */
[----:B------:R-:W-:Y:S01]  /*11c180*/  HMMA.1688.F32.TF32 R136, R4, R142, R136 ;  /* 0x0000008e0488723c */ /* 0x000fe20000081088 */
[----:B------:R-:W-:-:S02]  /*11c190*/  IMAD.MOV.U32 R151, RZ, RZ, R188 ;  /* 0x000000ffff977224 */ /* 0x000fc400078e00bc */
[----:B------:R-:W-:-:S04]  /*11c1a0*/  IMAD.MOV.U32 R150, RZ, RZ, R29 ;  /* 0x000000ffff967224 */ /* 0x000fc800078e001d */
[----:B------:R-:W-:Y:S01]  /*11c1b0*/  IMAD.MOV.U32 R143, RZ, RZ, R28 ;  /* 0x000000ffff8f7224 */ /* 0x000fe200078e001c */
[----:B------:R-:W-:Y:S01]  /*11c1c0*/  HMMA.1688.F32.TF32 R16, R132, R180, R124 ;  /* 0x000000b48410723c */ /* 0x000fe2000008107c */
[----:B------:R-:W-:Y:S01]  /*11c1d0*/  STL.64 [R1+0x69f8], R150 ;  /* 0x0069f89601007387 */ /* 0x000fe20000100a00 */
[----:B------:R-:W-:Y:S02]  /*11c1e0*/  STL.64 [R1+0x69f0], R148 ;  /* 0x0069f09401007387 */ /* 0x000fe40000100a00 */
[----:B------:R-:W-:Y:S04]  /*11c1f0*/  STL.64 [R1+0x69e8], R142 ;  /* 0x0069e88e01007387 */ /* 0x000fe80000100a00 */
[----:B------:R-:W-:Y:S01]  /*11c200*/  HMMA.1688.F32.TF32 R40, R4, R226, R40 ;  /* 0x000000e20428723c */ /* 0x000fe20000081028 */
[----:B------:R-:W-:Y:S07]  /*11c210*/  STL.64 [R1+0x69e0], R140 ;  /* 0x0069e08c01007387 */ /* 0x000fee0000100a00 */
[----:B------:R-:W-:Y:S08]  /*11c220*/  HMMA.1688.F32.TF32 R12, R132, R104, R32 ;  /* 0x00000068840c723c */ /* 0x000ff00000081020 */
[----:B------:R-:W-:Y:S01]  /*11c230*/  HMMA.1688.F32.TF32 R44, R4, R234, R44 ;  /* 0x000000ea042c723c */ /* 0x000fe2000008102c */
[----:B------:R-:W-:-:S02]  /*11c240*/  IMAD.MOV.U32 R192, RZ, RZ, R239 ;  /* 0x000000ffffc07224 */ /* 0x000fc400078e00ef */
[----:B------:R-:W-:Y:S01]  /*11c250*/  IMAD.MOV.U32 R193, RZ, RZ, R238 ;  /* 0x000000ffffc17224 */ /* 0x000fe200078e00ee */
[----:B------:R-:W-:Y:S04]  /*11c260*/  LDS R4, [R2+0x14600] ;  /* 0x0146000002047984 */ /* 0x000fe80000000800 */
[----:B------:R-:W-:Y:S04]  /*11c270*/  LDS R6, [R2+0x16600] ;  /* 0x0166000002067984 */ /* 0x000fe80000000800 */
[----:B------:R-:W-:Y:S04]  /*11c280*/  LDS R5, [R0+0x14600] ;  /* 0x0146000000057984 */ /* 0x000fe80000000800 */
[----:B------:R-:W1:Y:S01]  /*11c290*/  LDS R7, [R0+0x16600] ;  /* 0x0166000000077984 */ /* 0x000e620000000800 */
[C---:B--2---:R-:W-:Y:S11]  /*11c2a0*/  HMMA.1688.F32.TF32 R8, R132.reuse, R236, R120 ;  /* 0x000000ec8408723c */ /* 0x044ff60000081078 */
[----:B------:R-:W-:Y:S11]  /*11c2b0*/  @!UPT UIADD3 URZ, URZ, URZ, URZ ;  /* 0x0000003f3f3ff290 */ /* 0x000ff6000fffe03f */
[----:B------:R-:W-:Y:S01]  /*11c2c0*/  @!UPT UIADD3 URZ, URZ, URZ, URZ ;  /* 0x0000003f3f3ff290 */ /* 0x000fe2000fffe03f */
        /* <DEDUP_REMOVED lines=8> */
[C---:B----4-:R-:W-:Y:S07]  /*11c350*/  HMMA.1688.F32.TF32 R12, R132.reuse, R92, R44 ;  /* 0x0000005c840c723c */ /* 0x050fee000008102c */
        /* <DEDUP_REMOVED lines=8> */
[C---:B----4-:R-:W-:Y:S01]  /*11c3e0*/  HMMA.1688.F32.TF32 R12, R132.reuse, R176, R56 ;  /* 0x000000b0840c723c */ /* 0x050fe20000081038 */
        /* <DEDUP_REMOVED lines=20> */
[----:B---3--:R-:W-:Y:S07]  /*11c530*/  HMMA.1688.F32.TF32 R8, R132, R232, R84 ;  /* 0x000000e88408723c */ /* 0x008fee0000081054 */
        /* <DEDUP_REMOVED lines=66> */
[----:B------:R-:W1:Y:S02]  /*11c960*/  LDL R110, [R1+0x14a8] ;  /* 0x0014a800016e7983 */ /* 0x000e640000100800 */
[----:B------:R-:W1:Y:S02]  /*11c970*/  LDL R111, [R1+0x14ac] ;  /* 0x0014ac00016f7983 */ /* 0x000e640000100800 */
[----:B------:R-:W1:Y:S01]  /*11c980*/  LDL.LU R124, [R1+0x2d40] ;  /* 0x002d4000017c7983 */ /* 0x000e620000300800 */
[----:B------:R-:W1:Y:S01]  /*11c990*/  LDL.LU R125, [R1+0x2d44] ;  /* 0x002d4400017d7983 */ /* 0x000e620000300800 */
[----:B------:R-:W1:Y:S02]  /*11c9a0*/  LDL.LU R126, [R1+0x2d48] ;  /* 0x002d4800017e7983 */ /* 0x000e640000300800 */
[----:B------:R-:W1:Y:S02]  /*11c9b0*/  LDL.LU R127, [R1+0x2d4c] ;  /* 0x002d4c00017f7983 */ /* 0x000e640000300800 */
        /* <DEDUP_REMOVED lines=8> */
[----:B--2---:R-:W2:Y:S01]  /*11ca40*/  LDL R18, [R1+0x1478] ;  /* 0x0014780001127983 */ /* 0x004ea20000100800 */
[----:B------:R-:W2:Y:S04]  /*11ca50*/  LDL R19, [R1+0x147c] ;  /* 0x00147c0001137983 */ /* 0x000ea80000100800 */
[----:B---3--:R-:W3:Y:S04]  /*11ca60*/  LDL R14, [R1+0x1468] ;  /* 0x00146800010e7983 */ /* 0x008ee80000100800 */
[----:B------:R-:W3:Y:S01]  /*11ca70*/  LDL R15, [R1+0x146c] ;  /* 0x00146c00010f7983 */ /* 0x000ee20000100800 */
[----:B------:R-:W3:Y:S02]  /*11ca80*/  LDL.LU R44, [R1+0x2b90] ;  /* 0x002b9000012c7983 */ /* 0x000ee40000300800 */
[----:B------:R-:W3:Y:S02]  /*11ca90*/  LDL.LU R45, [R1+0x2b94] ;  /* 0x002b9400012d7983 */ /* 0x000ee40000300800 */
[----:B------:R-:W3:Y:S01]  /*11caa0*/  LDL.LU R46, [R1+0x2b98] ;  /* 0x002b9800012e7983 */ /* 0x000ee20000300800 */
[----:B------:R-:W3:Y:S01]  /*11cab0*/  LDL.LU R47, [R1+0x2b9c] ;  /* 0x002b9c00012f7983 */ /* 0x000ee20000300800 */
        /* <DEDUP_REMOVED lines=73> */
[----:B------:R-:W-:-:S05]  /*11cf50*/  IMAD.MOV.U32 R238, RZ, RZ, R233 ;  /* 0x000000ffffee7224 */ /* 0x000fca00078e00e9 */
[----:B------:R-:W-:Y:S01]  /*11cf60*/  STL.64 [R1+0x68c0], R238 ;  /* 0x0068c0ee01007387 */ /* 0x000fe20000100a00 */
[----:B------:R-:W-:Y:S01]  /*11cf70*/  STL.64 [R1+0x68b8], R236 ;  /* 0x0068b8ec01007387 */ /* 0x000fe20000100a00 */
[C---:B-1----:R-:W-:Y:S08]  /*11cf80*/  HMMA.1688.F32.TF32 R108, R4.reuse, R110, R124 ;  /* 0x0000006e046c723c */ /* 0x042ff0000008107c */
[C---:B----4-:R-:W-:Y:S08]  /*11cf90*/  HMMA.1688.F32.TF32 R100, R4.reuse, R102, R32 ;  /* 0x000000660464723c */ /* 0x050ff00000081020 */
[C---:B------:R-:W-:Y:S08]  /*11cfa0*/  HMMA.1688.F32.TF32 R124, R4.reuse, R166, R156 ;  /* 0x000000a6047c723c */ /* 0x040ff0000008109c */
[C---:B------:R-:W-:Y:S08]  /*11cfb0*/  HMMA.1688.F32.TF32 R32, R4.reuse, R230, R172 ;  /* 0x000000e60420723c */ /* 0x040ff000000810ac */
[C---:B---3--:R-:W-:Y:S08]  /*11cfc0*/  HMMA.1688.F32.TF32 R12, R4.reuse, R14, R44 ;  /* 0x0000000e040c723c */ /* 0x048ff0000008102c */
[----:B------:R-:W-:Y:S08]  /*11cfd0*/  HMMA.1688.F32.TF32 R44, R4, R182, R188 ;  /* 0x000000b6042c723c */ /* 0x000ff000000810bc */
[C---:B--2---:R-:W-:Y:S08]  /*11cfe0*/  HMMA.1688.F32.TF32 R84, R132.reuse, R84, R88 ;  /* 0x000000548454723c */ /* 0x044ff00000081058 */
        /* <DEDUP_REMOVED lines=354> */
[C---:B------:R-:W-:Y:S01]  /*11e610*/  HMMA.1688.F32.TF32 R28, R4.reuse, R134, R28 ;  /* 0x00000086041c723c */ /* 0x040fe2000008101c */
[----:B------:R-:W-:Y:S04]  /*11e620*/  LDS R134, [R2+0x22600] ;  /* 0x0226000002867984 */ /* 0x000fe80000000800 */
[----:B------:R-:W2:Y:S03]  /*11e630*/  LDS R135, [R0+0x22600] ;  /* 0x0226000000877984 */ /* 0x000ea60000000800 */
        /* <DEDUP_REMOVED lines=292> */
[----:B------:R-:W2:Y:S01]  /*11f880*/  LDL R134, [R1+0x1d8] ;  /* 0x0001d80001867983 */ /* 0x000ea20000100800 */
[----:B------:R-:W4:Y:S02]  /*11f890*/  LDL.LU.64 R94, [R1+0x6938] ;  /* 0x00693800015e7983 */ /* 0x000f240000300a00 */
[----:B------:R-:W4:Y:S04]  /*11f8a0*/  LDL.LU.64 R92, [R1+0x6930] ;  /* 0x00693000015c7983 */ /* 0x000f280000300a00 */
[C---:B------:R-:W-:Y:S08]  /*11f8b0*/  HMMA.1688.F32.TF32 R28, R4.reuse, R154, R28 ;  /* 0x0000009a041c723c */ /* 0x040ff0000008101c */
[C---:B------:R-:W-:Y:S08]  /*11f8c0*/  HMMA.1688.F32.TF32 R116, R4.reuse, R162, R116 ;  /* 0x000000a20474723c */ /* 0x040ff00000081074 */
[----:B------:R-:W-:Y:S01]  /*11f8d0*/  HMMA.1688.F32.TF32 R128, R4, R242, R128 ;  /* 0x000000f20480723c */ /* 0x000fe20000081080 */
[----:B------:R-:W-:Y:S01]  /*11f8e0*/  MOV R135, R3 ;  /* 0x0000000300877202 */ /* 0x000fe20000000f00 */
[----:B------:R-:W-:-:S06]  /*11f8f0*/  IMAD.MOV.U32 R3, RZ, RZ, R27 ;  /* 0x000000ffff037224 */ /* 0x000fcc00078e001b */
        /* <DEDUP_REMOVED lines=17> */
[----:B------:R-:W-:Y:S04]  /*11fa10*/  LDS R132, [R2+0x30600] ;  /* 0x0306000002847984 */ /* 0x000fe80000000800 */
[----:B------:R-:W-:Y:S01]  /*11fa20*/  LDS R133, [R0+0x30600] ;  /* 0x0306000000857984 */ /* 0x000fe20000000800 */
[C---:B----4-:R-:W-:Y:S03]  /*11fa30*/  HMMA.1688.F32.TF32 R92, R4.reuse, R26, R92 ;  /* 0x0000001a045c723c */ /* 0x050fe6000008105c */
[----:B------:R-:W3:Y:S01]  /*11fa40*/  LDL.LU.64 R26, [R1+0x6928] ;  /* 0x00692800011a7983 */ /* 0x000ee20000300a00 */
[----:B------:R-:W3:Y:S04]  /*11fa50*/  LDL.LU.64 R24, [R1+0x6920] ;  /* 0x0069200001187983 */ /* 0x000ee80000300a00 */
[C---:B---3--:R-:W-:Y:S01]  /*11fa60*/  HMMA.1688.F32.TF32 R24, R4.reuse, R146, R24 ;  /* 0x000000920418723c */ /* 0x048fe20000081018 */
[----:B------:R-:W3:Y:S07]  /*11fa70*/  LDL.LU.64 R146, [R1+0x6918] ;  /* 0x0069180001927983 */ /* 0x000eee0000300a00 */
[----:B---3--:R-:W-:Y:S01]  /*11fa80*/  HMMA.1688.F32.TF32 R104, R4, R146, R104 ;  /* 0x000000920468723c */ /* 0x008fe20000081068 */
        /* <DEDUP_REMOVED lines=28> */
[----:B------:R-:W3:Y:S04]  /*11fc50*/  LDL.64 R224, [R1+0x1210] ;  /* 0x0012100001e07983 */ /* 0x000ee80000100a00 */
[----:B------:R-:W3:Y:S04]  /*11fc60*/  LDL.64 R232, [R1+0x1220] ;  /* 0x0012200001e87983 */ /* 0x000ee80000100a00 */
[----:B--2---:R-:W-:Y:S01]  /*11fc70*/  STL.64 [R1+0x6678], R230 ;  /* 0x006678e601007387 */ /* 0x004fe20000100a00 */
[----:B------:R1:W-:Y:S02]  /*11fc80*/  STL.64 [R1+0x6670], R228 ;  /* 0x006670e401007387 */ /* 0x0003e40000100a00 */
[----:B-1----:R-:W-:-:S02]  /*11fc90*/  IMAD.MOV.U32 R228, RZ, RZ, R206 ;  /* 0x000000ffffe47224 */ /* 0x002fc400078e00ce */
[----:B------:R-:W-:Y:S01]  /*11fca0*/  IMAD.MOV.U32 R229, RZ, RZ, R207 ;  /* 0x000000ffffe57224 */ /* 0x000fe200078e00cf */
[----:B------:R-:W2:Y:S01]  /*11fcb0*/  LDL.LU R206, [R1+0x6868] ;  /* 0x0068680001ce7983 */ /* 0x000ea20000300800 */
[----:B------:R-:W2:Y:S02]  /*11fcc0*/  LDL.LU R207, [R1+0x6864] ;  /* 0x0068640001cf7983 */ /* 0x000ea40000300800 */
[----:B---3--:R-:W-:Y:S02]  /*11fcd0*/  STL.64 [R1+0x6688], R222 ;  /* 0x006688de01007387 */ /* 0x008fe40000100a00 */
[----:B------:R1:W-:Y:S02]  /*11fce0*/  STL.64 [R1+0x6680], R220 ;  /* 0x006680dc01007387 */ /* 0x0003e40000100a00 */
[----:B-1----:R-:W-:Y:S01]  /*11fcf0*/  MOV R220, R198 ;  /* 0x000000c600dc7202 */ /* 0x002fe20000000f00 */
[----:B------:R-:W-:Y:S01]  /*11fd00*/  IMAD.MOV.U32 R221, RZ, RZ, R199 ;  /* 0x000000ffffdd7224 */ /* 0x000fe200078e00c7 */
[----:B------:R-:W3:Y:S01]  /*11fd10*/  LDL.LU R198, [R1+0x6860] ;  /* 0x0068600001c67983 */ /* 0x000ee20000300800 */
[----:B------:R-:W3:Y:S02]  /*11fd20*/  LDL.LU R199, [R1+0x685c] ;  /* 0x00685c0001c77983 */ /* 0x000ee40000300800 */
[----:B------:R-:W-:Y:S02]  /*11fd30*/  STL.64 [R1+0x6698], R214 ;  /* 0x006698d601007387 */ /* 0x000fe40000100a00 */
[----:B------:R1:W-:Y:S02]  /*11fd40*/  STL.64 [R1+0x6690], R212 ;  /* 0x006690d401007387 */ /* 0x0003e40000100a00 */
[----:B-1----:R-:W-:Y:S01]  /*11fd50*/  IMAD.MOV.U32 R212, RZ, RZ, R190 ;  /* 0x000000ffffd47224 */ /* 0x002fe200078e00be */
[----:B------:R-:W-:Y:S01]  /*11fd60*/  MOV R213, R191 ;  /* 0x000000bf00d57202 */ /* 0x000fe20000000f00 */
[----:B------:R-:W4:Y:S01]  /*11fd70*/  LDL.LU R190, [R1+0x6858] ;  /* 0x0068580001be7983 */ /* 0x000f220000300800 */
[----:B------:R-:W4:Y:S03]  /*11fd80*/  LDL.LU R191, [R1+0x6854] ;  /* 0x0068540001bf7983 */ /* 0x000f260000300800 */
        /* <DEDUP_REMOVED lines=8> */
[----:B-1----:R-:W-:Y:S02]  /*11fe10*/  MOV R196, R167 ;  /* 0x000000a700c47202 */ /* 0x002fe40000000f00 */
[----:B------:R-:W3:Y:S01]  /*11fe20*/  LDL.LU R167, [R1+0x6848] ;  /* 0x0068480001a77983 */ /* 0x000ee20000300800 */
[C---:B------:R-:W-:Y:S01]  /*11fe30*/  HMMA.1688.F32.TF32 R12, R4.reuse, R134, R12 ;  /* 0x00000086040c723c */ /* 0x040fe2000008100c */
[----:B------:R-:W-:Y:S04]  /*11fe40*/  LDS R134, [R2+0x32600] ;  /* 0x0326000002867984 */ /* 0x000fe80000000800 */
[----:B------:R-:W1:Y:S01]  /*11fe50*/  LDS R135, [R0+0x32600] ;  /* 0x0326000000877984 */ /* 0x000e620000000800 */
[----:B----4-:R-:W-:Y:S03]  /*11fe60*/  STL.64 [R1+0x66c8], R190 ;  /* 0x0066c8be01007387 */ /* 0x010fe60000100a00 */
[----:B------:R4:W-:Y:S01]  /*11fe70*/  STL.64 [R1+0x66c0], R188 ;  /* 0x0066c0bc01007387 */ /* 0x0009e20000100a00 */
[----:B------:R-:W-:Y:S01]  /*11fe80*/  HMMA.1688.F32.TF32 R136, R4, R142, R136 ;  /* 0x0000008e0488723c */ /* 0x000fe20000081088 */
[----:B----4-:R-:W-:Y:S01]  /*11fe90*/  IMAD.MOV.U32 R188, RZ, RZ, R247 ;  /* 0x000000ffffbc7224 */ /* 0x010fe200078e00f7 */
[----:B------:R-:W-:Y:S01]  /*11fea0*/  MOV R189, R246 ;  /* 0x000000f600bd7202 */ /* 0x000fe20000000f00 */
[----:B------:R-:W-:-:S05]  /*11feb0*/  IMAD.MOV.U32 R197, RZ, RZ, R252 ;  /* 0x000000ffffc57224 */ /* 0x000fca00078e00fc */
[C---:B------:R-:W-:Y:S08]  /*11fec0*/  HMMA.1688.F32.TF32 R100, R4.reuse, R170, R100 ;  /* 0x000000aa0464723c */ /* 0x040ff00000081064 */
[C---:B------:R-:W-:Y:S08]  /*11fed0*/  HMMA.1688.F32.TF32 R108, R4.reuse, R178, R108 ;  /* 0x000000b2046c723c */ /* 0x040ff0000008106c */
[C---:B------:R-:W-:Y:S08]  /*11fee0*/  HMMA.1688.F32.TF32 R112, R4.reuse, R186, R112 ;  /* 0x000000ba0470723c */ /* 0x040ff00000081070 */
[----:B------:R-:W-:Y:S08]  /*11fef0*/  HMMA.1688.F32.TF32 R120, R4, R194, R120 ;  /* 0x000000c20478723c */ /* 0x000ff00000081078 */
[----:B-1----:R-:W-:Y:S08]  /*11ff00*/  HMMA.1688.F32.TF32 R16, R132, R184, R16 ;  /* 0x000000b88410723c */ /* 0x002ff00000081010 */
[C---:B------:R-:W-:Y:S08]  /*11ff10*/  HMMA.1688.F32.TF32 R124, R4.reuse, R202, R124 ;  /* 0x000000ca047c723c */ /* 0x040ff0000008107c */
[----:B------:R-:W-:Y:S01]  /*11ff20*/  HMMA.1688.F32.TF32 R32, R4, R210, R32 ;  /* 0x000000d20420723c */ /* 0x000fe20000081020 */
[----:B------:R-:W-:Y:S01]  /*11ff30*/  IMAD.MOV.U32 R246, RZ, RZ, R224 ;  /* 0x000000fffff67224 */ /* 0x000fe200078e00e0 */
[----:B--2---:R-:W-:Y:S01]  /*11ff40*/  STL.64 [R1+0x66d8], R182 ;  /* 0x0066d8b601007387 */ /* 0x004fe20000100a00 */
[----:B------:R-:W-:Y:S02]  /*11ff50*/  STL.64 [R1+0x66d0], R180 ;  /* 0x0066d0b401007387 */ /* 0x000fe40000100a00 */
[----:B------:R-:W-:Y:S02]  /*11ff60*/  STL.64 [R1+0x66e8], R174 ;  /* 0x0066e8ae01007387 */ /* 0x000fe40000100a00 */
[----:B------:R-:W-:Y:S01]  /*11ff70*/  STL.64 [R1+0x66e0], R172 ;  /* 0x0066e0ac01007387 */ /* 0x000fe20000100a00 */
[----:B---3--:R-:W-:Y:S01]  /*11ff80*/  STL.64 [R1+0x66f8], R166 ;  /* 0x0066f8a601007387 */ /* 0x008fe20000100a00 */
[----:B------:R-:W-:Y:S02]  /*11ff90*/  STL.64 [R1+0x66f0], R164 ;  /* 0x0066f0a401007387 */ /* 0x000fe40000100a00 */
[----:B------:R-:W-:Y:S02]  /*11ffa0*/  STL.64 [R1+0x6708], R158 ;  /* 0x0067089e01007387 */ /* 0x000fe40000100a00 */
[----:B------:R-:W-:Y:S01]  /*11ffb0*/  STL.64 [R1+0x6700], R156 ;  /* 0x0067009c01007387 */ /* 0x000fe20000100a00 */
[----:B------:R-:W-:Y:S01]  /*11ffc0*/  STL.64 [R1+0x6718], R150 ;  /* 0x0067189601007387 */ /* 0x000fe20000100a00 */
[----:B------:R-:W-:Y:S02]  /*11ffd0*/  STL.64 [R1+0x6710], R148 ;  /* 0x0067109401007387 */ /* 0x000fe40000100a00 */
[----:B------:R-:W-:Y:S02]  /*11ffe0*/  STL.64 [R1+0x6728], R142 ;  /* 0x0067288e01007387 */ /* 0x000fe40000100a00 */
[----:B------:R1:W-:Y:S02]  /*11fff0*/  STL.64 [R1+0x6720], R140 ;  /* 0x0067208c01007387 */ /* 0x0003e40000100a00 */
[C---:B-1----:R-:W-:Y:S08]  /*120000*/  HMMA.1688.F32.TF32 R140, R132.reuse, R244, R20 ;  /* 0x000000f4848c723c */ /* 0x042ff00000081014 */
[C---:B------:R-:W-:Y:S08]  /*120010*/  HMMA.1688.F32.TF32 R20, R132.reuse, R188, R92 ;  /* 0x000000bc8414723c */ /* 0x040ff0000008105c */
[C---:B------:R-:W-:Y:S08]  /*120020*/  HMMA.1688.F32.TF32 R92, R132.reuse, R196, R24 ;  /* 0x000000c4845c723c */ /* 0x040ff00000081018 */
[C---:B------:R-:W-:Y:S01]  /*120030*/  HMMA.1688.F32.TF32 R24, R132.reuse, R204, R104 ;  /* 0x000000cc8418723c */ /* 0x040fe20000081068 */
[----:B------:R-:W-:Y:S01]  /*120040*/  STL.64 [R1+0x6e0], R140 ;  /* 0x0006e08c01007387 */ /* 0x000fe20000100a00 */
[----:B------:R-:W-:Y:S05]  /*120050*/  STL.64 [R1+0x6e8], R142 ;  /* 0x0006e88e01007387 */ /* 0x000fea0000100a00 */
[----:B------:R-:W-:Y:S02]  /*120060*/  STL.64 [R1+0x700], R20 ;  /* 0x0007001401007387 */ /* 0x000fe40000100a00 */
[----:B------:R1:W-:Y:S02]  /*120070*/  STL.64 [R1+0x708], R22 ;  /* 0x0007081601007387 */ /* 0x0003e40000100a00 */
[C---:B-1----:R-:W-:Y:S04]  /*120080*/  HMMA.1688.F32.TF32 R20, R132.reuse, R212, R28 ;  /* 0x000000d48414723c */ /* 0x042fe8000008101c */
[----:B------:R-:W-:Y:S01]  /*120090*/  STL.64 [R1+0x720], R92 ;  /* 0x0007205c01007387 */ /* 0x000fe20000100a00 */
[----:B------:R-:W-:Y:S03]  /*1200a0*/  STL.64 [R1+0x728], R94 ;  /* 0x0007285e01007387 */ /* 0x000fe60000100a00 */
[C---:B------:R-:W-:Y:S04]  /*1200b0*/  HMMA.1688.F32.TF32 R28, R132.reuse, R220, R116 ;  /* 0x000000dc841c723c */ /* 0x040fe80000081074 */
[----:B------:R-:W-:Y:S01]  /*1200c0*/  STL.64 [R1+0x740], R24 ;  /* 0x0007401801007387 */ /* 0x000fe20000100a00 */
[----:B------:R1:W-:Y:S03]  /*1200d0*/  STL.64 [R1+0x748], R26 ;  /* 0x0007481a01007387 */ /* 0x0003e60000100a00 */
[C---:B-1----:R-:W-:Y:S07]  /*1200e0*/  HMMA.1688.F32.TF32 R24, R132.reuse, R228, R128 ;  /* 0x000000e48418723c */ /* 0x042fee0000081080 */
[----:B------:R-:W-:Y:S01]  /*1200f0*/  STL.64 [R1+0x760], R20 ;  /* 0x0007601401007387 */ /* 0x000fe20000100a00 */
[----:B------:R1:W-:Y:S02]  /*120100*/  STL.64 [R1+0x768], R22 ;  /* 0x0007681601007387 */ /* 0x0003e40000100a00 */
[C---:B-1----:R-:W-:Y:S08]  /*120110*/  HMMA.1688.F32.TF32 R20, R132.reuse, R168, R8 ;  /* 0x000000a88414723c */ /* 0x042ff00000081008 */
[C---:B------:R-:W-:Y:S01]  /*120120*/  HMMA.1688.F32.TF32 R8, R132.reuse, R176, R12 ;  /* 0x000000b08408723c */ /* 0x040fe2000008100c */
[----:B------:R-:W-:Y:S01]  /*120130*/  STL.64 [R1+0x780], R28 ;  /* 0x0007801c01007387 */ /* 0x000fe20000100a00 */
[----:B------:R-:W-:Y:S03]  /*120140*/  STL.64 [R1+0x788], R30 ;  /* 0x0007881e01007387 */ /* 0x000fe60000100a00 */
[----:B------:R-:W-:Y:S02]  /*120150*/  STL.64 [R1+0x7a0], R24 ;  /* 0x0007a01801007387 */ /* 0x000fe40000100a00 */
[----:B------:R-:W-:Y:S01]  /*120160*/  STL.64 [R1+0x7a8], R26 ;  /* 0x0007a81a01007387 */ /* 0x000fe20000100a00 */
[C---:B------:R-:W-:Y:S07]  /*120170*/  HMMA.1688.F32.TF32 R12, R132.reuse, R192, R96 ;  /* 0x000000c0840c723c */ /* 0x040fee0000081060 */
[----:B------:R-:W-:Y:S01]  /*120180*/  STL.64 [R1+0x7c0], R20 ;  /* 0x0007c01401007387 */ /* 0x000fe20000100a00 */
[----:B------:R-:W-:Y:S07]  /*120190*/  STL.64 [R1+0x7c8], R22 ;  /* 0x0007c81601007387 */ /* 0x000fee0000100a00 */
[----:B------:R-:W-:Y:S02]  /*1201a0*/  STL.64 [R1+0x7e0], R8 ;  /* 0x0007e00801007387 */ /* 0x000fe40000100a00 */
[----:B------:R1:W-:Y:S02]  /*1201b0*/  STL.64 [R1+0x7e8], R10 ;  /* 0x0007e80a01007387 */ /* 0x0003e40000100a00 */
[C---:B-1----:R-:W-:Y:S01]  /*1201c0*/  HMMA.1688.F32.TF32 R8, R132.reuse, R200, R100 ;  /* 0x000000c88408723c */ /* 0x042fe20000081064 */
[----:B------:R-:W-:Y:S01]  /*1201d0*/  STL.64 [R1+0x810], R16 ;  /* 0x0008101001007387 */ /* 0x000fe20000100a00 */
[----:B------:R1:W-:Y:S02]  /*1201e0*/  STL.64 [R1+0x818], R18 ;  /* 0x0008181201007387 */ /* 0x0003e40000100a00 */
[----:B------:R-:W-:Y:S02]  /*1201f0*/  STL.64 [R1+0x830], R12 ;  /* 0x0008300c01007387 */ /* 0x000fe40000100a00 */
[----:B------:R2:W-:Y:S02]  /*120200*/  STL.64 [R1+0x838], R14 ;  /* 0x0008380e01007387 */ /* 0x0005e40000100a00 */
[C---:B-1----:R-:W-:Y:S08]  /*120210*/  HMMA.1688.F32.TF32 R16, R132.reuse, R208, R108 ;  /* 0x000000d08410723c */ /* 0x042ff0000008106c */
[C---:B--2---:R-:W-:Y:S07]  /*120220*/  HMMA.1688.F32.TF32 R12, R132.reuse, R216, R112 ;  /* 0x000000d8840c723c */ /* 0x044fee0000081070 */
[----:B------:R-:W-:Y:S01]  /*120230*/  STL.64 [R1+0x850], R8 ;  /* 0x0008500801007387 */ /* 0x000fe20000100a00 */
[----:B------:R1:W-:Y:S02]  /*120240*/  STL.64 [R1+0x858], R10 ;  /* 0x0008580a01007387 */ /* 0x0003e40000100a00 */
[C---:B-1----:R-:W-:Y:S05]  /*120250*/  HMMA.1688.F32.TF32 R8, R132.reuse, R236, R120 ;  /* 0x000000ec8408723c */ /* 0x042fea0000081078 */
[----:B------:R-:W-:Y:S01]  /*120260*/  STL.64 [R1+0x870], R16 ;  /* 0x0008701001007387 */ /* 0x000fe20000100a00 */
[----:B------:R-:W-:Y:S02]  /*120270*/  STL.64 [R1+0x878], R18 ;  /* 0x0008781201007387 */ /* 0x000fe40000100a00 */
[----:B------:R-:W2:Y:S05]  /*120280*/  LDL.64 R204, [R1+0x1230] ;  /* 0x0012300001cc7983 */ /* 0x000eaa0000100a00 */
[----:B------:R-:W-:Y:S01]  /*120290*/  STL.64 [R1+0x890], R12 ;  /* 0x0008900c01007387 */ /* 0x000fe20000100a00 */
[----:B------:R-:W-:Y:S01]  /*1202a0*/  STL.64 [R1+0x898], R14 ;  /* 0x0008980e01007387 */ /* 0x000fe20000100a00 */
[----:B------:R-:W-:Y:S08]  /*1202b0*/  STL [R1+0x65bc], R236 ;  /* 0x0065bcec01007387 */ /* 0x000ff00000100800 */
[----:B------:R-:W-:Y:S01]  /*1202c0*/  STL.64 [R1+0x8b0], R8 ;  /* 0x0008b00801007387 */ /* 0x000fe20000100a00 */
[----:B------:R1:W-:Y:S02]  /*1202d0*/  STL.64 [R1+0x8b8], R10 ;  /* 0x0008b80a01007387 */ /* 0x0003e40000100a00 */
[C---:B-1----:R-:W-:Y:S01]  /*1202e0*/  HMMA.1688.F32.TF32 R8, R132.reuse, R224, R124 ;  /* 0x000000e08408723c */ /* 0x042fe2000008107c */
[----:B------:R-:W-:Y:S11]  /*1202f0*/  STL [R1+0x65b8], R237 ;  /* 0x0065b8ed01007387 */ /* 0x000ff60000100800 */
[----:B------:R-:W-:Y:S11]  /*120300*/  @!UPT UIADD3 URZ, URZ, URZ, URZ ;  /* 0x0000003f3f3ff290 */ /* 0x000ff6000fffe03f */
[----:B------:R-:W-:Y:S01]  /*120310*/  STL.64 [R1+0x8d0], R8 ;  /* 0x0008d00801007387 */ /* 0x000fe20000100a00 */
[----:B------:R1:W-:Y:S02]  /*120320*/  STL.64 [R1+0x8d8], R10 ;  /* 0x0008d80a01007387 */ /* 0x0003e40000100a00 */
[----:B------:R-:W3:Y:S02]  /*120330*/  LDL.64 R212, [R1+0x1240] ;  /* 0x0012400001d47983 */ /* 0x000ee40000100a00 */
[----:B------:R-:W4:Y:S01]  /*120340*/  LDL.64 R220, [R1+0x1250] ;  /* 0x0012500001dc7983 */ /* 0x000f220000100a00 */
[----:B-1----:R-:W-:Y:S01]  /*120350*/  HMMA.1688.F32.TF32 R8, R132, R232, R32 ;  /* 0x000000e88408723c */ /* 0x002fe20000081020 */
[----:B------:R-:W-:-:S05]  /*120360*/  IMAD.MOV.U32 R244, RZ, RZ, R225 ;  /* 0x000000fffff47224 */ /* 0x000fca00078e00e1 */
[----:B------:R-:W-:Y:S01]  /*120370*/  STL [R1+0x65c4], R244 ;  /* 0x0065c4f401007387 */ /* 0x000fe20000100800 */
[----:B------:R-:W-:Y:S11]  /*120380*/  STL [R1+0x65c0], R246 ;  /* 0x0065c0f601007387 */ /* 0x000ff60000100800 */
[----:B------:R-:W-:Y:S05]  /*120390*/  @!UPT UIADD3 URZ, URZ, URZ, URZ ;  /* 0x0000003f3f3ff290 */ /* 0x000fea000fffe03f */
[----:B------:R-:W-:Y:S01]  /*1203a0*/  STL.64 [R1+0x8f0], R8 ;  /* 0x0008f00801007387 */ /* 0x000fe20000100a00 */
[----:B------:R2:W-:Y:S02]  /*1203b0*/  STL.64 [R1+0x8f8], R10 ;  /* 0x0008f80a01007387 */ /* 0x0005e40000100a00 */
[----:B------:R-:W4:Y:S02]  /*1203c0*/  LDL.64 R228, [R1+0x1260] ;  /* 0x0012600001e47983 */ /* 0x000f240000100a00 */
[----:B------:R-:W4:Y:S01]  /*1203d0*/  LDL R168, [R1+0x1270] ;  /* 0x0012700001a87983 */ /* 0x000f220000100800 */
[----:B------:R-:W4:Y:S04]  /*1203e0*/  LDL R169, [R1+0x1274] ;  /* 0x0012740001a97983 */ /* 0x000f280000100800 */
[----:B------:R-:W4:Y:S04]  /*1203f0*/  LDL.64 R176, [R1+0x1280] ;  /* 0x0012800001b07983 */ /* 0x000f280000100a00 */
        /* <DEDUP_REMOVED lines=13> */
[----:B------:R-:W-:Y:S01]  /*1204d0*/  HMMA.1688.F32.TF32 R40, R4, R226, R40 ;  /* 0x000000e20428723c */ /* 0x000fe20000081028 */
[----:B------:R-:W-:Y:S01]  /*1204e0*/  IMAD.MOV.U32 R247, RZ, RZ, R233 ;  /* 0x000000fffff77224 */ /* 0x000fe200078e00e9 */
[----:B------:R-:W-:-:S04]  /*1204f0*/  MOV R252, R232 ;  /* 0x000000e800fc7202 */ /* 0x000fc80000000f00 */
        /* <DEDUP_REMOVED lines=21> */
[----:B------:R-:W-:Y:S02]  /*120650*/  STL [R1+0x65d4], R237 ;  /* 0x0065d4ed01007387 */ /* 0x000fe40000100800 */
[----:B------:R-:W-:Y:S01]  /*120660*/  STL [R1+0x65d0], R236 ;  /* 0x0065d0ec01007387 */ /* 0x000fe20000100800 */
[C---:B---3--:R-:W-:Y:S11]  /*120670*/  HMMA.1688.F32.TF32 R8, R132.reuse, R212, R40 ;  /* 0x000000d48408723c */ /* 0x048ff60000081028 */
[----:B------:R-:W-:Y:S11]  /*120680*/  @!UPT UIADD3 URZ, URZ, URZ, URZ ;  /* 0x0000003f3f3ff290 */ /* 0x000ff6000fffe03f */
[----:B------:R-:W-:Y:S01]  /*120690*/  @!UPT UIADD3 URZ, URZ, URZ, URZ ;  /* 0x0000003f3f3ff290 */ /* 0x000fe2000fffe03f */
[----:B------:R-:W-:Y:S01]  /*1206a0*/  STL.64 [R1+0x930], R8 ;  /* 0x0009300801007387 */ /* 0x000fe20000100a00 */
[----:B------:R4:W-:Y:S02]  /*1206b0*/  STL.64 [R1+0x938], R10 ;  /* 0x0009380a01007387 */ /* 0x0009e40000100a00 */
[C---:B----4-:R-:W-:Y:S01]  /*1206c0*/  HMMA.1688.F32.TF32 R8, R132.reuse, R220, R44 ;  /* 0x000000dc8408723c */ /* 0x050fe2000008102c */
[----:B------:R-:W-:Y:S02]  /*1206d0*/  IMAD.MOV.U32 R246, RZ, RZ, R213 ;  /* 0x000000fffff67224 */ /* 0x000fe400078e00d5 */
[----:B------:R-:W-:Y:S01]  /*1206e0*/  IMAD.MOV.U32 R247, RZ, RZ, R220 ;  /* 0x000000fffff77224 */ /* 0x000fe200078e00dc */
[----:B------:R-:W-:Y:S11]  /*1206f0*/  MOV R244, R212 ;  /* 0x000000d400f47202 */ /* 0x000ff60000000f00 */
[----:B------:R-:W-:Y:S08]  /*120700*/  @!UPT UIADD3 URZ, URZ, URZ, URZ ;  /* 0x0000003f3f3ff290 */ /* 0x000ff0000fffe03f */
[----:B------:R-:W-:Y:S01]  /*120710*/  STL.64 [R1+0x950], R8 ;  /* 0x0009500801007387 */ /* 0x000fe20000100a00 */
        /* <DEDUP_REMOVED lines=8> */
[C---:B-1----:R-:W-:Y:S05]  /*1207a0*/  HMMA.1688.F32.TF32 R8, R132.reuse, R176, R56 ;  /* 0x000000b08408723c */ /* 0x042fea0000081038 */
[----:B------:R-:W-:Y:S01]  /*1207b0*/  STL.64 [R1+0x9a0], R12 ;  /* 0x0009a00c01007387 */ /* 0x000fe20000100a00 */
[----:B------:R-:W-:Y:S01]  /*1207c0*/  STL.64 [R1+0x9a8], R14 ;  /* 0x0009a80e01007387 */ /* 0x000fe20000100a00 */
[----:B------:R-:W-:Y:S01]  /*1207d0*/  MOV R239, R176 ;  /* 0x000000b000ef7202 */ /* 0x000fe20000000f00 */
[----:B------:R-:W-:Y:S11]  /*1207e0*/  IMAD.MOV.U32 R238, RZ, RZ, R177 ;  /* 0x000000ffffee7224 */ /* 0x000ff600078e00b1 */
[----:B------:R-:W-:Y:S04]  /*1207f0*/  @!UPT UIADD3 URZ, URZ, URZ, URZ ;  /* 0x0000003f3f3ff290 */ /* 0x000fe8000fffe03f */
[----:B------:R-:W-:Y:S01]  /*120800*/  STL.64 [R1+0x9b0], R8 ;  /* 0x0009b00801007387 */ /* 0x000fe20000100a00 */
[----:B------:R1:W-:Y:S02]  /*120810*/  STL.64 [R1+0x9b8], R10 ;  /* 0x0009b80a01007387 */ /* 0x0003e40000100a00 */
[----:B-1----:R-:W-:Y:S01]  /*120820*/  HMMA.1688.F32.TF32 R8, R132, R184, R60 ;  /* 0x000000b88408723c */ /* 0x002fe2000008103c */
[----:B------:R-:W-:Y:S02]  /*120830*/  IMAD.MOV.U32 R237, RZ, RZ, R228 ;  /* 0x000000ffffed7224 */ /* 0x000fe400078e00e4 */
[----:B------:R-:W-:-:S05]  /*120840*/  IMAD.MOV.U32 R236, RZ, RZ, R229 ;  /* 0x000000ffffec7224 */ /* 0x000fca00078e00e5 */
[C---:B------:R-:W-:Y:S01]  /*120850*/  HMMA.1688.F32.TF32 R16, R132.reuse, R192, R64 ;  /* 0x000000c08410723c */ /* 0x040fe20000081040 */
[----:B------:R-:W-:Y:S01]  /*120860*/  STL.64 [R1+0x65f0], R238 ;  /* 0x0065f0ee01007387 */ /* 0x000fe20000100a00 */
[----:B------:R-:W-:Y:S06]  /*120870*/  STL.64 [R1+0x65e8], R236 ;  /* 0x0065e8ec01007387 */ /* 0x000fec0000100a00 */
        /* <DEDUP_REMOVED lines=14> */
[----:B------:R1:W-:Y:S02]  /*120960*/  STL.64 [R1+0xa58], R18 ;  /* 0x000a581201007387 */ /* 0x0003e40000100a00 */
[----:B------:R-:W2:Y:S05]  /*120970*/  LDL R234, [R1+0x1568] ;  /* 0x0015680001ea7983 */ /* 0x000eaa0000100800 */
[----:B------:R-:W-:Y:S01]  /*120980*/  STL.64 [R1+0xa70], R12 ;  /* 0x000a700c01007387 */ /* 0x000fe20000100a00 */
[----:B------:R3:W-:Y:S07]  /*120990*/  STL.64 [R1+0xa78], R14 ;  /* 0x000a780e01007387 */ /* 0x0007ee0000100a00 */
[----:B------:R-:W-:Y:S01]  /*1209a0*/  STL.64 [R1+0xa90], R8 ;  /* 0x000a900801007387 */ /* 0x000fe20000100a00 */
[----:B------:R4:W-:Y:S02]  /*1209b0*/  STL.64 [R1+0xa98], R10 ;  /* 0x000a980a01007387 */ /* 0x0009e40000100a00 */
        /* <DEDUP_REMOVED lines=44> */
[----:B------:R-:W-:Y:S01]  /*120c80*/  HMMA.1688.F32.TF32 R88, R4, R150, R88 ;  /* 0x000000960458723c */ /* 0x000fe20000081058 */
[----:B------:R-:W2:Y:S01]  /*120c90*/  LDL.LU R149, [R1+0x3074] ;  /* 0x0030740001957983 */ /* 0x000ea20000300800 */
[----:B------:R-:W2:Y:S01]  /*120ca0*/  LDL.LU R150, [R1+0x3078] ;  /* 0x0030780001967983 */ /* 0x000ea20000300800 */
[----:B------:R-:W2:Y:S02]  /*120cb0*/  LDL.LU R151, [R1+0x307c] ;  /* 0x00307c0001977983 */ /* 0x000ea40000300800 */
[----:B------:R-:W2:Y:S02]  /*120cc0*/  LDL R142, [R1+0x14c8] ;  /* 0x0014c800018e7983 */ /* 0x000ea40000100800 */
[----:B------:R-:W2:Y:S01]  /*120cd0*/  LDL R143, [R1+0x14cc] ;  /* 0x0014cc00018f7983 */ /* 0x000ea20000100800 */
[----:B------:R-:W2:Y:S01]  /*120ce0*/  LDL.LU R120, [R1+0x3080] ;  /* 0x0030800001787983 */ /* 0x000ea20000300800 */
[----:B------:R-:W2:Y:S02]  /*120cf0*/  LDL.LU R121, [R1+0x3084] ;  /* 0x0030840001797983 */ /* 0x000ea40000300800 */
[----:B------:R-:W2:Y:S02]  /*120d00*/  LDL.LU R122, [R1+0x3088] ;  /* 0x00308800017a7983 */ /* 0x000ea40000300800 */
[----:B------:R-:W2:Y:S01]  /*120d10*/  LDL.LU R123, [R1+0x308c] ;  /* 0x00308c00017b7983 */ /* 0x000ea20000300800 */
        /* <DEDUP_REMOVED lines=20> */
[----:B-1----:R-:W2:Y:S01]  /*120e60*/  LDL R18, [R1+0x1478] ;  /* 0x0014780001127983 */ /* 0x002ea20000100800 */
[----:B------:R-:W2:Y:S04]  /*120e70*/  LDL R19, [R1+0x147c] ;  /* 0x00147c0001137983 */ /* 0x000ea80000100800 */
[----:B---3--:R-:W3:Y:S04]  /*120e80*/  LDL R14, [R1+0x1468] ;  /* 0x00146800010e7983 */ /* 0x008ee80000100800 */
[----:B------:R-:W3:Y:S04]  /*120e90*/  LDL R15, [R1+0x146c] ;  /* 0x00146c00010f7983 */ /* 0x000ee80000100800 */
[----:B----4-:R-:W4:Y:S04]  /*120ea0*/  LDL R10, [R1+0x1458] ;  /* 0x00145800010a7983 */ /* 0x010f280000100800 */
[----:B------:R-:W4:Y:S01]  /*120eb0*/  LDL R11, [R1+0x145c] ;  /* 0x00145c00010b7983 */ /* 0x000f220000100800 */
        /* <DEDUP_REMOVED lines=78> */
[----:B------:R-:W-:Y:S01]  /*1213a0*/  MOV R252, R221 ;  /* 0x000000dd00fc7202 */ /* 0x000fe20000000f00 */
[C---:B--2---:R-:W-:Y:S08]  /*1213b0*/  HMMA.1688.F32.TF32 R120, R4.reuse, R142, R120 ;  /* 0x0000008e0478723c */ /* 0x044ff00000081078 */
[C---:B------:R-:W-:Y:S08]  /*1213c0*/  HMMA.1688.F32.TF32 R100, R4.reuse, R102, R36 ;  /* 0x000000660464723c */ /* 0x040ff00000081024 */
[C---:B------:R-:W-:Y:S08]  /*1213d0*/  HMMA.1688.F32.TF32 R96, R4.reuse, R98, R40 ;  /* 0x000000620460723c */ /* 0x040ff00000081028 */
[C---:B------:R-:W-:Y:S08]  /*1213e0*/  HMMA.1688.F32.TF32 R36, R4.reuse, R190, R180 ;  /* 0x000000be0424723c */ /* 0x040ff000000810b4 */
[----:B------:R-:W-:Y:S08]  /*1213f0*/  HMMA.1688.F32.TF32 R40, R4, R206, R196 ;  /* 0x000000ce0428723c */ /* 0x000ff000000810c4 */
[C---:B---3--:R-:W-:Y:S08]  /*121400*/  HMMA.1688.F32.TF32 R80, R132.reuse, R80, R88 ;  /* 0x000000508450723c */ /* 0x048ff00000081058 */
[----:B----4-:R-:W-:Y:S08]  /*121410*/  HMMA.1688.F32.TF32 R76, R132, R76, R136 ;  /* 0x0000004c844c723c */ /* 0x010ff00000081088 */
        /* <DEDUP_REMOVED lines=8> */
[----:B------:R1:W-:Y:S03]  /*1214a0*/  STL.64 [R1+0xac8], R82 ;  /* 0x000ac85201007387 */ /* 0x0003e60000100a00 */
[----:B------:R-:W-:Y:S01]  /*1214b0*/  STL.64 [R1+0xab0], R76 ;  /* 0x000ab04c01007387 */ /* 0x000fe20000100a00 */
[----:B------:R2:W-:Y:S03]  /*1214c0*/  STL.64 [R1+0xab8], R78 ;  /* 0x000ab84e01007387 */ /* 0x0005e60000100a00 */
        /* <DEDUP_REMOVED lines=37> */
[C---:B------:R-:W-:Y:S01]  /*121720*/  HMMA.1688.F32.TF32 R56, R4.reuse, R202, R192 ;  /* 0x000000ca0438723c */ /* 0x040fe200000810c0 */
[----:B------:R-:W4:Y:S01]  /*121730*/  LDL.LU R201, [R1+0x2e34] ;  /* 0x002e340001c97983 */ /* 0x000f220000300800 */
[----:B------:R-:W4:Y:S02]  /*121740*/  LDL.LU R202, [R1+0x2e38] ;  /* 0x002e380001ca7983 */ /* 0x000f240000300800 */
[----:B------:R-:W4:Y:S02]  /*121750*/  LDL.LU R203, [R1+0x2e3c] ;  /* 0x002e3c0001cb7983 */ /* 0x000f240000300800 */
[----:B-1----:R-:W4:Y:S01]  /*121760*/  LDL R82, [R1+0x15a8] ;  /* 0x0015a80001527983 */ /* 0x002f220000100800 */
[----:B------:R-:W4:Y:S01]  /*121770*/  LDL R83, [R1+0x15ac] ;  /* 0x0015ac0001537983 */ /* 0x000f220000100800 */
[----:B------:R-:W4:Y:S02]  /*121780*/  LDL.LU R192, [R1+0x2e40] ;  /* 0x002e400001c07983 */ /* 0x000f240000300800 */
[----:B------:R-:W4:Y:S02]  /*121790*/  LDL.LU R193, [R1+0x2e44] ;  /* 0x002e440001c17983 */ /* 0x000f240000300800 */
[----:B------:R-:W4:Y:S01]  /*1217a0*/  LDL.LU R194, [R1+0x2e48] ;  /* 0x002e480001c27983 */ /* 0x000f220000300800 */
[C---:B------:R-:W-:Y:S08]  /*1217b0*/  HMMA.1688.F32.TF32 R20, R4.reuse, R22, R72 ;  /* 0x000000160414723c */ /* 0x040ff00000081048 */
[C---:B------:R-:W-:Y:S01]  /*1217c0*/  HMMA.1688.F32.TF32 R128, R4.reuse, R130, R52 ;  /* 0x000000820480723c */ /* 0x040fe20000081034 */
[----:B------:R-:W4:Y:S07]  /*1217d0*/  LDL.LU R195, [R1+0x2e4c] ;  /* 0x002e4c0001c37983 */ /* 0x000f2e0000300800 */
[C---:B------:R-:W-:Y:S01]  /*1217e0*/  HMMA.1688.F32.TF32 R52, R4.reuse, R186, R176 ;  /* 0x000000ba0434723c */ /* 0x040fe200000810b0 */
[----:B--2---:R-:W2:Y:S02]  /*1217f0*/  LDL R78, [R1+0x1598] ;  /* 0x00159800014e7983 */ /* 0x004ea40000100800 */
        /* <DEDUP_REMOVED lines=12> */
[C---:B------:R-:W-:Y:S01]  /*1218c0*/  HMMA.1688.F32.TF32 R48, R4.reuse, R170, R228 ;  /* 0x000000aa0430723c */ /* 0x040fe200000810e4 */
[----:B------:R-:W2:Y:S02]  /*1218d0*/  LDL.LU R169, [R1+0x2e74] ;  /* 0x002e740001a97983 */ /* 0x000ea40000300800 */
[----:B------:R-:W2:Y:S01]  /*1218e0*/  LDL.LU R170, [R1+0x2e78] ;  /* 0x002e780001aa7983 */ /* 0x000ea20000300800 */
[----:B------:R-:W2:Y:S01]  /*1218f0*/  LDL.LU R171, [R1+0x2e7c] ;  /* 0x002e7c0001ab7983 */ /* 0x000ea20000300800 */
[----:B------:R-:W2:Y:S02]  /*121900*/  LDL.LU R184, [R1+0x2e50] ;  /* 0x002e500001b87983 */ /* 0x000ea40000300800 */
[----:B------:R-:W2:Y:S02]  /*121910*/  LDL.LU R185, [R1+0x2e54] ;  /* 0x002e540001b97983 */ /* 0x000ea40000300800 */
[----:B------:R-:W2:Y:S02]  /*121920*/  LDL.LU R186, [R1+0x2e58] ;  /* 0x002e580001ba7983 */ /* 0x000ea40000300800 */
[----:B------:R-:W-:Y:S01]  /*121930*/  IMAD.MOV.U32 R239, RZ, RZ, R248 ;  /* 0x000000ffffef7224 */ /* 0x000fe200078e00f8 */
[----:B------:R-:W2:Y:S01]  /*121940*/  LDL.LU R187, [R1+0x2e5c] ;  /* 0x002e5c0001bb7983 */ /* 0x000ea20000300800 */
[----:B------:R-:W-:Y:S01]  /*121950*/  MOV R238, R249 ;  /* 0x000000f900ee7202 */ /* 0x000fe20000000f00 */
[----:B------:R-:W2:Y:S02]  /*121960*/  LDL.LU R248, [R1+0x2d80] ;  /* 0x002d800001f87983 */ /* 0x000ea40000300800 */
[----:B------:R-:W-:Y:S01]  /*121970*/  IMAD.MOV.U32 R247, RZ, RZ, R250 ;  /* 0x000000fffff77224 */ /* 0x000fe200078e00fa */
[----:B------:R-:W2:Y:S01]  /*121980*/  LDL.LU R249, [R1+0x2d84] ;  /* 0x002d840001f97983 */ /* 0x000ea20000300800 */
[----:B------:R-:W-:Y:S01]  /*121990*/  HMMA.1688.F32.TF32 R24, R4, R26, R64 ;  /* 0x0000001a0418723c */ /* 0x000fe20000081040 */
[----:B------:R-:W-:-:S02]  /*1219a0*/  IMAD.MOV.U32 R246, RZ, RZ, R251 ;  /* 0x000000fffff67224 */ /* 0x000fc400078e00fb */
[----:B------:R-:W2:Y:S05]  /*1219b0*/  LDL.LU R250, [R1+0x2d88] ;  /* 0x002d880001fa7983 */ /* 0x000eaa0000300800 */
[C---:B------:R-:W-:Y:S01]  /*1219c0*/  HMMA.1688.F32.TF32 R64, R4.reuse, R234, R224 ;  /* 0x000000ea0440723c */ /* 0x040fe200000810e0 */
[----:B------:R-:W2:Y:S01]  /*1219d0*/  LDL.LU R251, [R1+0x2d8c] ;  /* 0x002d8c0001fb7983 */ /* 0x000ea20000300800 */
[----:B------:R-:W2:Y:S02]  /*1219e0*/  LDL R224, [R1+0x10] ;  /* 0x0000100001e07983 */ /* 0x000ea40000100800 */
[----:B------:R-:W2:Y:S02]  /*1219f0*/  LDL R225, [R1+0x14] ;  /* 0x0000140001e17983 */ /* 0x000ea40000100800 */
[----:B------:R-:W2:Y:S01]  /*121a00*/  LDL R216, [R1] ;  /* 0x0000000001d87983 */ /* 0x000ea20000100800 */
        /* <DEDUP_REMOVED lines=33> */
[C---:B------:R-:W-:Y:S08]  /*121c20*/  HMMA.1688.F32.TF32 R80, R4.reuse, R82, R192 ;  /* 0x000000520450723c */ /* 0x040ff000000810c0 */
[C---:B--2---:R-:W-:Y:S08]  /*121c30*/  HMMA.1688.F32.TF32 R72, R4.reuse, R74, R176 ;  /* 0x0000004a0448723c */ /* 0x044ff000000810b0 */
        /* <DEDUP_REMOVED lines=522> */
[----:B------:R-:W-:-:S03]  /*123ce0*/  MOV R27, R3 ;  /* 0x00000003001b7202 */ /* 0x000fc60000000f00 */
        /* <DEDUP_REMOVED lines=13> */
[----:B--2---:R-:W-:Y:S01]  /*123dc0*/  HMMA.1688.F32.TF32 R12, R4, R134, R12 ;  /* 0x00000086040c723c */ /* 0x004fe2000008100c */
[----:B------:R-:W-:-:S02]  /*123dd0*/  IMAD.MOV.U32 R3, RZ, RZ, R135 ;  /* 0x000000ffff037224 */ /* 0x000fc400078e0087 */
[----:B------:R-:W-:Y:S01]  /*123de0*/  LDS R134, [R2+0x32680] ;  /* 0x0326800002867984 */ /* 0x000fe20000000800 */
[----:B------:R-:W1:Y:S04]  /*123df0*/  LDS R135, [R0+0x32680] ;  /* 0x0326800000877984 */ /* 0x000e680000000800 */
[C---:B---3--:R-:W-:Y:S01]  /*123e00*/  HMMA.1688.F32.TF32 R104, R4.reuse, R146, R104 ;  /* 0x000000920468723c */ /* 0x048fe20000081068 */
[----:B------:R-:W2:Y:S01]  /*123e10*/  LDL.LU.64 R146, [R1+0x6640] ;  /* 0x0066400001927983 */ /* 0x000ea20000300a00 */
[----:B------:R-:W3:Y:S02]  /*123e20*/  LDL.LU.64 R144, [R1+0x6638] ;  /* 0x0066380001907983 */ /* 0x000ee40000300a00 */
[----:B------:R-:W1:Y:S02]  /*123e30*/  LDL.LU.64 R154, [R1+0x6630] ;  /* 0x00663000019a7983 */ /* 0x000e640000300a00 */
        /* <DEDUP_REMOVED lines=11> */
[----:B------:R-:W1:Y:S02]  /*123ef0*/  LDL R208, [R1+0x1120] ;  /* 0x0011200001d07983 */ /* 0x000e640000100800 */
[----:B------:R-:W3:Y:S01]  /*123f00*/  LDL.64 R216, [R1+0x1130] ;  /* 0x0011300001d87983 */ /* 0x000ee20000100a00 */
        /* <DEDUP_REMOVED lines=13> */
[----:B------:R4:W-:Y:S01]  /*123fe0*/  STL.64 [R1+0x63f0], R188 ;  /* 0x0063f0bc01007387 */ /* 0x0009e20000100a00 */
        /* <DEDUP_REMOVED lines=11> */
[C---:B------:R-:W-:Y:S01]  /*1240a0*/  HMMA.1688.F32.TF32 R136, R4.reuse, R142, R136 ;  /* 0x0000008e0488723c */ /* 0x040fe20000081088 */
[----:B------:R1:W-:Y:S07]  /*1240b0*/  STL.64 [R1+0x6450], R140 ;  /* 0x0064508c01007387 */ /* 0x0003ee0000100a00 */
[----:B------:R-:W-:Y:S01]  /*1240c0*/  HMMA.1688.F32.TF32 R56, R4, R214, R56 ;  /* 0x000000d60438723c */ /* 0x000fe20000081038 */
[----:B----4-:R-:W-:-:S02]  /*1240d0*/  IMAD.MOV.U32 R189, RZ, RZ, R252 ;  /* 0x000000ffffbd7224 */ /* 0x010fc400078e00fc */
[----:B--2---:R-:W-:-:S07]  /*1240e0*/  IMAD.MOV.U32 R209, RZ, RZ, R245 ;  /* 0x000000ffffd17224 */ /* 0x004fce00078e00f5 */
[C---:B-1----:R-:W-:Y:S08]  /*1240f0*/  HMMA.1688.F32.TF32 R140, R132.reuse, R208, R20 ;  /* 0x000000d0848c723c */ /* 0x042ff00000081014 */
[C---:B---3--:R-:W-:Y:S01]  /*124100*/  HMMA.1688.F32.TF32 R20, R132.reuse, R216, R92 ;  /* 0x000000d88414723c */ /* 0x048fe2000008105c */
[----:B------:R-:W-:Y:S01]  /*124110*/  MOV R214, R216 ;  /* 0x000000d800d67202 */ /* 0x000fe20000000f00 */
[----:B------:R-:W-:Y:S11]  /*124120*/  IMAD.MOV.U32 R215, RZ, RZ, R217 ;  /* 0x000000ffffd77224 */ /* 0x000ff600078e00d9 */
[----:B------:R-:W-:Y:S02]  /*124130*/  @!UPT UIADD3 URZ, URZ, URZ, URZ ;  /* 0x0000003f3f3ff290 */ /* 0x000fe4000fffe03f */
[----:B------:R-:W-:Y:S01]  /*124140*/  STL.64 [R1+0xae0], R140 ;  /* 0x000ae08c01007387 */ /* 0x000fe20000100a00 */
[----:B------:R-:W-:Y:S07]  /*124150*/  STL.64 [R1+0xae8], R142 ;  /* 0x000ae88e01007387 */ /* 0x000fee0000100a00 */
[----:B------:R-:W-:Y:S02]  /*124160*/  STL.64 [R1+0xad0], R20 ;  /* 0x000ad01401007387 */ /* 0x000fe40000100a00 */
[----:B------:R1:W-:Y:S02]  /*124170*/  STL.64 [R1+0xad8], R22 ;  /* 0x000ad81601007387 */ /* 0x0003e40000100a00 */
[C---:B-1----:R-:W-:Y:S01]  /*124180*/  HMMA.1688.F32.TF32 R20, R132.reuse, R224, R24 ;  /* 0x000000e08414723c */ /* 0x042fe20000081018 */
[----:B------:R-:W-:Y:S01]  /*124190*/  STL.64 [R1+0x6468], R214 ;  /* 0x006468d601007387 */ /* 0x000fe20000100a00 */
[----:B------:R-:W-:Y:S11]  /*1241a0*/  STL.64 [R1+0x6460], R212 ;  /* 0x006460d401007387 */ /* 0x000ff60000100a00 */
[----:B------:R-:W-:Y:S10]  /*1241b0*/  @!UPT UIADD3 URZ, URZ, URZ, URZ ;  /* 0x0000003f3f3ff290 */ /* 0x000ff4000fffe03f */
[----:B------:R-:W-:Y:S01]  /*1241c0*/  STL.64 [R1+0xaa0], R20 ;  /* 0x000aa01401007387 */ /* 0x000fe20000100a00 */
[----:B------:R1:W-:Y:S02]  /*1241d0*/  STL.64 [R1+0xaa8], R22 ;  /* 0x000aa81601007387 */ /* 0x0003e40000100a00 */
[----:B-1----:R-:W-:Y:S01]  /*1241e0*/  HMMA.1688.F32.TF32 R20, R132, R232, R104 ;  /* 0x000000e88414723c */ /* 0x002fe20000081068 */
[----:B------:R-:W-:Y:S02]  /*1241f0*/  IMAD.MOV.U32 R196, RZ, RZ, R237 ;  /* 0x000000ffffc47224 */ /* 0x000fe400078e00ed */
[----:B------:R-:W-:Y:S11]  /*124200*/  IMAD.MOV.U32 R197, RZ, RZ, R236 ;  /* 0x000000ffffc57224 */ /* 0x000ff600078e00ec */
[----:B------:R-:W-:Y:S09]  /*124210*/  @!UPT UIADD3 URZ, URZ, URZ, URZ ;  /* 0x0000003f3f3ff290 */ /* 0x000ff2000fffe03f */
[----:B------:R1:W-:Y:S01]  /*124220*/  STL.64 [R1+0xa80], R20 ;  /* 0x000a801401007387 */ /* 0x0003e20000100a00 */
[----:B------:R-:W-:Y:S02]  /*124230*/  STL.64 [R1+0xa88], R22 ;  /* 0x000a881601007387 */ /* 0x000fe40000100a00 */
[----:B------:R-:W2:Y:S02]  /*124240*/  LDL.LU R237, [R1+0x65d4] ;  /* 0x0065d40001ed7983 */ /* 0x000ea40000300800 */
[----:B------:R-:W3:Y:S01]  /*124250*/  LDL.LU R236, [R1+0x65d0] ;  /* 0x0065d00001ec7983 */ /* 0x000ee20000300800 */
[----:B------:R-:W-:Y:S01]  /*124260*/  MOV R188, R247 ;  /* 0x000000f700bc7202 */ /* 0x000fe20000000f00 */
[----:B------:R-:W-:Y:S01]  /*124270*/  IMAD.MOV.U32 R180, RZ, RZ, R244 ;  /* 0x000000ffffb47224 */ /* 0x000fe200078e00f4 */
[----:B------:R-:W4:Y:S01]  /*124280*/  LDL.LU R247, [R1+0x65cc] ;  /* 0x0065cc0001f77983 */ /* 0x000f220000300800 */
[----:B------:R-:W4:Y:S02]  /*124290*/  LDL.LU R252, [R1+0x65c8] ;  /* 0x0065c80001fc7983 */ /* 0x000f240000300800 */
[----:B------:R-:W4:Y:S01]  /*1242a0*/  LDL.LU R244, [R1+0x65c4] ;  /* 0x0065c40001f47983 */ /* 0x000f220000300800 */
[----:B------:R-:W-:-:S02]  /*1242b0*/  MOV R181, R246 ;  /* 0x000000f600b57202 */ /* 0x000fc40000000f00 */
[----:B------:R-:W4:Y:S01]  /*1242c0*/  LDL.LU R246, [R1+0x65c0] ;  /* 0x0065c00001f67983 */ /* 0x000f220000300800 */
[----:B------:R-:W4:Y:S01]  /*1242d0*/  LDL.64 R184, [R1+0x1160] ;  /* 0x0011600001b87983 */ /* 0x000f220000100a00 */
[----:B------:R-:W-:Y:S01]  /*1242e0*/  MOV R245, R21 ;  /* 0x0000001500f57202 */ /* 0x000fe20000000f00 */
[----:B-1----:R-:W4:Y:S01]  /*1242f0*/  LDL R20, [R1+0x1170] ;  /* 0x0011700001147983 */ /* 0x002f220000100800 */
        /* <DEDUP_REMOVED lines=17> */
[----:B------:R-:W-:-:S06]  /*124410*/  IMAD.MOV.U32 R231, RZ, RZ, R224 ;  /* 0x000000ffffe77224 */ /* 0x000fcc00078e00e0 */
[----:B------:R-:W-:Y:S01]  /*124420*/  MOV R223, R225 ;  /* 0x000000e100df7202 */ /* 0x000fe20000000f00 */
[----:B------:R-:W4:Y:S04]  /*124430*/  LDL R224, [R1+0x1200] ;  /* 0x0012000001e07983 */ /* 0x000f280000100800 */
[----:B------:R-:W4:Y:S01]  /*124440*/  LDL R225, [R1+0x1204] ;  /* 0x0012040001e17983 */ /* 0x000f220000100800 */
[----:B------:R-:W-:Y:S02]  /*124450*/  IMAD.MOV.U32 R222, RZ, RZ, R232 ;  /* 0x000000ffffde7224 */ /* 0x000fe400078e00e8 */
[----:B------:R-:W-:Y:S01]  /*124460*/  IMAD.MOV.U32 R230, RZ, RZ, R233 ;  /* 0x000000ffffe67224 */ /* 0x000fe200078e00e9 */
[C---:B------:R-:W-:Y:S08]  /*124470*/  HMMA.1688.F32.TF32 R60, R4.reuse, R206, R60 ;  /* 0x000000ce043c723c */ /* 0x040ff0000008103c */
[C---:B------:R-:W-:Y:S08]  /*124480*/  HMMA.1688.F32.TF32 R100, R4.reuse, R170, R100 ;  /* 0x000000aa0464723c */ /* 0x040ff00000081064 */
[C---:B------:R-:W-:Y:S08]  /*124490*/  HMMA.1688.F32.TF32 R108, R4.reuse, R178, R108 ;  /* 0x000000b2046c723c */ /* 0x040ff0000008106c */
[----:B------:R-:W-:Y:S01]  /*1244a0*/  HMMA.1688.F32.TF32 R112, R4, R186, R112 ;  /* 0x000000ba0470723c */ /* 0x000fe20000081070 */
[----:B--2---:R-:W-:-:S02]  /*1244b0*/  IMAD.MOV.U32 R233, RZ, RZ, R237 ;  /* 0x000000ffffe97224 */ /* 0x004fc400078e00ed */
[----:B---3--:R-:W-:Y:S02]  /*1244c0*/  IMAD.MOV.U32 R232, RZ, RZ, R236 ;  /* 0x000000ffffe87224 */ /* 0x008fe400078e00ec */
[----:B------:R-:W2:Y:S01]  /*1244d0*/  LDL.LU R236, [R1+0x65bc] ;  /* 0x0065bc0001ec7983 */ /* 0x000ea20000300800 */
[----:B------:R-:W2:Y:S02]  /*1244e0*/  LDL.LU R237, [R1+0x65b8] ;  /* 0x0065b80001ed7983 */ /* 0x000ea40000300800 */
[----:B------:R-:W3:Y:S01]  /*1244f0*/  LDL.64 R168, [R1+0x1270] ;  /* 0x0012700001a87983 */ /* 0x000ee20000100a00 */
[----:B----4-:R-:W-:Y:S01]  /*124500*/  HMMA.1688.F32.TF32 R24, R132, R184, R28 ;  /* 0x000000b88418723c */ /* 0x010fe2000008101c */
[----:B------:R-:W-:Y:S01]  /*124510*/  STL.64 [R1+0x6488], R230 ;  /* 0x006488e601007387 */ /* 0x000fe20000100a00 */
[----:B------:R-:W-:Y:S02]  /*124520*/  STL.64 [R1+0x6480], R228 ;  /* 0x006480e401007387 */ /* 0x000fe40000100a00 */
[----:B------:R-:W-:Y:S02]  /*124530*/  STL.64 [R1+0x6478], R222 ;  /* 0x006478de01007387 */ /* 0x000fe40000100a00 */
[----:B------:R-:W-:Y:S01]  /*124540*/  STL.64 [R1+0x6470], R220 ;  /* 0x006470dc01007387 */ /* 0x000fe20000100a00 */
[----:B------:R-:W-:Y:S01]  /*124550*/  STL [R1+0x6308], R245 ;  /* 0x006308f501007387 */ /* 0x000fe20000100800 */
[----:B------:R-:W-:-:S02]  /*124560*/  IMAD.MOV.U32 R206, RZ, RZ, R184 ;  /* 0x000000ffffce7224 */ /* 0x000fc400078e00b8 */
[----:B------:R-:W-:Y:S11]  /*124570*/  IMAD.MOV.U32 R207, RZ, RZ, R185 ;  /* 0x000000ffffcf7224 */ /* 0x000ff600078e00b9 */
[----:B------:R-:W-:Y:S02]  /*124580*/  @!UPT UIADD3 URZ, URZ, URZ, URZ ;  /* 0x0000003f3f3ff290 */ /* 0x000fe4000fffe03f */
[----:B------:R-:W-:Y:S01]  /*124590*/  STL.64 [R1+0xa60], R24 ;  /* 0x000a601801007387 */ /* 0x000fe20000100a00 */
[----:B------:R1:W-:Y:S02]  /*1245a0*/  STL.64 [R1+0xa68], R26 ;  /* 0x000a681a01007387 */ /* 0x0003e40000100a00 */
[----:B------:R-:W4:Y:S01]  /*1245b0*/  LDL.64 R184, [R1+0x1290] ;  /* 0x0012900001b87983 */ /* 0x000f220000100a00 */
[C---:B-1----:R-:W-:Y:S08]  /*1245c0*/  HMMA.1688.F32.TF32 R24, R132.reuse, R20, R116 ;  /* 0x000000148418723c */ /* 0x042ff00000081074 */
[C---:B------:R-:W-:Y:S01]  /*1245d0*/  HMMA.1688.F32.TF32 R20, R132.reuse, R192, R128 ;  /* 0x000000c08414723c */ /* 0x040fe20000081080 */
[----:B------:R-:W-:Y:S01]  /*1245e0*/  STL.64 [R1+0x6498], R206 ;  /* 0x006498ce01007387 */ /* 0x000fe20000100a00 */
[----:B------:R-:W-:Y:S02]  /*1245f0*/  STL.64 [R1+0x6490], R204 ;  /* 0x006490cc01007387 */ /* 0x000fe40000100a00 */
[----:B------:R-:W3:Y:S04]  /*124600*/  LDL.64 R192, [R1+0x12a0] ;  /* 0x0012a00001c07983 */ /* 0x000ee80000100a00 */
[C---:B------:R-:W-:Y:S08]  /*124610*/  HMMA.1688.F32.TF32 R8, R132.reuse, R200, R8 ;  /* 0x000000c88408723c */ /* 0x040ff00000081008 */
[C---:B------:R-:W-:Y:S08]  /*124620*/  HMMA.1688.F32.TF32 R12, R132.reuse, R140, R12 ;  /* 0x0000008c840c723c */ /* 0x040ff0000008100c */
[C---:B------:R-:W-:Y:S01]  /*124630*/  HMMA.1688.F32.TF32 R16, R132.reuse, R148, R16 ;  /* 0x000000948410723c */ /* 0x040fe20000081010 */
[----:B------:R-:W-:Y:S01]  /*124640*/  STL.64 [R1+0xa40], R24 ;  /* 0x000a401801007387 */ /* 0x000fe20000100a00 */
[----:B------:R-:W-:Y:S02]  /*124650*/  STL.64 [R1+0xa48], R26 ;  /* 0x000a481a01007387 */ /* 0x000fe40000100a00 */
[----:B------:R-:W-:Y:S02]  /*124660*/  STL.64 [R1+0xa20], R20 ;  /* 0x000a201401007387 */ /* 0x000fe40000100a00 */
[----:B------:R-:W-:Y:S01]  /*124670*/  STL.64 [R1+0xa28], R22 ;  /* 0x000a281601007387 */ /* 0x000fe20000100a00 */
[----:B------:R-:W3:Y:S01]  /*124680*/  LDL.64 R200, [R1+0x12b0] ;  /* 0x0012b00001c87983 */ /* 0x000ee20000100a00 */
[----:B------:R-:W-:Y:S02]  /*124690*/  STL.64 [R1+0xa00], R8 ;  /* 0x000a000801007387 */ /* 0x000fe40000100a00 */
[----:B------:R1:W-:Y:S05]  /*1246a0*/  STL.64 [R1+0xa08], R10 ;  /* 0x000a080a01007387 */ /* 0x0003ea0000100a00 */
[----:B------:R-:W-:Y:S01]  /*1246b0*/  STL.64 [R1+0x9e0], R12 ;  /* 0x0009e00c01007387 */ /* 0x000fe20000100a00 */
[----:B------:R1:W-:Y:S07]  /*1246c0*/  STL.64 [R1+0x9e8], R14 ;  /* 0x0009e80e01007387 */ /* 0x0003ee0000100a00 */
[----:B------:R-:W-:Y:S02]  /*1246d0*/  STL.64 [R1+0xc10], R16 ;  /* 0x000c101001007387 */ /* 0x000fe40000100a00 */
[----:B------:R-:W-:Y:S01]  /*1246e0*/  STL.64 [R1+0xc18], R18 ;  /* 0x000c181201007387 */ /* 0x000fe20000100a00 */
[C---:B-1----:R-:W-:Y:S08]  /*1246f0*/  HMMA.1688.F32.TF32 R8, R132.reuse, R156, R96 ;  /* 0x0000009c8408723c */ /* 0x042ff00000081060 */
[----:B------:R-:W-:Y:S01]  /*124700*/  HMMA.1688.F32.TF32 R12, R132, R208, R100 ;  /* 0x000000d0840c723c */ /* 0x000fe20000081064 */
[----:B------:R-:W3:Y:S07]  /*124710*/  LDL.64 R208, [R1+0x12c0] ;  /* 0x0012c00001d07983 */ /* 0x000eee0000100a00 */
[C---:B------:R-:W-:Y:S08]  /*124720*/  HMMA.1688.F32.TF32 R120, R4.reuse, R194, R120 ;  /* 0x000000c20478723c */ /* 0x040ff00000081078 */
[----:B------:R-:W-:Y:S01]  /*124730*/  HMMA.1688.F32.TF32 R124, R4, R202, R124 ;  /* 0x000000ca047c723c */ /* 0x000fe2000008107c */
[----:B------:R-:W-:Y:S01]  /*124740*/  STL.64 [R1+0xc30], R8 ;  /* 0x000c300801007387 */ /* 0x000fe20000100a00 */
[----:B------:R1:W-:Y:S05]  /*124750*/  STL.64 [R1+0xc38], R10 ;  /* 0x000c380a01007387 */ /* 0x0003ea0000100a00 */
[----:B------:R-:W-:Y:S02]  /*124760*/  STL.64 [R1+0xc50], R12 ;  /* 0x000c500c01007387 */ /* 0x000fe40000100a00 */
[----:B------:R1:W-:Y:S02]  /*124770*/  STL.64 [R1+0xc58], R14 ;  /* 0x000c580e01007387 */ /* 0x0003e40000100a00 */
[C---:B-1----:R-:W-:Y:S08]  /*124780*/  HMMA.1688.F32.TF32 R8, R132.reuse, R216, R108 ;  /* 0x000000d88408723c */ /* 0x042ff0000008106c */
[----:B------:R-:W-:Y:S01]  /*124790*/  HMMA.1688.F32.TF32 R12, R132, R224, R112 ;  /* 0x000000e0840c723c */ /* 0x000fe20000081070 */
[----:B------:R-:W4:Y:S01]  /*1247a0*/  LDL.64 R216, [R1+0x12d0] ;  /* 0x0012d00001d87983 */ /* 0x000f220000100a00 */
[----:B------:R-:W-:Y:S01]  /*1247b0*/  IMAD.MOV.U32 R164, RZ, RZ, R246 ;  /* 0x000000ffffa47224 */ /* 0x000fe200078e00f6 */
[----:B------:R-:W-:-:S05]  /*1247c0*/  MOV R165, R244 ;  /* 0x000000f400a57202 */ /* 0x000fca0000000f00 */
[----:B------:R-:W-:Y:S08]  /*1247d0*/  HMMA.1688.F32.TF32 R36, R4, R218, R36 ;  /* 0x000000da0424723c */ /* 0x000ff00000081024 */
[C---:B------:R-:W-:Y:S01]  /*1247e0*/  HMMA.1688.F32.TF32 R16, R132.reuse, R164, R124 ;  /* 0x000000a48410723c */ /* 0x040fe2000008107c */
[----:B------:R-:W-:Y:S01]  /*1247f0*/  STL.64 [R1+0xc80], R8 ;  /* 0x000c800801007387 */ /* 0x000fe20000100a00 */
[----:B------:R-:W-:Y:S05]  /*124800*/  STL.64 [R1+0xc88], R10 ;  /* 0x000c880a01007387 */ /* 0x000fea0000100a00 */
[----:B------:R-:W-:Y:S02]  /*124810*/  STL.64 [R1+0xca0], R12 ;  /* 0x000ca00c01007387 */ /* 0x000fe40000100a00 */
[----:B------:R1:W-:Y:S01]  /*124820*/  STL.64 [R1+0xca8], R14 ;  /* 0x000ca80e01007387 */ /* 0x0003e20000100a00 */
[----:B------:R-:W4:Y:S06]  /*124830*/  LDL.64 R224, [R1+0x12e0] ;  /* 0x0012e00001e07983 */ /* 0x000f2c0000100a00 */
[----:B-1----:R-:W-:Y:S08]  /*124840*/  HMMA.1688.F32.TF32 R12, R132, R232, R36 ;  /* 0x000000e8840c723c */ /* 0x002ff00000081024 */
[----:B------:R-:W-:Y:S01]  /*124850*/  HMMA.1688.F32.TF32 R32, R4, R210, R32 ;  /* 0x000000d20420723c */ /* 0x000fe20000081020 */
[----:B------:R-:W-:Y:S01]  /*124860*/  MOV R172, R252 ;  /* 0x000000fc00ac7202 */ /* 0x000fe20000000f00 */
[----:B------:R-:W-:-:S06]  /*124870*/  IMAD.MOV.U32 R173, RZ, RZ, R247 ;  /* 0x000000ffffad7224 */ /* 0x000fcc00078e00f7 */
[----:B------:R-:W-:Y:S08]  /*124880*/  HMMA.1688.F32.TF32 R40, R4, R226, R40 ;  /* 0x000000e20428723c */ /* 0x000ff00000081028 */
[C---:B--2---:R-:W-:Y:S01]  /*124890*/  HMMA.1688.F32.TF32 R8, R132.reuse, R236, R120 ;  /* 0x000000ec8408723c */ /* 0x044fe20000081078 */
[----:B------:R-:W-:Y:S11]  /*1248a0*/  STL [R1+0x6310], R236 ;  /* 0x006310ec01007387 */ /* 0x000ff60000100800 */
[----:B------:R-:W-:Y:S11]  /*1248b0*/  @!UPT UIADD3 URZ, URZ, URZ, URZ ;  /* 0x0000003f3f3ff290 */ /* 0x000ff6000fffe03f */
[----:B------:R-:W-:Y:S01]  /*1248c0*/  STL.64 [R1+0xcc0], R8 ;  /* 0x000cc00801007387 */ /* 0x000fe20000100a00 */
[----:B------:R1:W-:Y:S02]  /*1248d0*/  STL.64 [R1+0xcc8], R10 ;  /* 0x000cc80a01007387 */ /* 0x0003e40000100a00 */
[----:B------:R-:W-:Y:S02]  /*1248e0*/  STL [R1+0x630c], R237 ;  /* 0x00630ced01007387 */ /* 0x000fe40000100800 */
[----:B------:R-:W-:Y:S01]  /*1248f0*/  STL.64 [R1+0xcd0], R16 ;  /* 0x000cd01001007387 */ /* 0x000fe20000100a00 */
[----:B------:R-:W-:Y:S01]  /*124900*/  STL.64 [R1+0xcd8], R18 ;  /* 0x000cd81201007387 */ /* 0x000fe20000100a00 */
[----:B------:R-:W2:Y:S01]  /*124910*/  LDL.64 R232, [R1+0x12f0] ;  /* 0x0012f00001e87983 */ /* 0x000ea20000100a00 */
[----:B-1----:R-:W-:Y:S08]  /*124920*/  HMMA.1688.F32.TF32 R8, R132, R172, R32 ;  /* 0x000000ac8408723c */ /* 0x002ff00000081020 */
[----:B------:R-:W-:Y:S11]  /*124930*/  HMMA.1688.F32.TF32 R44, R4, R234, R44 ;  /* 0x000000ea042c723c */ /* 0x000ff6000008102c */
[----:B------:R-:W-:Y:S04]  /*124940*/  @!UPT UIADD3 URZ, URZ, URZ, URZ ;  /* 0x0000003f3f3ff290 */ /* 0x000fe8000fffe03f */
[----:B------:R-:W-:Y:S01]  /*124950*/  STL.64 [R1+0xcb0], R8 ;  /* 0x000cb00801007387 */ /* 0x000fe20000100a00 */
[----:B------:R1:W-:Y:S02]  /*124960*/  STL.64 [R1+0xcb8], R10 ;  /* 0x000cb80a01007387 */ /* 0x0003e40000100a00 */
[C---:B-1----:R-:W-:Y:S01]  /*124970*/  HMMA.1688.F32.TF32 R8, R132.reuse, R180, R40 ;  /* 0x000000b48408723c */ /* 0x042fe20000081028 */
[----:B------:R-:W-:Y:S07]  /*124980*/  STL.64 [R1+0xc90], R12 ;  /* 0x000c900c01007387 */ /* 0x000fee0000100a00 */
[C---:B------:R-:W-:Y:S01]  /*124990*/  HMMA.1688.F32.TF32 R16, R132.reuse, R188, R44 ;  /* 0x000000bc8410723c */ /* 0x040fe2000008102c */
[----:B------:R1:W-:Y:S07]  /*1249a0*/  STL.64 [R1+0xc98], R14 ;  /* 0x000c980e01007387 */ /* 0x0003ee0000100a00 */
[C---:B-1----:R-:W-:Y:S07]  /*1249b0*/  HMMA.1688.F32.TF32 R12, R132.reuse, R196, R48 ;  /* 0x000000c4840c723c */ /* 0x042fee0000081030 */
[----:B------:R-:W-:Y:S01]  /*1249c0*/  STL.64 [R1+0xc70], R8 ;  /* 0x000c700801007387 */ /* 0x000fe20000100a00 */
[----:B------:R3:W-:Y:S02]  /*1249d0*/  STL.64 [R1+0xc78], R10 ;  /* 0x000c780a01007387 */ /* 0x0007e40000100a00 */
[----:B---3--:R-:W-:Y:S01]  /*1249e0*/  HMMA.1688.F32.TF32 R8, R132, R168, R52 ;  /* 0x000000a88408723c */ /* 0x008fe20000081034 */
[----:B------:R-:W-:Y:S01]  /*1249f0*/  MOV R176, R239 ;  /* 0x000000ef00b07202 */ /* 0x000fe20000000f00 */
[----:B------:R-:W-:-:S02]  /*124a00*/  IMAD.MOV.U32 R177, RZ, RZ, R238 ;  /* 0x000000ffffb17224 */ /* 0x000fc400078e00ee */
[----:B------:R-:W-:Y:S01]  /*124a10*/  IMAD.MOV.U32 R236, RZ, RZ, R169 ;  /* 0x000000ffffec7224 */ /* 0x000fe200078e00a9 */
[----:B------:R-:W-:Y:S01]  /*124a20*/  STL.64 [R1+0xc60], R16 ;  /* 0x000c601001007387 */ /* 0x000fe20000100a00 */
[----:B------:R-:W-:Y:S07]  /*124a30*/  STL.64 [R1+0xc68], R18 ;  /* 0x000c681201007387 */ /* 0x000fee0000100a00 */
[----:B------:R-:W-:Y:S02]  /*124a40*/  STL.64 [R1+0xc40], R12 ;  /* 0x000c400c01007387 */ /* 0x000fe40000100a00 */
[----:B------:R1:W-:Y:S01]  /*124a50*/  STL.64 [R1+0xc48], R14 ;  /* 0x000c480e01007387 */ /* 0x0003e20000100a00 */
[----:B------:R-:W-:Y:S01]  /*124a60*/  STL [R1+0x6314], R236 ;  /* 0x006314ec01007387 */ /* 0x000fe20000100800 */
[C---:B------:R-:W-:Y:S08]  /*124a70*/  HMMA.1688.F32.TF32 R64, R4.reuse, R198, R64 ;  /* 0x000000c60440723c */ /* 0x040ff00000081040 */
[----:B------:R-:W-:Y:S08]  /*124a80*/  HMMA.1688.F32.TF32 R68, R4, R190, R68 ;  /* 0x000000be0444723c */ /* 0x000ff00000081044 */
[C---:B-1----:R-:W-:Y:S01]  /*124a90*/  HMMA.1688.F32.TF32 R12, R132.reuse, R176, R56 ;  /* 0x000000b0840c723c */ /* 0x042fe20000081038 */
[----:B------:R-:W-:Y:S01]  /*124aa0*/  STL.64 [R1+0xc20], R8 ;  /* 0x000c200801007387 */ /* 0x000fe20000100a00 */
[----:B------:R4:W-:Y:S06]  /*124ab0*/  STL.64 [R1+0xc28], R10 ;  /* 0x000c280a01007387 */ /* 0x0009ec0000100a00 */
[----:B----4-:R-:W-:Y:S08]  /*124ac0*/  HMMA.1688.F32.TF32 R8, R132, R184, R60 ;  /* 0x000000b88408723c */ /* 0x010ff0000008103c */
[----:B------:R-:W-:Y:S07]  /*124ad0*/  HMMA.1688.F32.TF32 R72, R4, R182, R72 ;  /* 0x000000b60448723c */ /* 0x000fee0000081048 */
[----:B------:R-:W-:Y:S01]  /*124ae0*/  STL.64 [R1+0xc00], R12 ;  /* 0x000c000c01007387 */ /* 0x000fe20000100a00 */
[----:B------:R1:W-:Y:S02]  /*124af0*/  STL.64 [R1+0xc08], R14 ;  /* 0x000c080e01007387 */ /* 0x0003e40000100a00 */
[C---:B-1----:R-:W-:Y:S05]  /*124b00*/  HMMA.1688.F32.TF32 R12, R132.reuse, R192, R64 ;  /* 0x000000c0840c723c */ /* 0x042fea0000081040 */
[----:B------:R-:W-:Y:S01]  /*124b10*/  STL.64 [R1+0xbe0], R8 ;  /* 0x000be00801007387 */ /* 0x000fe20000100a00 */
[----:B------:R1:W-:Y:S02]  /*124b20*/  STL.64 [R1+0xbe8], R10 ;  /* 0x000be80a01007387 */ /* 0x0003e40000100a00 */
[----:B-1----:R-:W-:Y:S01]  /*124b30*/  HMMA.1688.F32.TF32 R8, R132, R200, R68 ;  /* 0x000000c88408723c */ /* 0x002fe20000081044 */
[----:B------:R-:W-:Y:S01]  /*124b40*/  IMAD.MOV.U32 R245, RZ, RZ, R185 ;  /* 0x000000fffff57224 */ /* 0x000fe200078e00b9 */
[----:B------:R-:W-:-:S04]  /*124b50*/  MOV R237, R184 ;  /* 0x000000b800ed7202 */ /* 0x000fc80000000f00 */
[----:B------:R-:W-:Y:S01]  /*124b60*/  STL [R1+0x631c], R245 ;  /* 0x00631cf501007387 */ /* 0x000fe20000100800 */
[----:B------:R-:W-:Y:S08]  /*124b70*/  STL [R1+0x6318], R237 ;  /* 0x006318ed01007387 */ /* 0x000ff00000100800 */
[----:B------:R-:W-:Y:S02]  /*124b80*/  STL.64 [R1+0xbc0], R12 ;  /* 0x000bc00c01007387 */ /* 0x000fe40000100a00 */
[----:B------:R-:W-:Y:S01]  /*124b90*/  STL.64 [R1+0xbc8], R14 ;  /* 0x000bc80e01007387 */ /* 0x000fe20000100a00 */
[----:B------:R-:W-:Y:S05]  /*124ba0*/  HMMA.1688.F32.TF32 R76, R4, R174, R76 ;  /* 0x000000ae044c723c */ /* 0x000fea000008104c */
[----:B------:R-:W-:Y:S01]  /*124bb0*/  STL.64 [R1+0xba0], R8 ;  /* 0x000ba00801007387 */ /* 0x000fe20000100a00 */
[----:B------:R1:W-:Y:S02]  /*124bc0*/  STL.64 [R1+0xba8], R10 ;  /* 0x000ba80a01007387 */ /* 0x0003e40000100a00 */
[----:B-1----:R-:W-:Y:S01]  /*124bd0*/  HMMA.1688.F32.TF32 R8, R132, R208, R72 ;  /* 0x000000d08408723c */ /* 0x002fe20000081048 */
[----:B------:R-:W-:Y:S01]  /*124be0*/  IMAD.MOV.U32 R239, RZ, RZ, R201 ;  /* 0x000000ffffef7224 */ /* 0x000fe200078e00c9 */
[----:B------:R-:W-:-:S04]  /*124bf0*/  MOV R238, R200 ;  /* 0x000000c800ee7202 */ /* 0x000fc80000000f00 */
[----:B------:R-:W-:Y:S01]  /*124c00*/  STL [R1+0x6324], R239 ;  /* 0x006324ef01007387 */ /* 0x000fe20000100800 */
[----:B------:R-:W-:Y:S01]  /*124c10*/  STL [R1+0x6320], R238 ;  /* 0x006320ee01007387 */ /* 0x000fe20000100800 */
[----:B------:R-:W-:Y:S11]  /*124c20*/  HMMA.1688.F32.TF32 R80, R4, R166, R80 ;  /* 0x000000a60450723c */ /* 0x000ff60000081050 */
[----:B------:R-:W-:Y:S04]  /*124c30*/  @!UPT UIADD3 URZ, URZ, URZ, URZ ;  /* 0x0000003f3f3ff290 */ /* 0x000fe8000fffe03f */
[----:B------:R-:W-:Y:S01]  /*124c40*/  STL.64 [R1+0xb80], R8 ;  /* 0x000b800801007387 */ /* 0x000fe20000100a00 */
[----:B------:R1:W-:Y:S02]  /*124c50*/  STL.64 [R1+0xb88], R10 ;  /* 0x000b880a01007387 */ /* 0x0003e40000100a00 */
[----:B-1----:R-:W-:Y:S08]  /*124c60*/  HMMA.1688.F32.TF32 R8, R132, R216, R76 ;  /* 0x000000d88408723c */ /* 0x002ff0000008104c */
[----:B------:R-:W-:Y:S11]  /*124c70*/  HMMA.1688.F32.TF32 R84, R4, R158, R84 ;  /* 0x0000009e0454723c */ /* 0x000ff60000081054 */
[----:B------:R-:W-:Y:S04]  /*124c80*/  @!UPT UIADD3 URZ, URZ, URZ, URZ ;  /* 0x0000003f3f3ff290 */ /* 0x000fe8000fffe03f */
[----:B------:R-:W-:Y:S01]  /*124c90*/  STL.64 [R1+0xb60], R8 ;  /* 0x000b600801007387 */ /* 0x000fe20000100a00 */
[----:B------:R1:W-:Y:S02]  /*124ca0*/  STL.64 [R1+0xb68], R10 ;  /* 0x000b680a01007387 */ /* 0x0003e40000100a00 */
[C---:B-1----:R-:W-:Y:S01]  /*124cb0*/  HMMA.1688.F32.TF32 R8, R132.reuse, R224, R80 ;  /* 0x000000e08408723c */ /* 0x042fe20000081050 */
[----:B------:R-:W-:Y:S01]  /*124cc0*/  MOV R239, R224 ;  /* 0x000000e000ef7202 */ /* 0x000fe20000000f00 */
[----:B------:R-:W-:Y:S02]  /*124cd0*/  IMAD.MOV.U32 R238, RZ, RZ, R225 ;  /* 0x000000ffffee7224 */ /* 0x000fe400078e00e1 */
[----:B------:R-:W-:Y:S01]  /*124ce0*/  IMAD.MOV.U32 R236, RZ, RZ, R193 ;  /* 0x000000ffffec7224 */ /* 0x000fe200078e00c1 */
[----:B------:R-:W-:Y:S11]  /*124cf0*/  MOV R237, R209 ;  /* 0x000000d100ed7202 */ /* 0x000ff60000000f00 */
[----:B------:R-:W-:Y:S07]  /*124d00*/  @!UPT UIADD3 URZ, URZ, URZ, URZ ;  /* 0x0000003f3f3ff290 */ /* 0x000fee000fffe03f */
[----:B------:R-:W-:Y:S01]  /*124d10*/  STL.64 [R1+0xb40], R8 ;  /* 0x000b400801007387 */ /* 0x000fe20000100a00 */
[----:B------:R2:W-:Y:S02]  /*124d20*/  STL.64 [R1+0xb48], R10 ;  /* 0x000b480a01007387 */ /* 0x0005e40000100a00 */
[----:B--2---:R-:W-:Y:S01]  /*124d30*/  HMMA.1688.F32.TF32 R8, R132, R232, R84 ;  /* 0x000000e88408723c */ /* 0x004fe20000081054 */
[----:B------:R-:W-:Y:S01]  /*124d40*/  STL.64 [R1+0x6350], R238 ;  /* 0x006350ee01007387 */ /* 0x000fe20000100a00 */
[----:B------:R-:W-:Y:S02]  /*124d50*/  STL.64 [R1+0x6348], R236 ;  /* 0x006348ec01007387 */ /* 0x000fe40000100a00 */
[----:B------:R-:W-:Y:S11]  /*124d60*/  IMAD.MOV.U32 R245, RZ, RZ, R208 ;  /* 0x000000fffff57224 */ /* 0x000ff600078e00d0 */
[----:B------:R-:W-:Y:S08]  /*124d70*/  @!UPT UIADD3 URZ, URZ, URZ, URZ ;  /* 0x0000003f3f3ff290 */ /* 0x000ff0000fffe03f */
[----:B------:R-:W-:Y:S01]  /*124d80*/  STL.64 [R1+0xb20], R8 ;  /* 0x000b200801007387 */ /* 0x000fe20000100a00 */
[----:B------:R1:W-:Y:S02]  /*124d90*/  STL.64 [R1+0xb28], R10 ;  /* 0x000b280a01007387 */ /* 0x0003e40000100a00 */
[----:B------:R-:W2:Y:S02]  /*124da0*/  LDL R234, [R1+0x1568] ;  /* 0x0015680001ea7983 */ /* 0x000ea40000100800 */
[----:B------:R-:W2:Y:S01]  /*124db0*/  LDL R235, [R1+0x156c] ;  /* 0x00156c0001eb7983 */ /* 0x000ea20000100800 */
[----:B------:R-:W2:Y:S01]  /*124dc0*/  LDL.LU R224, [R1+0x3350] ;  /* 0x0033500001e07983 */ /* 0x000ea20000300800 */
[----:B------:R-:W2:Y:S02]  /*124dd0*/  LDL.LU R225, [R1+0x3354] ;  /* 0x0033540001e17983 */ /* 0x000ea40000300800 */
[----:B------:R-:W2:Y:S02]  /*124de0*/  LDL.LU R226, [R1+0x3358] ;  /* 0x0033580001e27983 */ /* 0x000ea40000300800 */
[----:B------:R-:W2:Y:S01]  /*124df0*/  LDL.LU R227, [R1+0x335c] ;  /* 0x00335c0001e37983 */ /* 0x000ea20000300800 */
        /* <DEDUP_REMOVED lines=55> */
[----:B------:R-:W3:Y:S02]  /*125170*/  LDL R110, [R1+0x14a8] ;  /* 0x0014a800016e7983 */ /* 0x000ee40000100800 */
[----:B------:R-:W3:Y:S02]  /*125180*/  LDL R111, [R1+0x14ac] ;  /* 0x0014ac00016f7983 */ /* 0x000ee40000100800 */
[----:B------:R-:W3:Y:S01]  /*125190*/  LDL.LU R32, [R1+0x3410] ;  /* 0x0034100001207983 */ /* 0x000ee20000300800 */
[----:B------:R-:W3:Y:S01]  /*1251a0*/  LDL.LU R33, [R1+0x3414] ;  /* 0x0034140001217983 */ /* 0x000ee20000300800 */
[----:B------:R-:W3:Y:S02]  /*1251b0*/  LDL.LU R34, [R1+0x3418] ;  /* 0x0034180001227983 */ /* 0x000ee40000300800 */
[----:B------:R-:W3:Y:S02]  /*1251c0*/  LDL.LU R35, [R1+0x341c] ;  /* 0x00341c0001237983 */ /* 0x000ee40000300800 */
        /* <DEDUP_REMOVED lines=19> */
[----:B------:R-:W4:Y:S01]  /*125300*/  LDL.LU R53, [R1+0x3274] ;  /* 0x0032740001357983 */ /* 0x000f220000300800 */
[----:B------:R-:W4:Y:S02]  /*125310*/  LDL.LU R54, [R1+0x3278] ;  /* 0x0032780001367983 */ /* 0x000f240000300800 */
[----:B------:R-:W4:Y:S02]  /*125320*/  LDL.LU R55, [R1+0x327c] ;  /* 0x00327c0001377983 */ /* 0x000f240000300800 */
        /* <DEDUP_REMOVED lines=70> */
[----:B------:R-:W-:-:S02]  /*125790*/  IMAD.MOV.U32 R246, RZ, RZ, R216 ;  /* 0x000000fffff67224 */ /* 0x000fc400078e00d8 */
[----:B------:R-:W-:Y:S01]  /*1257a0*/  IMAD.MOV.U32 R247, RZ, RZ, R217 ;  /* 0x000000fffff77224 */ /* 0x000fe200078e00d9 */
[----:B------:R-:W-:-:S04]  /*1257b0*/  MOV R244, R233 ;  /* 0x000000e900f47202 */ /* 0x000fc80000000f00 */
[----:B------:R-:W-:Y:S01]  /*1257c0*/  STL.64 [R1+0x6360], R246 ;  /* 0x006360f601007387 */ /* 0x000fe20000100a00 */
[----:B------:R-:W-:Y:S02]  /*1257d0*/  STL.64 [R1+0x6358], R244 ;  /* 0x006358f401007387 */ /* 0x000fe40000100a00 */
[----:B------:R-:W-:Y:S01]  /*1257e0*/  IMAD.MOV.U32 R252, RZ, RZ, R232 ;  /* 0x000000fffffc7224 */ /* 0x000fe200078e00e8 */
[C---:B--2---:R-:W-:Y:S08]  /*1257f0*/  HMMA.1688.F32.TF32 R112, R4.reuse, R114, R124 ;  /* 0x000000720470723c */ /* 0x044ff0000008107c */
[C---:B---3--:R-:W-:Y:S08]  /*125800*/  HMMA.1688.F32.TF32 R108, R4.reuse, R110, R32 ;  /* 0x0000006e046c723c */ /* 0x048ff00000081020 */
[C---:B------:R-:W-:Y:S08]  /*125810*/  HMMA.1688.F32.TF32 R124, R4.reuse, R230, R220 ;  /* 0x000000e6047c723c */ /* 0x040ff000000810dc */
[C---:B------:R-:W-:Y:S08]  /*125820*/  HMMA.1688.F32.TF32 R32, R4.reuse, R142, R212 ;  /* 0x0000008e0420723c */ /* 0x040ff000000810d4 */
[C---:B----4-:R-:W-:Y:S08]  /*125830*/  HMMA.1688.F32.TF32 R100, R4.reuse, R102, R36 ;  /* 0x000000660464723c */ /* 0x050ff00000081024 */
        /* <DEDUP_REMOVED lines=54> */
[----:B--2---:R-:W2:Y:S02]  /*125ba0*/  LDL R86, [R1+0x15b8] ;  /* 0x0015b80001567983 */ /* 0x004ea40000100800 */
[----:B------:R-:W2:Y:S02]  /*125bb0*/  LDL R87, [R1+0x15bc] ;  /* 0x0015bc0001577983 */ /* 0x000ea40000100800 */
[----:B------:R-:W2:Y:S01]  /*125bc0*/  LDL.LU R200, [R1+0x3300] ;  /* 0x0033000001c87983 */ /* 0x000ea20000300800 */
[C---:B------:R-:W-:Y:S01]  /*125bd0*/  HMMA.1688.F32.TF32 R56, R4.reuse, R202, R192 ;  /* 0x000000ca0438723c */ /* 0x040fe200000810c0 */
        /* <DEDUP_REMOVED lines=32> */
[----:B------:R-:W-:-:S02]  /*125de0*/  IMAD.MOV.U32 R222, RZ, RZ, R249 ;  /* 0x000000ffffde7224 */ /* 0x000fc400078e00f9 */
[----:B------:R-:W2:Y:S02]  /*125df0*/  LDL.LU R248, [R1+0x3250] ;  /* 0x0032500001f87983 */ /* 0x000ea40000300800 */
[----:B------:R-:W-:Y:S01]  /*125e00*/  IMAD.MOV.U32 R231, RZ, RZ, R250 ;  /* 0x000000ffffe77224 */ /* 0x000fe200078e00fa */
[----:B------:R-:W2:Y:S01]  /*125e10*/  LDL.LU R249, [R1+0x3254] ;  /* 0x0032540001f97983 */ /* 0x000ea20000300800 */
[----:B------:R-:W-:Y:S01]  /*125e20*/  MOV R230, R251 ;  /* 0x000000fb00e67202 */ /* 0x000fe20000000f00 */
[----:B------:R-:W2:Y:S02]  /*125e30*/  LDL.LU R250, [R1+0x3258] ;  /* 0x0032580001fa7983 */ /* 0x000ea40000300800 */
[----:B------:R-:W2:Y:S01]  /*125e40*/  LDL.LU R251, [R1+0x325c] ;  /* 0x00325c0001fb7983 */ /* 0x000ea20000300800 */
[----:B------:R-:W2:Y:S01]  /*125e50*/  LDL.64 R244, [R1+0x40] ;  /* 0x0000400001f47983 */ /* 0x000ea20000100a00 */
[----:B------:R-:W2:Y:S02]  /*125e60*/  LDL.LU.64 R246, [R1+0x48] ;  /* 0x0000480001f67983 */ /* 0x000ea40000300a00 */
[----:B------:R-:W2:Y:S02]  /*125e70*/  LDL.64 R236, [R1+0x50] ;  /* 0x0000500001ec7983 */ /* 0x000ea40000100a00 */
[----:B------:R-:W2:Y:S01]  /*125e80*/  LDL.LU.64 R238, [R1+0x58] ;  /* 0x0000580001ee7983 */ /* 0x000ea20000300a00 */
[----:B------:R-:W2:Y:S04]  /*125e90*/  LDL R232, [R1+0x20] ;  /* 0x0000200001e87983 */ /* 0x000ea80000100800 */
[----:B------:R-:W2:Y:S01]  /*125ea0*/  LDL R233, [R1+0x24] ;  /* 0x0000240001e97983 */ /* 0x000ea20000100800 */
[----:B------:R-:W-:-:S02]  /*125eb0*/  IMAD.MOV.U32 R214, RZ, RZ, R241 ;  /* 0x000000ffffd67224 */ /* 0x000fc400078e00f1 */
[----:B------:R-:W-:Y:S02]  /*125ec0*/  IMAD.MOV.U32 R215, RZ, RZ, R240 ;  /* 0x000000ffffd77224 */ /* 0x000fe400078e00f0 */
[----:B------:R-:W2:Y:S01]  /*125ed0*/  LDL R241, [R1+0x34] ;  /* 0x0000340001f17983 */ /* 0x000ea20000100800 */
[----:B------:R-:W2:Y:S04]  /*125ee0*/  LDL R240, [R1+0x30] ;  /* 0x0000300001f07983 */ /* 0x000ea80000100800 */
[----:B------:R-:W-:Y:S04]  /*125ef0*/  LDS R132, [R2+0x18700] ;  /* 0x0187000002847984 */ /* 0x000fe80000000800 */
[----:B------:R-:W-:Y:S04]  /*125f00*/  LDS R134, [R2+0x1a700] ;  /* 0x01a7000002867984 */ /* 0x000fe80000000800 */
[----:B------:R-:W-:Y:S04]  /*125f10*/  LDS R133, [R0+0x18700] ;  /* 0x0187000000857984 */ /* 0x000fe80000000800 */
[----:B------:R-:W3:Y:S01]  /*125f20*/  LDS R135, [R0+0x1a700] ;  /* 0x01a7000000877984 */ /* 0x000ee20000000800 */
[----:B------:R-:W-:Y:S03]  /*125f30*/  HMMA.1688.F32.TF32 R120, R4, R206, R120 ;  /* 0x000000ce0478723c */ /* 0x000fe60000081078 */
[----:B------:R-:W2:Y:S04]  /*125f40*/  LDL R204, [R1+0x60] ;  /* 0x0000600001cc7983 */ /* 0x000ea80000100800 */
[----:B------:R-:W2:Y:S01]  /*125f50*/  LDL R205, [R1+0x64] ;  /* 0x0000640001cd7983 */ /* 0x000ea20000100800 */
[----:B------:R-:W2:Y:S02]  /*125f60*/  LDL R206, [R1+0x68] ;  /* 0x0000680001ce7983 */ /* 0x000ea40000100800 */
[----:B------:R-:W2:Y:S01]  /*125f70*/  LDL R207, [R1+0x6c] ;  /* 0x00006c0001cf7983 */ /* 0x000ea20000100800 */
[----:B------:R-:W2:Y:S01]  /*125f80*/  LDL.64 R140, [R1+0xa0] ;  /* 0x0000a000018c7983 */ /* 0x000ea20000100a00 */
[----:B------:R-:W2:Y:S02]  /*125f90*/  LDL.LU.64 R142, [R1+0xa8] ;  /* 0x0000a800018e7983 */ /* 0x000ea40000300a00 */
[----:B------:R-:W2:Y:S02]  /*125fa0*/  LDL R148, [R1+0xb0] ;  /* 0x0000b00001947983 */ /* 0x000ea40000100800 */
[----:B------:R-:W2:Y:S01]  /*125fb0*/  LDL R149, [R1+0xb4] ;  /* 0x0000b40001957983 */ /* 0x000ea20000100800 */
[----:B------:R-:W2:Y:S04]  /*125fc0*/  LDL R150, [R1+0xb8] ;  /* 0x0000b80001967983 */ /* 0x000ea80000100800 */
[----:B------:R-:W2:Y:S04]  /*125fd0*/  LDL R151, [R1+0xbc] ;  /* 0x0000bc0001977983 */ /* 0x000ea80000100800 */
[----:B------:R-:W2:Y:S04]  /*125fe0*/  LDL R180, [R1+0xf0] ;  /* 0x0000f00001b47983 */ /* 0x000ea80000100800 */
[----:B------:R-:W2:Y:S04]  /*125ff0*/  LDL R181, [R1+0xf4] ;  /* 0x0000f40001b57983 */ /* 0x000ea80000100800 */
[----:B------:R-:W2:Y:S01]  /*126000*/  LDL.64 R196, [R1+0x110] ;  /* 0x0001100001c47983 */ /* 0x000ea20000100a00 */
[----:B------:R-:W2:Y:S02]  /*126010*/  LDL.LU.64 R198, [R1+0x118] ;  /* 0x0001180001c67983 */ /* 0x000ea40000300a00 */
[----:B------:R-:W-:-:S02]  /*126020*/  IMAD.MOV.U32 R182, RZ, RZ, R243 ;  /* 0x000000ffffb67224 */ /* 0x000fc400078e00f3 */
[----:B------:R-:W-:Y:S01]  /*126030*/  IMAD.MOV.U32 R183, RZ, RZ, R242 ;  /* 0x000000ffffb77224 */ /* 0x000fe200078e00f2 */
[C---:B---3--:R-:W-:Y:S08]  /*126040*/  HMMA.1688.F32.TF32 R24, R132.reuse, R224, R24 ;  /* 0x000000e08418723c */ /* 0x048ff00000081018 */
[----:B----4-:R-:W-:Y:S08]  /*126050*/  HMMA.1688.F32.TF32 R92, R132, R216, R92 ;  /* 0x000000d8845c723c */ /* 0x010ff0000008105c */
[C---:B------:R-:W-:Y:S08]  /*126060*/  HMMA.1688.F32.TF32 R88, R4.reuse, R90, R208 ;  /* 0x0000005a0458723c */ /* 0x040ff000000810d0 */
[C---:B--2---:R-:W-:Y:S08]  /*126070*/  HMMA.1688.F32.TF32 R84, R4.reuse, R86, R200 ;  /* 0x000000560454723c */ /* 0x044ff000000810c8 */
[C---:B------:R-:W-:Y:S08]  /*126080*/  HMMA.1688.F32.TF32 R80, R4.reuse, R82, R192 ;  /* 0x000000520450723c */ /* 0x040ff000000810c0 */
        /* <DEDUP_REMOVED lines=95> */
[----:B-1----:R-:W4:Y:S04]  /*126680*/  LDL R94, [R1+0x18] ;  /* 0x00001800015e7983 */ /* 0x002f280000100800 */
[----:B------:R-:W4:Y:S01]  /*126690*/  LDL R95, [R1+0x1c] ;  /* 0x00001c00015f7983 */ /* 0x000f220000100800 */
[----:B------:R-:W-:Y:S01]  /*1266a0*/  MOV R249, R246 ;  /* 0x000000f600f97202 */ /* 0x000fe20000000f00 */
[----:B------:R-:W-:Y:S01]  /*1266b0*/  IMAD.MOV.U32 R248, RZ, RZ, R247 ;  /* 0x000000fffff87224 */ /* 0x000fe200078e00f7 */
[C---:B------:R-:W-:Y:S01]  /*1266c0*/  HMMA.1688.F32.TF32 R72, R4.reuse, R186, R72 ;  /* 0x000000ba0448723c */ /* 0x040fe20000081048 */
[----:B------:R-:W-:Y:S04]  /*1266d0*/  LDS R132, [R2+0x20700] ;  /* 0x0207000002847984 */ /* 0x000fe80000000800 */
[----:B------:R-:W-:Y:S03]  /*1266e0*/  LDS R133, [R0+0x20700] ;  /* 0x0207000000857984 */ /* 0x000fe60000000800 */
        /* <DEDUP_REMOVED lines=420> */
[C---:B------:R-:W-:Y:S08]  /*128130*/  HMMA.1688.F32.TF32 R128, R4.reuse, R242, R128 ;  /* 0x000000f20480723c */ /* 0x040ff00000081080 */
[C---:B------:R-:W-:Y:S08]  /*128140*/  HMMA.1688.F32.TF32 R8, R4.reuse, R250, R8 ;  /* 0x000000fa0408723c */ /* 0x040ff00000081008 */
[C---:B------:R-:W-:Y:S08]  /*128150*/  HMMA.1688.F32.TF32 R16, R4.reuse, R246, R16 ;  /* 0x000000f60410723c */ /* 0x040ff00000081010 */
        /* <DEDUP_REMOVED lines=16> */
[----:B------:R-:W-:Y:S01]  /*128260*/  IMAD.MOV.U32 R135, RZ, RZ, R3 ;  /* 0x000000ffff877224 */ /* 0x000fe200078e0003 */
[----:B------:R-:W-:-:S05]  /*128270*/  MOV R3, R155 ;  /* 0x0000009b00037202 */ /* 0x000fca0000000f00 */
[C---:B---3--:R-:W-:Y:S01]  /*128280*/  HMMA.1688.F32.TF32 R104, R4.reuse, R146, R104 ;  /* 0x000000920468723c */ /* 0x048fe20000081068 */
[----:B------:R-:W3:Y:S01]  /*128290*/  LDL.LU.64 R146, [R1+0x63b0] ;  /* 0x0063b00001927983 */ /* 0x000ee20000300a00 */
[----:B------:R-:W4:Y:S02]  /*1282a0*/  LDL.LU.64 R144, [R1+0x63a8] ;  /* 0x0063a80001907983 */ /* 0x000f240000300a00 */
        /* <DEDUP_REMOVED lines=20> */
[----:B------:R-:W4:Y:S02]  /*1283f0*/  LDL R200, [R1+0x1120] ;  /* 0x0011200001c87983 */ /* 0x000f240000100800 */
[----:B------:R-:W4:Y:S01]  /*128400*/  LDL R201, [R1+0x1124] ;  /* 0x0011240001c97983 */ /* 0x000f220000100800 */
[C---:B--2---:R-:W-:Y:S01]  /*128410*/  HMMA.1688.F32.TF32 R12, R4.reuse, R134, R12 ;  /* 0x00000086040c723c */ /* 0x044fe2000008100c */
[----:B------:R-:W-:Y:S04]  /*128420*/  LDS R134, [R2+0x32700] ;  /* 0x0327000002867984 */ /* 0x000fe80000000800 */
[----:B------:R-:W1:Y:S03]  /*128430*/  LDS R135, [R0+0x32700] ;  /* 0x0327000000877984 */ /* 0x000e660000000800 */
[----:B------:R-:W-:Y:S01]  /*128440*/  HMMA.1688.F32.TF32 R136, R4, R142, R136 ;  /* 0x0000008e0488723c */ /* 0x000fe20000081088 */
[----:B---3--:R-:W-:Y:S01]  /*128450*/  STL.64 [R1+0x6128], R230 ;  /* 0x006128e601007387 */ /* 0x008fe20000100a00 */
[----:B------:R-:W-:Y:S02]  /*128460*/  STL.64 [R1+0x6120], R228 ;  /* 0x006120e401007387 */ /* 0x000fe40000100a00 */
[----:B----4-:R-:W-:Y:S02]  /*128470*/  STL.64 [R1+0x6138], R222 ;  /* 0x006138de01007387 */ /* 0x010fe40000100a00 */
        /* <DEDUP_REMOVED lines=29> */
[----:B-1----:R-:W-:Y:S04]  /*128650*/  HMMA.1688.F32.TF32 R20, R132, R232, R28 ;  /* 0x000000e88414723c */ /* 0x002fe8000008101c */
[----:B------:R-:W-:Y:S01]  /*128660*/  STL.64 [R1+0x960], R92 ;  /* 0x0009605c01007387 */ /* 0x000fe20000100a00 */
[----:B------:R-:W-:Y:S07]  /*128670*/  STL.64 [R1+0x968], R94 ;  /* 0x0009685e01007387 */ /* 0x000fee0000100a00 */
[----:B------:R1:W-:Y:S01]  /*128680*/  STL.64 [R1+0x940], R24 ;  /* 0x0009401801007387 */ /* 0x0003e20000100a00 */
[----:B------:R-:W-:Y:S01]  /*128690*/  MOV R224, R239 ;  /* 0x000000ef00e07202 */ /* 0x000fe20000000f00 */
[----:B------:R-:W-:Y:S01]  /*1286a0*/  STL.64 [R1+0x948], R26 ;  /* 0x0009481a01007387 */ /* 0x000fe20000100a00 */
[----:B------:R-:W2:Y:S02]  /*1286b0*/  LDL.LU R239, [R1+0x6324] ;  /* 0x0063240001ef7983 */ /* 0x000ea40000300800 */
[----:B------:R-:W-:-:S02]  /*1286c0*/  IMAD.MOV.U32 R225, RZ, RZ, R238 ;  /* 0x000000ffffe17224 */ /* 0x000fc400078e00ee */
[----:B------:R-:W-:Y:S01]  /*1286d0*/  IMAD.MOV.U32 R208, RZ, RZ, R245 ;  /* 0x000000ffffd07224 */ /* 0x000fe200078e00f5 */
[----:B------:R-:W-:Y:S01]  /*1286e0*/  MOV R209, R237 ;  /* 0x000000ed00d17202 */ /* 0x000fe20000000f00 */
[----:B------:R-:W-:Y:S02]  /*1286f0*/  IMAD.MOV.U32 R193, RZ, RZ, R236 ;  /* 0x000000ffffc17224 */ /* 0x000fe400078e00ec */
[----:B------:R3:W-:Y:S01]  /*128700*/  STL.64 [R1+0x920], R20 ;  /* 0x0009201401007387 */ /* 0x0007e20000100a00 */
[----:B------:R4:W-:Y:S02]  /*128710*/  STL.64 [R1+0x928], R22 ;  /* 0x0009281601007387 */ /* 0x0009e40000100a00 */
[----:B------:R-:W4:Y:S02]  /*128720*/  LDL.LU R238, [R1+0x6320] ;  /* 0x0063200001ee7983 */ /* 0x000f240000300800 */
[----:B------:R-:W4:Y:S01]  /*128730*/  LDL.LU R245, [R1+0x631c] ;  /* 0x00631c0001f57983 */ /* 0x000f220000300800 */
[----:B------:R-:W4:Y:S01]  /*128740*/  LDL.LU R237, [R1+0x6318] ;  /* 0x0063180001ed7983 */ /* 0x000f220000300800 */
[----:B------:R-:W4:Y:S02]  /*128750*/  LDL R192, [R1+0x12a0] ;  /* 0x0012a00001c07983 */ /* 0x000f240000100800 */
[----:B------:R-:W4:Y:S02]  /*128760*/  LDL.LU R236, [R1+0x6314] ;  /* 0x0063140001ec7983 */ /* 0x000f240000300800 */
[----:B-1----:R-:W4:Y:S01]  /*128770*/  LDL R24, [R1+0x1170] ;  /* 0x0011700001187983 */ /* 0x002f220000100800 */
[----:B------:R-:W4:Y:S04]  /*128780*/  LDL R25, [R1+0x1174] ;  /* 0x0011740001197983 */ /* 0x000f280000100800 */
[----:B------:R-:W4:Y:S04]  /*128790*/  LDL R92, [R1+0x1190] ;  /* 0x00119000015c7983 */ /* 0x000f280000100800 */
[----:B------:R-:W4:Y:S04]  /*1287a0*/  LDL R93, [R1+0x1194] ;  /* 0x00119400015d7983 */ /* 0x000f280000100800 */
        /* <DEDUP_REMOVED lines=14> */
[----:B------:R-:W3:Y:S02]  /*128890*/  LDL.LU.64 R180, [R1+0x1200] ;  /* 0x0012000001b47983 */ /* 0x000ee40000300a00 */
[----:B------:R-:W3:Y:S02]  /*1288a0*/  LDL R228, [R1+0x1260] ;  /* 0x0012600001e47983 */ /* 0x000ee40000100800 */
        /* <DEDUP_REMOVED lines=12> */
[----:B------:R-:W-:-:S02]  /*128970*/  IMAD.MOV.U32 R216, RZ, RZ, R246 ;  /* 0x000000ffffd87224 */ /* 0x000fc400078e00f6 */
[----:B------:R-:W-:Y:S01]  /*128980*/  IMAD.MOV.U32 R217, RZ, RZ, R247 ;  /* 0x000000ffffd97224 */ /* 0x000fe200078e00f7 */
[C---:B------:R-:W-:Y:S08]  /*128990*/  HMMA.1688.F32.TF32 R100, R4.reuse, R170, R100 ;  /* 0x000000aa0464723c */ /* 0x040ff00000081064 */
[C---:B------:R-:W-:Y:S08]  /*1289a0*/  HMMA.1688.F32.TF32 R108, R4.reuse, R178, R108 ;  /* 0x000000b2046c723c */ /* 0x040ff0000008106c */
[----:B------:R-:W-:Y:S01]  /*1289b0*/  HMMA.1688.F32.TF32 R112, R4, R186, R112 ;  /* 0x000000ba0470723c */ /* 0x000fe20000081070 */
[----:B--2---:R-:W-:-:S02]  /*1289c0*/  MOV R201, R239 ;  /* 0x000000ef00c97202 */ /* 0x004fc40000000f00 */
[----:B----4-:R-:W-:Y:S01]  /*1289d0*/  MOV R184, R237 ;  /* 0x000000ed00b87202 */ /* 0x010fe20000000f00 */
[----:B------:R-:W-:Y:S02]  /*1289e0*/  IMAD.MOV.U32 R169, RZ, RZ, R236 ;  /* 0x000000ffffa97224 */ /* 0x000fe400078e00ec */
[----:B------:R-:W2:Y:S01]  /*1289f0*/  LDL.LU R236, [R1+0x6310] ;  /* 0x0063100001ec7983 */ /* 0x000ea20000300800 */
[----:B------:R-:W2:Y:S02]  /*128a00*/  LDL.LU R237, [R1+0x630c] ;  /* 0x00630c0001ed7983 */ /* 0x000ea40000300800 */
[----:B------:R-:W-:Y:S02]  /*128a10*/  IMAD.MOV.U32 R185, RZ, RZ, R245 ;  /* 0x000000ffffb97224 */ /* 0x000fe400078e00f5 */
[----:B------:R-:W-:Y:S01]  /*128a20*/  IMAD.MOV.U32 R200, RZ, RZ, R238 ;  /* 0x000000ffffc87224 */ /* 0x000fe200078e00ee */
[----:B------:R-:W4:Y:S01]  /*128a30*/  LDL.LU R245, [R1+0x6308] ;  /* 0x0063080001f57983 */ /* 0x000f220000300800 */
[----:B------:R-:W4:Y:S02]  /*128a40*/  LDL.LU R238, [R1+0x6304] ;  /* 0x0063040001ee7983 */ /* 0x000f240000300800 */
[----:B------:R-:W4:Y:S02]  /*128a50*/  LDL.LU R239, [R1+0x6300] ;  /* 0x0063000001ef7983 */ /* 0x000f240000300800 */
[----:B------:R-:W4:Y:S01]  /*128a60*/  LDL.LU R246, [R1+0x62fc] ;  /* 0x0062fc0001f67983 */ /* 0x000f220000300800 */
[----:B------:R-:W4:Y:S01]  /*128a70*/  LDL.LU R247, [R1+0x62f8] ;  /* 0x0062f80001f77983 */ /* 0x000f220000300800 */
[C---:B------:R-:W-:Y:S08]  /*128a80*/  HMMA.1688.F32.TF32 R28, R132.reuse, R24, R116 ;  /* 0x00000018841c723c */ /* 0x040ff00000081074 */
[C---:B------:R-:W-:Y:S08]  /*128a90*/  HMMA.1688.F32.TF32 R24, R132.reuse, R92, R128 ;  /* 0x0000005c8418723c */ /* 0x040ff00000081080 */
[C---:B---3--:R-:W-:Y:S08]  /*128aa0*/  HMMA.1688.F32.TF32 R8, R132.reuse, R20, R8 ;  /* 0x000000148408723c */ /* 0x048ff00000081008 */
[C---:B------:R-:W-:Y:S08]  /*128ab0*/  HMMA.1688.F32.TF32 R20, R132.reuse, R140, R12 ;  /* 0x0000008c8414723c */ /* 0x040ff0000008100c */
[C---:B------:R-:W-:Y:S01]  /*128ac0*/  HMMA.1688.F32.TF32 R12, R132.reuse, R148, R16 ;  /* 0x00000094840c723c */ /* 0x040fe20000081010 */
[----:B------:R-:W-:Y:S01]  /*128ad0*/  STL.64 [R1+0x900], R28 ;  /* 0x0009001c01007387 */ /* 0x000fe20000100a00 */
[----:B------:R-:W-:Y:S02]  /*128ae0*/  STL.64 [R1+0x908], R30 ;  /* 0x0009081e01007387 */ /* 0x000fe40000100a00 */
[----:B------:R-:W-:Y:S02]  /*128af0*/  STL.64 [R1+0x8e0], R24 ;  /* 0x0008e01801007387 */ /* 0x000fe40000100a00 */
[----:B------:R-:W-:Y:S01]  /*128b00*/  STL.64 [R1+0x8e8], R26 ;  /* 0x0008e81a01007387 */ /* 0x000fe20000100a00 */
[----:B------:R-:W-:Y:S01]  /*128b10*/  STL.64 [R1+0x8c0], R8 ;  /* 0x0008c00801007387 */ /* 0x000fe20000100a00 */
[----:B------:R1:W-:Y:S02]  /*128b20*/  STL.64 [R1+0x8c8], R10 ;  /* 0x0008c80a01007387 */ /* 0x0003e40000100a00 */
[C---:B-1----:R-:W-:Y:S05]  /*128b30*/  HMMA.1688.F32.TF32 R8, R132.reuse, R156, R96 ;  /* 0x0000009c8408723c */ /* 0x042fea0000081060 */
[----:B------:R-:W-:Y:S01]  /*128b40*/  STL.64 [R1+0x8a0], R20 ;  /* 0x0008a01401007387 */ /* 0x000fe20000100a00 */
[----:B------:R-:W-:Y:S02]  /*128b50*/  STL.64 [R1+0x8a8], R22 ;  /* 0x0008a81601007387 */ /* 0x000fe40000100a00 */
[----:B------:R-:W-:Y:S05]  /*128b60*/  HMMA.1688.F32.TF32 R16, R132, R164, R100 ;  /* 0x000000a48410723c */ /* 0x000fea0000081064 */
[----:B------:R-:W-:Y:S01]  /*128b70*/  STL.64 [R1+0x880], R12 ;  /* 0x0008800c01007387 */ /* 0x000fe20000100a00 */
[----:B------:R1:W-:Y:S02]  /*128b80*/  STL.64 [R1+0x888], R14 ;  /* 0x0008880e01007387 */ /* 0x0003e40000100a00 */
[----:B------:R-:W-:Y:S08]  /*128b90*/  HMMA.1688.F32.TF32 R120, R4, R194, R120 ;  /* 0x000000c20478723c */ /* 0x000ff00000081078 */
[C---:B-1----:R-:W-:Y:S01]  /*128ba0*/  HMMA.1688.F32.TF32 R12, R132.reuse, R172, R108 ;  /* 0x000000ac840c723c */ /* 0x042fe2000008106c */
[----:B------:R-:W-:Y:S01]  /*128bb0*/  STL.64 [R1+0x860], R8 ;  /* 0x0008600801007387 */ /* 0x000fe20000100a00 */
[----:B------:R1:W-:Y:S06]  /*128bc0*/  STL.64 [R1+0x868], R10 ;  /* 0x0008680a01007387 */ /* 0x0003ec0000100a00 */
[----:B-1----:R-:W-:Y:S01]  /*128bd0*/  HMMA.1688.F32.TF32 R8, R132, R180, R112 ;  /* 0x000000b48408723c */ /* 0x002fe20000081070 */
[----:B------:R-:W-:Y:S01]  /*128be0*/  STL.64 [R1+0x840], R16 ;  /* 0x0008401001007387 */ /* 0x000fe20000100a00 */
[----:B------:R1:W-:Y:S06]  /*128bf0*/  STL.64 [R1+0x848], R18 ;  /* 0x0008481201007387 */ /* 0x0003ec0000100a00 */
[C---:B------:R-:W-:Y:S07]  /*128c00*/  HMMA.1688.F32.TF32 R124, R4.reuse, R202, R124 ;  /* 0x000000ca047c723c */ /* 0x040fee000008107c */
[----:B------:R-:W-:Y:S01]  /*128c10*/  STL.64 [R1+0x820], R12 ;  /* 0x0008200c01007387 */ /* 0x000fe20000100a00 */
[----:B------:R3:W-:Y:S01]  /*128c20*/  STL.64 [R1+0x828], R14 ;  /* 0x0008280e01007387 */ /* 0x0007e20000100a00 */
[C---:B------:R-:W-:Y:S08]  /*128c30*/  HMMA.1688.F32.TF32 R32, R4.reuse, R210, R32 ;  /* 0x000000d20420723c */ /* 0x040ff00000081020 */
[----:B------:R-:W-:Y:S01]  /*128c40*/  HMMA.1688.F32.TF32 R36, R4, R218, R36 ;  /* 0x000000da0424723c */ /* 0x000fe20000081024 */
[----:B------:R-:W-:Y:S01]  /*128c50*/  STL.64 [R1+0x800], R8 ;  /* 0x0008000801007387 */ /* 0x000fe20000100a00 */
[----:B------:R2:W-:Y:S02]  /*128c60*/  STL.64 [R1+0x808], R10 ;  /* 0x0008080a01007387 */ /* 0x0005e40000100a00 */
[----:B------:R-:W-:-:S02]  /*128c70*/  IMAD.MOV.U32 R233, RZ, RZ, R244 ;  /* 0x000000ffffe97224 */ /* 0x000fc400078e00f4 */
[----:B------:R-:W-:Y:S02]  /*128c80*/  IMAD.MOV.U32 R244, RZ, RZ, R180 ;  /* 0x000000fffff47224 */ /* 0x000fe400078e00b4 */
[----:B-1----:R-:W-:Y:S08]  /*128c90*/  HMMA.1688.F32.TF32 R16, R132, R188, R124 ;  /* 0x000000bc8410723c */ /* 0x002ff0000008107c */
[----:B------:R-:W-:Y:S08]  /*128ca0*/  HMMA.1688.F32.TF32 R40, R4, R226, R40 ;  /* 0x000000e20428723c */ /* 0x000ff00000081028 */
[----:B---3--:R-:W-:Y:S08]  /*128cb0*/  HMMA.1688.F32.TF32 R12, R132, R196, R32 ;  /* 0x000000c4840c723c */ /* 0x008ff00000081020 */
        /* <DEDUP_REMOVED lines=12> */
[C---:B--2---:R-:W-:Y:S01]  /*128d80*/  HMMA.1688.F32.TF32 R8, R132.reuse, R236, R120 ;  /* 0x000000ec8408723c */ /* 0x044fe20000081078 */
[----:B----4-:R-:W-:Y:S01]  /*128d90*/  STL.64 [R1+0x60d8], R246 ;  /* 0x0060d8f601007387 */ /* 0x010fe20000100a00 */
[----:B------:R-:W-:Y:S02]  /*128da0*/  STL.64 [R1+0x60d0], R244 ;  /* 0x0060d0f401007387 */ /* 0x000fe40000100a00 */
[----:B------:R-:W-:Y:S02]  /*128db0*/  STL.64 [R1+0x60e8], R238 ;  /* 0x0060e8ee01007387 */ /* 0x000fe40000100a00 */
[----:B------:R-:W-:Y:S11]  /*128dc0*/  STL.64 [R1+0x60e0], R236 ;  /* 0x0060e0ec01007387 */ /* 0x000ff60000100a00 */
[----:B------:R-:W-:Y:S06]  /*128dd0*/  @!UPT UIADD3 URZ, URZ, URZ, URZ ;  /* 0x0000003f3f3ff290 */ /* 0x000fec000fffe03f */
[----:B------:R-:W-:Y:S01]  /*128de0*/  STL.64 [R1+0x7f0], R8 ;  /* 0x0007f00801007387 */ /* 0x000fe20000100a00 */
        /* <DEDUP_REMOVED lines=40> */
[----:B------:R-:W2:Y:S05]  /*129070*/  LDL.LU R234, [R1+0x1568] ;  /* 0x0015680001ea7983 */ /* 0x000eaa0000300800 */
[----:B------:R-:W-:Y:S01]  /*129080*/  STL.64 [R1+0x620], R12 ;  /* 0x0006200c01007387 */ /* 0x000fe20000100a00 */
[----:B------:R3:W-:Y:S07]  /*129090*/  STL.64 [R1+0x628], R14 ;  /* 0x0006280e01007387 */ /* 0x0007ee0000100a00 */
        /* <DEDUP_REMOVED lines=46> */
[----:B------:R-:W2:Y:S01]  /*129380*/  LDL.LU R148, [R1+0x3810] ;  /* 0x0038100001947983 */ /* 0x000ea20000300800 */
        /* <DEDUP_REMOVED lines=76> */
[----:B------:R-:W3:Y:S01]  /*129850*/  LDL R76, [R1+0x1300] ;  /* 0x00130000014c7983 */ /* 0x000ee20000100800 */
[----:B------:R-:W3:Y:S01]  /*129860*/  LDL R77, [R1+0x1304] ;  /* 0x00130400014d7983 */ /* 0x000ee20000100800 */
        /* <DEDUP_REMOVED lines=35> */
[----:B------:R-:W1:Y:S01]  /*129aa0*/  LDS R7, [R0+0x16780] ;  /* 0x0167800000077984 */ /* 0x000e620000000800 */
[C---:B--2---:R-:W-:Y:S08]  /*129ab0*/  HMMA.1688.F32.TF32 R80, R132.reuse, R80, R88 ;  /* 0x000000508450723c */ /* 0x044ff00000081058 */
[----:B---3--:R-:W-:Y:S08]  /*129ac0*/  HMMA.1688.F32.TF32 R76, R132, R76, R136 ;  /* 0x0000004c844c723c */ /* 0x008ff00000081088 */
[C---:B-1----:R-:W-:Y:S08]  /*129ad0*/  HMMA.1688.F32.TF32 R104, R4.reuse, R106, R48 ;  /* 0x0000006a0468723c */ /* 0x042ff00000081030 */
[C---:B------:R-:W-:Y:S08]  /*129ae0*/  HMMA.1688.F32.TF32 R48, R4.reuse, R222, R212 ;  /* 0x000000de0430723c */ /* 0x040ff000000810d4 */
[C---:B----4-:R-:W-:Y:S08]  /*129af0*/  HMMA.1688.F32.TF32 R8, R4.reuse, R10, R44 ;  /* 0x0000000a0408723c */ /* 0x050ff0000008102c */
[C---:B------:R-:W-:Y:S08]  /*129b00*/  HMMA.1688.F32.TF32 R44, R4.reuse, R206, R196 ;  /* 0x000000ce042c723c */ /* 0x040ff000000810c4 */
[C---:B------:R-:W-:Y:S01]  /*129b10*/  HMMA.1688.F32.TF32 R12, R4.reuse, R14, R40 ;  /* 0x0000000e040c723c */ /* 0x040fe20000081028 */
[----:B------:R-:W-:Y:S01]  /*129b20*/  STL.64 [R1+0x5e0], R80 ;  /* 0x0005e05001007387 */ /* 0x000fe20000100a00 */
[----:B------:R1:W-:Y:S02]  /*129b30*/  STL.64 [R1+0x5e8], R82 ;  /* 0x0005e85201007387 */ /* 0x0003e40000100a00 */
[----:B------:R-:W-:Y:S02]  /*129b40*/  STL.64 [R1+0x460], R76 ;  /* 0x0004604c01007387 */ /* 0x000fe40000100a00 */
[----:B------:R2:W-:Y:S01]  /*129b50*/  STL.64 [R1+0x468], R78 ;  /* 0x0004684e01007387 */ /* 0x0005e20000100a00 */
[----:B------:R-:W3:Y:S01]  /*129b60*/  LDL.LU R220, [R1+0x100] ;  /* 0x0001000001dc7983 */ /* 0x000ee20000300800 */
[----:B------:R-:W3:Y:S02]  /*129b70*/  LDL.LU R221, [R1+0x104] ;  /* 0x0001040001dd7983 */ /* 0x000ee40000300800 */
[----:B------:R-:W4:Y:S02]  /*129b80*/  LDL.LU R222, [R1+0x108] ;  /* 0x0001080001de7983 */ /* 0x000f240000300800 */
[----:B------:R-:W4:Y:S01]  /*129b90*/  LDL.LU R223, [R1+0x10c] ;  /* 0x00010c0001df7983 */ /* 0x000f220000300800 */
        /* <DEDUP_REMOVED lines=9> */
[C---:B------:R-:W-:Y:S01]  /*129c30*/  HMMA.1688.F32.TF32 R40, R4.reuse, R190, R180 ;  /* 0x000000be0428723c */ /* 0x040fe200000810b4 */
        /* <DEDUP_REMOVED lines=9> */
[C---:B------:R-:W-:Y:S01]  /*129cd0*/  HMMA.1688.F32.TF32 R16, R4.reuse, R18, R36 ;  /* 0x000000120410723c */ /* 0x040fe20000081024 */
[----:B------:R-:W3:Y:S07]  /*129ce0*/  LDL.LU R156, [R1+0x80] ;  /* 0x00008000019c7983 */ /* 0x000eee0000300800 */
        /* <DEDUP_REMOVED lines=9> */
[----:B------:R-:W3:Y:S07]  /*129d80*/  LDL.LU R244, [R1+0x50] ;  /* 0x0000500001f47983 */ /* 0x000eee0000300800 */
[C---:B------:R-:W-:Y:S01]  /*129d90*/  HMMA.1688.F32.TF32 R124, R4.reuse, R246, R236 ;  /* 0x000000f6047c723c */ /* 0x040fe200000810ec */
[----:B------:R-:W3:Y:S01]  /*129da0*/  LDL.LU R245, [R1+0x54] ;  /* 0x0000540001f57983 */ /* 0x000ee20000300800 */
[----:B------:R-:W3:Y:S06]  /*129db0*/  LDL.LU R236, [R1+0x40] ;  /* 0x0000400001ec7983 */ /* 0x000eec0000300800 */
[C---:B------:R-:W-:Y:S01]  /*129dc0*/  HMMA.1688.F32.TF32 R20, R4.reuse, R22, R32 ;  /* 0x000000160414723c */ /* 0x040fe20000081020 */
[----:B------:R-:W3:Y:S07]  /*129dd0*/  LDL.LU R237, [R1+0x44] ;  /* 0x0000440001ed7983 */ /* 0x000eee0000300800 */
[C---:B------:R-:W-:Y:S01]  /*129de0*/  HMMA.1688.F32.TF32 R32, R4.reuse, R118, R108 ;  /* 0x000000760420723c */ /* 0x040fe2000008106c */
[----:B------:R-:W3:Y:S07]  /*129df0*/  LDL.LU R138, [R1+0x15d8] ;  /* 0x0015d800018a7983 */ /* 0x000eee0000300800 */
[C---:B------:R-:W-:Y:S01]  /*129e00*/  HMMA.1688.F32.TF32 R116, R4.reuse, R142, R92 ;  /* 0x0000008e0474723c */ /* 0x040fe2000008105c */
[----:B------:R-:W3:Y:S07]  /*129e10*/  LDL.LU R139, [R1+0x15dc] ;  /* 0x0015dc00018b7983 */ /* 0x000eee0000300800 */
        /* <DEDUP_REMOVED lines=8> */
[----:B------:R-:W4:Y:S01]  /*129ea0*/  LDL.LU R90, [R1+0x15b8] ;  /* 0x0015b800015a7983 */ /* 0x000f220000300800 */
[----:B------:R-:W4:Y:S01]  /*129eb0*/  LDL.LU R91, [R1+0x15bc] ;  /* 0x0015bc00015b7983 */ /* 0x000f220000300800 */
[C---:B------:R-:W-:Y:S01]  /*129ec0*/  HMMA.1688.F32.TF32 R120, R4.reuse, R122, R60 ;  /* 0x0000007a0478723c */ /* 0x040fe2000008103c */
[----:B------:R-:W4:Y:S07]  /*129ed0*/  LDL.LU R200, [R1+0x3730] ;  /* 0x0037300001c87983 */ /* 0x000f2e0000300800 */
        /* <DEDUP_REMOVED lines=10> */
[----:B-1----:R-:W4:Y:S02]  /*129f80*/  LDL.LU R82, [R1+0x1598] ;  /* 0x0015980001527983 */ /* 0x002f240000300800 */
[----:B------:R-:W4:Y:S01]  /*129f90*/  LDL.LU R83, [R1+0x159c] ;  /* 0x00159c0001537983 */ /* 0x000f220000300800 */
[C---:B------:R-:W-:Y:S01]  /*129fa0*/  HMMA.1688.F32.TF32 R100, R4.reuse, R102, R56 ;  /* 0x000000660464723c */ /* 0x040fe20000081038 */
[----:B--2---:R-:W2:Y:S07]  /*129fb0*/  LDL.LU R78, [R1+0x1588] ;  /* 0x00158800014e7983 */ /* 0x004eae0000300800 */
        /* <DEDUP_REMOVED lines=8> */
[----:B------:R-:W2:Y:S05]  /*12a040*/  LDL.LU R75, [R1+0x157c] ;  /* 0x00157c00014b7983 */ /* 0x000eaa0000300800 */
[C---:B------:R-:W-:Y:S01]  /*12a050*/  HMMA.1688.F32.TF32 R112, R4.reuse, R114, R52 ;  /* 0x000000720470723c */ /* 0x040fe20000081034 */
[----:B------:R-:W2:Y:S07]  /*12a060*/  LDL.LU R168, [R1+0x3770] ;  /* 0x0037700001a87983 */ /* 0x000eae0000300800 */
[----:B------:R-:W-:Y:S01]  /*12a070*/  HMMA.1688.F32.TF32 R52, R4, R170, R228 ;  /* 0x000000aa0434723c */ /* 0x000fe200000810e4 */
[----:B------:R-:W2:Y:S01]  /*12a080*/  LDL.LU R169, [R1+0x3774] ;  /* 0x0037740001a97983 */ /* 0x000ea20000300800 */
[----:B------:R-:W2:Y:S02]  /*12a090*/  LDL.LU R170, [R1+0x3778] ;  /* 0x0037780001aa7983 */ /* 0x000ea40000300800 */
[----:B------:R-:W2:Y:S02]  /*12a0a0*/  LDL.LU R171, [R1+0x377c] ;  /* 0x00377c0001ab7983 */ /* 0x000ea40000300800 */
[----:B------:R-:W2:Y:S01]  /*12a0b0*/  LDL.LU R184, [R1+0x3750] ;  /* 0x0037500001b87983 */ /* 0x000ea20000300800 */
[----:B------:R-:W2:Y:S01]  /*12a0c0*/  LDL.LU R185, [R1+0x3754] ;  /* 0x0037540001b97983 */ /* 0x000ea20000300800 */
[----:B------:R-:W2:Y:S01]  /*12a0d0*/  LDL.LU R186, [R1+0x3758] ;  /* 0x0037580001ba7983 */ /* 0x000ea20000300800 */
[----:B------:R-:W-:Y:S01]  /*12a0e0*/  MOV R239, R248 ;  /* 0x000000f800ef7202 */ /* 0x000fe20000000f00 */
[----:B------:R-:W2:Y:S02]  /*12a0f0*/  LDL.LU R187, [R1+0x375c] ;  /* 0x00375c0001bb7983 */ /* 0x000ea40000300800 */
[----:B------:R-:W-:Y:S01]  /*12a100*/  IMAD.MOV.U32 R238, RZ, RZ, R249 ;  /* 0x000000ffffee7224 */ /* 0x000fe200078e00f9 */
[----:B------:R-:W2:Y:S01]  /*12a110*/  LDL.LU R248, [R1+0x3650] ;  /* 0x0036500001f87983 */ /* 0x000ea20000300800 */
[----:B------:R-:W-:-:S02]  /*12a120*/  IMAD.MOV.U32 R247, RZ, RZ, R250 ;  /* 0x000000fffff77224 */ /* 0x000fc400078e00fa */
[----:B------:R-:W2:Y:S01]  /*12a130*/  LDL.LU R249, [R1+0x3654] ;  /* 0x0036540001f97983 */ /* 0x000ea20000300800 */
[----:B------:R-:W-:Y:S01]  /*12a140*/  MOV R246, R251 ;  /* 0x000000fb00f67202 */ /* 0x000fe20000000f00 */
[----:B------:R-:W2:Y:S01]  /*12a150*/  LDL.LU R250, [R1+0x3658] ;  /* 0x0036580001fa7983 */ /* 0x000ea20000300800 */
[C---:B------:R-:W-:Y:S01]  /*12a160*/  HMMA.1688.F32.TF32 R68, R4.reuse, R234, R224 ;  /* 0x000000ea0444723c */ /* 0x040fe200000810e0 */
[----:B------:R-:W2:Y:S02]  /*12a170*/  LDL.LU R251, [R1+0x365c] ;  /* 0x00365c0001fb7983 */ /* 0x000ea40000300800 */
[----:B------:R-:W2:Y:S01]  /*12a180*/  LDL.LU R224, [R1+0x10] ;  /* 0x0000100001e07983 */ /* 0x000ea20000300800 */
[----:B------:R-:W2:Y:S01]  /*12a190*/  LDL.LU R225, [R1+0x14] ;  /* 0x0000140001e17983 */ /* 0x000ea20000300800 */
[----:B------:R-:W2:Y:S02]  /*12a1a0*/  LDL.LU R216, [R1] ;  /* 0x0000000001d87983 */ /* 0x000ea40000300800 */
[----:B------:R-:W2:Y:S02]  /*12a1b0*/  LDL.LU R217, [R1+0x4] ;  /* 0x0000040001d97983 */ /* 0x000ea40000300800 */
[----:B------:R-:W2:Y:S01]  /*12a1c0*/  LDL.LU R140, [R1+0x60] ;  /* 0x00006000018c7983 */ /* 0x000ea20000300800 */
[----:B------:R-:W2:Y:S01]  /*12a1d0*/  LDL.LU R141, [R1+0x64] ;  /* 0x00006400018d7983 */ /* 0x000ea20000300800 */
[C---:B------:R-:W-:Y:S01]  /*12a1e0*/  HMMA.1688.F32.TF32 R108, R4.reuse, R174, R164 ;  /* 0x000000ae046c723c */ /* 0x040fe200000810a4 */
[----:B------:R-:W2:Y:S02]  /*12a1f0*/  LDL.LU R142, [R1+0x68] ;  /* 0x00006800018e7983 */ /* 0x000ea40000300800 */
[----:B------:R-:W2:Y:S05]  /*12a200*/  LDL.LU R143, [R1+0x6c] ;  /* 0x00006c00018f7983 */ /* 0x000eaa0000300800 */
[----:B------:R-:W-:Y:S01]  /*12a210*/  HMMA.1688.F32.TF32 R24, R4, R26, R128 ;  /* 0x0000001a0418723c */ /* 0x000fe20000081080 */
[----:B------:R-:W-:Y:S04]  /*12a220*/  LDS R128, [R2+0x18780] ;  /* 0x0187800002807984 */ /* 0x000fe80000000800 */
[----:B------:R-:W-:Y:S04]  /*12a230*/  LDS R130, [R2+0x1a780] ;  /* 0x01a7800002827984 */ /* 0x000fe80000000800 */
[----:B------:R-:W-:Y:S01]  /*12a240*/  LDS R129, [R0+0x18780] ;  /* 0x0187800000817984 */ /* 0x000fe20000000800 */
[----:B------:R-:W-:-:S02]  /*12a250*/  IMAD.MOV.U32 R175, RZ, RZ, R240 ;  /* 0x000000ffffaf7224 */ /* 0x000fc400078e00f0 */
[----:B------:R-:W-:Y:S02]  /*12a260*/  IMAD.MOV.U32 R174, RZ, RZ, R241 ;  /* 0x000000ffffae7224 */ /* 0x000fe400078e00f1 */
[----:B------:R-:W2:Y:S01]  /*12a270*/  LDL.LU R240, [R1+0x30] ;  /* 0x0000300001f07983 */ /* 0x000ea20000300800 */
[----:B------:R-:W2:Y:S01]  /*12a280*/  LDL.LU R241, [R1+0x34] ;  /* 0x0000340001f17983 */ /* 0x000ea20000300800 */
[----:B------:R-:W2:Y:S02]  /*12a290*/  LDL.LU R232, [R1+0x20] ;  /* 0x0000200001e87983 */ /* 0x000ea40000300800 */
[----:B------:R-:W2:Y:S01]  /*12a2a0*/  LDL.LU R233, [R1+0x24] ;  /* 0x0000240001e97983 */ /* 0x000ea20000300800 */
[----:B------:R-:W1:Y:S01]  /*12a2b0*/  LDS R131, [R0+0x1a780] ;  /* 0x01a7800000837984 */ /* 0x000e620000000800 */
        /* <DEDUP_REMOVED lines=10> */
[----:B------:R-:W-:-:S02]  /*12a360*/  IMAD.MOV.U32 R230, RZ, RZ, R243 ;  /* 0x000000ffffe67224 */ /* 0x000fc400078e00f3 */
[----:B------:R-:W-:Y:S01]  /*12a370*/  IMAD.MOV.U32 R231, RZ, RZ, R242 ;  /* 0x000000ffffe77224 */ /* 0x000fe200078e00f2 */
[----:B------:R-:W-:Y:S04]  /*12a380*/  LDS R136, [R2+0x1c780] ;  /* 0x01c7800002887984 */ /* 0x000fe80000000800 */
[----:B------:R-:W-:Y:S01]  /*12a390*/  LDS R137, [R0+0x1c780] ;  /* 0x01c7800000897984 */ /* 0x000fe20000000800 */
        /* <DEDUP_REMOVED lines=26> */
[----:B------:R-:W3:Y:S01]  /*12a540*/  LDL.LU.64 R224, [R1+0x6268] ;  /* 0x0062680001e07983 */ /* 0x000ee20000300a00 */
[----:B------:R-:W-:Y:S04]  /*12a550*/  LDS R138, [R2+0x1e780] ;  /* 0x01e78000028a7984 */ /* 0x000fe80000000800 */
[----:B------:R-:W1:Y:S04]  /*12a560*/  LDS R139, [R0+0x1e780] ;  /* 0x01e78000008b7984 */ /* 0x000e680000000800 */
[----:B------:R1:W-:Y:S01]  /*12a570*/  STL.64 [R1+0x6240], R122 ;  /* 0x0062407a01007387 */ /* 0x0003e20000100a00 */
[----:B------:R1:W-:Y:S03]  /*12a580*/  STL.64 [R1+0x6238], R120 ;  /* 0x0062387801007387 */ /* 0x0003e60000100a00 */
[----:B-1----:R-:W4:Y:S01]  /*12a590*/  LDL.LU R122, [R1+0x8] ;  /* 0x00000800017a7983 */ /* 0x002f220000300800 */
[----:B------:R-:W4:Y:S01]  /*12a5a0*/  LDL.LU R123, [R1+0xc] ;  /* 0x00000c00017b7983 */ /* 0x000f220000300800 */
[C---:B------:R-:W-:Y:S01]  /*12a5b0*/  HMMA.1688.F32.TF32 R100, R128.reuse, R232, R100 ;  /* 0x000000e88064723c */ /* 0x040fe20000081064 */
[----:B------:R-:W4:Y:S01]  /*12a5c0*/  LDL.LU.64 R234, [R1+0x6260] ;  /* 0x0062600001ea7983 */ /* 0x000f220000300a00 */
[----:B------:R-:W4:Y:S06]  /*12a5d0*/  LDL.LU.64 R232, [R1+0x6258] ;  /* 0x0062580001e87983 */ /* 0x000f2c0000300a00 */
[C---:B------:R-:W-:Y:S01]  /*12a5e0*/  HMMA.1688.F32.TF32 R112, R128.reuse, R240, R112 ;  /* 0x000000f08070723c */ /* 0x040fe20000081070 */
[----:B------:R-:W4:Y:S02]  /*12a5f0*/  LDL.LU.64 R242, [R1+0x6250] ;  /* 0x0062500001f27983 */ /* 0x000f240000300a00 */
[----:B------:R-:W4:Y:S05]  /*12a600*/  LDL.LU.64 R240, [R1+0x6248] ;  /* 0x0062480001f07983 */ /* 0x000f2a0000300a00 */
        /* <DEDUP_REMOVED lines=29> */
[----:B------:R-:W2:Y:S01]  /*12a7e0*/  LDL.LU R130, [R1+0x38] ;  /* 0x0000380001827983 */ /* 0x000ea20000300800 */
[----:B------:R-:W2:Y:S06]  /*12a7f0*/  LDL.LU R131, [R1+0x3c] ;  /* 0x00003c0001837983 */ /* 0x000eac0000300800 */
[C---:B------:R-:W-:Y:S01]  /*12a800*/  HMMA.1688.F32.TF32 R132, R136.reuse, R250, R132 ;  /* 0x000000fa8884723c */ /* 0x040fe20000081084 */
[----:B------:R-:W3:Y:S01]  /*12a810*/  LDL.LU R250, [R1+0x28] ;  /* 0x0000280001fa7983 */ /* 0x000ee20000300800 */
[----:B------:R-:W3:Y:S01]  /*12a820*/  LDL.LU R251, [R1+0x2c] ;  /* 0x00002c0001fb7983 */ /* 0x000ee20000300800 */
[----:B------:R-:W4:Y:S02]  /*12a830*/  LDL.LU.64 R122, [R1+0x6240] ;  /* 0x00624000017a7983 */ /* 0x000f240000300a00 */
[----:B------:R-:W4:Y:S03]  /*12a840*/  LDL.LU.64 R120, [R1+0x6238] ;  /* 0x0062380001787983 */ /* 0x000f260000300a00 */
        /* <DEDUP_REMOVED lines=24> */
[----:B-1----:R-:W4:Y:S01]  /*12a9d0*/  LDL.LU R98, [R1+0x18] ;  /* 0x0000180001627983 */ /* 0x002f220000300800 */
[----:B------:R-:W4:Y:S02]  /*12a9e0*/  LDL.LU R99, [R1+0x1c] ;  /* 0x00001c0001637983 */ /* 0x000f240000300800 */
[C---:B------:R-:W-:Y:S01]  /*12a9f0*/  HMMA.1688.F32.TF32 R52, R136.reuse, R234, R52 ;  /* 0x000000ea8834723c */ /* 0x040fe20000081034 */
[----:B------:R-:W-:Y:S07]  /*12aa00*/  LDS R129, [R0+0x20780] ;  /* 0x0207800000817984 */ /* 0x000fee0000000800 */
[C---:B----4-:R-:W-:Y:S11]  /*12aa10*/  HMMA.1688.F32.TF32 R120, R136.reuse, R98, R120 ;  /* 0x000000628878723c */ /* 0x050ff60000081078 */
[----:B------:R-:W-:Y:S11]  /*12aa20*/  @!UPT UIADD3 URZ, URZ, URZ, URZ ;  /* 0x0000003f3f3ff290 */ /* 0x000ff6000fffe03f */
[----:B------:R-:W-:Y:S01]  /*12aa30*/  @!UPT UIADD3 URZ, URZ, URZ, URZ ;  /* 0x0000003f3f3ff290 */ /* 0x000fe2000fffe03f */
[----:B------:R-:W-:Y:S01]  /*12aa40*/  STL.64 [R1+0x6220], R122 ;  /* 0x0062207a01007387 */ /* 0x000fe20000100a00 */
[----:B------:R1:W-:Y:S02]  /*12aa50*/  STL.64 [R1+0x6218], R120 ;  /* 0x0062187801007387 */ /* 0x0003e40000100a00 */
[----:B------:R-:W-:Y:S02]  /*12aa60*/  STL.64 [R1+0x6210], R10 ;  /* 0x0062100a01007387 */ /* 0x000fe40000100a00 */
        /* <DEDUP_REMOVED lines=50> */
[C---:B---3--:R-:W-:Y:S01]  /*12ad90*/  HMMA.1688.F32.TF32 R100, R136.reuse, R250, R100 ;  /* 0x000000fa8864723c */ /* 0x048fe20000081064 */
        /* <DEDUP_REMOVED lines=43> */
[----:B-1----:R-:W3:Y:S02]  /*12b050*/  LDL.LU R120, [R1+0x200] ;  /* 0x0002000001787983 */ /* 0x002ee40000300800 */
[----:B------:R-:W3:Y:S02]  /*12b060*/  LDL.LU R121, [R1+0x204] ;  /* 0x0002040001797983 */ /* 0x000ee40000300800 */
[----:B------:R-:W3:Y:S01]  /*12b070*/  LDL.LU R96, [R1+0x1f0] ;  /* 0x0001f00001607983 */ /* 0x000ee20000300800 */
[----:B------:R-:W3:Y:S01]  /*12b080*/  LDL.LU R97, [R1+0x1f4] ;  /* 0x0001f40001617983 */ /* 0x000ee20000300800 */
[C---:B--2---:R-:W-:Y:S01]  /*12b090*/  HMMA.1688.F32.TF32 R112, R136.reuse, R130, R112 ;  /* 0x000000828870723c */ /* 0x044fe20000081070 */
[----:B------:R-:W-:Y:S04]  /*12b0a0*/  LDS R130, [R2+0x22780] ;  /* 0x0227800002827984 */ /* 0x000fe80000000800 */
[----:B------:R-:W3:Y:S01]  /*12b0b0*/  LDS R131, [R0+0x22780] ;  /* 0x0227800000837984 */ /* 0x000ee20000000800 */
[----:B------:R-:W2:Y:S02]  /*12b0c0*/  LDL.LU R176, [R1+0x1e0] ;  /* 0x0001e00001b07983 */ /* 0x000ea40000300800 */
        /* <DEDUP_REMOVED lines=14> */
[----:B------:R-:W2:Y:S01]  /*12b1b0*/  LDL.LU R8, [R1+0x240] ;  /* 0x0002400001087983 */ /* 0x000ea20000300800 */
[----:B------:R-:W2:Y:S01]  /*12b1c0*/  LDL.LU R9, [R1+0x244] ;  /* 0x0002440001097983 */ /* 0x000ea20000300800 */
[----:B------:R-:W2:Y:S01]  /*12b1d0*/  LDL.LU R152, [R1+0x260] ;  /* 0x0002600001987983 */ /* 0x000ea20000300800 */
[C---:B------:R-:W-:Y:S01]  /*12b1e0*/  HMMA.1688.F32.TF32 R92, R136.reuse, R154, R92 ;  /* 0x0000009a885c723c */ /* 0x040fe2000008105c */
[----:B------:R-:W2:Y:S01]  /*12b1f0*/  LDL.LU R153, [R1+0x264] ;  /* 0x0002640001997983 */ /* 0x000ea20000300800 */
[----:B------:R-:W2:Y:S01]  /*12b200*/  LDL.LU R154, [R1+0x268] ;  /* 0x00026800019a7983 */ /* 0x000ea20000300800 */
[----:B------:R-:W2:Y:S02]  /*12b210*/  LDL.LU R155, [R1+0x26c] ;  /* 0x00026c00019b7983 */ /* 0x000ea40000300800 */
[----:B------:R-:W2:Y:S03]  /*12b220*/  LDL.LU R144, [R1+0x250] ;  /* 0x0002500001907983 */ /* 0x000ea60000300800 */
[----:B------:R-:W-:Y:S01]  /*12b230*/  HMMA.1688.F32.TF32 R4, R136, R146, R4 ;  /* 0x000000928804723c */ /* 0x000fe20000081004 */
[----:B------:R-:W2:Y:S01]  /*12b240*/  LDL.LU R145, [R1+0x254] ;  /* 0x0002540001917983 */ /* 0x000ea20000300800 */
[----:B------:R-:W2:Y:S02]  /*12b250*/  LDL.LU R146, [R1+0x258] ;  /* 0x0002580001927983 */ /* 0x000ea40000300800 */
[----:B------:R-:W2:Y:S02]  /*12b260*/  LDL.LU R147, [R1+0x25c] ;  /* 0x00025c0001937983 */ /* 0x000ea40000300800 */
[----:B------:R-:W2:Y:S01]  /*12b270*/  LDL.LU.64 R98, [R1+0x6230] ;  /* 0x0062300001627983 */ /* 0x000ea20000300a00 */
[----:B------:R-:W-:Y:S04]  /*12b280*/  LDS R136, [R2+0x24780] ;  /* 0x0247800002887984 */ /* 0x000fe80000000800 */
[----:B------:R-:W-:Y:S04]  /*12b290*/  LDS R138, [R2+0x26780] ;  /* 0x02678000028a7984 */ /* 0x000fe80000000800 */
[----:B------:R-:W-:Y:S04]  /*12b2a0*/  LDS R137, [R0+0x24780] ;  /* 0x0247800000897984 */ /* 0x000fe80000000800 */
[----:B------:R-:W1:Y:S01]  /*12b2b0*/  LDS R139, [R0+0x26780] ;  /* 0x02678000008b7984 */ /* 0x000e620000000800 */
[C---:B---3--:R-:W-:Y:S03]  /*12b2c0*/  HMMA.1688.F32.TF32 R132, R128.reuse, R96, R132 ;  /* 0x000000608084723c */ /* 0x048fe60000081084 */
[----:B------:R-:W2:Y:S01]  /*12b2d0*/  LDL.LU.64 R96, [R1+0x6228] ;  /* 0x0062280001607983 */ /* 0x000ea20000300a00 */
[----:B------:R-:W3:Y:S04]  /*12b2e0*/  LDL.LU.64 R122, [R1+0x6220] ;  /* 0x00622000017a7983 */ /* 0x000ee80000300a00 */
[C---:B--2---:R-:W-:Y:S01]  /*12b2f0*/  HMMA.1688.F32.TF32 R96, R128.reuse, R120, R96 ;  /* 0x000000788060723c */ /* 0x044fe20000081060 */
[----:B------:R-:W3:Y:S11]  /*12b300*/  LDL.LU.64 R120, [R1+0x6218] ;  /* 0x0062180001787983 */ /* 0x000ef60000300a00 */
[----:B------:R-:W-:Y:S11]  /*12b310*/  @!UPT UIADD3 URZ, URZ, URZ, URZ ;  /* 0x0000003f3f3ff290 */ /* 0x000ff6000fffe03f */
[----:B------:R-:W-:Y:S01]  /*12b320*/  STL.64 [R1+0x6200], R98 ;  /* 0x0062006201007387 */ /* 0x000fe20000100a00 */
[----:B------:R2:W-:Y:S03]  /*12b330*/  STL.64 [R1+0x61f8], R96 ;  /* 0x0061f86001007387 */ /* 0x0005e60000100a00 */
[----:B--2---:R-:W3:Y:S01]  /*12b340*/  LDL.LU R96, [R1+0x210] ;  /* 0x0002100001607983 */ /* 0x004ee20000300800 */
[----:B------:R-:W3:Y:S01]  /*12b350*/  LDL.LU R97, [R1+0x214] ;  /* 0x0002140001617983 */ /* 0x000ee20000300800 */
[C---:B------:R-:W-:Y:S08]  /*12b360*/  HMMA.1688.F32.TF32 R104, R128.reuse, R8, R104 ;  /* 0x000000088068723c */ /* 0x040ff00000081068 */
[C---:B---3--:R-:W-:Y:S11]  /*12b370*/  HMMA.1688.F32.TF32 R120, R128.reuse, R96, R120 ;  /* 0x000000608078723c */ /* 0x048ff60000081078 */
[----:B------:R-:W-:Y:S11]  /*12b380*/  @!UPT UIADD3 URZ, URZ, URZ, URZ ;  /* 0x0000003f3f3ff290 */ /* 0x000ff6000fffe03f */
[----:B------:R-:W-:Y:S01]  /*12b390*/  @!UPT UIADD3 URZ, URZ, URZ, URZ ;  /* 0x0000003f3f3ff290 */ /* 0x000fe2000fffe03f */
[----:B------:R-:W-:Y:S01]  /*12b3a0*/  STL.64 [R1+0x61f0], R122 ;  /* 0x0061f07a01007387 */ /* 0x000fe20000100a00 */
[----:B------:R-:W-:Y:S02]  /*12b3b0*/  STL.64 [R1+0x61e8], R120 ;  /* 0x0061e87801007387 */ /* 0x000fe40000100a00 */
[----:B------:R2:W-:Y:S02]  /*12b3c0*/  STL.64 [R1+0x61e0], R142 ;  /* 0x0061e08e01007387 */ /* 0x0005e40000100a00 */
[----:B--2---:R-:W2:Y:S01]  /*12b3d0*/  LDL.LU R142, [R1+0x218] ;  /* 0x00021800018e7983 */ /* 0x004ea20000300800 */
[----:B------:R-:W2:Y:S02]  /*12b3e0*/  LDL.LU R143, [R1+0x21c] ;  /* 0x00021c00018f7983 */ /* 0x000ea40000300800 */
[----:B------:R-:W3:Y:S02]  /*12b3f0*/  LDL.LU R122, [R1+0x208] ;  /* 0x00020800017a7983 */ /* 0x000ee40000300800 */
[----:B------:R-:W3:Y:S01]  /*12b400*/  LDL.LU R123, [R1+0x20c] ;  /* 0x00020c00017b7983 */ /* 0x000ee20000300800 */
[----:B------:R-:W1:Y:S01]  /*12b410*/  LDL.LU R98, [R1+0x1f8] ;  /* 0x0001f80001627983 */ /* 0x000e620000300800 */
[----:B------:R-:W1:Y:S02]  /*12b420*/  LDL.LU R99, [R1+0x1fc] ;  /* 0x0001fc0001637983 */ /* 0x000e640000300800 */
        /* <DEDUP_REMOVED lines=31> */
[----:B------:R-:W2:Y:S01]  /*12b620*/  LDL.LU R130, [R1+0x248] ;  /* 0x0002480001827983 */ /* 0x000ea20000300800 */
[----:B------:R-:W2:Y:S02]  /*12b630*/  LDL.LU R131, [R1+0x24c] ;  /* 0x00024c0001837983 */ /* 0x000ea40000300800 */
[----:B------:R-:W3:Y:S02]  /*12b640*/  LDL.LU.64 R98, [R1+0x6200] ;  /* 0x0062000001627983 */ /* 0x000ee40000300a00 */
[----:B------:R-:W3:Y:S02]  /*12b650*/  LDL.LU.64 R96, [R1+0x61f8] ;  /* 0x0061f80001607983 */ /* 0x000ee40000300a00 */
        /* <DEDUP_REMOVED lines=19> */
[C---:B------:R-:W-:Y:S08]  /*12b790*/  HMMA.1688.F32.TF32 R8, R136.reuse, R146, R8 ;  /* 0x000000928808723c */ /* 0x040ff00000081008 */
[C---:B---3--:R-:W-:Y:S01]  /*12b7a0*/  HMMA.1688.F32.TF32 R100, R136.reuse, R142, R100 ;  /* 0x0000008e8864723c */ /* 0x048fe20000081064 */
[----:B------:R-:W3:Y:S01]  /*12b7b0*/  LDL.LU.64 R142, [R1+0x61d8] ;  /* 0x0061d800018e7983 */ /* 0x000ee20000300a00 */
[----:B------:R-:W4:Y:S02]  /*12b7c0*/  LDL.LU.64 R140, [R1+0x61d0] ;  /* 0x0061d000018c7983 */ /* 0x000f240000300a00 */
[----:B------:R-:W3:Y:S02]  /*12b7d0*/  LDL.LU.64 R150, [R1+0x61c8] ;  /* 0x0061c80001967983 */ /* 0x000ee40000300a00 */
[----:B------:R-:W3:Y:S01]  /*12b7e0*/  LDL.LU.64 R148, [R1+0x61c0] ;  /* 0x0061c00001947983 */ /* 0x000ee20000300a00 */
        /* <DEDUP_REMOVED lines=52> */
[C---:B--2---:R-:W-:Y:S01]  /*12bb30*/  HMMA.1688.F32.TF32 R104, R136.reuse, R130, R104 ;  /* 0x000000828868723c */ /* 0x044fe20000081068 */
[----:B------:R-:W-:Y:S04]  /*12bb40*/  LDS R130, [R2+0x2a780] ;  /* 0x02a7800002827984 */ /* 0x000fe80000000800 */
[----:B------:R-:W3:Y:S04]  /*12bb50*/  LDS R131, [R0+0x2a780] ;  /* 0x02a7800000837984 */ /* 0x000ee80000000800 */
        /* <DEDUP_REMOVED lines=21> */
[----:B------:R-:W2:Y:S05]  /*12bcb0*/  LDL.LU R251, [R1+0x12c] ;  /* 0x00012c0001fb7983 */ /* 0x000eaa0000300800 */
[C---:B------:R-:W-:Y:S01]  /*12bcc0*/  HMMA.1688.F32.TF32 R72, R136.reuse, R158, R72 ;  /* 0x0000009e8848723c */ /* 0x040fe20000081048 */
[----:B------:R-:W2:Y:S01]  /*12bcd0*/  LDL.LU.64 R158, [R1+0x61b8] ;  /* 0x0061b800019e7983 */ /* 0x000ea20000300a00 */
[----:B------:R-:W2:Y:S06]  /*12bce0*/  LDL.LU.64 R156, [R1+0x61b0] ;  /* 0x0061b000019c7983 */ /* 0x000eac0000300a00 */
[C---:B------:R-:W-:Y:S01]  /*12bcf0*/  HMMA.1688.F32.TF32 R76, R136.reuse, R166, R76 ;  /* 0x000000a6884c723c */ /* 0x040fe2000008104c */
[----:B------:R-:W2:Y:S02]  /*12bd00*/  LDL.LU.64 R166, [R1+0x61a8] ;  /* 0x0061a80001a67983 */ /* 0x000ea40000300a00 */
[----:B------:R-:W2:Y:S05]  /*12bd10*/  LDL.LU.64 R164, [R1+0x61a0] ;  /* 0x0061a00001a47983 */ /* 0x000eaa0000300a00 */
[C---:B------:R-:W-:Y:S01]  /*12bd20*/  HMMA.1688.F32.TF32 R80, R136.reuse, R174, R80 ;  /* 0x000000ae8850723c */ /* 0x040fe20000081050 */
[----:B------:R-:W2:Y:S01]  /*12bd30*/  LDL.LU.64 R174, [R1+0x6198] ;  /* 0x0061980001ae7983 */ /* 0x000ea20000300a00 */
[----:B------:R-:W2:Y:S06]  /*12bd40*/  LDL.LU.64 R172, [R1+0x6190] ;  /* 0x0061900001ac7983 */ /* 0x000eac0000300a00 */
[C---:B------:R-:W-:Y:S01]  /*12bd50*/  HMMA.1688.F32.TF32 R84, R136.reuse, R182, R84 ;  /* 0x000000b68854723c */ /* 0x040fe20000081054 */
[----:B------:R-:W2:Y:S01]  /*12bd60*/  LDL.LU.64 R182, [R1+0x6188] ;  /* 0x0061880001b67983 */ /* 0x000ea20000300a00 */
[----:B------:R-:W2:Y:S06]  /*12bd70*/  LDL.LU.64 R180, [R1+0x6180] ;  /* 0x0061800001b47983 */ /* 0x000eac0000300a00 */
[C---:B------:R-:W-:Y:S01]  /*12bd80*/  HMMA.1688.F32.TF32 R88, R136.reuse, R190, R88 ;  /* 0x000000be8858723c */ /* 0x040fe20000081058 */
[----:B------:R-:W2:Y:S02]  /*12bd90*/  LDL.LU.64 R190, [R1+0x6178] ;  /* 0x0061780001be7983 */ /* 0x000ea40000300a00 */
[----:B------:R-:W4:Y:S05]  /*12bda0*/  LDL.LU.64 R188, [R1+0x6170] ;  /* 0x0061700001bc7983 */ /* 0x000f2a0000300a00 */
        /* <DEDUP_REMOVED lines=9> */
[C---:B---3--:R-:W-:Y:S08]  /*12be40*/  HMMA.1688.F32.TF32 R96, R128.reuse, R220, R96 ;  /* 0x000000dc8060723c */ /* 0x048ff00000081060 */
[----:B------:R-:W-:Y:S01]  /*12be50*/  HMMA.1688.F32.TF32 R132, R128, R212, R132 ;  /* 0x000000d48084723c */ /* 0x000fe20000081084 */
[----:B------:R-:W3:Y:S01]  /*12be60*/  LDL.LU.64 R212, [R1+0x6140] ;  /* 0x0061400001d47983 */ /* 0x000ee20000300a00 */
[----:B------:R-:W3:Y:S02]  /*12be70*/  LDL.LU.64 R222, [R1+0x6138] ;  /* 0x0061380001de7983 */ /* 0x000ee40000300a00 */
[----:B------:R-:W3:Y:S11]  /*12be80*/  LDL.LU.64 R220, [R1+0x6130] ;  /* 0x0061300001dc7983 */ /* 0x000ef60000300a00 */
[----:B------:R-:W-:Y:S01]  /*12be90*/  STL.64 [R1+0x6110], R98 ;  /* 0x0061106201007387 */ /* 0x000fe20000100a00 */
[----:B------:R1:W-:Y:S03]  /*12bea0*/  STL.64 [R1+0x6108], R96 ;  /* 0x0061086001007387 */ /* 0x0003e60000100a00 */
[----:B-1----:R-:W3:Y:S01]  /*12beb0*/  LDL.LU R96, [R1+0x410] ;  /* 0x0004100001607983 */ /* 0x002ee20000300800 */
[----:B------:R-:W3:Y:S01]  /*12bec0*/  LDL.LU R97, [R1+0x414] ;  /* 0x0004140001617983 */ /* 0x000ee20000300800 */
[----:B------:R-:W-:Y:S08]  /*12bed0*/  HMMA.1688.F32.TF32 R68, R136, R230, R68 ;  /* 0x000000e68844723c */ /* 0x000ff00000081044 */
[C---:B--2---:R-:W-:Y:S01]  /*12bee0*/  HMMA.1688.F32.TF32 R112, R128.reuse, R228, R112 ;  /* 0x000000e48070723c */ /* 0x044fe20000081070 */
[----:B------:R-:W-:Y:S04]  /*12bef0*/  LDS R136, [R2+0x2c780] ;  /* 0x02c7800002887984 */ /* 0x000fe80000000800 */
[----:B------:R-:W-:Y:S04]  /*12bf00*/  LDS R138, [R2+0x2e780] ;  /* 0x02e78000028a7984 */ /* 0x000fe80000000800 */
[----:B------:R-:W-:Y:S04]  /*12bf10*/  LDS R137, [R0+0x2c780] ;  /* 0x02c7800000897984 */ /* 0x000fe80000000800 */
[----:B------:R-:W1:Y:S01]  /*12bf20*/  LDS R139, [R0+0x2e780] ;  /* 0x02e78000008b7984 */ /* 0x000e620000000800 */
        /* <DEDUP_REMOVED lines=43> */
[----:B------:R-:W2:Y:S07]  /*12c1e0*/  LDL.LU R130, [R1+0x438] ;  /* 0x0004380001827983 */ /* 0x000eae0000300800 */
[C---:B------:R-:W-:Y:S08]  /*12c1f0*/  HMMA.1688.F32.TF32 R16, R136.reuse, R202, R16 ;  /* 0x000000ca8810723c */ /* 0x040ff00000081010 */
[C---:B------:R-:W-:Y:S08]  /*12c200*/  HMMA.1688.F32.TF32 R104, R136.reuse, R162, R104 ;  /* 0x000000a28868723c */ /* 0x040ff00000081068 */
[C---:B------:R-:W-:Y:S08]  /*12c210*/  HMMA.1688.F32.TF32 R8, R136.reuse, R178, R8 ;  /* 0x000000b28808723c */ /* 0x040ff00000081008 */
[C---:B------:R-:W-:Y:S08]  /*12c220*/  HMMA.1688.F32.TF32 R12, R136.reuse, R194, R12 ;  /* 0x000000c2880c723c */ /* 0x040ff0000008100c */
[----:B------:R-:W-:Y:S01]  /*12c230*/  HMMA.1688.F32.TF32 R28, R136, R234, R28 ;  /* 0x000000ea881c723c */ /* 0x000fe2000008101c */
[----:B------:R-:W-:-:S07]  /*12c240*/  MOV R131, R3 ;  /* 0x0000000300837202 */ /* 0x000fce0000000f00 */
[C---:B------:R-:W-:Y:S01]  /*12c250*/  HMMA.1688.F32.TF32 R20, R136.reuse, R210, R20 ;  /* 0x000000d28814723c */ /* 0x040fe20000081014 */
[----:B------:R-:W4:Y:S01]  /*12c260*/  LDL.LU R3, [R1+0x6118] ;  /* 0x0061180001037983 */ /* 0x000f220000300800 */
[----:B------:R-:W3:Y:S02]  /*12c270*/  LDL.LU.64 R98, [R1+0x6110] ;  /* 0x0061100001627983 */ /* 0x000ee40000300a00 */
[----:B------:R-:W3:Y:S04]  /*12c280*/  LDL.LU.64 R96, [R1+0x6108] ;  /* 0x0061080001607983 */ /* 0x000ee80000300a00 */
[C---:B------:R-:W-:Y:S08]  /*12c290*/  HMMA.1688.F32.TF32 R24, R136.reuse, R218, R24 ;  /* 0x000000da8818723c */ /* 0x040ff00000081018 */
        /* <DEDUP_REMOVED lines=26> */
[C---:B---3--:R-:W-:Y:S01]  /*12c440*/  HMMA.1688.F32.TF32 R100, R136.reuse, R238, R100 ;  /* 0x000000ee8864723c */ /* 0x048fe20000081064 */
[----:B------:R-:W3:Y:S01]  /*12c450*/  LDL.LU.64 R238, [R1+0x60e8] ;  /* 0x0060e80001ee7983 */ /* 0x000ee20000300a00 */
[----:B------:R-:W3:Y:S02]  /*12c460*/  LDL.LU.64 R236, [R1+0x60e0] ;  /* 0x0060e00001ec7983 */ /* 0x000ee40000300a00 */
[----:B------:R-:W3:Y:S02]  /*12c470*/  LDL.LU.64 R200, [R1+0x1120] ;  /* 0x0011200001c87983 */ /* 0x000ee40000300a00 */
[----:B------:R-:W3:Y:S01]  /*12c480*/  LDL.64 R202, [R1+0x1128] ;  /* 0x0011280001ca7983 */ /* 0x000ee20000100a00 */
[----:B------:R-:W3:Y:S01]  /*12c490*/  LDL.LU.64 R160, [R1+0x1130] ;  /* 0x0011300001a07983 */ /* 0x000ee20000300a00 */
[----:B------:R-:W3:Y:S02]  /*12c4a0*/  LDL.64 R162, [R1+0x1138] ;  /* 0x0011380001a27983 */ /* 0x000ee40000100a00 */
        /* <DEDUP_REMOVED lines=11> */
[----:B------:R-:W3:Y:S01]  /*12c560*/  LDL.LU.64 R244, [R1+0x60d0] ;  /* 0x0060d00001f47983 */ /* 0x000ee20000300a00 */
[C---:B------:R-:W-:Y:S08]  /*12c570*/  HMMA.1688.F32.TF32 R144, R136.reuse, R226, R40 ;  /* 0x000000e28890723c */ /* 0x040ff00000081028 */
[C---:B------:R-:W-:Y:S08]  /*12c580*/  HMMA.1688.F32.TF32 R52, R136.reuse, R230, R52 ;  /* 0x000000e68834723c */ /* 0x040ff00000081034 */
[----:B--2---:R-:W-:Y:S01]  /*12c590*/  HMMA.1688.F32.TF32 R112, R136, R130, R112 ;  /* 0x000000828870723c */ /* 0x004fe20000081070 */
[----:B------:R-:W-:Y:S04]  /*12c5a0*/  LDS R130, [R2+0x32780] ;  /* 0x0327800002827984 */ /* 0x000fe80000000800 */
[----:B------:R-:W1:Y:S04]  /*12c5b0*/  LDS R131, [R0+0x32780] ;  /* 0x0327800000837984 */ /* 0x000e680000000800 */
[----:B------:R-:W-:Y:S04]  /*12c5c0*/  LDS R40, [R2+0x34380] ;  /* 0x0343800002287984 */ /* 0x000fe80000000800 */
[----:B------:R-:W-:Y:S04]  /*12c5d0*/  LDS R42, [R2+0x36380] ;  /* 0x03638000022a7984 */ /* 0x000fe80000000800 */
[----:B------:R-:W-:Y:S04]  /*12c5e0*/  LDS R41, [R0+0x34380] ;  /* 0x0343800000297984 */ /* 0x000fe80000000800 */
[----:B------:R-:W2:Y:S01]  /*12c5f0*/  LDS R43, [R0+0x36380] ;  /* 0x03638000002b7984 */ /* 0x000ea20000000800 */
[----:B---3--:R-:W-:-:S03]  /*12c600*/  IMAD.MOV.U32 R248, RZ, RZ, R244 ;  /* 0x000000fffff87224 */ /* 0x008fc600078e00f4 */
[----:B------:R-:W3:Y:S01]  /*12c610*/  LDL.LU R244, [R1+0x60cc] ;  /* 0x0060cc0001f47983 */ /* 0x000ee20000300800 */
[----:B------:R-:W2:Y:S02]  /*12c620*/  LDL.LU R252, [R1+0x60c8] ;  /* 0x0060c80001fc7983 */ /* 0x000ea40000300800 */
[----:B------:R-:W2:Y:S02]  /*12c630*/  LDL.LU.64 R152, [R1+0x11e0] ;  /* 0x0011e00001987983 */ /* 0x000ea40000300a00 */
[----:B------:R-:W2:Y:S01]  /*12c640*/  LDL.64 R154, [R1+0x11e8] ;  /* 0x0011e800019a7983 */ /* 0x000ea20000100a00 */
[----:B------:R-:W2:Y:S01]  /*12c650*/  LDL.LU.64 R184, [R1+0x1240] ;  /* 0x0012400001b87983 */ /* 0x000ea20000300a00 */
[----:B------:R-:W2:Y:S02]  /*12c660*/  LDL.64 R186, [R1+0x1248] ;  /* 0x0012480001ba7983 */ /* 0x000ea40000100a00 */
        /* <DEDUP_REMOVED lines=23> */
[C---:B-1----:R-:W-:Y:S08]  /*12c7e0*/  HMMA.1688.F32.TF32 R140, R128.reuse, R200, R132 ;  /* 0x000000c8808c723c */ /* 0x042ff00000081084 */
[C---:B------:R-:W-:Y:S08]  /*12c7f0*/  HMMA.1688.F32.TF32 R132, R128.reuse, R160, R96 ;  /* 0x000000a08084723c */ /* 0x040ff00000081060 */
[C---:B------:R-:W-:Y:S01]  /*12c800*/  HMMA.1688.F32.TF32 R96, R128.reuse, R176, R120 ;  /* 0x000000b08060723c */ /* 0x040fe20000081078 */
[----:B------:R-:W3:Y:S06]  /*12c810*/  LDL.64 R138, [R1+0x1188] ;  /* 0x00118800018a7983 */ /* 0x000eec0000100a00 */
[----:B------:R-:W-:Y:S01]  /*12c820*/  STL.64 [R1+0x2e60], R140 ;  /* 0x002e608c01007387 */ /* 0x000fe20000100a00 */
[----:B------:R-:W-:Y:S02]  /*12c830*/  STL.64 [R1+0x2e68], R142 ;  /* 0x002e688e01007387 */ /* 0x000fe40000100a00 */
[----:B------:R-:W3:Y:S05]  /*12c840*/  LDL.LU.64 R120, [R1+0x12a0] ;  /* 0x0012a00001787983 */ /* 0x000eea0000300a00 */
[----:B------:R1:W-:Y:S01]  /*12c850*/  STL.64 [R1+0x2e50], R132 ;  /* 0x002e508401007387 */ /* 0x0003e20000100a00 */
[----:B------:R4:W-:Y:S01]  /*12c860*/  STL.64 [R1+0x2e58], R134 ;  /* 0x002e588601007387 */ /* 0x0009e20000100a00 */
[----:B------:R-:W3:Y:S06]  /*12c870*/  LDL.64 R122, [R1+0x12a8] ;  /* 0x0012a800017a7983 */ /* 0x000eec0000100a00 */
[----:B------:R-:W-:Y:S02]  /*12c880*/  STL.64 [R1+0x2e40], R96 ;  /* 0x002e406001007387 */ /* 0x000fe40000100a00 */
[----:B------:R4:W-:Y:S01]  /*12c890*/  STL.64 [R1+0x2e48], R98 ;  /* 0x002e486201007387 */ /* 0x0009e20000100a00 */
[----:B-1----:R-:W3:Y:S01]  /*12c8a0*/  LDL.LU.64 R132, [R1+0x12b0] ;  /* 0x0012b00001847983 */ /* 0x002ee20000300a00 */
[----:B----4-:R-:W4:Y:S02]  /*12c8b0*/  LDL.64 R134, [R1+0x12b8] ;  /* 0x0012b80001867983 */ /* 0x010f240000100a00 */
[----:B------:R-:W3:Y:S02]  /*12c8c0*/  LDL.LU.64 R164, [R1+0x12c0] ;  /* 0x0012c00001a47983 */ /* 0x000ee40000300a00 */
[----:B------:R-:W3:Y:S01]  /*12c8d0*/  LDL.64 R166, [R1+0x12c8] ;  /* 0x0012c80001a67983 */ /* 0x000ee20000100a00 */
[----:B------:R-:W3:Y:S01]  /*12c8e0*/  LDL.LU.64 R148, [R1+0x12d0] ;  /* 0x0012d00001947983 */ /* 0x000ee20000300a00 */
[----:B------:R-:W3:Y:S01]  /*12c8f0*/  LDL.64 R150, [R1+0x12d8] ;  /* 0x0012d80001967983 */ /* 0x000ee20000100a00 */
[C---:B------:R-:W-:Y:S01]  /*12c900*/  HMMA.1688.F32.TF32 R96, R128.reuse, R232, R112 ;  /* 0x000000e88060723c */ /* 0x040fe20000081070 */
[----:B------:R-:W3:Y:S07]  /*12c910*/  LDL.LU.64 R112, [R1+0x1290] ;  /* 0x0012900001707983 */ /* 0x000eee0000300a00 */
[C---:B------:R-:W-:Y:S08]  /*12c920*/  HMMA.1688.F32.TF32 R100, R128.reuse, R192, R100 ;  /* 0x000000c08064723c */ /* 0x040ff00000081064 */
[C---:B------:R-:W-:Y:S11]  /*12c930*/  HMMA.1688.F32.TF32 R8, R128.reuse, R216, R8 ;  /* 0x000000d88008723c */ /* 0x040ff60000081008 */
[----:B------:R-:W-:Y:S04]  /*12c940*/  @!UPT UIADD3 URZ, URZ, URZ, URZ ;  /* 0x0000003f3f3ff290 */ /* 0x000fe8000fffe03f */
[----:B------:R-:W-:Y:S01]  /*12c950*/  STL.64 [R1+0x2e30], R100 ;  /* 0x002e306401007387 */ /* 0x000fe20000100a00 */
[----:B------:R1:W-:Y:S02]  /*12c960*/  STL.64 [R1+0x2e38], R102 ;  /* 0x002e386601007387 */ /* 0x0003e40000100a00 */
[----:B------:R-:W3:Y:S01]  /*12c970*/  LDL.64 R114, [R1+0x1298] ;  /* 0x0012980001727983 */ /* 0x000ee20000100a00 */
[C---:B-1----:R-:W-:Y:S01]  /*12c980*/  HMMA.1688.F32.TF32 R100, R128.reuse, R208, R104 ;  /* 0x000000d08064723c */ /* 0x042fe20000081068 */
[----:B------:R-:W-:Y:S01]  /*12c990*/  STL.64 [R1+0x2e20], R96 ;  /* 0x002e206001007387 */ /* 0x000fe20000100a00 */
[----:B------:R2:W-:Y:S11]  /*12c9a0*/  STL.64 [R1+0x2e28], R98 ;  /* 0x002e286201007387 */ /* 0x0005f60000100a00 */
[----:B------:R-:W-:Y:S10]  /*12c9b0*/  @!UPT UIADD3 URZ, URZ, URZ, URZ ;  /* 0x0000003f3f3ff290 */ /* 0x000ff4000fffe03f */
[----:B------:R-:W-:Y:S01]  /*12c9c0*/  STL.64 [R1+0x2e10], R100 ;  /* 0x002e106401007387 */ /* 0x000fe20000100a00 */
[----:B------:R-:W-:Y:S02]  /*12c9d0*/  STL.64 [R1+0x2e18], R102 ;  /* 0x002e186601007387 */ /* 0x000fe40000100a00 */
[----:B------:R-:W-:Y:S02]  /*12c9e0*/  STL.64 [R1+0x2e00], R8 ;  /* 0x002e000801007387 */ /* 0x000fe40000100a00 */
[----:B------:R1:W-:Y:S01]  /*12c9f0*/  STL.64 [R1+0x2e08], R10 ;  /* 0x002e080a01007387 */ /* 0x0003e20000100a00 */
[C---:B--2---:R-:W-:Y:S08]  /*12ca00*/  HMMA.1688.F32.TF32 R96, R128.reuse, R136, R12 ;  /* 0x000000888060723c */ /* 0x044ff0000008100c */
[C---:B------:R-:W-:Y:S08]  /*12ca10*/  HMMA.1688.F32.TF32 R12, R128.reuse, R220, R16 ;  /* 0x000000dc800c723c */ /* 0x040ff00000081010 */
[----:B-1----:R-:W-:Y:S07]  /*12ca20*/  HMMA.1688.F32.TF32 R8, R128, R156, R20 ;  /* 0x0000009c8008723c */ /* 0x002fee0000081014 */
[----:B------:R-:W-:Y:S01]  /*12ca30*/  STL.64 [R1+0x2df0], R96 ;  /* 0x002df06001007387 */ /* 0x000fe20000100a00 */
[----:B------:R-:W-:Y:S02]  /*12ca40*/  STL.64 [R1+0x2df8], R98 ;  /* 0x002df86201007387 */ /* 0x000fe40000100a00 */
[----:B------:R-:W2:Y:S05]  /*12ca50*/  LDL.LU.64 R20, [R1+0x1310] ;  /* 0x0013100001147983 */ /* 0x000eaa0000300a00 */
[----:B------:R-:W-:Y:S01]  /*12ca60*/  STL.64 [R1+0x2de0], R12 ;  /* 0x002de00c01007387 */ /* 0x000fe20000100a00 */
[----:B------:R-:W-:Y:S01]  /*12ca70*/  STL.64 [R1+0x2de8], R14 ;  /* 0x002de80e01007387 */ /* 0x000fe20000100a00 */
[----:B------:R-:W2:Y:S06]  /*12ca80*/  LDL.64 R22, [R1+0x1318] ;  /* 0x0013180001167983 */ /* 0x000eac0000100a00 */
[----:B------:R-:W-:Y:S02]  /*12ca90*/  STL.64 [R1+0x2dd0], R8 ;  /* 0x002dd00801007387 */ /* 0x000fe40000100a00 */
[----:B------:R1:W-:Y:S01]  /*12caa0*/  STL.64 [R1+0x2dd8], R10 ;  /* 0x002dd80a01007387 */ /* 0x0003e20000100a00 */
[----:B------:R-:W-:Y:S01]  /*12cab0*/  MOV R143, R252 ;  /* 0x000000fc008f7202 */ /* 0x000fe20000000f00 */
[----:B------:R-:W-:-:S02]  /*12cac0*/  IMAD.MOV.U32 R250, RZ, RZ, R247 ;  /* 0x000000fffffa7224 */ /* 0x000fc400078e00f7 */
[----:B------:R-:W-:Y:S01]  /*12cad0*/  IMAD.MOV.U32 R251, RZ, RZ, R246 ;  /* 0x000000fffffb7224 */ /* 0x000fe200078e00f6 */
[----:B------:R-:W-:Y:S04]  /*12cae0*/  LDS R220, [R2+0x34500] ;  /* 0x0345000002dc7984 */ /* 0x000fe80000000800 */
[----:B------:R-:W-:Y:S01]  /*12caf0*/  LDS R221, [R0+0x34500] ;  /* 0x0345000000dd7984 */ /* 0x000fe20000000800 */
[C---:B-1----:R-:W-:Y:S03]  /*12cb00*/  HMMA.1688.F32.TF32 R8, R128.reuse, R180, R24 ;  /* 0x000000b48008723c */ /* 0x042fe60000081018 */
[----:B------:R-:W2:Y:S01]  /*12cb10*/  LDL.LU.64 R24, [R1+0x1300] ;  /* 0x0013000001187983 */ /* 0x000ea20000300a00 */
[----:B------:R-:W2:Y:S11]  /*12cb20*/  LDL.64 R26, [R1+0x1308] ;  /* 0x00130800011a7983 */ /* 0x000eb60000100a00 */
[----:B------:R-:W-:Y:S08]  /*12cb30*/  @!UPT UIADD3 URZ, URZ, URZ, URZ ;  /* 0x0000003f3f3ff290 */ /* 0x000ff0000fffe03f */
[----:B------:R-:W-:Y:S01]  /*12cb40*/  STL.64 [R1+0x2dc0], R8 ;  /* 0x002dc00801007387 */ /* 0x000fe20000100a00 */
[----:B------:R1:W-:Y:S02]  /*12cb50*/  STL.64 [R1+0x2dc8], R10 ;  /* 0x002dc80a01007387 */ /* 0x0003e40000100a00 */
[C---:B-1----:R-:W-:Y:S01]  /*12cb60*/  HMMA.1688.F32.TF32 R8, R128.reuse, R188, R28 ;  /* 0x000000bc8008723c */ /* 0x042fe2000008101c */
[----:B------:R-:W2:Y:S01]  /*12cb70*/  LDL.LU.64 R28, [R1+0x12f0] ;  /* 0x0012f000011c7983 */ /* 0x000ea20000300a00 */
[----:B------:R-:W2:Y:S06]  /*12cb80*/  LDL.64 R30, [R1+0x12f8] ;  /* 0x0012f800011e7983 */ /* 0x000eac0000100a00 */
[C---:B------:R-:W-:Y:S11]  /*12cb90*/  HMMA.1688.F32.TF32 R12, R128.reuse, R152, R124 ;  /* 0x00000098800c723c */ /* 0x040ff6000008107c */
[----:B------:R-:W-:Y:S04]  /*12cba0*/  @!UPT UIADD3 URZ, URZ, URZ, URZ ;  /* 0x0000003f3f3ff290 */ /* 0x000fe8000fffe03f */
[----:B------:R-:W-:Y:S01]  /*12cbb0*/  STL.64 [R1+0x2db0], R8 ;  /* 0x002db00801007387 */ /* 0x000fe20000100a00 */
[----:B------:R1:W-:Y:S02]  /*12cbc0*/  STL.64 [R1+0x2db8], R10 ;  /* 0x002db80a01007387 */ /* 0x0003e40000100a00 */
[C---:B-1----:R-:W-:Y:S01]  /*12cbd0*/  HMMA.1688.F32.TF32 R8, R128.reuse, R248, R32 ;  /* 0x000000f88008723c */ /* 0x042fe20000081020 */
[----:B------:R-:W2:Y:S04]  /*12cbe0*/  LDL.LU.64 R32, [R1+0x12e0] ;  /* 0x0012e00001207983 */ /* 0x000ea80000300a00 */
[----:B------:R-:W-:Y:S02]  /*12cbf0*/  STL.64 [R1+0x2da0], R12 ;  /* 0x002da00c01007387 */ /* 0x000fe40000100a00 */
[----:B------:R-:W-:Y:S02]  /*12cc00*/  STL.64 [R1+0x2da8], R14 ;  /* 0x002da80e01007387 */ /* 0x000fe40000100a00 */
[----:B------:R-:W4:Y:S01]  /*12cc10*/  LDL.64 R34, [R1+0x12e8] ;  /* 0x0012e80001227983 */ /* 0x000f220000100a00 */
[C---:B------:R-:W-:Y:S11]  /*12cc20*/  HMMA.1688.F32.TF32 R16, R128.reuse, R236, R116 ;  /* 0x000000ec8010723c */ /* 0x040ff60000081074 */
[----:B------:R-:W-:Y:S02]  /*12cc30*/  @!UPT UIADD3 URZ, URZ, URZ, URZ ;  /* 0x0000003f3f3ff290 */ /* 0x000fe4000fffe03f */
        /* <DEDUP_REMOVED lines=14> */
[C---:B-1----:R-:W-:Y:S01]  /*12cd20*/  HMMA.1688.F32.TF32 R12, R128.reuse, R204, R48 ;  /* 0x000000cc800c723c */ /* 0x042fe20000081030 */
[----:B------:R-:W4:Y:S06]  /*12cd30*/  LDL.64 R50, [R1+0x1208] ;  /* 0x0012080001327983 */ /* 0x000f2c0000100a00 */
[----:B------:R-:W-:Y:S01]  /*12cd40*/  STL.64 [R1+0x2d40], R8 ;  /* 0x002d400801007387 */ /* 0x000fe20000100a00 */
[----:B------:R1:W-:Y:S02]  /*12cd50*/  STL.64 [R1+0x2d48], R10 ;  /* 0x002d480a01007387 */ /* 0x0003e40000100a00 */
[C---:B-1----:R-:W-:Y:S08]  /*12cd60*/  HMMA.1688.F32.TF32 R8, R128.reuse, R228, R52 ;  /* 0x000000e48008723c */ /* 0x042ff00000081034 */
[C---:B------:R-:W-:Y:S05]  /*12cd70*/  HMMA.1688.F32.TF32 R16, R128.reuse, R168, R56 ;  /* 0x000000a88010723c */ /* 0x040fea0000081038 */
[----:B------:R-:W-:Y:S01]  /*12cd80*/  STL.64 [R1+0x2d30], R12 ;  /* 0x002d300c01007387 */ /* 0x000fe20000100a00 */
[----:B------:R1:W-:Y:S02]  /*12cd90*/  STL.64 [R1+0x2d38], R14 ;  /* 0x002d380e01007387 */ /* 0x0003e40000100a00 */
[C---:B-1----:R-:W-:Y:S07]  /*12cda0*/  HMMA.1688.F32.TF32 R12, R128.reuse, R224, R60 ;  /* 0x000000e0800c723c */ /* 0x042fee000008103c */
[----:B------:R-:W-:Y:S01]  /*12cdb0*/  STL.64 [R1+0x2d20], R8 ;  /* 0x002d200801007387 */ /* 0x000fe20000100a00 */
[----:B------:R3:W-:Y:S02]  /*12cdc0*/  STL.64 [R1+0x2d28], R10 ;  /* 0x002d280a01007387 */ /* 0x0007e40000100a00 */
[C---:B---3--:R-:W-:Y:S05]  /*12cdd0*/  HMMA.1688.F32.TF32 R8, R128.reuse, R112, R64 ;  /* 0x000000708008723c */ /* 0x048fea0000081040 */
        /* <DEDUP_REMOVED lines=90> */
[----:B------:R-:W-:Y:S01]  /*12d380*/  HMMA.1688.F32.TF32 R76, R128, R148, R80 ;  /* 0x00000094804c723c */ /* 0x000fe20000081050 */
[----:B------:R-:W-:Y:S01]  /*12d390*/  IMAD.MOV.U32 R248, RZ, RZ, R244 ;  /* 0x000000fffff87224 */ /* 0x000fe200078e00f4 */
[----:B------:R-:W-:-:S06]  /*12d3a0*/  MOV R249, R3 ;  /* 0x0000000300f97202 */ /* 0x000fcc0000000f00 */
[C---:B--2---:R-:W-:Y:S08]  /*12d3b0*/  HMMA.1688.F32.TF32 R72, R128.reuse, R32, R84 ;  /* 0x000000208048723c */ /* 0x044ff00000081054 */
[----:B------:R-:W-:Y:S01]  /*12d3c0*/  HMMA.1688.F32.TF32 R80, R128, R28, R88 ;  /* 0x0000001c8050723c */ /* 0x000fe20000081058 */
[----:B------:R-:W-:Y:S01]  /*12d3d0*/  IMAD.MOV.U32 R247, RZ, RZ, c[0x0][0x188] ;  /* 0x00006200fff77624 */ /* 0x000fe200078e00ff */
[----:B------:R-:W-:Y:S01]  /*12d3e0*/  MOV R246, c[0x0][0x18c] ;  /* 0x0000630000f67a02 */ /* 0x000fe20000000f00 */
[----:B------:R-:W-:Y:S04]  /*12d3f0*/  LDS R88, [R2+0x34480] ;  /* 0x0344800002587984 */ /* 0x000fe80000000800 */
[----:B------:R-:W-:Y:S04]  /*12d400*/  LDS R90, [R2+0x36480] ;  /* 0x03648000025a7984 */ /* 0x000fe80000000800 */
[----:B------:R-:W-:Y:S01]  /*12d410*/  LDS R89, [R0+0x34480] ;  /* 0x0344800000597984 */ /* 0x000fe20000000800 */
[----:B---3--:R-:W-:-:S03]  /*12d420*/  IMAD.MOV.U32 R103, RZ, RZ, R252 ;  /* 0x000000ffff677224 */ /* 0x008fc600078e00fc */
[----:B------:R-:W-:Y:S04]  /*12d430*/  LDS R91, [R0+0x36480] ;  /* 0x03648000005b7984 */ /* 0x000fe80000000800 */
[----:B------:R-:W2:Y:S01]  /*12d440*/  LDL.LU R252, [R1+0x60c0] ;  /* 0x0060c00001fc7983 */ /* 0x000ea20000300800 */
[----:B------:R-:W3:Y:S02]  /*12d450*/  LDL.LU R244, [R1+0x60bc] ;  /* 0x0060bc0001f47983 */ /* 0x000ee40000300800 */
[----:B------:R-:W2:Y:S02]  /*12d460*/  LDL.LU R3, [R1+0x60b8] ;  /* 0x0060b80001037983 */ /* 0x000ea40000300800 */
[----:B------:R-:W-:Y:S01]  /*12d470*/  STL.64 [R1+0x2ea0], R76 ;  /* 0x002ea04c01007387 */ /* 0x000fe20000100a00 */
[----:B------:R1:W-:Y:S01]  /*12d480*/  STL.64 [R1+0x2ea8], R78 ;  /* 0x002ea84e01007387 */ /* 0x0003e20000100a00 */
[----:B------:R-:W-:Y:S02]  /*12d490*/  STL.64 [R1+0x2e90], R72 ;  /* 0x002e904801007387 */ /* 0x000fe40000100a00 */
[----:B------:R1:W-:Y:S02]  /*12d4a0*/  STL.64 [R1+0x2e98], R74 ;  /* 0x002e984a01007387 */ /* 0x0003e40000100a00 */
[C---:B-1----:R-:W-:Y:S08]  /*12d4b0*/  HMMA.1688.F32.TF32 R76, R128.reuse, R20, R92 ;  /* 0x00000014804c723c */ /* 0x042ff0000008105c */
[----:B------:R-:W-:Y:S01]  /*12d4c0*/  HMMA.1688.F32.TF32 R72, R128, R24, R4 ;  /* 0x000000188048723c */ /* 0x000fe20000081004 */
[----:B------:R-:W-:Y:S01]  /*12d4d0*/  STL.64 [R1+0x2e80], R80 ;  /* 0x002e805001007387 */ /* 0x000fe20000100a00 */
[----:B------:R-:W-:Y:S06]  /*12d4e0*/  STL.64 [R1+0x2e88], R82 ;  /* 0x002e885201007387 */ /* 0x000fec0000100a00 */
[C---:B----4-:R-:W-:Y:S08]  /*12d4f0*/  HMMA.1688.F32.TF32 R68, R40.reuse, R202, R68 ;  /* 0x000000ca2844723c */ /* 0x050ff00000081044 */
[C---:B------:R-:W-:Y:S01]  /*12d500*/  HMMA.1688.F32.TF32 R4, R40.reuse, R162, R64 ;  /* 0x000000a22804723c */ /* 0x040fe20000081040 */
[----:B------:R-:W-:Y:S01]  /*12d510*/  STL.64 [R1+0x2e70], R76 ;  /* 0x002e704c01007387 */ /* 0x000fe20000100a00 */
[----:B------:R-:W-:Y:S05]  /*12d520*/  STL.64 [R1+0x2e78], R78 ;  /* 0x002e784e01007387 */ /* 0x000fea0000100a00 */
[----:B------:R-:W-:Y:S02]  /*12d530*/  STL.64 [R1+0x2cd0], R72 ;  /* 0x002cd04801007387 */ /* 0x000fe40000100a00 */
[----:B------:R-:W-:Y:S01]  /*12d540*/  STL.64 [R1+0x2cd8], R74 ;  /* 0x002cd84a01007387 */ /* 0x000fe20000100a00 */
[C---:B------:R-:W-:Y:S08]  /*12d550*/  HMMA.1688.F32.TF32 R60, R40.reuse, R178, R60 ;  /* 0x000000b2283c723c */ /* 0x040ff0000008103c */
[C---:B------:R-:W-:Y:S08]  /*12d560*/  HMMA.1688.F32.TF32 R56, R40.reuse, R194, R56 ;  /* 0x000000c22838723c */ /* 0x040ff00000081038 */
[C---:B------:R-:W-:Y:S01]  /*12d570*/  HMMA.1688.F32.TF32 R44, R40.reuse, R210, R44 ;  /* 0x000000d2282c723c */ /* 0x040fe2000008102c */
[----:B------:R-:W-:Y:S01]  /*12d580*/  STL.64 [R1+0x250], R68 ;  /* 0x0002504401007387 */ /* 0x000fe20000100a00 */
[----:B------:R-:W-:Y:S02]  /*12d590*/  STL.64 [R1+0x258], R70 ;  /* 0x0002584601007387 */ /* 0x000fe40000100a00 */
[----:B------:R-:W-:Y:S02]  /*12d5a0*/  STL.64 [R1+0x240], R4 ;  /* 0x0002400401007387 */ /* 0x000fe40000100a00 */
[----:B------:R1:W-:Y:S02]  /*12d5b0*/  STL.64 [R1+0x248], R6 ;  /* 0x0002480601007387 */ /* 0x0003e40000100a00 */
        /* <DEDUP_REMOVED lines=12> */
[C---:B----4-:R-:W-:Y:S08]  /*12d680*/  HMMA.1688.F32.TF32 R44, R40.reuse, R222, R36 ;  /* 0x000000de282c723c */ /* 0x050ff00000081024 */
[C---:B------:R-:W-:Y:S01]  /*12d690*/  HMMA.1688.F32.TF32 R36, R40.reuse, R158, R116 ;  /* 0x0000009e2824723c */ /* 0x040fe20000081074 */
[----:B------:R-:W-:Y:S01]  /*12d6a0*/  STL.64 [R1+0x1f0], R52 ;  /* 0x0001f03401007387 */ /* 0x000fe20000100a00 */
[----:B------:R-:W-:Y:S05]  /*12d6b0*/  STL.64 [R1+0x1f8], R54 ;  /* 0x0001f83601007387 */ /* 0x000fea0000100a00 */
[----:B------:R-:W-:Y:S01]  /*12d6c0*/  STL.64 [R1+0x1e0], R4 ;  /* 0x0001e00401007387 */ /* 0x000fe20000100a00 */
[----:B------:R-:W-:Y:S07]  /*12d6d0*/  STL.64 [R1+0x1e8], R6 ;  /* 0x0001e80601007387 */ /* 0x000fee0000100a00 */
[----:B------:R-:W-:Y:S02]  /*12d6e0*/  STL.64 [R1+0x1d0], R44 ;  /* 0x0001d02c01007387 */ /* 0x000fe40000100a00 */
[----:B------:R-:W-:Y:S06]  /*12d6f0*/  STL.64 [R1+0x1d8], R46 ;  /* 0x0001d82e01007387 */ /* 0x000fec0000100a00 */
[----:B------:R-:W-:Y:S01]  /*12d700*/  STL.64 [R1+0x1c0], R36 ;  /* 0x0001c02401007387 */ /* 0x000fe20000100a00 */
[----:B------:R1:W-:Y:S03]  /*12d710*/  STL.64 [R1+0x1c8], R38 ;  /* 0x0001c82601007387 */ /* 0x0003e60000100a00 */
[----:B------:R-:W-:Y:S04]  /*12d720*/  LDS R4, [R2+0x34400] ;  /* 0x0344000002047984 */ /* 0x000fe80000000800 */
[----:B------:R-:W-:Y:S04]  /*12d730*/  LDS R6, [R2+0x36400] ;  /* 0x0364000002067984 */ /* 0x000fe80000000800 */
[----:B------:R-:W-:Y:S04]  /*12d740*/  LDS R5, [R0+0x34400] ;  /* 0x0344000000057984 */ /* 0x000fe80000000800 */
[----:B------:R-:W4:Y:S01]  /*12d750*/  LDS R7, [R0+0x36400] ;  /* 0x0364000000077984 */ /* 0x000f220000000800 */
[C---:B-1----:R-:W-:Y:S08]  /*12d760*/  HMMA.1688.F32.TF32 R36, R40.reuse, R182, R124 ;  /* 0x000000b62824723c */ /* 0x042ff0000008107c */
[C---:B------:R-:W-:Y:S08]  /*12d770*/  HMMA.1688.F32.TF32 R44, R40.reuse, R190, R16 ;  /* 0x000000be282c723c */ /* 0x040ff00000081010 */
[C---:B------:R-:W-:Y:S07]  /*12d780*/  HMMA.1688.F32.TF32 R16, R40.reuse, R50, R8 ;  /* 0x000000322810723c */ /* 0x040fee0000081008 */
[----:B------:R-:W-:Y:S01]  /*12d790*/  STL.64 [R1+0x1b0], R36 ;  /* 0x0001b02401007387 */ /* 0x000fe20000100a00 */
[----:B------:R1:W-:Y:S02]  /*12d7a0*/  STL.64 [R1+0x1b8], R38 ;  /* 0x0001b82601007387 */ /* 0x0003e40000100a00 */
[C---:B-1----:R-:W-:Y:S08]  /*12d7b0*/  HMMA.1688.F32.TF32 R36, R40.reuse, R154, R12 ;  /* 0x0000009a2824723c */ /* 0x042ff0000008100c */
[C---:B------:R-:W-:Y:S01]  /*12d7c0*/  HMMA.1688.F32.TF32 R12, R40.reuse, R238, R104 ;  /* 0x000000ee280c723c */ /* 0x040fe20000081068 */
[----:B------:R-:W-:Y:S01]  /*12d7d0*/  STL.64 [R1+0x1a0], R44 ;  /* 0x0001a02c01007387 */ /* 0x000fe20000100a00 */
[----:B------:R-:W-:Y:S11]  /*12d7e0*/  STL.64 [R1+0x1a8], R46 ;  /* 0x0001a82e01007387 */ /* 0x000ff60000100a00 */
[----:B------:R-:W-:Y:S02]  /*12d7f0*/  @!UPT UIADD3 URZ, URZ, URZ, URZ ;  /* 0x0000003f3f3ff290 */ /* 0x000fe4000fffe03f */
[----:B------:R-:W-:Y:S01]  /*12d800*/  STL.64 [R1+0x190], R36 ;  /* 0x0001902401007387 */ /* 0x000fe20000100a00 */
[----:B------:R-:W-:Y:S02]  /*12d810*/  STL.64 [R1+0x198], R38 ;  /* 0x0001982601007387 */ /* 0x000fe40000100a00 */
[----:B------:R-:W-:Y:S02]  /*12d820*/  STL.64 [R1+0x180], R16 ;  /* 0x0001801001007387 */ /* 0x000fe40000100a00 */
[----:B------:R1:W-:Y:S03]  /*12d830*/  STL.64 [R1+0x188], R18 ;  /* 0x0001881201007387 */ /* 0x0003e60000100a00 */
[----:B------:R-:W-:Y:S01]  /*12d840*/  STL.64 [R1+0x170], R12 ;  /* 0x0001700c01007387 */ /* 0x000fe20000100a00 */
[----:B------:R4:W-:Y:S01]  /*12d850*/  STL.64 [R1+0x178], R14 ;  /* 0x0001780e01007387 */ /* 0x0009e20000100a00 */
[C---:B-1----:R-:W-:Y:S08]  /*12d860*/  HMMA.1688.F32.TF32 R16, R40.reuse, R174, R100 ;  /* 0x000000ae2810723c */ /* 0x042ff00000081064 */
[----:B----4-:R-:W-:Y:S01]  /*12d870*/  HMMA.1688.F32.TF32 R12, R40, R198, R96 ;  /* 0x000000c6280c723c */ /* 0x010fe20000081060 */
[----:B------:R-:W-:Y:S01]  /*12d880*/  MOV R10, R238 ;  /* 0x000000ee000a7202 */ /* 0x000fe20000000f00 */
[----:B------:R-:W-:-:S02]  /*12d890*/  IMAD.MOV.U32 R9, RZ, RZ, R239 ;  /* 0x000000ffff097224 */ /* 0x000fc400078e00ef */
[----:B------:R-:W4:Y:S01]  /*12d8a0*/  LDL.LU.64 R238, [R1+0x60b0] ;  /* 0x0060b00001ee7983 */ /* 0x000f220000300a00 */
[----:B------:R-:W4:Y:S03]  /*12d8b0*/  LDL.LU.64 R236, [R1+0x60a8] ;  /* 0x0060a80001ec7983 */ /* 0x000f260000300a00 */
[C---:B------:R-:W-:Y:S07]  /*12d8c0*/  HMMA.1688.F32.TF32 R36, R40.reuse, R214, R140 ;  /* 0x000000d62824723c */ /* 0x040fee000008108c */
[----:B------:R-:W-:Y:S01]  /*12d8d0*/  STL.64 [R1+0x160], R16 ;  /* 0x0001601001007387 */ /* 0x000fe20000100a00 */
[----:B------:R1:W-:Y:S07]  /*12d8e0*/  STL.64 [R1+0x168], R18 ;  /* 0x0001681201007387 */ /* 0x0003ee0000100a00 */
[----:B------:R-:W-:Y:S02]  /*12d8f0*/  STL.64 [R1+0x150], R12 ;  /* 0x0001500c01007387 */ /* 0x000fe40000100a00 */
[----:B------:R1:W-:Y:S02]  /*12d900*/  STL.64 [R1+0x158], R14 ;  /* 0x0001580e01007387 */ /* 0x0003e40000100a00 */
[C---:B-1----:R-:W-:Y:S08]  /*12d910*/  HMMA.1688.F32.TF32 R16, R40.reuse, R186, R240 ;  /* 0x000000ba2810723c */ /* 0x042ff000000810f0 */
[----:B------:R-:W-:Y:S01]  /*12d920*/  HMMA.1688.F32.TF32 R12, R40, R206, R248 ;  /* 0x000000ce280c723c */ /* 0x000fe200000810f8 */
[----:B------:R1:W-:Y:S01]  /*12d930*/  STL.64 [R1+0x140], R36 ;  /* 0x0001402401007387 */ /* 0x0003e20000100a00 */
[----:B------:R1:W-:Y:S11]  /*12d940*/  STL.64 [R1+0x148], R38 ;  /* 0x0001482601007387 */ /* 0x0003f60000100a00 */
[----:B------:R-:W-:Y:S10]  /*12d950*/  @!UPT UIADD3 URZ, URZ, URZ, URZ ;  /* 0x0000003f3f3ff290 */ /* 0x000ff4000fffe03f */
[----:B------:R1:W-:Y:S01]  /*12d960*/  STL.64 [R1+0x120], R12 ;  /* 0x0001200c01007387 */ /* 0x0003e20000100a00 */
[----:B------:R-:W-:Y:S02]  /*12d970*/  STL.64 [R1+0x130], R16 ;  /* 0x0001301001007387 */ /* 0x000fe40000100a00 */
        /* <DEDUP_REMOVED lines=62> */
[----:B-1----:R-:W4:Y:S01]  /*12dd60*/  LDL.LU R36, [R1+0x1910] ;  /* 0x0019100001247983 */ /* 0x002f220000300800 */
        /* <DEDUP_REMOVED lines=19> */
[----:B------:R-:W-:Y:S01]  /*12dea0*/  SHF.L.U32 R247, R247, 0x7, RZ ;  /* 0x00000007f7f77819 */ /* 0x000fe200000006ff */
[----:B------:R-:W-:-:S04]  /*12deb0*/  IMAD.SHL.U32 R246, R246, 0x80, RZ ;  /* 0x00000080f6f67824 */ /* 0x000fc800078e00ff */
[----:B------:R-:W-:Y:S02]  /*12dec0*/  IMAD.SHL.U32 R247, R247, 0x4, RZ ;  /* 0x00000004f7f77824 */ /* 0x000fe400078e00ff */
[----:B------:R-:W-:Y:S01]  /*12ded0*/  IMAD.SHL.U32 R246, R246, 0x4, RZ ;  /* 0x00000004f6f67824 */ /* 0x000fe200078e00ff */
[----:B--2---:R1:W-:Y:S04]  /*12dee0*/  STL [R1+0x64b8], R3 ;  /* 0x0064b80301007387 */ /* 0x0043e80000100800 */
[----:B------:R-:W-:Y:S01]  /*12def0*/  STL.64 [R1+0x6450], R246 ;  /* 0x006450f601007387 */ /* 0x000fe20000100a00 */
[----:B---3--:R-:W-:Y:S02]  /*12df00*/  STL [R1+0x6448], R244 ;  /* 0x006448f401007387 */ /* 0x008fe40000100800 */
[----:B------:R-:W-:Y:S02]  /*12df10*/  STL [R1+0x6b80], R245 ;  /* 0x006b80f501007387 */ /* 0x000fe40000100800 */
[----:B------:R-:W-:Y:S02]  /*12df20*/  STL [R1+0x60a4], R252 ;  /* 0x0060a4fc01007387 */ /* 0x000fe40000100800 */
[----:B------:R-:W-:Y:S01]  /*12df30*/  IMAD.MOV.U32 R8, RZ, RZ, R26 ;  /* 0x000000ffff087224 */ /* 0x000fe200078e001a */
[----:B-1----:R-:W-:Y:S01]  /*12df40*/  MOV R3, R27 ;  /* 0x0000001b00037202 */ /* 0x002fe20000000f00 */
[C---:B----4-:R-:W-:Y:S08]  /*12df50*/  HMMA.1688.F32.TF32 R76, R40.reuse, R230, R72 ;  /* 0x000000e6284c723c */ /* 0x050ff00000081048 */
        /* <DEDUP_REMOVED lines=19> */
[----:B------:R-:W-:Y:S01]  /*12e090*/  STL.64 [R1+0xb0], R52 ;  /* 0x0000b03401007387 */ /* 0x000fe20000100a00 */
[----:B------:R2:W-:Y:S03]  /*12e0a0*/  STL.64 [R1+0xb8], R54 ;  /* 0x0000b83601007387 */ /* 0x0005e60000100a00 */
[----:B------:R-:W-:Y:S02]  /*12e0b0*/  STL.64 [R1+0xa0], R44 ;  /* 0x0000a02c01007387 */ /* 0x000fe40000100a00 */
[----:B------:R3:W-:Y:S01]  /*12e0c0*/  STL.64 [R1+0xa8], R46 ;  /* 0x0000a82e01007387 */ /* 0x0007e20000100a00 */
[C---:B-1----:R-:W-:Y:S08]  /*12e0d0*/  HMMA.1688.F32.TF32 R56, R40.reuse, R34, R108 ;  /* 0x000000222838723c */ /* 0x042ff0000008106c */
[C---:B--2---:R-:W-:Y:S08]  /*12e0e0*/  HMMA.1688.F32.TF32 R52, R40.reuse, R30, R36 ;  /* 0x0000001e2834723c */ /* 0x044ff00000081024 */
[C---:B---3--:R-:W-:Y:S08]  /*12e0f0*/  HMMA.1688.F32.TF32 R44, R40.reuse, R22, R116 ;  /* 0x00000016282c723c */ /* 0x048ff00000081074 */
[----:B------:R-:W-:Y:S08]  /*12e100*/  HMMA.1688.F32.TF32 R36, R40, R26, R124 ;  /* 0x0000001a2824723c */ /* 0x000ff0000008107c */
        /* <DEDUP_REMOVED lines=18> */
[C---:B-1----:R-:W-:Y:S08]  /*12e230*/  HMMA.1688.F32.TF32 R24, R4.reuse, R194, R100 ;  /* 0x000000c20418723c */ /* 0x042ff00000081064 */
[C---:B--2---:R-:W-:Y:S08]  /*12e240*/  HMMA.1688.F32.TF32 R16, R4.reuse, R234, R96 ;  /* 0x000000ea0410723c */ /* 0x044ff00000081060 */
[C---:B---3--:R-:W-:Y:S08]  /*12e250*/  HMMA.1688.F32.TF32 R12, R4.reuse, R210, R140 ;  /* 0x000000d2040c723c */ /* 0x048ff0000008108c */
[----:B------:R-:W-:Y:S01]  /*12e260*/  HMMA.1688.F32.TF32 R240, R4, R138, R240 ;  /* 0x0000008a04f0723c */ /* 0x000fe200000810f0 */
[----:B------:R-:W-:Y:S01]  /*12e270*/  STL.64 [R1+0x20], R24 ;  /* 0x0000201801007387 */ /* 0x000fe20000100a00 */
[----:B------:R-:W-:Y:S05]  /*12e280*/  STL.64 [R1+0x28], R26 ;  /* 0x0000281a01007387 */ /* 0x000fea0000100a00 */
[----:B------:R-:W-:Y:S02]  /*12e290*/  STL.64 [R1+0x10], R16 ;  /* 0x0000101001007387 */ /* 0x000fe40000100a00 */
[----:B------:R-:W-:Y:S01]  /*12e2a0*/  STL.64 [R1+0x18], R18 ;  /* 0x0000181201007387 */ /* 0x000fe20000100a00 */
[----:B------:R1:W-:Y:S05]  /*12e2b0*/  STL.64 [R1+0x6a88], R250 ;  /* 0x006a88fa01007387 */ /* 0x0003ea0000100a00 */
[----:B------:R-:W-:Y:S02]  /*12e2c0*/  STL.64 [R1], R12 ;  /* 0x0000000c01007387 */ /* 0x000fe40000100a00 */
[----:B------:R-:W-:Y:S02]  /*12e2d0*/  STL.64 [R1+0x8], R14 ;  /* 0x0000080e01007387 */ /* 0x000fe40000100a00 */
[----:B------:R-:W-:Y:S04]  /*12e2e0*/  STL.64 [R1+0x6a80], R248 ;  /* 0x006a80f801007387 */ /* 0x000fe80000100a00 */
[----:B------:R2:W-:Y:S01]  /*12e2f0*/  STL.64 [R1+0x6a98], R242 ;  /* 0x006a98f201007387 */ /* 0x0005e20000100a00 */
[----:B------:R-:W-:Y:S02]  /*12e300*/  STL.64 [R1+0x6a90], R240 ;  /* 0x006a90f001007387 */ /* 0x000fe40000100a00 */
[----:B------:R-:W3:Y:S02]  /*12e310*/  LDL.LU R96, [R1+0x10c0] ;  /* 0x0010c00001607983 */ /* 0x000ee40000300800 */
[----:B------:R-:W3:Y:S01]  /*12e320*/  LDL.LU R97, [R1+0x10c4] ;  /* 0x0010c40001617983 */ /* 0x000ee20000300800 */
[----:B------:R-:W3:Y:S01]  /*12e330*/  LDL.LU R98, [R1+0x10c8] ;  /* 0x0010c80001627983 */ /* 0x000ee20000300800 */
[----:B------:R-:W3:Y:S02]  /*12e340*/  LDL.LU R99, [R1+0x10cc] ;  /* 0x0010cc0001637983 */ /* 0x000ee40000300800 */
[----:B-1----:R-:W-:-:S02]  /*12e350*/  IMAD.MOV.U32 R251, RZ, RZ, R9 ;  /* 0x000000fffffb7224 */ /* 0x002fc400078e0009 */
[----:B------:R-:W-:Y:S01]  /*12e360*/  IMAD.MOV.U32 R250, RZ, RZ, R10 ;  /* 0x000000fffffa7224 */ /* 0x000fe200078e000a */
[----:B--2---:R-:W-:Y:S02]  /*12e370*/  MOV R242, R8 ;  /* 0x0000000800f27202 */ /* 0x004fe40000000f00 */
[----:B------:R-:W2:Y:S01]  /*12e380*/  LDL.LU R8, [R1+0x10f0] ;  /* 0x0010f00001087983 */ /* 0x000ea20000300800 */
[----:B------:R-:W2:Y:S02]  /*12e390*/  LDL.LU R9, [R1+0x10f4] ;  /* 0x0010f40001097983 */ /* 0x000ea40000300800 */
[----:B------:R-:W2:Y:S02]  /*12e3a0*/  LDL.LU R10, [R1+0x10f8] ;  /* 0x0010f800010a7983 */ /* 0x000ea40000300800 */
[----:B------:R-:W2:Y:S01]  /*12e3b0*/  LDL.LU R11, [R1+0x10fc] ;  /* 0x0010fc00010b7983 */ /* 0x000ea20000300800 */
[----:B------:R-:W4:Y:S01]  /*12e3c0*/  LDL.LU R16, [R1+0x1100] ;  /* 0x0011000001107983 */ /* 0x000f220000300800 */
[----:B------:R-:W4:Y:S02]  /*12e3d0*/  LDL.LU R17, [R1+0x1104] ;  /* 0x0011040001117983 */ /* 0x000f240000300800 */
[----:B------:R-:W4:Y:S02]  /*12e3e0*/  LDL.LU R18, [R1+0x1108] ;  /* 0x0011080001127983 */ /* 0x000f240000300800 */
        /* <DEDUP_REMOVED lines=57> */
[C---:B------:R-:W-:Y:S11]  /*12e780*/  HMMA.1688.F32.TF32 R236, R4.reuse, R222, R236 ;  /* 0x000000de04ec723c */ /* 0x040ff600000810ec */
[----:B------:R-:W-:Y:S11]  /*12e790*/  @!UPT UIADD3 URZ, URZ, URZ, URZ ;  /* 0x0000003f3f3ff290 */ /* 0x000ff6000fffe03f */
[----:B------:R-:W-:Y:S01]  /*12e7a0*/  @!UPT UIADD3 URZ, URZ, URZ, URZ ;  /* 0x0000003f3f3ff290 */ /* 0x000fe2000fffe03f */
[----:B------:R-:W-:Y:S01]  /*12e7b0*/  STL [R1+0x6a74], R236 ;  /* 0x006a74ec01007387 */ /* 0x000fe20000100800 */
[----:B------:R-:W-:Y:S02]  /*12e7c0*/  STL [R1+0x6a70], R237 ;  /* 0x006a70ed01007387 */ /* 0x000fe40000100800 */
[----:B------:R-:W-:Y:S02]  /*12e7d0*/  STL [R1+0x6a6c], R238 ;  /* 0x006a6cee01007387 */ /* 0x000fe40000100800 */
[----:B------:R-:W-:Y:S02]  /*12e7e0*/  STL [R1+0x6a68], R239 ;  /* 0x006a68ef01007387 */ /* 0x000fe40000100800 */
[----:B------:R-:W-:Y:S01]  /*12e7f0*/  IMAD.MOV.U32 R243, RZ, RZ, R3 ;  /* 0x000000fffff37224 */ /* 0x000fe200078e0003 */
[----:B------:R-:W-:Y:S01]  /*12e800*/  MOV R3, R51 ;  /* 0x0000003300037202 */ /* 0x000fe20000000f00 */
[C---:B--2---:R-:W-:Y:S08]  /*12e810*/  HMMA.1688.F32.TF32 R60, R4.reuse, R158, R60 ;  /* 0x0000009e043c723c */ /* 0x044ff0000008103c */
[C---:B---3--:R-:W-:Y:S08]  /*12e820*/  HMMA.1688.F32.TF32 R56, R4.reuse, R182, R56 ;  /* 0x000000b60438723c */ /* 0x048ff00000081038 */
[C---:B------:R-:W-:Y:S07]  /*12e830*/  HMMA.1688.F32.TF32 R40, R4.reuse, R190, R140 ;  /* 0x000000be0428723c */ /* 0x040fee000008108c */
[----:B------:R-:W-:Y:S01]  /*12e840*/  STL.64 [R1+0x440], R60 ;  /* 0x0004403c01007387 */ /* 0x000fe20000100a00 */
[----:B------:R-:W-:Y:S02]  /*12e850*/  STL.64 [R1+0x448], R62 ;  /* 0x0004483e01007387 */ /* 0x000fe40000100a00 */
[----:B------:R-:W2:Y:S05]  /*12e860*/  LDL.LU R140, [R1+0x10b0] ;  /* 0x0010b000018c7983 */ /* 0x000eaa0000300800 */
[----:B------:R-:W-:Y:S01]  /*12e870*/  STL.64 [R1+0x430], R56 ;  /* 0x0004303801007387 */ /* 0x000fe20000100a00 */
[----:B------:R-:W-:Y:S07]  /*12e880*/  STL.64 [R1+0x438], R58 ;  /* 0x0004383a01007387 */ /* 0x000fee0000100a00 */
[----:B------:R-:W-:Y:S02]  /*12e890*/  STL.64 [R1+0x420], R40 ;  /* 0x0004202801007387 */ /* 0x000fe40000100a00 */
[----:B------:R1:W-:Y:S02]  /*12e8a0*/  STL.64 [R1+0x428], R42 ;  /* 0x0004282a01007387 */ /* 0x0003e40000100a00 */
[----:B------:R-:W2:Y:S01]  /*12e8b0*/  LDL.LU R141, [R1+0x10b4] ;  /* 0x0010b400018d7983 */ /* 0x000ea20000300800 */
[----:B------:R-:W2:Y:S01]  /*12e8c0*/  LDL.LU R142, [R1+0x10b8] ;  /* 0x0010b800018e7983 */ /* 0x000ea20000300800 */
[----:B------:R-:W2:Y:S01]  /*12e8d0*/  LDL.LU R143, [R1+0x10bc] ;  /* 0x0010bc00018f7983 */ /* 0x000ea20000300800 */
[C---:B----4-:R-:W-:Y:S08]  /*12e8e0*/  HMMA.1688.F32.TF32 R52, R4.reuse, R154, R52 ;  /* 0x0000009a0434723c */ /* 0x050ff00000081034 */
[C---:B-1----:R-:W-:Y:S08]  /*12e8f0*/  HMMA.1688.F32.TF32 R40, R4.reuse, R50, R12 ;  /* 0x000000320428723c */ /* 0x042ff0000008100c */
[C---:B------:R-:W-:Y:S07]  /*12e900*/  HMMA.1688.F32.TF32 R44, R4.reuse, R250, R44 ;  /* 0x000000fa042c723c */ /* 0x040fee000008102c */
[----:B------:R-:W-:Y:S01]  /*12e910*/  STL.64 [R1+0x410], R52 ;  /* 0x0004103401007387 */ /* 0x000fe20000100a00 */
[----:B------:R-:W-:Y:S07]  /*12e920*/  STL.64 [R1+0x418], R54 ;  /* 0x0004183601007387 */ /* 0x000fee0000100a00 */
[----:B------:R-:W-:Y:S01]  /*12e930*/  STL.64 [R1+0x400], R40 ;  /* 0x0004002801007387 */ /* 0x000fe20000100a00 */
[----:B------:R1:W-:Y:S02]  /*12e940*/  STL.64 [R1+0x408], R42 ;  /* 0x0004082a01007387 */ /* 0x0003e40000100a00 */
[----:B-1----:R-:W-:Y:S01]  /*12e950*/  HMMA.1688.F32.TF32 R40, R4, R174, R144 ;  /* 0x000000ae0428723c */ /* 0x002fe20000081090 */
[----:B------:R-:W-:-:S07]  /*12e960*/  IMAD.MOV.U32 R12, RZ, RZ, R50 ;  /* 0x000000ffff0c7224 */ /* 0x000fce00078e0032 */
[C---:B------:R-:W-:Y:S01]  /*12e970*/  HMMA.1688.F32.TF32 R48, R4.reuse, R198, R108 ;  /* 0x000000c60430723c */ /* 0x040fe2000008106c */
[----:B------:R-:W-:Y:S01]  /*12e980*/  STL.64 [R1+0x3f0], R44 ;  /* 0x0003f02c01007387 */ /* 0x000fe20000100a00 */
[----:B------:R1:W-:Y:S06]  /*12e990*/  STL.64 [R1+0x3f8], R46 ;  /* 0x0003f82e01007387 */ /* 0x0003ec0000100a00 */
[C---:B------:R-:W-:Y:S08]  /*12e9a0*/  HMMA.1688.F32.TF32 R24, R4.reuse, R230, R24 ;  /* 0x000000e60418723c */ /* 0x040ff00000081018 */
[C---:B------:R-:W-:Y:S08]  /*12e9b0*/  HMMA.1688.F32.TF32 R8, R4.reuse, R226, R8 ;  /* 0x000000e20408723c */ /* 0x040ff00000081008 */
[C---:B------:R-:W-:Y:S08]  /*12e9c0*/  HMMA.1688.F32.TF32 R16, R4.reuse, R170, R16 ;  /* 0x000000aa0410723c */ /* 0x040ff00000081010 */
        /* <DEDUP_REMOVED lines=8> */
[----:B------:R-:W-:Y:S02]  /*12ea50*/  STL.64 [R1+0x348], R46 ;  /* 0x0003482e01007387 */ /* 0x000fe40000100a00 */
[----:B------:R-:W-:Y:S11]  /*12ea60*/  IMAD.MOV.U32 R236, RZ, RZ, R11 ;  /* 0x000000ffffec7224 */ /* 0x000ff600078e000b */
[----:B------:R-:W-:Y:S01]  /*12ea70*/  @!UPT UIADD3 URZ, URZ, URZ, URZ ;  /* 0x0000003f3f3ff290 */ /* 0x000fe2000fffe03f */
        /* <DEDUP_REMOVED lines=9> */
[----:B------:R1:W-:Y:S02]  /*12eb10*/  STL [R1+0x2f8], R10 ;  /* 0x0002f80a01007387 */ /* 0x0003e40000100800 */
[C---:B-1----:R-:W-:Y:S01]  /*12eb20*/  HMMA.1688.F32.TF32 R8, R4.reuse, R114, R104 ;  /* 0x000000720408723c */ /* 0x042fe20000081068 */
[----:B------:R-:W-:Y:S11]  /*12eb30*/  STL [R1+0x6a78], R236 ;  /* 0x006a78ec01007387 */ /* 0x000ff60000100800 */
[----:B------:R-:W-:Y:S11]  /*12eb40*/  @!UPT UIADD3 URZ, URZ, URZ, URZ ;  /* 0x0000003f3f3ff290 */ /* 0x000ff6000fffe03f */
[----:B------:R-:W-:Y:S01]  /*12eb50*/  STL.64 [R1+0x2e0], R8 ;  /* 0x0002e00801007387 */ /* 0x000fe20000100a00 */
[----:B------:R1:W-:Y:S02]  /*12eb60*/  STL.64 [R1+0x2e8], R10 ;  /* 0x0002e80a01007387 */ /* 0x0003e40000100a00 */
[C---:B-1----:R-:W-:Y:S11]  /*12eb70*/  HMMA.1688.F32.TF32 R8, R4.reuse, R122, R100 ;  /* 0x0000007a0408723c */ /* 0x042ff60000081064 */
[----:B------:R-:W-:Y:S11]  /*12eb80*/  @!UPT UIADD3 URZ, URZ, URZ, URZ ;  /* 0x0000003f3f3ff290 */ /* 0x000ff6000fffe03f */
[----:B------:R-:W-:Y:S01]  /*12eb90*/  @!UPT UIADD3 URZ, URZ, URZ, URZ ;  /* 0x0000003f3f3ff290 */ /* 0x000fe2000fffe03f */
[----:B------:R-:W-:Y:S01]  /*12eba0*/  STL.64 [R1+0x2d0], R8 ;  /* 0x0002d00801007387 */ /* 0x000fe20000100a00 */
[----:B------:R1:W-:Y:S01]  /*12ebb0*/  STL [R1+0x2d8], R10 ;  /* 0x0002d80a01007387 */ /* 0x0003e20000100800 */
[----:B------:R-:W-:Y:S02]  /*12ebc0*/  MOV R236, R11 ;  /* 0x0000000b00ec7202 */ /* 0x000fe40000000f00 */
[----:B-1----:R-:W-:Y:S11]  /*12ebd0*/  HMMA.1688.F32.TF32 R8, R4, R134, R96 ;  /* 0x000000860408723c */ /* 0x002ff60000081060 */
[----:B------:R-:W-:Y:S11]  /*12ebe0*/  @!UPT UIADD3 URZ, URZ, URZ, URZ ;  /* 0x0000003f3f3ff290 */ /* 0x000ff6000fffe03f */
[----:B------:R-:W-:Y:S01]  /*12ebf0*/  @!UPT UIADD3 URZ, URZ, URZ, URZ ;  /* 0x0000003f3f3ff290 */ /* 0x000fe2000fffe03f */
[----:B------:R2:W-:Y:S01]  /*12ec00*/  STL [R1+0x2cc], R11 ;  /* 0x0002cc0b01007387 */ /* 0x0005e20000100800 */
[----:B------:R-:W-:Y:S01]  /*12ec10*/  MOV R237, R8 ;  /* 0x0000000800ed7202 */ /* 0x000fe20000000f00 */
[----:B------:R-:W-:Y:S02]  /*12ec20*/  IMAD.MOV.U32 R238, RZ, RZ, R9 ;  /* 0x000000ffffee7224 */ /* 0x000fe400078e0009 */
[----:B------:R-:W-:-:S05]  /*12ec30*/  IMAD.MOV.U32 R239, RZ, RZ, R10 ;  /* 0x000000ffffef7224 */ /* 0x000fca00078e000a */
[----:B------:R-:W-:Y:S01]  /*12ec40*/  STL.64 [R1+0x6aa8], R238 ;  /* 0x006aa8ee01007387 */ /* 0x000fe20000100a00 */
[----:B------:R-:W-:Y:S02]  /*12ec50*/  STL.64 [R1+0x6aa0], R236 ;  /* 0x006aa0ec01007387 */ /* 0x000fe40000100a00 */
[----:B------:R-:W-:Y:S02]  /*12ec60*/  IMAD.MOV.U32 R41, RZ, RZ, R134 ;  /* 0x000000ffff297224 */ /* 0x000fe400078e0086 */
[----:B------:R-:W-:Y:S02]  /*12ec70*/  IMAD.MOV.U32 R40, RZ, RZ, R135 ;  /* 0x000000ffff287224 */ /* 0x000fe400078e0087 */
[----:B------:R-:W-:Y:S01]  /*12ec80*/  IMAD.MOV.U32 R57, RZ, RZ, R114 ;  /* 0x000000ffff397224 */ /* 0x000fe200078e0072 */
[----:B------:R-:W-:Y:S01]  /*12ec90*/  MOV R56, R115 ;  /* 0x0000007300387202 */ /* 0x000fe20000000f00 */
[----:B--2---:R-:W-:Y:S11]  /*12eca0*/  HMMA.1688.F32.TF32 R8, R4, R166, R140 ;  /* 0x000000a60408723c */ /* 0x004ff6000008108c */
[----:B------:R-:W-:Y:S11]  /*12ecb0*/  @!UPT UIADD3 URZ, URZ, URZ, URZ ;  /* 0x0000003f3f3ff290 */ /* 0x000ff6000fffe03f */
[----:B------:R-:W-:Y:S01]  /*12ecc0*/  @!UPT UIADD3 URZ, URZ, URZ, URZ ;  /* 0x0000003f3f3ff290 */ /* 0x000fe2000fffe03f */
[----:B------:R1:W-:Y:S01]  /*12ecd0*/  STL.64 [R1+0x2b0], R8 ;  /* 0x0002b00801007387 */ /* 0x0003e20000100a00 */
[----:B------:R2:W-:Y:S02]  /*12ece0*/  STL.64 [R1+0x2b8], R10 ;  /* 0x0002b80a01007387 */ /* 0x0005e40000100a00 */
        /* <DEDUP_REMOVED lines=16> */
[----:B-1----:R-:W3:Y:S02]  /*12edf0*/  LDL.LU R8, [R1+0xef0] ;  /* 0x000ef00001087983 */ /* 0x002ee40000300800 */
[----:B------:R-:W3:Y:S01]  /*12ee00*/  LDL.LU R9, [R1+0xef4] ;  /* 0x000ef40001097983 */ /* 0x000ee20000300800 */
[----:B--2---:R-:W3:Y:S01]  /*12ee10*/  LDL.LU R10, [R1+0xef8] ;  /* 0x000ef800010a7983 */ /* 0x004ee20000300800 */
[----:B------:R-:W3:Y:S02]  /*12ee20*/  LDL.LU R11, [R1+0xefc] ;  /* 0x000efc00010b7983 */ /* 0x000ee40000300800 */
        /* <DEDUP_REMOVED lines=21> */
[----:B------:R-:W-:Y:S01]  /*12ef80*/  MOV R53, R166 ;  /* 0x000000a600357202 */ /* 0x000fe20000000f00 */
[----:B------:R-:W4:Y:S01]  /*12ef90*/  LDL.LU R165, [R1+0xee4] ;  /* 0x000ee40001a57983 */ /* 0x000f220000300800 */
[----:B------:R-:W-:-:S02]  /*12efa0*/  IMAD.MOV.U32 R52, RZ, RZ, R167 ;  /* 0x000000ffff347224 */ /* 0x000fc400078e00a7 */
        /* <DEDUP_REMOVED lines=11> */
[----:B------:R-:W4:Y:S02]  /*12f060*/  LDL.LU R123, [R1+0xeac] ;  /* 0x000eac00017b7983 */ /* 0x000f240000300800 */
[----:B------:R-:W4:Y:S02]  /*12f070*/  LDL.LU R140, [R1+0xe70] ;  /* 0x000e7000018c7983 */ /* 0x000f240000300800 */
[----:B------:R-:W4:Y:S01]  /*12f080*/  LDL.LU R141, [R1+0xe74] ;  /* 0x000e7400018d7983 */ /* 0x000f220000300800 */
[----:B------:R-:W4:Y:S01]  /*12f090*/  LDL.LU R142, [R1+0xe78] ;  /* 0x000e7800018e7983 */ /* 0x000f220000300800 */
[----:B------:R-:W4:Y:S02]  /*12f0a0*/  LDL.LU R143, [R1+0xe7c] ;  /* 0x000e7c00018f7983 */ /* 0x000f240000300800 */
[----:B------:R-:W-:-:S02]  /*12f0b0*/  IMAD.MOV.U32 R51, RZ, RZ, R34 ;  /* 0x000000ffff337224 */ /* 0x000fc400078e0022 */
[----:B------:R-:W-:Y:S02]  /*12f0c0*/  IMAD.MOV.U32 R50, RZ, RZ, R35 ;  /* 0x000000ffff327224 */ /* 0x000fe400078e0023 */
[----:B------:R-:W-:Y:S01]  /*12f0d0*/  IMAD.MOV.U32 R43, RZ, RZ, R150 ;  /* 0x000000ffff2b7224 */ /* 0x000fe200078e0096 */
[----:B------:R-:W-:Y:S01]  /*12f0e0*/  MOV R42, R151 ;  /* 0x00000097002a7202 */ /* 0x000fe20000000f00 */
[C---:B--2---:R-:W-:Y:S08]  /*12f0f0*/  HMMA.1688.F32.TF32 R36, R4.reuse, R150, R36 ;  /* 0x000000960424723c */ /* 0x044ff00000081024 */
[----:B---3--:R-:W-:Y:S08]  /*12f100*/  HMMA.1688.F32.TF32 R24, R4, R22, R24 ;  /* 0x000000160418723c */ /* 0x008ff00000081018 */
[----:B------:R-:W-:Y:S07]  /*12f110*/  HMMA.1688.F32.TF32 R8, R88, R202, R8 ;  /* 0x000000ca5808723c */ /* 0x000fee0000081008 */
[----:B------:R-:W-:Y:S01]  /*12f120*/  STL.64 [R1+0x2a0], R36 ;  /* 0x0002a02401007387 */ /* 0x000fe20000100a00 */
[----:B------:R1:W-:Y:S01]  /*12f130*/  STL.64 [R1+0x2a8], R38 ;  /* 0x0002a82601007387 */ /* 0x0003e20000100a00 */
[C---:B----4-:R-:W-:Y:S02]  /*12f140*/  HMMA.1688.F32.TF32 R16, R4.reuse, R242, R16 ;  /* 0x000000f20410723c */ /* 0x050fe40000081010 */
[----:B------:R-:W2:Y:S04]  /*12f150*/  LDL.LU R148, [R1+0x1050] ;  /* 0x0010500001947983 */ /* 0x000ea80000300800 */
[----:B------:R-:W2:Y:S01]  /*12f160*/  LDL.LU R149, [R1+0x1054] ;  /* 0x0010540001957983 */ /* 0x000ea20000300800 */
[----:B------:R-:W2:Y:S02]  /*12f170*/  LDL.LU R150, [R1+0x1058] ;  /* 0x0010580001967983 */ /* 0x000ea40000300800 */
[----:B------:R-:W2:Y:S01]  /*12f180*/  LDL.LU R151, [R1+0x105c] ;  /* 0x00105c0001977983 */ /* 0x000ea20000300800 */
[C---:B-1----:R-:W-:Y:S08]  /*12f190*/  HMMA.1688.F32.TF32 R36, R4.reuse, R34, R116 ;  /* 0x000000220424723c */ /* 0x042ff00000081074 */
[----:B------:R-:W-:Y:S08]  /*12f1a0*/  HMMA.1688.F32.TF32 R32, R4, R30, R124 ;  /* 0x0000001e0420723c */ /* 0x000ff0000008107c */
[C---:B------:R-:W-:Y:S07]  /*12f1b0*/  HMMA.1688.F32.TF32 R4, R88.reuse, R162, R164 ;  /* 0x000000a25804723c */ /* 0x040fee00000810a4 */
[----:B------:R-:W-:Y:S01]  /*12f1c0*/  STL.64 [R1+0x290], R36 ;  /* 0x0002902401007387 */ /* 0x000fe20000100a00 */
[----:B------:R-:W-:Y:S07]  /*12f1d0*/  STL.64 [R1+0x298], R38 ;  /* 0x0002982601007387 */ /* 0x000fee0000100a00 */
[----:B------:R-:W-:Y:S02]  /*12f1e0*/  STL.64 [R1+0x280], R32 ;  /* 0x0002802001007387 */ /* 0x000fe40000100a00 */
[----:B------:R-:W-:Y:S01]  /*12f1f0*/  STL.64 [R1+0x288], R34 ;  /* 0x0002882201007387 */ /* 0x000fe20000100a00 */
[----:B------:R-:W-:Y:S01]  /*12f200*/  STL.64 [R1+0x270], R24 ;  /* 0x0002701801007387 */ /* 0x000fe20000100a00 */
[----:B------:R-:W-:Y:S02]  /*12f210*/  STL.64 [R1+0x278], R26 ;  /* 0x0002781a01007387 */ /* 0x000fe40000100a00 */
[----:B------:R-:W-:Y:S02]  /*12f220*/  STL.64 [R1+0x260], R16 ;  /* 0x0002601001007387 */ /* 0x000fe40000100a00 */
[----:B------:R1:W-:Y:S01]  /*12f230*/  STL.64 [R1+0x268], R18 ;  /* 0x0002681201007387 */ /* 0x0003e20000100a00 */
[----:B------:R-:W3:Y:S01]  /*12f240*/  LDL.LU R164, [R1+0x1040] ;  /* 0x0010400001a47983 */ /* 0x000ee20000300800 */
[----:B------:R-:W-:Y:S02]  /*12f250*/  STL.64 [R1+0x3d0], R8 ;  /* 0x0003d00801007387 */ /* 0x000fe40000100a00 */
[----:B------:R4:W-:Y:S02]  /*12f260*/  STL.64 [R1+0x3d8], R10 ;  /* 0x0003d80a01007387 */ /* 0x0009e40000100a00 */
[----:B------:R-:W-:Y:S01]  /*12f270*/  STL.64 [R1+0x3c0], R4 ;  /* 0x0003c00401007387 */ /* 0x000fe20000100a00 */
[----:B------:R4:W-:Y:S01]  /*12f280*/  STL.64 [R1+0x3c8], R6 ;  /* 0x0003c80601007387 */ /* 0x0009e20000100a00 */
[----:B------:R-:W3:Y:S02]  /*12f290*/  LDL.LU R165, [R1+0x1044] ;  /* 0x0010440001a57983 */ /* 0x000ee40000300800 */
[----:B------:R-:W3:Y:S02]  /*12f2a0*/  LDL.LU R166, [R1+0x1048] ;  /* 0x0010480001a67983 */ /* 0x000ee40000300800 */
[----:B------:R-:W3:Y:S01]  /*12f2b0*/  LDL.LU R167, [R1+0x104c] ;  /* 0x00104c0001a77983 */ /* 0x000ee20000300800 */
[C---:B-1----:R-:W-:Y:S08]  /*12f2c0*/  HMMA.1688.F32.TF32 R16, R88.reuse, R178, R104 ;  /* 0x000000b25810723c */ /* 0x042ff00000081068 */
[C---:B----4-:R-:W-:Y:S08]  /*12f2d0*/  HMMA.1688.F32.TF32 R8, R88.reuse, R194, R112 ;  /* 0x000000c25808723c */ /* 0x050ff00000081070 */
[C---:B------:R-:W-:Y:S07]  /*12f2e0*/  HMMA.1688.F32.TF32 R4, R88.reuse, R234, R100 ;  /* 0x000000ea5804723c */ /* 0x040fee0000081064 */
[----:B------:R-:W-:Y:S01]  /*12f2f0*/  STL.64 [R1+0x3b0], R16 ;  /* 0x0003b01001007387 */ /* 0x000fe20000100a00 */
[----:B------:R1:W-:Y:S07]  /*12f300*/  STL.64 [R1+0x3b8], R18 ;  /* 0x0003b81201007387 */ /* 0x0003ee0000100a00 */
[----:B------:R-:W-:Y:S01]  /*12f310*/  STL.64 [R1+0x3a0], R8 ;  /* 0x0003a00801007387 */ /* 0x000fe20000100a00 */
[----:B------:R4:W-:Y:S07]  /*12f320*/  STL.64 [R1+0x3a8], R10 ;  /* 0x0003a80a01007387 */ /* 0x0009ee0000100a00 */
[----:B------:R-:W-:Y:S01]  /*12f330*/  STL.64 [R1+0x390], R4 ;  /* 0x0003900401007387 */ /* 0x000fe20000100a00 */
[----:B------:R4:W-:Y:S01]  /*12f340*/  STL.64 [R1+0x398], R6 ;  /* 0x0003980601007387 */ /* 0x0009e20000100a00 */
[C---:B-1----:R-:W-:Y:S08]  /*12f350*/  HMMA.1688.F32.TF32 R16, R88.reuse, R210, R120 ;  /* 0x000000d25810723c */ /* 0x042ff00000081078 */
[C---:B----4-:R-:W-:Y:S08]  /*12f360*/  HMMA.1688.F32.TF32 R8, R88.reuse, R218, R96 ;  /* 0x000000da5808723c */ /* 0x050ff00000081060 */
[C---:B------:R-:W-:Y:S07]  /*12f370*/  HMMA.1688.F32.TF32 R4, R88.reuse, R138, R132 ;  /* 0x0000008a5804723c */ /* 0x040fee0000081084 */
        /* <DEDUP_REMOVED lines=8> */
[----:B------:R-:W-:Y:S11]  /*12f400*/  IMAD.MOV.U32 R104, RZ, RZ, R139 ;  /* 0x000000ffff687224 */ /* 0x000ff600078e008b */
[----:B------:R-:W-:Y:S09]  /*12f410*/  @!UPT UIADD3 URZ, URZ, URZ, URZ ;  /* 0x0000003f3f3ff290 */ /* 0x000ff2000fffe03f */
[----:B------:R-:W-:Y:S01]  /*12f420*/  STL.64 [R1+0x68c0], R6 ;  /* 0x0068c00601007387 */ /* 0x000fe20000100a00 */
        /* <DEDUP_REMOVED lines=9> */
[----:B------:R-:W-:Y:S01]  /*12f4c0*/  IMAD.MOV.U32 R107, RZ, RZ, R158 ;  /* 0x000000ffff6b7224 */ /* 0x000fe200078e009e */
[----:B------:R-:W-:Y:S01]  /*12f4d0*/  MOV R106, R159 ;  /* 0x0000009f006a7202 */ /* 0x000fe20000000f00 */
[----:B------:R-:W-:Y:S01]  /*12f4e0*/  IMAD.MOV.U32 R108, RZ, RZ, R182 ;  /* 0x000000ffff6c7224 */ /* 0x000fe200078e00b6 */
[----:B-1----:R-:W-:Y:S01]  /*12f4f0*/  MOV R5, R191 ;  /* 0x000000bf00057202 */ /* 0x002fe20000000f00 */
[----:B------:R-:W-:Y:S01]  /*12f500*/  IMAD.MOV.U32 R4, RZ, RZ, R154 ;  /* 0x000000ffff047224 */ /* 0x000fe200078e009a */
[C---:B--2---:R-:W-:Y:S11]  /*12f510*/  HMMA.1688.F32.TF32 R8, R88.reuse, R158, R148 ;  /* 0x0000009e5808723c */ /* 0x044ff60000081094 */
[----:B------:R-:W-:Y:S11]  /*12f520*/  @!UPT UIADD3 URZ, URZ, URZ, URZ ;  /* 0x0000003f3f3ff290 */ /* 0x000ff6000fffe03f */
[----:B------:R-:W-:Y:S01]  /*12f530*/  @!UPT UIADD3 URZ, URZ, URZ, URZ ;  /* 0x0000003f3f3ff290 */ /* 0x000fe2000fffe03f */
        /* <DEDUP_REMOVED lines=10> */
[----:B-1----:R-:W-:Y:S01]  /*12f5e0*/  IMAD.MOV.U32 R9, RZ, RZ, R183 ;  /* 0x000000ffff097224 */ /* 0x002fe200078e00b7 */
[----:B---3--:R-:W-:Y:S01]  /*12f5f0*/  HMMA.1688.F32.TF32 R100, R88, R182, R164 ;  /* 0x000000b65864723c */ /* 0x008fe200000810a4 */
[----:B------:R-:W3:Y:S01]  /*12f600*/  LDL.LU R164, [R1+0xff0] ;  /* 0x000ff00001a47983 */ /* 0x000ee20000300800 */
[----:B------:R-:W3:Y:S02]  /*12f610*/  LDL.LU R165, [R1+0xff4] ;  /* 0x000ff40001a57983 */ /* 0x000ee40000300800 */
[----:B------:R-:W3:Y:S02]  /*12f620*/  LDL.LU R166, [R1+0xff8] ;  /* 0x000ff80001a67983 */ /* 0x000ee40000300800 */
[----:B------:R-:W3:Y:S01]  /*12f630*/  LDL.LU R167, [R1+0xffc] ;  /* 0x000ffc0001a77983 */ /* 0x000ee20000300800 */
[----:B------:R-:W3:Y:S01]  /*12f640*/  LDL.LU R180, [R1+0xfe0] ;  /* 0x000fe00001b47983 */ /* 0x000ee20000300800 */
[----:B------:R-:W3:Y:S02]  /*12f650*/  LDL.LU R181, [R1+0xfe4] ;  /* 0x000fe40001b57983 */ /* 0x000ee40000300800 */
[----:B------:R-:W3:Y:S02]  /*12f660*/  LDL.LU R182, [R1+0xfe8] ;  /* 0x000fe80001b67983 */ /* 0x000ee40000300800 */
[----:B------:R-:W3:Y:S02]  /*12f670*/  LDL.LU R183, [R1+0xfec] ;  /* 0x000fec0001b77983 */ /* 0x000ee40000300800 */
[----:B------:R-:W-:-:S09]  /*12f680*/  IMAD.MOV.U32 R8, RZ, RZ, R190 ;  /* 0x000000ffff087224 */ /* 0x000fd200078e00be */
[----:B------:R1:W-:Y:S01]  /*12f690*/  STL.64 [R1+0x68b0], R102 ;  /* 0x0068b06601007387 */ /* 0x0003e20000100a00 */
[----:B------:R4:W-:Y:S02]  /*12f6a0*/  STL.64 [R1+0x68a8], R100 ;  /* 0x0068a86401007387 */ /* 0x0009e40000100a00 */
[----:B------:R-:W3:Y:S02]  /*12f6b0*/  LDL.LU R188, [R1+0xfd0] ;  /* 0x000fd00001bc7983 */ /* 0x000ee40000300800 */
[----:B------:R-:W3:Y:S01]  /*12f6c0*/  LDL.LU R189, [R1+0xfd4] ;  /* 0x000fd40001bd7983 */ /* 0x000ee20000300800 */
[----:B-1----:R-:W-:Y:S01]  /*12f6d0*/  MOV R102, R12 ;  /* 0x0000000c00667202 */ /* 0x002fe20000000f00 */
[----:B------:R-:W-:Y:S02]  /*12f6e0*/  IMAD.MOV.U32 R103, RZ, RZ, R3 ;  /* 0x000000ffff677224 */ /* 0x000fe400078e0003 */
[----:B------:R-:W-:Y:S01]  /*12f6f0*/  IMAD.MOV.U32 R3, RZ, RZ, R155 ;  /* 0x000000ffff037224 */ /* 0x000fe200078e009b */
[C---:B----4-:R-:W-:Y:S01]  /*12f700*/  HMMA.1688.F32.TF32 R96, R88.reuse, R190, R136 ;  /* 0x000000be5860723c */ /* 0x050fe20000081088 */
[----:B------:R-:W4:Y:S01]  /*12f710*/  LDL.LU R190, [R1+0xfd8] ;  /* 0x000fd80001be7983 */ /* 0x000f220000300800 */
[----:B------:R-:W4:Y:S06]  /*12f720*/  LDL.LU R191, [R1+0xfdc] ;  /* 0x000fdc0001bf7983 */ /* 0x000f2c0000300800 */
[----:B------:R-:W-:Y:S11]  /*12f730*/  HMMA.1688.F32.TF32 R12, R88, R154, R140 ;  /* 0x0000009a580c723c */ /* 0x000ff6000008108c */
[----:B------:R-:W-:Y:S04]  /*12f740*/  @!UPT UIADD3 URZ, URZ, URZ, URZ ;  /* 0x0000003f3f3ff290 */ /* 0x000fe8000fffe03f */
[----:B------:R-:W-:Y:S01]  /*12f750*/  STL.64 [R1+0x68a0], R98 ;  /* 0x0068a06201007387 */ /* 0x000fe20000100a00 */
[----:B------:R1:W-:Y:S02]  /*12f760*/  STL.64 [R1+0x6898], R96 ;  /* 0x0068986001007387 */ /* 0x0003e40000100a00 */
[----:B------:R-:W4:Y:S02]  /*12f770*/  LDL.LU R152, [R1+0xfc0] ;  /* 0x000fc00001987983 */ /* 0x000f240000300800 */
[----:B------:R-:W4:Y:S01]  /*12f780*/  LDL.LU R153, [R1+0xfc4] ;  /* 0x000fc40001997983 */ /* 0x000f220000300800 */
[----:B------:R-:W4:Y:S01]  /*12f790*/  LDL.LU R154, [R1+0xfc8] ;  /* 0x000fc800019a7983 */ /* 0x000f220000300800 */
[----:B------:R-:W4:Y:S02]  /*12f7a0*/  LDL.LU R155, [R1+0xfcc] ;  /* 0x000fcc00019b7983 */ /* 0x000f240000300800 */
[----:B------:R-:W-:Y:S01]  /*12f7b0*/  IMAD.MOV.U32 R45, RZ, RZ, R22 ;  /* 0x000000ffff2d7224 */ /* 0x000fe200078e0016 */
[----:B------:R-:W-:-:S02]  /*12f7c0*/  MOV R44, R23 ;  /* 0x00000017002c7202 */ /* 0x000fc40000000f00 */
[----:B------:R-:W-:Y:S01]  /*12f7d0*/  MOV R47, R30 ;  /* 0x0000001e002f7202 */ /* 0x000fe20000000f00 */
[----:B------:R-:W-:Y:S01]  /*12f7e0*/  IMAD.MOV.U32 R46, RZ, RZ, R31 ;  /* 0x000000ffff2e7224 */ /* 0x000fe200078e001f */
[----:B------:R2:W-:Y:S01]  /*12f7f0*/  STL.64 [R1+0x6890], R14 ;  /* 0x0068900e01007387 */ /* 0x0005e20000100a00 */
[----:B------:R-:W-:Y:S02]  /*12f800*/  STL.64 [R1+0x6888], R12 ;  /* 0x0068880c01007387 */ /* 0x000fe40000100a00 */
[----:B------:R-:W-:Y:S01]  /*12f810*/  IMAD.MOV.U32 R137, RZ, RZ, R198 ;  /* 0x000000ffff897224 */ /* 0x000fe200078e00c6 */
[----:B------:R-:W-:Y:S01]  /*12f820*/  MOV R136, R199 ;  /* 0x000000c700887202 */ /* 0x000fe20000000f00 */
[----:B------:R-:W-:Y:S02]  /*12f830*/  IMAD.MOV.U32 R101, RZ, RZ, R214 ;  /* 0x000000ffff657224 */ /* 0x000fe400078e00d6 */
[----:B------:R-:W-:Y:S01]  /*12f840*/  IMAD.MOV.U32 R100, RZ, RZ, R215 ;  /* 0x000000ffff647224 */ /* 0x000fe200078e00d7 */
[----:B-1----:R-:W-:Y:S01]  /*12f850*/  MOV R97, R186 ;  /* 0x000000ba00617202 */ /* 0x002fe20000000f00 */
[----:B------:R-:W-:Y:S01]  /*12f860*/  IMAD.MOV.U32 R96, RZ, RZ, R187 ;  /* 0x000000ffff607224 */ /* 0x000fe200078e00bb */
[C---:B--2---:R-:W-:Y:S08]  /*12f870*/  HMMA.1688.F32.TF32 R20, R88.reuse, R250, R156 ;  /* 0x000000fa5814723c */ /* 0x044ff0000008109c */
[C---:B------:R-:W-:Y:S08]  /*12f880*/  HMMA.1688.F32.TF32 R16, R88.reuse, R102, R148 ;  /* 0x000000665810723c */ /* 0x040ff00000081094 */
[C---:B---3--:R-:W-:Y:S08]  /*12f890*/  HMMA.1688.F32.TF32 R24, R88.reuse, R174, R164 ;  /* 0x000000ae5818723c */ /* 0x048ff000000810a4 */
[C---:B------:R-:W-:Y:S07]  /*12f8a0*/  HMMA.1688.F32.TF32 R28, R88.reuse, R198, R180 ;  /* 0x000000c6581c723c */ /* 0x040fee00000810b4 */
[----:B------:R-:W-:Y:S01]  /*12f8b0*/  STL.64 [R1+0x6880], R18 ;  /* 0x0068801201007387 */ /* 0x000fe20000100a00 */
[----:B------:R-:W-:Y:S02]  /*12f8c0*/  STL.64 [R1+0x6878], R16 ;  /* 0x0068781001007387 */ /* 0x000fe40000100a00 */
[----:B------:R-:W-:Y:S02]  /*12f8d0*/  STL.64 [R1+0x6870], R22 ;  /* 0x0068701601007387 */ /* 0x000fe40000100a00 */
[----:B------:R-:W-:Y:S03]  /*12f8e0*/  STL.64 [R1+0x6868], R20 ;  /* 0x0068681401007387 */ /* 0x000fe60000100a00 */
[----:B------:R-:W-:Y:S01]  /*12f8f0*/  STL.64 [R1+0x68e0], R26 ;  /* 0x0068e01a01007387 */ /* 0x000fe20000100a00 */
[----:B------:R-:W-:Y:S02]  /*12f900*/  STL.64 [R1+0x68d8], R24 ;  /* 0x0068d81801007387 */ /* 0x000fe40000100a00 */
[----:B------:R-:W2:Y:S02]  /*12f910*/  LDL.LU R196, [R1+0xfb0] ;  /* 0x000fb00001c47983 */ /* 0x000ea40000300800 */
[----:B------:R-:W2:Y:S01]  /*12f920*/  LDL.LU R197, [R1+0xfb4] ;  /* 0x000fb40001c57983 */ /* 0x000ea20000300800 */
[----:B------:R-:W2:Y:S01]  /*12f930*/  LDL.LU R198, [R1+0xfb8] ;  /* 0x000fb80001c67983 */ /* 0x000ea20000300800 */
[----:B------:R-:W2:Y:S02]  /*12f940*/  LDL.LU R199, [R1+0xfbc] ;  /* 0x000fbc0001c77983 */ /* 0x000ea40000300800 */
[----:B------:R-:W-:Y:S02]  /*12f950*/  STL.64 [R1+0x6860], R30 ;  /* 0x0068601e01007387 */ /* 0x000fe40000100a00 */
[----:B------:R-:W-:Y:S01]  /*12f960*/  STL.64 [R1+0x6858], R28 ;  /* 0x0068581c01007387 */ /* 0x000fe20000100a00 */
[----:B------:R-:W3:Y:S01]  /*12f970*/  LDL.LU R212, [R1+0xfa0] ;  /* 0x000fa00001d47983 */ /* 0x000ee20000300800 */
[----:B------:R-:W3:Y:S01]  /*12f980*/  LDL.LU R213, [R1+0xfa4] ;  /* 0x000fa40001d57983 */ /* 0x000ee20000300800 */
[C---:B----4-:R-:W-:Y:S02]  /*12f990*/  HMMA.1688.F32.TF32 R32, R88.reuse, R214, R188 ;  /* 0x000000d65820723c */ /* 0x050fe400000810bc */
[----:B------:R-:W3:Y:S01]  /*12f9a0*/  LDL.LU R214, [R1+0xfa8] ;  /* 0x000fa80001d67983 */ /* 0x000ee20000300800 */
[----:B------:R-:W3:Y:S11]  /*12f9b0*/  LDL.LU R215, [R1+0xfac] ;  /* 0x000fac0001d77983 */ /* 0x000ef60000300800 */
[----:B------:R-:W-:Y:S09]  /*12f9c0*/  @!UPT UIADD3 URZ, URZ, URZ, URZ ;  /* 0x0000003f3f3ff290 */ /* 0x000ff2000fffe03f */
[----:B------:R-:W-:Y:S01]  /*12f9d0*/  STL.64 [R1+0x6850], R34 ;  /* 0x0068502201007387 */ /* 0x000fe20000100a00 */
[----:B------:R-:W-:Y:S01]  /*12f9e0*/  STL.64 [R1+0x6848], R32 ;  /* 0x0068482001007387 */ /* 0x000fe20000100a00 */
[----:B------:R-:W-:Y:S02]  /*12f9f0*/  HMMA.1688.F32.TF32 R36, R88, R186, R152 ;  /* 0x000000ba5824723c */ /* 0x000fe40000081098 */
[----:B------:R-:W4:Y:S01]  /*12fa00*/  LDL.LU R152, [R1+0xf90] ;  /* 0x000f900001987983 */ /* 0x000f220000300800 */
[----:B------:R-:W4:Y:S02]  /*12fa10*/  LDL.LU R153, [R1+0xf94] ;  /* 0x000f940001997983 */ /* 0x000f240000300800 */
[----:B------:R-:W4:Y:S02]  /*12fa20*/  LDL.LU R154, [R1+0xf98] ;  /* 0x000f9800019a7983 */ /* 0x000f240000300800 */
[----:B------:R-:W4:Y:S01]  /*12fa30*/  LDL.LU R155, [R1+0xf9c] ;  /* 0x000f9c00019b7983 */ /* 0x000f220000300800 */
[----:B------:R-:W4:Y:S01]  /*12fa40*/  LDL.LU R184, [R1+0xf80] ;  /* 0x000f800001b87983 */ /* 0x000f220000300800 */
[----:B------:R-:W4:Y:S02]  /*12fa50*/  LDL.LU R185, [R1+0xf84] ;  /* 0x000f840001b97983 */ /* 0x000f240000300800 */
[----:B------:R-:W4:Y:S02]  /*12fa60*/  LDL.LU R186, [R1+0xf88] ;  /* 0x000f880001ba7983 */ /* 0x000f240000300800 */
[----:B------:R-:W4:Y:S02]  /*12fa70*/  LDL.LU R187, [R1+0xf8c] ;  /* 0x000f8c0001bb7983 */ /* 0x000f240000300800 */
[----:B------:R-:W-:-:S02]  /*12fa80*/  IMAD.MOV.U32 R6, RZ, RZ, R43 ;  /* 0x000000ffff067224 */ /* 0x000fc400078e002b */
[----:B------:R-:W-:Y:S01]  /*12fa90*/  IMAD.MOV.U32 R7, RZ, RZ, R42 ;  /* 0x000000ffff077224 */ /* 0x000fe200078e002a */
[----:B------:R-:W-:Y:S01]  /*12faa0*/  MOV R14, R47 ;  /* 0x0000002f000e7202 */ /* 0x000fe20000000f00 */
[----:B------:R-:W-:Y:S02]  /*12fab0*/  IMAD.MOV.U32 R15, RZ, RZ, R46 ;  /* 0x000000ffff0f7224 */ /* 0x000fe400078e002e */
[----:B------:R-:W-:Y:S01]  /*12fac0*/  IMAD.MOV.U32 R10, RZ, RZ, R45 ;  /* 0x000000ffff0a7224 */ /* 0x000fe200078e002d */
[----:B------:R-:W-:Y:S01]  /*12fad0*/  MOV R11, R44 ;  /* 0x0000002c000b7202 */ /* 0x000fe20000000f00 */
[----:B------:R1:W-:Y:S02]  /*12fae0*/  STL.64 [R1+0x68f0], R38 ;  /* 0x0068f02601007387 */ /* 0x0003e40000100a00 */
[----:B-1----:R-:W-:Y:S01]  /*12faf0*/  MOV R38, R41 ;  /* 0x0000002900267202 */ /* 0x002fe20000000f00 */
[----:B------:R-:W-:Y:S01]  /*12fb00*/  IMAD.MOV.U32 R39, RZ, RZ, R40 ;  /* 0x000000ffff277224 */ /* 0x000fe200078e0028 */
[----:B------:R1:W-:Y:S01]  /*12fb10*/  STL.64 [R1+0x68e8], R36 ;  /* 0x0068e82401007387 */ /* 0x0003e20000100a00 */
[----:B------:R-:W-:-:S02]  /*12fb20*/  IMAD.MOV.U32 R30, RZ, RZ, R51 ;  /* 0x000000ffff1e7224 */ /* 0x000fc400078e0033 */
[----:B------:R-:W-:Y:S02]  /*12fb30*/  IMAD.MOV.U32 R31, RZ, RZ, R50 ;  /* 0x000000ffff1f7224 */ /* 0x000fe400078e0032 */
[----:B------:R-:W-:Y:S01]  /*12fb40*/  IMAD.MOV.U32 R98, RZ, RZ, R53 ;  /* 0x000000ffff627224 */ /* 0x000fe200078e0035 */
[----:B------:R-:W-:Y:S02]  /*12fb50*/  MOV R99, R52 ;  /* 0x0000003400637202 */ /* 0x000fe40000000f00 */
[----:B------:R-:W-:Y:S01]  /*12fb60*/  MOV R33, R207 ;  /* 0x000000cf00217202 */ /* 0x000fe20000000f00 */
[----:B-1----:R-:W-:Y:S01]  /*12fb70*/  IMAD.MOV.U32 R36, RZ, RZ, R206 ;  /* 0x000000ffff247224 */ /* 0x002fe200078e00ce */
[C---:B--2---:R-:W-:Y:S11]  /*12fb80*/  HMMA.1688.F32.TF32 R40, R88.reuse, R206, R196 ;  /* 0x000000ce5828723c */ /* 0x044ff600000810c4 */
[----:B------:R-:W-:Y:S11]  /*12fb90*/  @!UPT UIADD3 URZ, URZ, URZ, URZ ;  /* 0x0000003f3f3ff290 */ /* 0x000ff6000fffe03f */
[----:B------:R-:W-:Y:S01]  /*12fba0*/  @!UPT UIADD3 URZ, URZ, URZ, URZ ;  /* 0x0000003f3f3ff290 */ /* 0x000fe2000fffe03f */
[----:B------:R-:W-:Y:S01]  /*12fbb0*/  STL.64 [R1+0x6840], R42 ;  /* 0x0068402a01007387 */ /* 0x000fe20000100a00 */
[----:B------:R-:W-:Y:S01]  /*12fbc0*/  STL.64 [R1+0x6838], R40 ;  /* 0x0068382801007387 */ /* 0x000fe20000100a00 */
[C---:B---3--:R-:W-:Y:S11]  /*12fbd0*/  HMMA.1688.F32.TF32 R44, R88.reuse, R230, R212 ;  /* 0x000000e6582c723c */ /* 0x048ff600000810d4 */
[----:B------:R-:W-:Y:S11]  /*12fbe0*/  @!UPT UIADD3 URZ, URZ, URZ, URZ ;  /* 0x0000003f3f3ff290 */ /* 0x000ff6000fffe03f */
[----:B------:R-:W-:Y:S01]  /*12fbf0*/  @!UPT UIADD3 URZ, URZ, URZ, URZ ;  /* 0x0000003f3f3ff290 */ /* 0x000fe2000fffe03f */
[----:B------:R1:W-:Y:S02]  /*12fc00*/  STL.64 [R1+0x6830], R46 ;  /* 0x0068302e01007387 */ /* 0x0003e40000100a00 */
[----:B-1----:R-:W-:Y:S01]  /*12fc10*/  MOV R46, R49 ;  /* 0x00000031002e7202 */ /* 0x002fe20000000f00 */
[----:B------:R-:W-:Y:S02]  /*12fc20*/  IMAD.MOV.U32 R47, RZ, RZ, R48 ;  /* 0x000000ffff2f7224 */ /* 0x000fe400078e0030 */
[C---:B----4-:R-:W-:Y:S01]  /*12fc30*/  HMMA.1688.F32.TF32 R48, R88.reuse, R170, R152 ;  /* 0x000000aa5830723c */ /* 0x050fe20000081098 */
[----:B------:R-:W-:Y:S07]  /*12fc40*/  STL.64 [R1+0x6828], R44 ;  /* 0x0068282c01007387 */ /* 0x000fee0000100a00 */
[----:B------:R-:W-:Y:S11]  /*12fc50*/  HMMA.1688.F32.TF32 R52, R88, R226, R184 ;  /* 0x000000e25834723c */ /* 0x000ff600000810b8 */
[----:B------:R-:W-:Y:S04]  /*12fc60*/  @!UPT UIADD3 URZ, URZ, URZ, URZ ;  /* 0x0000003f3f3ff290 */ /* 0x000fe8000fffe03f */
[----:B------:R-:W-:Y:S01]  /*12fc70*/  STL.64 [R1+0x6820], R50 ;  /* 0x0068203201007387 */ /* 0x000fe20000100a00 */
[----:B------:R-:W-:Y:S02]  /*12fc80*/  STL.64 [R1+0x6818], R48 ;  /* 0x0068183001007387 */ /* 0x000fe40000100a00 */
        /* <DEDUP_REMOVED lines=21> */
[----:B------:R-:W-:Y:S01]  /*12fde0*/  IMAD.MOV.U32 R26, RZ, RZ, R226 ;  /* 0x000000ffff1a7224 */ /* 0x000fe200078e00e2 */
[----:B------:R-:W3:Y:S01]  /*12fdf0*/  LDL.LU R225, [R1+0xf04] ;  /* 0x000f040001e17983 */ /* 0x000ee20000300800 */
[----:B------:R-:W-:-:S02]  /*12fe00*/  IMAD.MOV.U32 R25, RZ, RZ, R227 ;  /* 0x000000ffff197224 */ /* 0x000fc400078e00e3 */
[----:B------:R-:W3:Y:S02]  /*12fe10*/  LDL.LU R226, [R1+0xf08] ;  /* 0x000f080001e27983 */ /* 0x000ee40000300800 */
[----:B------:R-:W3:Y:S01]  /*12fe20*/  LDL.LU R227, [R1+0xf0c] ;  /* 0x000f0c0001e37983 */ /* 0x000ee20000300800 */
[----:B------:R-:W3:Y:S01]  /*12fe30*/  LDL.LU R228, [R1+0xf20] ;  /* 0x000f200001e47983 */ /* 0x000ee20000300800 */
[----:B------:R-:W-:Y:S02]  /*12fe40*/  IMAD.MOV.U32 R32, RZ, RZ, R230 ;  /* 0x000000ffff207224 */ /* 0x000fe400078e00e6 */
[----:B------:R-:W3:Y:S02]  /*12fe50*/  LDL.LU R229, [R1+0xf24] ;  /* 0x000f240001e57983 */ /* 0x000ee40000300800 */
[----:B------:R-:W-:Y:S01]  /*12fe60*/  IMAD.MOV.U32 R29, RZ, RZ, R231 ;  /* 0x000000ffff1d7224 */ /* 0x000fe200078e00e7 */
[----:B------:R-:W3:Y:S01]  /*12fe70*/  LDL.LU R230, [R1+0xf28] ;  /* 0x000f280001e67983 */ /* 0x000ee20000300800 */
[----:B------:R-:W3:Y:S02]  /*12fe80*/  LDL.LU R231, [R1+0xf2c] ;  /* 0x000f2c0001e77983 */ /* 0x000ee40000300800 */
[----:B------:R-:W3:Y:S02]  /*12fe90*/  LDL.LU R168, [R1+0xf10] ;  /* 0x000f100001a87983 */ /* 0x000ee40000300800 */
[----:B------:R-:W-:Y:S01]  /*12fea0*/  IMAD.MOV.U32 R28, RZ, RZ, R170 ;  /* 0x000000ffff1c7224 */ /* 0x000fe200078e00aa */
[----:B------:R-:W3:Y:S01]  /*12feb0*/  LDL.LU R169, [R1+0xf14] ;  /* 0x000f140001a97983 */ /* 0x000ee20000300800 */
[----:B------:R-:W-:Y:S01]  /*12fec0*/  MOV R27, R171 ;  /* 0x000000ab001b7202 */ /* 0x000fe20000000f00 */
[----:B------:R-:W3:Y:S02]  /*12fed0*/  LDL.LU R170, [R1+0xf18] ;  /* 0x000f180001aa7983 */ /* 0x000ee40000300800 */
[----:B------:R-:W3:Y:S01]  /*12fee0*/  LDL.LU R171, [R1+0xf1c] ;  /* 0x000f1c0001ab7983 */ /* 0x000ee20000300800 */
[----:B------:R1:W-:Y:S01]  /*12fef0*/  STL.64 [R1+0x6810], R54 ;  /* 0x0068103601007387 */ /* 0x0003e20000100a00 */
[----:B------:R-:W-:Y:S01]  /*12ff00*/  STL.64 [R1+0x6808], R52 ;  /* 0x0068083401007387 */ /* 0x000fe20000100a00 */
[----:B-1----:R-:W-:Y:S01]  /*12ff10*/  MOV R54, R57 ;  /* 0x0000003900367202 */ /* 0x002fe20000000f00 */
[----:B------:R-:W-:-:S07]  /*12ff20*/  IMAD.MOV.U32 R55, RZ, RZ, R56 ;  /* 0x000000ffff377224 */ /* 0x000fce00078e0038 */
[C---:B--2---:R-:W-:Y:S01]  /*12ff30*/  HMMA.1688.F32.TF32 R56, R88.reuse, R54, R184 ;  /* 0x000000365838723c */ /* 0x044fe200000810b8 */
[----:B------:R-:W2:Y:S01]  /*12ff40*/  LDL.LU R184, [R1+0xe60] ;  /* 0x000e600001b87983 */ /* 0x000ea20000300800 */
[----:B------:R-:W2:Y:S02]  /*12ff50*/  LDL.LU R185, [R1+0xe64] ;  /* 0x000e640001b97983 */ /* 0x000ea40000300800 */
[----:B------:R-:W2:Y:S02]  /*12ff60*/  LDL.LU R186, [R1+0xe68] ;  /* 0x000e680001ba7983 */ /* 0x000ea40000300800 */
[----:B------:R-:W2:Y:S02]  /*12ff70*/  LDL.LU R187, [R1+0xe6c] ;  /* 0x000e6c0001bb7983 */ /* 0x000ea40000300800 */
[C---:B----4-:R-:W-:Y:S08]  /*12ff80*/  HMMA.1688.F32.TF32 R60, R88.reuse, R46, R196 ;  /* 0x0000002e583c723c */ /* 0x050ff000000810c4 */
[C---:B---3--:R-:W-:Y:S08]  /*12ff90*/  HMMA.1688.F32.TF32 R64, R88.reuse, R38, R204 ;  /* 0x000000265840723c */ /* 0x048ff000000810cc */
[C---:B------:R-:W-:Y:S08]  /*12ffa0*/  HMMA.1688.F32.TF32 R68, R88.reuse, R98, R212 ;  /* 0x000000625844723c */ /* 0x040ff000000810d4 */
[C---:B------:R-:W-:Y:S01]  /*12ffb0*/  HMMA.1688.F32.TF32 R72, R88.reuse, R6, R152 ;  /* 0x000000065848723c */ /* 0x040fe20000081098 */
[----:B------:R-:W-:Y:S01]  /*12ffc0*/  STL.64 [R1+0x6800], R58 ;  /* 0x0068003a01007387 */ /* 0x000fe20000100a00 */
[----:B------:R-:W-:Y:S03]  /*12ffd0*/  STL.64 [R1+0x67f8], R56 ;  /* 0x0067f83801007387 */ /* 0x000fe60000100a00 */
[----:B------:R-:W-:Y:S01]  /*12ffe0*/  STL.64 [R1+0x67d0], R62 ;  /* 0x0067d03e01007387 */ /* 0x000fe20000100a00 */
[----:B------:R-:W-:Y:S03]  /*12fff0*/  STL.64 [R1+0x67c8], R60 ;  /* 0x0067c83c01007387 */ /* 0x000fe60000100a00 */
[----:B------:R1:W-:Y:S01]  /*130000*/  STL.64 [R1+0x67e0], R66 ;  /* 0x0067e04201007387 */ /* 0x0003e20000100a00 */
[----:B------:R-:W-:Y:S05]  /*130010*/  STL.64 [R1+0x67d8], R64 ;  /* 0x0067d84001007387 */ /* 0x000fea0000100a00 */
[----:B------:R3:W-:Y:S01]  /*130020*/  STL.64 [R1+0x67f0], R70 ;  /* 0x0067f04601007387 */ /* 0x0007e20000100a00 */
[----:B------:R-:W-:Y:S02]  /*130030*/  STL.64 [R1+0x67e8], R68 ;  /* 0x0067e84401007387 */ /* 0x000fe40000100a00 */
[----:B------:R-:W4:Y:S02]  /*130040*/  LDL.LU R152, [R1+0xe50] ;  /* 0x000e500001987983 */ /* 0x000f240000300800 */
[----:B------:R-:W4:Y:S01]  /*130050*/  LDL.LU R153, [R1+0xe54] ;  /* 0x000e540001997983 */ /* 0x000f220000300800 */
[----:B------:R-:W4:Y:S01]  /*130060*/  LDL.LU R154, [R1+0xe58] ;  /* 0x000e5800019a7983 */ /* 0x000f220000300800 */
[----:B------:R-:W4:Y:S01]  /*130070*/  LDL.LU R155, [R1+0xe5c] ;  /* 0x000e5c00019b7983 */ /* 0x000f220000300800 */
[C---:B------:R-:W-:Y:S08]  /*130080*/  HMMA.1688.F32.TF32 R76, R88.reuse, R30, R228 ;  /* 0x0000001e584c723c */ /* 0x040ff000000810e4 */
[C---:B------:R-:W-:Y:S01]  /*130090*/  HMMA.1688.F32.TF32 R80, R88.reuse, R14, R168 ;  /* 0x0000000e5850723c */ /* 0x040fe200000810a8 */
[----:B------:R-:W-:Y:S01]  /*1300a0*/  STL.64 [R1+0x6900], R74 ;  /* 0x0069004a01007387 */ /* 0x000fe20000100a00 */
[----:B------:R-:W-:Y:S06]  /*1300b0*/  STL.64 [R1+0x68f8], R72 ;  /* 0x0068f84801007387 */ /* 0x000fec0000100a00 */
[----:B------:R-:W-:Y:S01]  /*1300c0*/  HMMA.1688.F32.TF32 R84, R88, R10, R224 ;  /* 0x0000000a5854723c */ /* 0x000fe200000810e0 */
[----:B------:R-:W-:Y:S01]  /*1300d0*/  MOV R110, R222 ;  /* 0x000000de006e7202 */ /* 0x000fe20000000f00 */
[----:B------:R-:W-:Y:S01]  /*1300e0*/  IMAD.MOV.U32 R109, RZ, RZ, R223 ;  /* 0x000000ffff6d7224 */ /* 0x000fe200078e00df */
[----:B------:R-:W-:Y:S04]  /*1300f0*/  LDS R222, [R2+0x36500] ;  /* 0x0365000002de7984 */ /* 0x000fe80000000800 */
[----:B------:R-:W4:Y:S01]  /*130100*/  LDS R223, [R0+0x36500] ;  /* 0x0365000000df7984 */ /* 0x000f220000000800 */
[----:B------:R-:W-:Y:S01]  /*130110*/  IMAD.MOV.U32 R20, RZ, RZ, R202 ;  /* 0x000000ffff147224 */ /* 0x000fe200078e00ca */
[----:B------:R-:W-:-:S02]  /*130120*/  MOV R19, R203 ;  /* 0x000000cb00137202 */ /* 0x000fc40000000f00 */
[----:B-1----:R-:W-:Y:S01]  /*130130*/  MOV R66, R107 ;  /* 0x0000006b00427202 */ /* 0x002fe20000000f00 */
[----:B------:R-:W-:Y:S01]  /*130140*/  IMAD.MOV.U32 R67, RZ, RZ, R106 ;  /* 0x000000ffff437224 */ /* 0x000fe200078e006a */
[----:B------:R-:W-:Y:S01]  /*130150*/  MOV R18, R178 ;  /* 0x000000b200127202 */ /* 0x000fe20000000f00 */
[----:B------:R-:W-:Y:S02]  /*130160*/  IMAD.MOV.U32 R17, RZ, RZ, R179 ;  /* 0x000000ffff117224 */ /* 0x000fe400078e00b3 */
[----:B------:R-:W-:Y:S01]  /*130170*/  IMAD.MOV.U32 R50, RZ, RZ, R108 ;  /* 0x000000ffff327224 */ /* 0x000fe200078e006c */
[----:B------:R-:W-:Y:S02]  /*130180*/  MOV R51, R9 ;  /* 0x0000000900337202 */ /* 0x000fe40000000f00 */
[----:B------:R-:W-:Y:S01]  /*130190*/  MOV R12, R234 ;  /* 0x000000ea000c7202 */ /* 0x000fe20000000f00 */
[----:B------:R-:W-:Y:S02]  /*1301a0*/  IMAD.MOV.U32 R16, RZ, RZ, R194 ;  /* 0x000000ffff107224 */ /* 0x000fe400078e00c2 */
[----:B------:R-:W-:-:S02]  /*1301b0*/  IMAD.MOV.U32 R13, RZ, RZ, R195 ;  /* 0x000000ffff0d7224 */ /* 0x000fc400078e00c3 */
[----:B------:R-:W-:Y:S01]  /*1301c0*/  IMAD.MOV.U32 R34, RZ, RZ, R8 ;  /* 0x000000ffff227224 */ /* 0x000fe200078e0008 */
[----:B------:R-:W-:Y:S02]  /*1301d0*/  MOV R35, R5 ;  /* 0x0000000500237202 */ /* 0x000fe40000000f00 */
[----:B------:R-:W-:Y:S01]  /*1301e0*/  MOV R22, R4 ;  /* 0x0000000400167202 */ /* 0x000fe20000000f00 */
[----:B------:R-:W-:Y:S01]  /*1301f0*/  STL.64 [R1+0x6910], R78 ;  /* 0x0069104e01007387 */ /* 0x000fe20000100a00 */
[----:B------:R-:W-:Y:S02]  /*130200*/  STL.64 [R1+0x6908], R76 ;  /* 0x0069084c01007387 */ /* 0x000fe40000100a00 */
[----:B------:R-:W-:Y:S02]  /*130210*/  STL.64 [R1+0x6920], R82 ;  /* 0x0069205201007387 */ /* 0x000fe40000100a00 */
[----:B------:R-:W-:Y:S01]  /*130220*/  STL.64 [R1+0x6918], R80 ;  /* 0x0069185001007387 */ /* 0x000fe20000100a00 */
[----:B------:R-:W4:Y:S01]  /*130230*/  LDL.LU R224, [R1+0xe40] ;  /* 0x000e400001e07983 */ /* 0x000f220000300800 */
[----:B------:R-:W4:Y:S02]  /*130240*/  LDL.LU R225, [R1+0xe44] ;  /* 0x000e440001e17983 */ /* 0x000f240000300800 */
[----:B------:R-:W4:Y:S02]  /*130250*/  LDL.LU R226, [R1+0xe48] ;  /* 0x000e480001e27983 */ /* 0x000f240000300800 */
[----:B------:R-:W4:Y:S01]  /*130260*/  LDL.LU R227, [R1+0xe4c] ;  /* 0x000e4c0001e37983 */ /* 0x000f220000300800 */
[----:B------:R-:W-:Y:S01]  /*130270*/  STL.64 [R1+0x67c0], R86 ;  /* 0x0067c05601007387 */ /* 0x000fe20000100a00 */
[----:B------:R-:W-:Y:S02]  /*130280*/  STL.64 [R1+0x67b8], R84 ;  /* 0x0067b85401007387 */ /* 0x000fe40000100a00 */
[----:B------:R-:W4:Y:S02]  /*130290*/  LDL.LU R168, [R1+0xe30] ;  /* 0x000e300001a87983 */ /* 0x000f240000300800 */
[----:B------:R-:W4:Y:S01]  /*1302a0*/  LDL.LU R169, [R1+0xe34] ;  /* 0x000e340001a97983 */ /* 0x000f220000300800 */
[----:B------:R-:W4:Y:S01]  /*1302b0*/  LDL.LU R170, [R1+0xe38] ;  /* 0x000e380001aa7983 */ /* 0x000f220000300800 */
[----:B------:R-:W4:Y:S02]  /*1302c0*/  LDL.LU R171, [R1+0xe3c] ;  /* 0x000e3c0001ab7983 */ /* 0x000f240000300800 */
[----:B------:R-:W-:Y:S01]  /*1302d0*/  IMAD.MOV.U32 R23, RZ, RZ, R3 ;  /* 0x000000ffff177224 */ /* 0x000fe200078e0003 */
[----:B------:R-:W-:Y:S01]  /*1302e0*/  MOV R139, R174 ;  /* 0x000000ae008b7202 */ /* 0x000fe20000000f00 */
[----:B------:R-:W-:-:S02]  /*1302f0*/  IMAD.MOV.U32 R138, RZ, RZ, R175 ;  /* 0x000000ffff8a7224 */ /* 0x000fc400078e00af */
[----:B------:R-:W-:Y:S01]  /*130300*/  IMAD.MOV.U32 R24, RZ, RZ, R162 ;  /* 0x000000ffff187224 */ /* 0x000fe200078e00a2 */
[----:B------:R-:W-:Y:S01]  /*130310*/  MOV R21, R163 ;  /* 0x000000a300157202 */ /* 0x000fe20000000f00 */
[----:B---3--:R-:W-:Y:S02]  /*130320*/  IMAD.MOV.U32 R70, RZ, RZ, R28 ;  /* 0x000000ffff467224 */ /* 0x008fe400078e001c */
[----:B------:R-:W-:Y:S01]  /*130330*/  IMAD.MOV.U32 R71, RZ, RZ, R27 ;  /* 0x000000ffff477224 */ /* 0x000fe200078e001b */
[----:B------:R-:W-:Y:S01]  /*130340*/  MOV R62, R26 ;  /* 0x0000001a003e7202 */ /* 0x000fe20000000f00 */
[----:B------:R-:W-:Y:S01]  /*130350*/  IMAD.MOV.U32 R63, RZ, RZ, R25 ;  /* 0x000000ffff3f7224 */ /* 0x000fe200078e0019 */
[----:B------:R-:W-:Y:S04]  /*130360*/  LDS R228, [R2+0x34580] ;  /* 0x0345800002e47984 */ /* 0x000fe80000000800 */
[----:B------:R-:W-:Y:S04]  /*130370*/  LDS R230, [R2+0x36580] ;  /* 0x0365800002e67984 */ /* 0x000fe80000000800 */
[----:B------:R-:W-:Y:S04]  /*130380*/  LDS R229, [R0+0x34580] ;  /* 0x0345800000e57984 */ /* 0x000fe80000000800 */
[----:B------:R-:W1:Y:S01]  /*130390*/  LDS R231, [R0+0x36580] ;  /* 0x0365800000e77984 */ /* 0x000e620000000800 */
[----:B--2---:R-:W-:Y:S03]  /*1303a0*/  HMMA.1688.F32.TF32 R88, R88, R242, R184 ;  /* 0x000000f25858723c */ /* 0x004fe600000810b8 */
[----:B------:R-:W2:Y:S01]  /*1303b0*/  LDL.LU R184, [R1+0xe20] ;  /* 0x000e200001b87983 */ /* 0x000ea20000300800 */
[----:B------:R-:W2:Y:S02]  /*1303c0*/  LDL.LU R185, [R1+0xe24] ;  /* 0x000e240001b97983 */ /* 0x000ea40000300800 */
[----:B------:R-:W2:Y:S02]  /*1303d0*/  LDL.LU R186, [R1+0xe28] ;  /* 0x000e280001ba7983 */ /* 0x000ea40000300800 */
[----:B------:R-:W2:Y:S11]  /*1303e0*/  LDL.LU R187, [R1+0xe2c] ;  /* 0x000e2c0001bb7983 */ /* 0x000eb60000300800 */
[----:B------:R-:W-:Y:S04]  /*1303f0*/  @!UPT UIADD3 URZ, URZ, URZ, URZ ;  /* 0x0000003f3f3ff290 */ /* 0x000fe8000fffe03f */
[----:B------:R-:W-:Y:S01]  /*130400*/  STL.64 [R1+0x6930], R90 ;  /* 0x0069305a01007387 */ /* 0x000fe20000100a00 */
[----:B------:R-:W-:Y:S02]  /*130410*/  STL.64 [R1+0x6928], R88 ;  /* 0x0069285801007387 */ /* 0x000fe40000100a00 */
[----:B------:R-:W3:Y:S02]  /*130420*/  LDL.LU R200, [R1+0xe10] ;  /* 0x000e100001c87983 */ /* 0x000ee40000300800 */
[----:B------:R-:W3:Y:S01]  /*130430*/  LDL.LU R201, [R1+0xe14] ;  /* 0x000e140001c97983 */ /* 0x000ee20000300800 */
[C---:B----4-:R-:W-:Y:S01]  /*130440*/  HMMA.1688.F32.TF32 R92, R220.reuse, R202, R152 ;  /* 0x000000cadc5c723c */ /* 0x050fe20000081098 */
[----:B------:R-:W3:Y:S01]  /*130450*/  LDL.LU R202, [R1+0xe18] ;  /* 0x000e180001ca7983 */ /* 0x000ee20000300800 */
[----:B------:R-:W3:Y:S06]  /*130460*/  LDL.LU R203, [R1+0xe1c] ;  /* 0x000e1c0001cb7983 */ /* 0x000eec0000300800 */
[----:B------:R-:W-:Y:S11]  /*130470*/  HMMA.1688.F32.TF32 R224, R220, R162, R224 ;  /* 0x000000a2dce0723c */ /* 0x000ff600000810e0 */
[----:B------:R-:W-:Y:S04]  /*130480*/  @!UPT UIADD3 URZ, URZ, URZ, URZ ;  /* 0x0000003f3f3ff290 */ /* 0x000fe8000fffe03f */
[----:B------:R-:W-:Y:S01]  /*130490*/  STL.64 [R1+0x67b0], R94 ;  /* 0x0067b05e01007387 */ /* 0x000fe20000100a00 */
[----:B------:R-:W-:Y:S07]  /*1304a0*/  STL.64 [R1+0x67a8], R92 ;  /* 0x0067a85c01007387 */ /* 0x000fee0000100a00 */
[----:B------:R4:W-:Y:S01]  /*1304b0*/  STL.64 [R1+0x6790], R226 ;  /* 0x006790e201007387 */ /* 0x0009e20000100a00 */
[----:B------:R-:W-:Y:S02]  /*1304c0*/  STL.64 [R1+0x6788], R224 ;  /* 0x006788e001007387 */ /* 0x000fe40000100a00 */
[----:B------:R-:W3:Y:S02]  /*1304d0*/  LDL.LU R176, [R1+0xe00] ;  /* 0x000e000001b07983 */ /* 0x000ee40000300800 */
[----:B------:R-:W3:Y:S02]  /*1304e0*/  LDL.LU R177, [R1+0xe04] ;  /* 0x000e040001b17983 */ /* 0x000ee40000300800 */
[----:B----4-:R-:W-:-:S02]  /*1304f0*/  IMAD.MOV.U32 R226, RZ, RZ, R105 ;  /* 0x000000ffffe27224 */ /* 0x010fc400078e0069 */
[----:B------:R-:W-:Y:S02]  /*130500*/  IMAD.MOV.U32 R227, RZ, RZ, R104 ;  /* 0x000000ffffe37224 */ /* 0x000fe400078e0068 */
[C---:B------:R-:W-:Y:S01]  /*130510*/  HMMA.1688.F32.TF32 R104, R220.reuse, R178, R168 ;  /* 0x000000b2dc68723c */ /* 0x040fe200000810a8 */
[----:B------:R-:W4:Y:S01]  /*130520*/  LDL.LU R178, [R1+0xe08] ;  /* 0x000e080001b27983 */ /* 0x000f220000300800 */
[----:B------:R-:W4:Y:S02]  /*130530*/  LDL.LU R179, [R1+0xe0c] ;  /* 0x000e0c0001b37983 */ /* 0x000f240000300800 */
[----:B------:R-:W-:Y:S02]  /*130540*/  IMAD.MOV.U32 R82, RZ, RZ, R110 ;  /* 0x000000ffff527224 */ /* 0x000fe400078e006e */
[----:B------:R-:W-:Y:S11]  /*130550*/  IMAD.MOV.U32 R83, RZ, RZ, R109 ;  /* 0x000000ffff537224 */ /* 0x000ff600078e006d */
[----:B------:R-:W-:Y:S06]  /*130560*/  @!UPT UIADD3 URZ, URZ, URZ, URZ ;  /* 0x0000003f3f3ff290 */ /* 0x000fec000fffe03f */
[----:B------:R-:W-:Y:S01]  /*130570*/  STL.64 [R1+0x67a0], R106 ;  /* 0x0067a06a01007387 */ /* 0x000fe20000100a00 */
[----:B------:R-:W-:Y:S02]  /*130580*/  STL.64 [R1+0x6798], R104 ;  /* 0x0067986801007387 */ /* 0x000fe40000100a00 */
[----:B------:R-:W-:Y:S01]  /*130590*/  IMAD.MOV.U32 R9, RZ, RZ, R235 ;  /* 0x000000ffff097224 */ /* 0x000fe200078e00eb */
[C---:B--2---:R-:W-:Y:S01]  /*1305a0*/  HMMA.1688.F32.TF32 R108, R220.reuse, R194, R184 ;  /* 0x000000c2dc6c723c */ /* 0x044fe200000810b8 */
[----:B------:R-:W2:Y:S01]  /*1305b0*/  LDL.LU R184, [R1+0xdf0] ;  /* 0x000df00001b87983 */ /* 0x000ea20000300800 */
[----:B------:R-:W2:Y:S02]  /*1305c0*/  LDL.LU R185, [R1+0xdf4] ;  /* 0x000df40001b97983 */ /* 0x000ea40000300800 */
[----:B------:R-:W2:Y:S02]  /*1305d0*/  LDL.LU R186, [R1+0xdf8] ;  /* 0x000df80001ba7983 */ /* 0x000ea40000300800 */
[----:B------:R-:W2:Y:S11]  /*1305e0*/  LDL.LU R187, [R1+0xdfc] ;  /* 0x000dfc0001bb7983 */ /* 0x000eb60000300800 */
[----:B------:R-:W-:Y:S06]  /*1305f0*/  @!UPT UIADD3 URZ, URZ, URZ, URZ ;  /* 0x0000003f3f3ff290 */ /* 0x000fec000fffe03f */
[----:B------:R-:W-:Y:S01]  /*130600*/  STL.64 [R1+0x6780], R110 ;  /* 0x0067806e01007387 */ /* 0x000fe20000100a00 */
[----:B------:R-:W-:Y:S02]  /*130610*/  STL.64 [R1+0x6778], R108 ;  /* 0x0067786c01007387 */ /* 0x000fe40000100a00 */
[----:B------:R-:W2:Y:S02]  /*130620*/  LDL.LU R232, [R1+0xde0] ;  /* 0x000de00001e87983 */ /* 0x000ea40000300800 */
[----:B------:R-:W2:Y:S01]  /*130630*/  LDL.LU R233, [R1+0xde4] ;  /* 0x000de40001e97983 */ /* 0x000ea20000300800 */
        /* <DEDUP_REMOVED lines=11> */
[----:B------:R-:W-:-:S02]  /*1306f0*/  IMAD.MOV.U32 R8, RZ, RZ, R210 ;  /* 0x000000ffff087224 */ /* 0x000fc400078e00d2 */
[----:B------:R-:W-:-:S05]  /*130700*/  IMAD.MOV.U32 R5, RZ, RZ, R211 ;  /* 0x000000ffff057224 */ /* 0x000fca00078e00d3 */
[----:B------:R-:W-:Y:S01]  /*130710*/  STL.64 [R1+0x6940], R114 ;  /* 0x0069407201007387 */ /* 0x000fe20000100a00 */
[----:B------:R-:W-:Y:S02]  /*130720*/  STL.64 [R1+0x6938], R112 ;  /* 0x0069387001007387 */ /* 0x000fe40000100a00 */
[----:B------:R-:W3:Y:S02]  /*130730*/  LDL.LU R208, [R1+0xdb0] ;  /* 0x000db00001d07983 */ /* 0x000ee40000300800 */
[----:B------:R-:W3:Y:S02]  /*130740*/  LDL.LU R209, [R1+0xdb4] ;  /* 0x000db40001d17983 */ /* 0x000ee40000300800 */
[----:B------:R-:W-:Y:S01]  /*130750*/  IMAD.MOV.U32 R4, RZ, RZ, R218 ;  /* 0x000000ffff047224 */ /* 0x000fe200078e00da */
[----:B------:R-:W-:Y:S01]  /*130760*/  MOV R3, R219 ;  /* 0x000000db00037202 */ /* 0x000fe20000000f00 */
[C---:B----4-:R-:W-:Y:S01]  /*130770*/  HMMA.1688.F32.TF32 R116, R220.reuse, R210, R176 ;  /* 0x000000d2dc74723c */ /* 0x050fe200000810b0 */
[----:B------:R-:W4:Y:S01]  /*130780*/  LDL.LU R210, [R1+0xdb8] ;  /* 0x000db80001d27983 */ /* 0x000f220000300800 */
[----:B------:R-:W4:Y:S11]  /*130790*/  LDL.LU R211, [R1+0xdbc] ;  /* 0x000dbc0001d37983 */ /* 0x000f360000300800 */
[----:B------:R-:W-:Y:S10]  /*1307a0*/  @!UPT UIADD3 URZ, URZ, URZ, URZ ;  /* 0x0000003f3f3ff290 */ /* 0x000ff4000fffe03f */
[----:B------:R1:W-:Y:S01]  /*1307b0*/  STL.64 [R1+0x6950], R118 ;  /* 0x0069507601007387 */ /* 0x0003e20000100a00 */
[----:B------:R-:W-:Y:S02]  /*1307c0*/  STL.64 [R1+0x6948], R116 ;  /* 0x0069487401007387 */ /* 0x000fe40000100a00 */
[----:B------:R-:W4:Y:S02]  /*1307d0*/  LDL.LU R216, [R1+0xda0] ;  /* 0x000da00001d87983 */ /* 0x000f240000300800 */
[----:B------:R-:W4:Y:S01]  /*1307e0*/  LDL.LU R217, [R1+0xda4] ;  /* 0x000da40001d97983 */ /* 0x000f220000300800 */
[C---:B--2---:R-:W-:Y:S01]  /*1307f0*/  HMMA.1688.F32.TF32 R120, R220.reuse, R218, R184 ;  /* 0x000000dadc78723c */ /* 0x044fe200000810b8 */
[----:B------:R-:W2:Y:S01]  /*130800*/  LDL.LU R218, [R1+0xda8] ;  /* 0x000da80001da7983 */ /* 0x000ea20000300800 */
[----:B------:R-:W2:Y:S11]  /*130810*/  LDL.LU R219, [R1+0xdac] ;  /* 0x000dac0001db7983 */ /* 0x000eb60000300800 */
[----:B------:R-:W-:Y:S10]  /*130820*/  @!UPT UIADD3 URZ, URZ, URZ, URZ ;  /* 0x0000003f3f3ff290 */ /* 0x000ff4000fffe03f */
[----:B------:R-:W-:Y:S01]  /*130830*/  STL.64 [R1+0x6960], R122 ;  /* 0x0069607a01007387 */ /* 0x000fe20000100a00 */
[----:B------:R-:W-:Y:S01]  /*130840*/  STL.64 [R1+0x6958], R120 ;  /* 0x0069587801007387 */ /* 0x000fe20000100a00 */
[C---:B---3--:R-:W-:Y:S02]  /*130850*/  HMMA.1688.F32.TF32 R124, R220.reuse, R226, R232 ;  /* 0x000000e2dc7c723c */ /* 0x048fe400000810e8 */
[----:B------:R-:W3:Y:S01]  /*130860*/  LDL.LU R232, [R1+0xd90] ;  /* 0x000d900001e87983 */ /* 0x000ee20000300800 */
[----:B------:R-:W3:Y:S02]  /*130870*/  LDL.LU R233, [R1+0xd94] ;  /* 0x000d940001e97983 */ /* 0x000ee40000300800 */
[----:B------:R-:W3:Y:S02]  /*130880*/  LDL.LU R234, [R1+0xd98] ;  /* 0x000d980001ea7983 */ /* 0x000ee40000300800 */
[----:B------:R-:W3:Y:S01]  /*130890*/  LDL.LU R235, [R1+0xd9c] ;  /* 0x000d9c0001eb7983 */ /* 0x000ee20000300800 */
[C---:B------:R-:W-:Y:S08]  /*1308a0*/  HMMA.1688.F32.TF32 R128, R220.reuse, R82, R192 ;  /* 0x00000052dc80723c */ /* 0x040ff000000810c0 */
[----:B------:R-:W-:Y:S01]  /*1308b0*/  HMMA.1688.F32.TF32 R132, R220, R66, R200 ;  /* 0x00000042dc84723c */ /* 0x000fe200000810c8 */
[----:B-1----:R-:W-:Y:S01]  /*1308c0*/  MOV R118, R137 ;  /* 0x0000008900767202 */ /* 0x002fe20000000f00 */
[----:B------:R-:W-:-:S05]  /*1308d0*/  IMAD.MOV.U32 R119, RZ, RZ, R136 ;  /* 0x000000ffff777224 */ /* 0x000fca00078e0088 */
[----:B------:R1:W-:Y:S01]  /*1308e0*/  STL.64 [R1+0x6970], R126 ;  /* 0x0069707e01007387 */ /* 0x0003e20000100a00 */
[----:B------:R-:W-:Y:S07]  /*1308f0*/  STL.64 [R1+0x6968], R124 ;  /* 0x0069687c01007387 */ /* 0x000fee0000100a00 */
[----:B------:R-:W-:Y:S01]  /*130900*/  STL.64 [R1+0x6980], R130 ;  /* 0x0069808201007387 */ /* 0x000fe20000100a00 */
[----:B------:R-:W-:Y:S07]  /*130910*/  STL.64 [R1+0x6978], R128 ;  /* 0x0069788001007387 */ /* 0x000fee0000100a00 */
[----:B------:R-:W-:Y:S02]  /*130920*/  STL.64 [R1+0x6990], R134 ;  /* 0x0069908601007387 */ /* 0x000fe40000100a00 */
[----:B------:R-:W-:Y:S01]  /*130930*/  STL.64 [R1+0x6988], R132 ;  /* 0x0069888401007387 */ /* 0x000fe20000100a00 */
[----:B------:R-:W3:Y:S01]  /*130940*/  LDL.LU R184, [R1+0xd80] ;  /* 0x000d800001b87983 */ /* 0x000ee20000300800 */
[----:B------:R-:W3:Y:S02]  /*130950*/  LDL.LU R185, [R1+0xd84] ;  /* 0x000d840001b97983 */ /* 0x000ee40000300800 */
[----:B------:R-:W3:Y:S02]  /*130960*/  LDL.LU R186, [R1+0xd88] ;  /* 0x000d880001ba7983 */ /* 0x000ee40000300800 */
[----:B-1----:R-:W-:-:S02]  /*130970*/  IMAD.MOV.U32 R126, RZ, RZ, R139 ;  /* 0x000000ffff7e7224 */ /* 0x002fc400078e008b */
[----:B------:R-:W-:Y:S01]  /*130980*/  IMAD.MOV.U32 R127, RZ, RZ, R138 ;  /* 0x000000ffff7f7224 */ /* 0x000fe200078e008a */
[----:B------:R-:W3:Y:S01]  /*130990*/  LDL.LU R187, [R1+0xd8c] ;  /* 0x000d8c0001bb7983 */ /* 0x000ee20000300800 */
[C---:B----4-:R-:W-:Y:S11]  /*1309a0*/  HMMA.1688.F32.TF32 R136, R220.reuse, R50, R208 ;  /* 0x00000032dc88723c */ /* 0x050ff600000810d0 */
[----:B------:R-:W-:Y:S11]  /*1309b0*/  @!UPT UIADD3 URZ, URZ, URZ, URZ ;  /* 0x0000003f3f3ff290 */ /* 0x000ff6000fffe03f */
[----:B------:R-:W-:Y:S01]  /*1309c0*/  @!UPT UIADD3 URZ, URZ, URZ, URZ ;  /* 0x0000003f3f3ff290 */ /* 0x000fe2000fffe03f */
[----:B------:R-:W-:Y:S01]  /*1309d0*/  STL.64 [R1+0x69a0], R138 ;  /* 0x0069a08a01007387 */ /* 0x000fe20000100a00 */
[----:B------:R-:W-:Y:S01]  /*1309e0*/  STL.64 [R1+0x6998], R136 ;  /* 0x0069988801007387 */ /* 0x000fe20000100a00 */
[C---:B--2---:R-:W-:Y:S02]  /*1309f0*/  HMMA.1688.F32.TF32 R140, R220.reuse, R34, R216 ;  /* 0x00000022dc8c723c */ /* 0x044fe400000810d8 */
[----:B------:R-:W2:Y:S01]  /*130a00*/  LDL.LU R216, [R1+0xd70] ;  /* 0x000d700001d87983 */ /* 0x000ea20000300800 */
[----:B------:R-:W2:Y:S02]  /*130a10*/  LDL.LU R217, [R1+0xd74] ;  /* 0x000d740001d97983 */ /* 0x000ea40000300800 */
[----:B------:R-:W2:Y:S02]  /*130a20*/  LDL.LU R218, [R1+0xd78] ;  /* 0x000d780001da7983 */ /* 0x000ea40000300800 */
[----:B------:R-:W2:Y:S11]  /*130a30*/  LDL.LU R219, [R1+0xd7c] ;  /* 0x000d7c0001db7983 */ /* 0x000eb60000300800 */
[----:B------:R-:W-:Y:S05]  /*130a40*/  @!UPT UIADD3 URZ, URZ, URZ, URZ ;  /* 0x0000003f3f3ff290 */ /* 0x000fea000fffe03f */
[----:B------:R-:W-:Y:S01]  /*130a50*/  STL.64 [R1+0x69b0], R142 ;  /* 0x0069b08e01007387 */ /* 0x000fe20000100a00 */
[----:B------:R-:W-:Y:S01]  /*130a60*/  STL.64 [R1+0x69a8], R140 ;  /* 0x0069a88c01007387 */ /* 0x000fe20000100a00 */
[C---:B---3--:R-:W-:Y:S02]  /*130a70*/  HMMA.1688.F32.TF32 R144, R220.reuse, R22, R232 ;  /* 0x00000016dc90723c */ /* 0x048fe400000810e8 */
        /* <DEDUP_REMOVED lines=17> */
[----:B------:R-:W-:Y:S01]  /*130b90*/  STL.64 [R1+0x69c0], R146 ;  /* 0x0069c09201007387 */ /* 0x000fe20000100a00 */
[----:B------:R-:W-:Y:S11]  /*130ba0*/  STL.64 [R1+0x69b8], R144 ;  /* 0x0069b89001007387 */ /* 0x000ff60000100a00 */
[----:B------:R-:W-:Y:S10]  /*130bb0*/  @!UPT UIADD3 URZ, URZ, URZ, URZ ;  /* 0x0000003f3f3ff290 */ /* 0x000ff4000fffe03f */
[----:B------:R-:W-:Y:S01]  /*130bc0*/  STL.64 [R1+0x69d0], R150 ;  /* 0x0069d09601007387 */ /* 0x000fe20000100a00 */
[----:B------:R-:W-:Y:S02]  /*130bd0*/  STL.64 [R1+0x69c8], R148 ;  /* 0x0069c89401007387 */ /* 0x000fe40000100a00 */
[----:B------:R-:W-:Y:S01]  /*130be0*/  IMAD.MOV.U32 R106, RZ, RZ, R101 ;  /* 0x000000ffff6a7224 */ /* 0x000fe200078e0065 */
[----:B------:R-:W-:Y:S01]  /*130bf0*/  MOV R107, R100 ;  /* 0x00000064006b7202 */ /* 0x000fe20000000f00 */
[C---:B--2---:R-:W-:Y:S01]  /*130c00*/  HMMA.1688.F32.TF32 R152, R220.reuse, R250, R216 ;  /* 0x000000fadc98723c */ /* 0x044fe200000810d8 */
[----:B------:R-:W2:Y:S01]  /*130c10*/  LDL.LU R216, [R1+0xd20] ;  /* 0x000d200001d87983 */ /* 0x000ea20000300800 */
[----:B------:R-:W2:Y:S02]  /*130c20*/  LDL.LU R217, [R1+0xd24] ;  /* 0x000d240001d97983 */ /* 0x000ea40000300800 */
[----:B------:R-:W2:Y:S02]  /*130c30*/  LDL.LU R218, [R1+0xd28] ;  /* 0x000d280001da7983 */ /* 0x000ea40000300800 */
[----:B------:R-:W2:Y:S11]  /*130c40*/  LDL.LU R219, [R1+0xd2c] ;  /* 0x000d2c0001db7983 */ /* 0x000eb60000300800 */
[----:B------:R-:W-:Y:S06]  /*130c50*/  @!UPT UIADD3 URZ, URZ, URZ, URZ ;  /* 0x0000003f3f3ff290 */ /* 0x000fec000fffe03f */
[----:B------:R-:W-:Y:S01]  /*130c60*/  STL.64 [R1+0x69e0], R154 ;  /* 0x0069e09a01007387 */ /* 0x000fe20000100a00 */
[----:B------:R-:W-:Y:S01]  /*130c70*/  STL.64 [R1+0x69d8], R152 ;  /* 0x0069d89801007387 */ /* 0x000fe20000100a00 */
[C---:B---3--:R-:W-:Y:S02]  /*130c80*/  HMMA.1688.F32.TF32 R156, R220.reuse, R126, R232 ;  /* 0x0000007edc9c723c */ /* 0x048fe400000810e8 */
[----:B------:R-:W3:Y:S01]  /*130c90*/  LDL.LU R232, [R1+0xd10] ;  /* 0x000d100001e87983 */ /* 0x000ee20000300800 */
[----:B------:R-:W3:Y:S02]  /*130ca0*/  LDL.LU R233, [R1+0xd14] ;  /* 0x000d140001e97983 */ /* 0x000ee40000300800 */
[----:B------:R-:W3:Y:S02]  /*130cb0*/  LDL.LU R234, [R1+0xd18] ;  /* 0x000d180001ea7983 */ /* 0x000ee40000300800 */
[----:B------:R-:W3:Y:S01]  /*130cc0*/  LDL.LU R235, [R1+0xd1c] ;  /* 0x000d1c0001eb7983 */ /* 0x000ee20000300800 */
[C---:B----4-:R-:W-:Y:S08]  /*130cd0*/  HMMA.1688.F32.TF32 R160, R220.reuse, R118, R192 ;  /* 0x00000076dca0723c */ /* 0x050ff000000810c0 */
[----:B------:R-:W-:Y:S07]  /*130ce0*/  HMMA.1688.F32.TF32 R164, R220, R106, R200 ;  /* 0x0000006adca4723c */ /* 0x000fee00000810c8 */
[----:B------:R-:W-:Y:S01]  /*130cf0*/  STL.64 [R1+0x69f0], R158 ;  /* 0x0069f09e01007387 */ /* 0x000fe20000100a00 */
[----:B------:R-:W-:Y:S07]  /*130d00*/  STL.64 [R1+0x69e8], R156 ;  /* 0x0069e89c01007387 */ /* 0x000fee0000100a00 */
[----:B------:R-:W-:Y:S01]  /*130d10*/  STL.64 [R1+0x6a00], R162 ;  /* 0x006a00a201007387 */ /* 0x000fe20000100a00 */
[----:B------:R-:W-:Y:S07]  /*130d20*/  STL.64 [R1+0x69f8], R160 ;  /* 0x0069f8a001007387 */ /* 0x000fee0000100a00 */
[----:B------:R-:W-:Y:S02]  /*130d30*/  STL.64 [R1+0x6a10], R166 ;  /* 0x006a10a601007387 */ /* 0x000fe40000100a00 */
[----:B------:R-:W-:Y:S01]  /*130d40*/  STL.64 [R1+0x6a08], R164 ;  /* 0x006a08a401007387 */ /* 0x000fe20000100a00 */
        /* <DEDUP_REMOVED lines=11> */
[----:B------:R-:W-:-:S05]  /*130e00*/  IMAD.MOV.U32 R87, RZ, RZ, R33 ;  /* 0x000000ffff577224 */ /* 0x000fca00078e0021 */
[C---:B------:R-:W-:Y:S01]  /*130e10*/  HMMA.1688.F32.TF32 R168, R220.reuse, R94, R208 ;  /* 0x0000005edca8723c */ /* 0x040fe200000810d0 */
[----:B------:R-:W4:Y:S01]  /*130e20*/  LDL.LU R208, [R1+0xce0] ;  /* 0x000ce00001d07983 */ /* 0x000f220000300800 */
[----:B------:R-:W4:Y:S02]  /*130e30*/  LDL.LU R209, [R1+0xce4] ;  /* 0x000ce40001d17983 */ /* 0x000f240000300800 */
[----:B------:R-:W4:Y:S02]  /*130e40*/  LDL.LU R210, [R1+0xce8] ;  /* 0x000ce80001d27983 */ /* 0x000f240000300800 */
[----:B------:R-:W4:Y:S11]  /*130e50*/  LDL.LU R211, [R1+0xcec] ;  /* 0x000cec0001d37983 */ /* 0x000f360000300800 */
[----:B------:R-:W-:Y:S06]  /*130e60*/  @!UPT UIADD3 URZ, URZ, URZ, URZ ;  /* 0x0000003f3f3ff290 */ /* 0x000fec000fffe03f */
[----:B------:R-:W-:Y:S01]  /*130e70*/  STL [R1+0x6728], R168 ;  /* 0x006728a801007387 */ /* 0x000fe20000100800 */
[----:B------:R-:W-:Y:S02]  /*130e80*/  STL [R1+0x6724], R169 ;  /* 0x006724a901007387 */ /* 0x000fe40000100800 */
[----:B------:R-:W-:Y:S02]  /*130e90*/  STL [R1+0x6720], R170 ;  /* 0x006720aa01007387 */ /* 0x000fe40000100800 */
[----:B------:R-:W-:Y:S02]  /*130ea0*/  STL [R1+0x671c], R171 ;  /* 0x00671cab01007387 */ /* 0x000fe40000100800 */
[----:B------:R-:W-:Y:S01]  /*130eb0*/  IMAD.MOV.U32 R78, RZ, RZ, R32 ;  /* 0x000000ffff4e7224 */ /* 0x000fe200078e0020 */
[----:B------:R-:W-:Y:S01]  /*130ec0*/  MOV R79, R29 ;  /* 0x0000001d004f7202 */ /* 0x000fe20000000f00 */
[C---:B--2---:R-:W-:Y:S11]  /*130ed0*/  HMMA.1688.F32.TF32 R172, R220.reuse, R86, R216 ;  /* 0x00000056dcac723c */ /* 0x044ff600000810d8 */
[----:B------:R-:W-:Y:S11]  /*130ee0*/  @!UPT UIADD3 URZ, URZ, URZ, URZ ;  /* 0x0000003f3f3ff290 */ /* 0x000ff6000fffe03f */
[----:B------:R-:W-:Y:S01]  /*130ef0*/  @!UPT UIADD3 URZ, URZ, URZ, URZ ;  /* 0x0000003f3f3ff290 */ /* 0x000fe2000fffe03f */
[----:B------:R-:W-:Y:S01]  /*130f00*/  STL [R1+0x6738], R172 ;  /* 0x006738ac01007387 */ /* 0x000fe20000100800 */
[----:B------:R-:W-:Y:S02]  /*130f10*/  STL [R1+0x6734], R173 ;  /* 0x006734ad01007387 */ /* 0x000fe40000100800 */
[----:B------:R-:W-:Y:S02]  /*130f20*/  STL [R1+0x6730], R174 ;  /* 0x006730ae01007387 */ /* 0x000fe40000100800 */
[----:B------:R-:W-:Y:S01]  /*130f30*/  STL [R1+0x672c], R175 ;  /* 0x00672caf01007387 */ /* 0x000fe20000100800 */
[----:B------:R-:W2:Y:S01]  /*130f40*/  LDL.LU R216, [R1+0xbf0] ;  /* 0x000bf00001d87983 */ /* 0x000ea20000300800 */
[----:B------:R-:W2:Y:S02]  /*130f50*/  LDL.LU R217, [R1+0xbf4] ;  /* 0x000bf40001d97983 */ /* 0x000ea40000300800 */
[----:B------:R-:W2:Y:S02]  /*130f60*/  LDL.LU R218, [R1+0xbf8] ;  /* 0x000bf80001da7983 */ /* 0x000ea40000300800 */
[----:B------:R-:W2:Y:S01]  /*130f70*/  LDL.LU R219, [R1+0xbfc] ;  /* 0x000bfc0001db7983 */ /* 0x000ea20000300800 */
[C---:B---3--:R-:W-:Y:S01]  /*130f80*/  HMMA.1688.F32.TF32 R176, R220.reuse, R78, R232 ;  /* 0x0000004edcb0723c */ /* 0x048fe200000810e8 */
[----:B------:R-:W3:Y:S01]  /*130f90*/  LDL.LU R232, [R1+0xbd0] ;  /* 0x000bd00001e87983 */ /* 0x000ee20000300800 */
[----:B------:R-:W3:Y:S02]  /*130fa0*/  LDL.LU R233, [R1+0xbd4] ;  /* 0x000bd40001e97983 */ /* 0x000ee40000300800 */
[----:B------:R-:W3:Y:S02]  /*130fb0*/  LDL.LU R234, [R1+0xbd8] ;  /* 0x000bd80001ea7983 */ /* 0x000ee40000300800 */
[----:B------:R-:W3:Y:S02]  /*130fc0*/  LDL.LU R235, [R1+0xbdc] ;  /* 0x000bdc0001eb7983 */ /* 0x000ee40000300800 */
[C---:B----4-:R-:W-:Y:S08]  /*130fd0*/  HMMA.1688.F32.TF32 R180, R220.reuse, R70, R192 ;  /* 0x00000046dcb4723c */ /* 0x050ff000000810c0 */
[C---:B------:R-:W-:Y:S07]  /*130fe0*/  HMMA.1688.F32.TF32 R184, R220.reuse, R62, R200 ;  /* 0x0000003edcb8723c */ /* 0x040fee00000810c8 */
        /* <DEDUP_REMOVED lines=26> */
[----:B------:R-:W-:Y:S01]  /*131190*/  STL [R1+0x6758], R191 ;  /* 0x006758bf01007387 */ /* 0x000fe20000100800 */
        /* <DEDUP_REMOVED lines=24> */
[C---:B----4-:R-:W-:Y:S11]  /*131320*/  HMMA.1688.F32.TF32 R200, R220.reuse, R98, R200 ;  /* 0x00000062dcc8723c */ /* 0x050ff600000810c8 */
[----:B------:R-:W-:Y:S04]  /*131330*/  @!UPT UIADD3 URZ, URZ, URZ, URZ ;  /* 0x0000003f3f3ff290 */ /* 0x000fe8000fffe03f */
[----:B------:R-:W-:Y:S01]  /*131340*/  STL [R1+0x6774], R197 ;  /* 0x006774c501007387 */ /* 0x000fe20000100800 */
[----:B------:R-:W-:Y:S02]  /*131350*/  STL [R1+0x6700], R198 ;  /* 0x006700c601007387 */ /* 0x000fe40000100800 */
[----:B------:R-:W-:Y:S05]  /*131360*/  STL [R1+0x66fc], R199 ;  /* 0x0066fcc701007387 */ /* 0x000fea0000100800 */
[----:B------:R-:W-:Y:S01]  /*131370*/  STL [R1+0x66f8], R203 ;  /* 0x0066f8cb01007387 */ /* 0x000fe20000100800 */
        /* <DEDUP_REMOVED lines=8> */
[C---:B------:R-:W-:Y:S11]  /*131400*/  HMMA.1688.F32.TF32 R204, R220.reuse, R6, R204 ;  /* 0x00000006dccc723c */ /* 0x040ff600000810cc */
[----:B------:R-:W-:Y:S11]  /*131410*/  @!UPT UIADD3 URZ, URZ, URZ, URZ ;  /* 0x0000003f3f3ff290 */ /* 0x000ff6000fffe03f */
[----:B------:R-:W-:Y:S01]  /*131420*/  @!UPT UIADD3 URZ, URZ, URZ, URZ ;  /* 0x0000003f3f3ff290 */ /* 0x000fe2000fffe03f */
[----:B------:R1:W-:Y:S01]  /*131430*/  STL.64 [R1+0x6a20], R206 ;  /* 0x006a20ce01007387 */ /* 0x0003e20000100a00 */
[----:B------:R-:W-:Y:S01]  /*131440*/  STL.64 [R1+0x6a18], R204 ;  /* 0x006a18cc01007387 */ /* 0x000fe20000100a00 */
[C---:B--2---:R-:W-:Y:S08]  /*131450*/  HMMA.1688.F32.TF32 R208, R220.reuse, R30, R208 ;  /* 0x0000001edcd0723c */ /* 0x044ff000000810d0 */
[C---:B------:R-:W-:Y:S08]  /*131460*/  HMMA.1688.F32.TF32 R212, R220.reuse, R14, R212 ;  /* 0x0000000edcd4723c */ /* 0x040ff000000810d4 */
[C---:B------:R-:W-:Y:S08]  /*131470*/  HMMA.1688.F32.TF32 R216, R220.reuse, R10, R216 ;  /* 0x0000000adcd8723c */ /* 0x040ff000000810d8 */
[----:B---3--:R-:W-:Y:S01]  /*131480*/  HMMA.1688.F32.TF32 R220, R220, R242, R232 ;  /* 0x000000f2dcdc723c */ /* 0x008fe200000810e8 */
[----:B------:R-:W-:Y:S01]  /*131490*/  STL.64 [R1+0x6a30], R210 ;  /* 0x006a30d201007387 */ /* 0x000fe20000100a00 */
[----:B------:R-:W-:Y:S05]  /*1314a0*/  STL.64 [R1+0x6a28], R208 ;  /* 0x006a28d001007387 */ /* 0x000fea0000100a00 */
[----:B------:R-:W-:Y:S02]  /*1314b0*/  STL.64 [R1+0x6a40], R214 ;  /* 0x006a40d601007387 */ /* 0x000fe40000100a00 */
[----:B------:R2:W-:Y:S06]  /*1314c0*/  STL.64 [R1+0x6a38], R212 ;  /* 0x006a38d401007387 */ /* 0x0005ec0000100a00 */
[----:B------:R-:W-:Y:S01]  /*1314d0*/  STL.64 [R1+0x6a50], R218 ;  /* 0x006a50da01007387 */ /* 0x000fe20000100a00 */
[----:B------:R3:W-:Y:S02]  /*1314e0*/  STL.64 [R1+0x6a48], R216 ;  /* 0x006a48d801007387 */ /* 0x0007e40000100a00 */
[----:B------:R-:W2:Y:S02]  /*1314f0*/  LDL.LU R232, [R1+0x480] ;  /* 0x0004800001e87983 */ /* 0x000ea40000300800 */
[----:B------:R-:W2:Y:S01]  /*131500*/  LDL.LU R233, [R1+0x484] ;  /* 0x0004840001e97983 */ /* 0x000ea20000300800 */
[----:B------:R-:W2:Y:S01]  /*131510*/  LDL.LU R234, [R1+0x488] ;  /* 0x0004880001ea7983 */ /* 0x000ea20000300800 */
[----:B------:R-:W2:Y:S02]  /*131520*/  LDL.LU R235, [R1+0x48c] ;  /* 0x00048c0001eb7983 */ /* 0x000ea40000300800 */
[----:B-1----:R-:W-:-:S02]  /*131530*/  IMAD.MOV.U32 R206, RZ, RZ, R20 ;  /* 0x000000ffffce7224 */ /* 0x002fc400078e0014 */
[----:B------:R-:W-:Y:S01]  /*131540*/  IMAD.MOV.U32 R207, RZ, RZ, R19 ;  /* 0x000000ffffcf7224 */ /* 0x000fe200078e0013 */
[----:B------:R-:W-:Y:S01]  /*131550*/  MOV R110, R18 ;  /* 0x00000012006e7202 */ /* 0x000fe20000000f00 */
[----:B------:R-:W-:Y:S02]  /*131560*/  IMAD.MOV.U32 R111, RZ, RZ, R17 ;  /* 0x000000ffff6f7224 */ /* 0x000fe400078e0011 */
[----:B------:R-:W-:Y:S02]  /*131570*/  IMAD.MOV.U32 R150, RZ, RZ, R16 ;  /* 0x000000ffff967224 */ /* 0x000fe400078e0010 */
[----:B------:R-:W-:Y:S01]  /*131580*/  IMAD.MOV.U32 R162, RZ, RZ, R24 ;  /* 0x000000ffffa27224 */ /* 0x000fe200078e0018 */
[----:B------:R-:W-:Y:S01]  /*131590*/  MOV R163, R21 ;  /* 0x0000001500a37202 */ /* 0x000fe20000000f00 */
[C---:B----4-:R-:W-:Y:S01]  /*1315a0*/  HMMA.1688.F32.TF32 R16, R228.reuse, R206, R236 ;  /* 0x000000cee410723c */ /* 0x050fe200000810ec */
[----:B------:R-:W-:Y:S01]  /*1315b0*/  STL.64 [R1+0x6a60], R222 ;  /* 0x006a60de01007387 */ /* 0x000fe20000100a00 */
[----:B------:R1:W-:Y:S02]  /*1315c0*/  STL.64 [R1+0x6a58], R220 ;  /* 0x006a58dc01007387 */ /* 0x0003e40000100a00 */
[----:B------:R-:W4:Y:S02]  /*1315d0*/  LDL.LU R24, [R1+0x490] ;  /* 0x0004900001187983 */ /* 0x000f240000300800 */
[----:B------:R-:W4:Y:S01]  /*1315e0*/  LDL.LU R25, [R1+0x494] ;  /* 0x0004940001197983 */ /* 0x000f220000300800 */
[----:B------:R-:W4:Y:S01]  /*1315f0*/  LDL.LU R26, [R1+0x498] ;  /* 0x00049800011a7983 */ /* 0x000f220000300800 */
[----:B------:R-:W4:Y:S11]  /*131600*/  LDL.LU R27, [R1+0x49c] ;  /* 0x00049c00011b7983 */ /* 0x000f360000300800 */
[----:B------:R-:W-:Y:S05]  /*131610*/  @!UPT UIADD3 URZ, URZ, URZ, URZ ;  /* 0x0000003f3f3ff290 */ /* 0x000fea000fffe03f */
[----:B------:R-:W-:Y:S01]  /*131620*/  MOV R173, R16 ;  /* 0x0000001000ad7202 */ /* 0x000fe20000000f00 */
[----:B------:R-:W-:Y:S02]  /*131630*/  IMAD.MOV.U32 R174, RZ, RZ, R17 ;  /* 0x000000ffffae7224 */ /* 0x000fe400078e0011 */
[----:B------:R-:W-:Y:S01]  /*131640*/  IMAD.MOV.U32 R175, RZ, RZ, R18 ;  /* 0x000000ffffaf7224 */ /* 0x000fe200078e0012 */
[----:B------:R-:W-:Y:S02]  /*131650*/  MOV R168, R19 ;  /* 0x0000001300a87202 */ /* 0x000fe40000000f00 */
[C---:B------:R-:W-:Y:S01]  /*131660*/  HMMA.1688.F32.TF32 R16, R228.reuse, R162, R244 ;  /* 0x000000a2e410723c */ /* 0x040fe200000810f4 */
[----:B------:R-:W-:Y:S11]  /*131670*/  STL.64 [R1+0x6b88], R162 ;  /* 0x006b88a201007387 */ /* 0x000ff60000100a00 */
[----:B------:R-:W-:Y:S11]  /*131680*/  @!UPT UIADD3 URZ, URZ, URZ, URZ ;  /* 0x0000003f3f3ff290 */ /* 0x000ff6000fffe03f */
[----:B------:R-:W-:Y:S01]  /*131690*/  @!UPT UIADD3 URZ, URZ, URZ, URZ ;  /* 0x0000003f3f3ff290 */ /* 0x000fe2000fffe03f */
[----:B------:R-:W-:Y:S01]  /*1316a0*/  MOV R176, R16 ;  /* 0x0000001000b07202 */ /* 0x000fe20000000f00 */
[----:B------:R-:W-:Y:S01]  /*1316b0*/  IMAD.MOV.U32 R177, RZ, RZ, R17 ;  /* 0x000000ffffb17224 */ /* 0x000fe200078e0011 */
[----:B------:R-:W3:Y:S01]  /*1316c0*/  LDL.LU R16, [R1+0x4a0] ;  /* 0x0004a00001107983 */ /* 0x000ee20000300800 */
[----:B------:R-:W-:Y:S02]  /*1316d0*/  IMAD.MOV.U32 R178, RZ, RZ, R18 ;  /* 0x000000ffffb27224 */ /* 0x000fe400078e0012 */
[----:B------:R-:W3:Y:S01]  /*1316e0*/  LDL.LU R17, [R1+0x4a4] ;  /* 0x0004a40001117983 */ /* 0x000ee20000300800 */
[----:B------:R-:W-:Y:S01]  /*1316f0*/  MOV R172, R19 ;  /* 0x0000001300ac7202 */ /* 0x000fe20000000f00 */
        /* <DEDUP_REMOVED lines=10> */
[----:B------:R-:W-:Y:S02]  /*1317a0*/  STL.64 [R1+0x6ab8], R174 ;  /* 0x006ab8ae01007387 */ /* 0x000fe40000100a00 */
[----:B------:R1:W-:Y:S01]  /*1317b0*/  STL.64 [R1+0x6ab0], R172 ;  /* 0x006ab0ac01007387 */ /* 0x0003e20000100a00 */
[----:B--2---:R-:W-:Y:S01]  /*1317c0*/  HMMA.1688.F32.TF32 R40, R228, R110, R232 ;  /* 0x0000006ee428723c */ /* 0x004fe200000810e8 */
[----:B------:R-:W2:Y:S01]  /*1317d0*/  LDL.LU R232, [R1+0x4d0] ;  /* 0x0004d00001e87983 */ /* 0x000ea20000300800 */
[----:B------:R-:W2:Y:S02]  /*1317e0*/  LDL.LU R233, [R1+0x4d4] ;  /* 0x0004d40001e97983 */ /* 0x000ea40000300800 */
[----:B------:R-:W2:Y:S02]  /*1317f0*/  LDL.LU R234, [R1+0x4d8] ;  /* 0x0004d80001ea7983 */ /* 0x000ea40000300800 */
[----:B------:R-:W2:Y:S02]  /*131800*/  LDL.LU R235, [R1+0x4dc] ;  /* 0x0004dc0001eb7983 */ /* 0x000ea40000300800 */
[----:B------:R-:W-:-:S02]  /*131810*/  IMAD.MOV.U32 R142, RZ, RZ, R12 ;  /* 0x000000ffff8e7224 */ /* 0x000fc400078e000c */
[----:B------:R-:W-:Y:S02]  /*131820*/  IMAD.MOV.U32 R143, RZ, RZ, R9 ;  /* 0x000000ffff8f7224 */ /* 0x000fe400078e0009 */
[----:B------:R-:W-:Y:S02]  /*131830*/  IMAD.MOV.U32 R134, RZ, RZ, R8 ;  /* 0x000000ffff867224 */ /* 0x000fe400078e0008 */
[----:B------:R-:W-:Y:S02]  /*131840*/  IMAD.MOV.U32 R135, RZ, RZ, R5 ;  /* 0x000000ffff877224 */ /* 0x000fe400078e0005 */
[----:B------:R-:W-:Y:S02]  /*131850*/  IMAD.MOV.U32 R122, RZ, RZ, R4 ;  /* 0x000000ffff7a7224 */ /* 0x000fe400078e0004 */
[----:B------:R-:W-:Y:S01]  /*131860*/  IMAD.MOV.U32 R123, RZ, RZ, R3 ;  /* 0x000000ffff7b7224 */ /* 0x000fe200078e0003 */
[----:B------:R-:W-:Y:S01]  /*131870*/  MOV R151, R13 ;  /* 0x0000000d00977202 */ /* 0x000fe20000000f00 */
[C---:B---3--:R-:W-:Y:S11]  /*131880*/  HMMA.1688.F32.TF32 R16, R228.reuse, R142, R16 ;  /* 0x0000008ee410723c */ /* 0x048ff60000081010 */
[----:B------:R-:W-:Y:S11]  /*131890*/  @!UPT UIADD3 URZ, URZ, URZ, URZ ;  /* 0x0000003f3f3ff290 */ /* 0x000ff6000fffe03f */
[----:B------:R-:W-:Y:S02]  /*1318a0*/  @!UPT UIADD3 URZ, URZ, URZ, URZ ;  /* 0x0000003f3f3ff290 */ /* 0x000fe4000fffe03f */
[----:B------:R-:W-:Y:S01]  /*1318b0*/  IMAD.MOV.U32 R188, RZ, RZ, R16 ;  /* 0x000000ffffbc7224 */ /* 0x000fe200078e0010 */
[----:B------:R-:W-:Y:S01]  /*1318c0*/  MOV R189, R17 ;  /* 0x0000001100bd7202 */ /* 0x000fe20000000f00 */
[----:B------:R-:W-:Y:S02]  /*1318d0*/  IMAD.MOV.U32 R190, RZ, RZ, R18 ;  /* 0x000000ffffbe7224 */ /* 0x000fe400078e0012 */
[----:B------:R-:W-:Y:S02]  /*1318e0*/  IMAD.MOV.U32 R191, RZ, RZ, R19 ;  /* 0x000000ffffbf7224 */ /* 0x000fe400078e0013 */
[C---:B----4-:R-:W-:Y:S08]  /*1318f0*/  HMMA.1688.F32.TF32 R16, R228.reuse, R134, R236 ;  /* 0x00000086e410723c */ /* 0x050ff000000810ec */
[C---:B------:R-:W-:Y:S11]  /*131900*/  HMMA.1688.F32.TF32 R24, R228.reuse, R150, R24 ;  /* 0x00000096e418723c */ /* 0x040ff60000081018 */
[----:B------:R-:W-:Y:S05]  /*131910*/  @!UPT UIADD3 URZ, URZ, URZ, URZ ;  /* 0x0000003f3f3ff290 */ /* 0x000fea000fffe03f */
[----:B------:R-:W-:Y:S01]  /*131920*/  MOV R197, R16 ;  /* 0x0000001000c57202 */ /* 0x000fe20000000f00 */
[----:B------:R-:W-:Y:S02]  /*131930*/  IMAD.MOV.U32 R192, RZ, RZ, R17 ;  /* 0x000000ffffc07224 */ /* 0x000fe400078e0011 */
[----:B------:R-:W-:Y:S01]  /*131940*/  IMAD.MOV.U32 R193, RZ, RZ, R18 ;  /* 0x000000ffffc17224 */ /* 0x000fe200078e0012 */
[----:B------:R-:W-:Y:S02]  /*131950*/  MOV R194, R19 ;  /* 0x0000001300c27202 */ /* 0x000fe40000000f00 */
[----:B------:R-:W-:Y:S01]  /*131960*/  HMMA.1688.F32.TF32 R16, R228, R122, R244 ;  /* 0x0000007ae410723c */ /* 0x000fe200000810f4 */
[----:B------:R-:W-:Y:S01]  /*131970*/  MOV R179, R43 ;  /* 0x0000002b00b37202 */ /* 0x000fe20000000f00 */
[----:B------:R-:W-:Y:S02]  /*131980*/  IMAD.MOV.U32 R170, RZ, RZ, R41 ;  /* 0x000000ffffaa7224 */ /* 0x000fe400078e0029 */
[----:B------:R-:W-:Y:S01]  /*131990*/  IMAD.MOV.U32 R171, RZ, RZ, R42 ;  /* 0x000000ffffab7224 */ /* 0x000fe200078e002a */
[----:B------:R-:W-:-:S02]  /*1319a0*/  MOV R169, R40 ;  /* 0x0000002800a97202 */ /* 0x000fc40000000f00 */
[----:B------:R-:W-:Y:S01]  /*1319b0*/  MOV R186, R26 ;  /* 0x0000001a00ba7202 */ /* 0x000fe20000000f00 */
[----:B------:R-:W-:Y:S01]  /*1319c0*/  IMAD.MOV.U32 R187, RZ, RZ, R27 ;  /* 0x000000ffffbb7224 */ /* 0x000fe200078e001b */
[----:B------:R-:W-:Y:S01]  /*1319d0*/  STL.64 [R1+0x6ad8], R178 ;  /* 0x006ad8b201007387 */ /* 0x000fe20000100a00 */
[----:B------:R-:W-:Y:S02]  /*1319e0*/  IMAD.MOV.U32 R184, RZ, RZ, R24 ;  /* 0x000000ffffb87224 */ /* 0x000fe400078e0018 */
[----:B------:R-:W-:Y:S02]  /*1319f0*/  IMAD.MOV.U32 R185, RZ, RZ, R25 ;  /* 0x000000ffffb97224 */ /* 0x000fe400078e0019 */
[----:B------:R3:W-:Y:S01]  /*131a00*/  STL.64 [R1+0x6ad0], R176 ;  /* 0x006ad0b001007387 */ /* 0x0007e20000100a00 */
[----:B------:R-:W-:Y:S01]  /*131a10*/  STL.64 [R1+0x6ac8], R170 ;  /* 0x006ac8aa01007387 */ /* 0x000fe20000100a00 */
[----:B------:R4:W-:Y:S08]  /*131a20*/  STL.64 [R1+0x6ac0], R168 ;  /* 0x006ac0a801007387 */ /* 0x0009f00000100a00 */
[----:B------:R-:W-:-:S02]  /*131a30*/  IMAD.MOV.U32 R180, RZ, RZ, R16 ;  /* 0x000000ffffb47224 */ /* 0x000fc400078e0010 */
[----:B------:R-:W-:Y:S01]  /*131a40*/  IMAD.MOV.U32 R181, RZ, RZ, R17 ;  /* 0x000000ffffb57224 */ /* 0x000fe200078e0011 */
[----:B------:R-:W-:Y:S01]  /*131a50*/  MOV R182, R18 ;  /* 0x0000001200b67202 */ /* 0x000fe20000000f00 */
[----:B------:R-:W-:Y:S01]  /*131a60*/  IMAD.MOV.U32 R183, RZ, RZ, R19 ;  /* 0x000000ffffb77224 */ /* 0x000fe200078e0013 */
[----:B------:R-:W-:Y:S01]  /*131a70*/  STL.64 [R1+0x6ae8], R186 ;  /* 0x006ae8ba01007387 */ /* 0x000fe20000100a00 */
[----:B------:R-:W-:Y:S02]  /*131a80*/  STL.64 [R1+0x6ae0], R184 ;  /* 0x006ae0b801007387 */ /* 0x000fe40000100a00 */
[----:B------:R-:W-:Y:S02]  /*131a90*/  STL.64 [R1+0x6af8], R190 ;  /* 0x006af8be01007387 */ /* 0x000fe40000100a00 */
[----:B------:R-:W-:Y:S01]  /*131aa0*/  STL.64 [R1+0x6af0], R188 ;  /* 0x006af0bc01007387 */ /* 0x000fe20000100a00 */
        /* <DEDUP_REMOVED lines=10> */
[C---:B--2---:R-:W-:Y:S11]  /*131b50*/  HMMA.1688.F32.TF32 R16, R228.reuse, R226, R232 ;  /* 0x000000e2e410723c */ /* 0x044ff600000810e8 */
[----:B------:R-:W-:Y:S11]  /*131b60*/  @!UPT UIADD3 URZ, URZ, URZ, URZ ;  /* 0x0000003f3f3ff290 */ /* 0x000ff6000fffe03f */
[----:B------:R-:W-:Y:S02]  /*131b70*/  @!UPT UIADD3 URZ, URZ, URZ, URZ ;  /* 0x0000003f3f3ff290 */ /* 0x000fe4000fffe03f */
[----:B------:R-:W-:Y:S01]  /*131b80*/  IMAD.MOV.U32 R195, RZ, RZ, R16 ;  /* 0x000000ffffc37224 */ /* 0x000fe200078e0010 */
[----:B------:R-:W-:Y:S01]  /*131b90*/  MOV R198, R17 ;  /* 0x0000001100c67202 */ /* 0x000fe20000000f00 */
[----:B------:R-:W2:Y:S01]  /*131ba0*/  LDL.LU R16, [R1+0x690] ;  /* 0x0006900001107983 */ /* 0x000ea20000300800 */
[----:B------:R-:W-:Y:S02]  /*131bb0*/  IMAD.MOV.U32 R199, RZ, RZ, R18 ;  /* 0x000000ffffc77224 */ /* 0x000fe400078e0012 */
        /* <DEDUP_REMOVED lines=56> */
[----:B---3--:R-:W3:Y:S02]  /*131f40*/  LDL.LU R176, [R1+0x500] ;  /* 0x0005000001b07983 */ /* 0x008ee40000300800 */
[----:B------:R-:W3:Y:S01]  /*131f50*/  LDL.LU R177, [R1+0x504] ;  /* 0x0005040001b17983 */ /* 0x000ee20000300800 */
[----:B------:R-:W3:Y:S01]  /*131f60*/  LDL.LU R178, [R1+0x508] ;  /* 0x0005080001b27983 */ /* 0x000ee20000300800 */
[----:B------:R-:W3:Y:S02]  /*131f70*/  LDL.LU R179, [R1+0x50c] ;  /* 0x00050c0001b37983 */ /* 0x000ee40000300800 */
[----:B------:R-:W2:Y:S02]  /*131f80*/  LDL.LU R232, [R1+0x4e0] ;  /* 0x0004e00001e87983 */ /* 0x000ea40000300800 */
[----:B------:R-:W2:Y:S01]  /*131f90*/  LDL.LU R233, [R1+0x4e4] ;  /* 0x0004e40001e97983 */ /* 0x000ea20000300800 */
[----:B------:R-:W2:Y:S01]  /*131fa0*/  LDL.LU R234, [R1+0x4e8] ;  /* 0x0004e80001ea7983 */ /* 0x000ea20000300800 */
[----:B------:R-:W2:Y:S02]  /*131fb0*/  LDL.LU R235, [R1+0x4ec] ;  /* 0x0004ec0001eb7983 */ /* 0x000ea40000300800 */
[----:B----4-:R-:W4:Y:S01]  /*131fc0*/  LDL.LU R168, [R1+0xaf0] ;  /* 0x000af00001a87983 */ /* 0x010f220000300800 */
[----:B------:R-:W4:Y:S04]  /*131fd0*/  LDL.LU R169, [R1+0xaf4] ;  /* 0x000af40001a97983 */ /* 0x000f280000300800 */
        /* <DEDUP_REMOVED lines=23> */
[----:B------:R-:W-:Y:S01]  /*132150*/  STL.64 [R1+0x6b30], R200 ;  /* 0x006b30c801007387 */ /* 0x000fe20000100a00 */
[----:B------:R-:W-:Y:S01]  /*132160*/  STL.64 [R1+0x6b28], R198 ;  /* 0x006b28c601007387 */ /* 0x000fe20000100a00 */
[----:B------:R-:W-:Y:S02]  /*132170*/  STL.64 [R1+0x6b20], R196 ;  /* 0x006b20c401007387 */ /* 0x000fe40000100a00 */
[----:B------:R-:W-:Y:S02]  /*132180*/  STL.64 [R1+0x6b18], R194 ;  /* 0x006b18c201007387 */ /* 0x000fe40000100a00 */
[----:B------:R-:W-:Y:S01]  /*132190*/  STL.64 [R1+0x6b10], R192 ;  /* 0x006b10c001007387 */ /* 0x000fe20000100a00 */
[C---:B--2---:R-:W-:Y:S08]  /*1321a0*/  HMMA.1688.F32.TF32 R180, R228.reuse, R82, R232 ;  /* 0x00000052e4b4723c */ /* 0x044ff000000810e8 */
[C---:B----4-:R-:W-:Y:S08]  /*1321b0*/  HMMA.1688.F32.TF32 R168, R228.reuse, R66, R168 ;  /* 0x00000042e4a8723c */ /* 0x050ff000000810a8 */
[C---:B---3--:R-:W-:Y:S01]  /*1321c0*/  HMMA.1688.F32.TF32 R176, R228.reuse, R50, R176 ;  /* 0x00000032e4b0723c */ /* 0x048fe200000810b0 */
[----:B------:R-:W-:Y:S04]  /*1321d0*/  LDS R232, [R2+0x34600] ;  /* 0x0346000002e87984 */ /* 0x000fe80000000800 */
[----:B------:R-:W-:Y:S04]  /*1321e0*/  LDS R234, [R2+0x36600] ;  /* 0x0366000002ea7984 */ /* 0x000fe80000000800 */
[----:B------:R-:W-:Y:S04]  /*1321f0*/  LDS R233, [R0+0x34600] ;  /* 0x0346000000e97984 */ /* 0x000fe80000000800 */
[----:B------:R-:W1:Y:S04]  /*132200*/  LDS R235, [R0+0x36600] ;  /* 0x0366000000eb7984 */ /* 0x000e680000000800 */
[----:B------:R-:W-:Y:S01]  /*132210*/  STL.64 [R1+0x4e0], R180 ;  /* 0x0004e0b401007387 */ /* 0x000fe20000100a00 */
[----:B------:R-:W-:Y:S03]  /*132220*/  STL.64 [R1+0x4e8], R182 ;  /* 0x0004e8b601007387 */ /* 0x000fe60000100a00 */
[----:B------:R-:W-:Y:S01]  /*132230*/  STL.64 [R1+0x4f0], R168 ;  /* 0x0004f0a801007387 */ /* 0x000fe20000100a00 */
[----:B------:R2:W-:Y:S02]  /*132240*/  STL.64 [R1+0x4f8], R170 ;  /* 0x0004f8aa01007387 */ /* 0x0005e40000100a00 */
[C---:B--2---:R-:W-:Y:S08]  /*132250*/  HMMA.1688.F32.TF32 R168, R228.reuse, R34, R172 ;  /* 0x00000022e4a8723c */ /* 0x044ff000000810ac */
[C---:B------:R-:W-:Y:S08]  /*132260*/  HMMA.1688.F32.TF32 R172, R228.reuse, R22, R160 ;  /* 0x00000016e4ac723c */ /* 0x040ff000000810a0 */
[C---:B------:R-:W-:Y:S01]  /*132270*/  HMMA.1688.F32.TF32 R160, R228.reuse, R102, R220 ;  /* 0x00000066e4a0723c */ /* 0x040fe200000810dc */
[----:B------:R-:W-:Y:S01]  /*132280*/  STL.64 [R1+0x500], R176 ;  /* 0x000500b001007387 */ /* 0x000fe20000100a00 */
[----:B------:R-:W-:Y:S05]  /*132290*/  STL.64 [R1+0x508], R178 ;  /* 0x000508b201007387 */ /* 0x000fea0000100a00 */
        /* <DEDUP_REMOVED lines=12> */
[----:B------:R-:W-:Y:S06]  /*132360*/  STL.64 [R1+0x558], R174 ;  /* 0x000558ae01007387 */ /* 0x000fec0000100a00 */
[----:B------:R-:W-:Y:S01]  /*132370*/  STL.64 [R1+0x560], R160 ;  /* 0x000560a001007387 */ /* 0x000fe20000100a00 */
[----:B------:R3:W-:Y:S01]  /*132380*/  STL.64 [R1+0x568], R162 ;  /* 0x000568a201007387 */ /* 0x0007e20000100a00 */
[C---:B--2---:R-:W-:Y:S08]  /*132390*/  HMMA.1688.F32.TF32 R168, R228.reuse, R106, R164 ;  /* 0x0000006ae4a8723c */ /* 0x044ff000000810a4 */
        /* <DEDUP_REMOVED lines=17> */
[----:B------:R-:W2:Y:S04]  /*1324b0*/  LDS R231, [R0+0x36680] ;  /* 0x0366800000e77984 */ /* 0x000ea80000000800 */
        /* <DEDUP_REMOVED lines=26> */
[----:B------:R-:W3:Y:S02]  /*132660*/  LDL.LU R236, [R1+0xa70] ;  /* 0x000a700001ec7983 */ /* 0x000ee40000300800 */
[----:B------:R-:W-:Y:S01]  /*132670*/  STL.64 [R1+0x6c0], R24 ;  /* 0x0006c01801007387 */ /* 0x000fe20000100a00 */
[----:B------:R-:W-:Y:S01]  /*132680*/  STL.64 [R1+0x6c8], R26 ;  /* 0x0006c81a01007387 */ /* 0x000fe20000100a00 */
[----:B------:R4:W-:Y:S02]  /*132690*/  STL.64 [R1+0x6b0], R16 ;  /* 0x0006b01001007387 */ /* 0x0009e40000100a00 */
[----:B------:R1:W-:Y:S02]  /*1326a0*/  STL.64 [R1+0x6b8], R18 ;  /* 0x0006b81201007387 */ /* 0x0003e40000100a00 */
[----:B------:R-:W3:Y:S01]  /*1326b0*/  LDL.LU R237, [R1+0xa74] ;  /* 0x000a740001ed7983 */ /* 0x000ee20000300800 */
[----:B------:R-:W3:Y:S01]  /*1326c0*/  LDL.LU R238, [R1+0xa78] ;  /* 0x000a780001ee7983 */ /* 0x000ee20000300800 */
[----:B------:R-:W3:Y:S03]  /*1326d0*/  LDL.LU R239, [R1+0xa7c] ;  /* 0x000a7c0001ef7983 */ /* 0x000ee60000300800 */
        /* <DEDUP_REMOVED lines=118> */
[C---:B---3--:R-:W-:Y:S08]  /*132e40*/  HMMA.1688.F32.TF32 R192, R232.reuse, R110, R192 ;  /* 0x0000006ee8c0723c */ /* 0x048ff000000810c0 */
[C---:B--2---:R-:W-:Y:S11]  /*132e50*/  HMMA.1688.F32.TF32 R244, R232.reuse, R162, R244 ;  /* 0x000000a2e8f4723c */ /* 0x044ff600000810f4 */
[----:B------:R-:W-:Y:S11]  /*132e60*/  @!UPT UIADD3 URZ, URZ, URZ, URZ ;  /* 0x0000003f3f3ff290 */ /* 0x000ff6000fffe03f */
[----:B------:R-:W-:Y:S01]  /*132e70*/  @!UPT UIADD3 URZ, URZ, URZ, URZ ;  /* 0x0000003f3f3ff290 */ /* 0x000fe2000fffe03f */
[----:B------:R1:W-:Y:S01]  /*132e80*/  STL.64 [R1+0x700], R244 ;  /* 0x000700f401007387 */ /* 0x0003e20000100a00 */
[----:B------:R-:W-:Y:S03]  /*132e90*/  STL.64 [R1+0x708], R246 ;  /* 0x000708f601007387 */ /* 0x000fe60000100a00 */
[----:B-1----:R-:W2:Y:S01]  /*132ea0*/  LDL.LU R245, [R1+0x6b80] ;  /* 0x006b800001f57983 */ /* 0x002ea20000300800 */
[----:B------:R-:W-:Y:S02]  /*132eb0*/  STL.64 [R1+0x720], R192 ;  /* 0x000720c001007387 */ /* 0x000fe40000100a00 */
[----:B------:R1:W-:Y:S02]  /*132ec0*/  STL.64 [R1+0x728], R194 ;  /* 0x000728c201007387 */ /* 0x0003e40000100a00 */
[C---:B-1----:R-:W-:Y:S08]  /*132ed0*/  HMMA.1688.F32.TF32 R192, R232.reuse, R150, R196 ;  /* 0x00000096e8c0723c */ /* 0x042ff000000810c4 */
[C---:B------:R-:W-:Y:S11]  /*132ee0*/  HMMA.1688.F32.TF32 R196, R232.reuse, R142, R200 ;  /* 0x0000008ee8c4723c */ /* 0x040ff600000810c8 */
[----:B------:R-:W-:Y:S04]  /*132ef0*/  @!UPT UIADD3 URZ, URZ, URZ, URZ ;  /* 0x0000003f3f3ff290 */ /* 0x000fe8000fffe03f */
[----:B------:R-:W-:Y:S01]  /*132f00*/  STL.64 [R1+0x740], R192 ;  /* 0x000740c001007387 */ /* 0x000fe20000100a00 */
[----:B------:R1:W-:Y:S02]  /*132f10*/  STL.64 [R1+0x748], R194 ;  /* 0x000748c201007387 */ /* 0x0003e40000100a00 */
[C---:B-1----:R-:W-:Y:S08]  /*132f20*/  HMMA.1688.F32.TF32 R192, R232.reuse, R134, R180 ;  /* 0x00000086e8c0723c */ /* 0x042ff000000810b4 */
[C---:B------:R-:W-:Y:S01]  /*132f30*/  HMMA.1688.F32.TF32 R180, R232.reuse, R122, R188 ;  /* 0x0000007ae8b4723c */ /* 0x040fe200000810bc */
[----:B------:R-:W-:Y:S01]  /*132f40*/  STL.64 [R1+0x760], R196 ;  /* 0x000760c401007387 */ /* 0x000fe20000100a00 */
[----:B------:R-:W-:Y:S06]  /*132f50*/  STL.64 [R1+0x768], R198 ;  /* 0x000768c601007387 */ /* 0x000fec0000100a00 */
        /* <DEDUP_REMOVED lines=12> */
[C---:B------:R-:W-:Y:S08]  /*133020*/  HMMA.1688.F32.TF32 R176, R232.reuse, R34, R220 ;  /* 0x00000022e8b0723c */ /* 0x040ff000000810dc */
[C---:B------:R-:W-:Y:S05]  /*133030*/  HMMA.1688.F32.TF32 R172, R232.reuse, R22, R216 ;  /* 0x00000016e8ac723c */ /* 0x040fea00000810d8 */
[----:B------:R-:W-:Y:S01]  /*133040*/  STL.64 [R1+0x810], R180 ;  /* 0x000810b401007387 */ /* 0x000fe20000100a00 */
[----:B------:R-:W-:Y:S02]  /*133050*/  STL.64 [R1+0x818], R182 ;  /* 0x000818b601007387 */ /* 0x000fe40000100a00 */
[----:B------:R-:W-:Y:S02]  /*133060*/  STL.64 [R1+0x830], R168 ;  /* 0x000830a801007387 */ /* 0x000fe40000100a00 */
[----:B------:R1:W-:Y:S02]  /*133070*/  STL.64 [R1+0x838], R170 ;  /* 0x000838aa01007387 */ /* 0x0003e40000100a00 */
[C---:B-1----:R-:W-:Y:S03]  /*133080*/  HMMA.1688.F32.TF32 R168, R232.reuse, R102, R212 ;  /* 0x00000066e8a8723c */ /* 0x042fe600000810d4 */
[----:B------:R-:W-:Y:S01]  /*133090*/  STL.64 [R1+0x850], R176 ;  /* 0x000850b001007387 */ /* 0x000fe20000100a00 */
[----:B------:R1:W-:Y:S07]  /*1330a0*/  STL.64 [R1+0x858], R178 ;  /* 0x000858b201007387 */ /* 0x0003ee0000100a00 */
[----:B------:R-:W-:Y:S02]  /*1330b0*/  STL.64 [R1+0x870], R172 ;  /* 0x000870ac01007387 */ /* 0x000fe40000100a00 */
[----:B------:R3:W-:Y:S01]  /*1330c0*/  STL.64 [R1+0x878], R174 ;  /* 0x000878ae01007387 */ /* 0x0007e20000100a00 */
[C---:B-1----:R-:W-:Y:S08]  /*1330d0*/  HMMA.1688.F32.TF32 R176, R232.reuse, R250, R208 ;  /* 0x000000fae8b0723c */ /* 0x042ff000000810d0 */
[C---:B---3--:R-:W-:Y:S08]  /*1330e0*/  HMMA.1688.F32.TF32 R172, R232.reuse, R126, R164 ;  /* 0x0000007ee8ac723c */ /* 0x048ff000000810a4 */
[C---:B------:R-:W-:Y:S01]  /*1330f0*/  HMMA.1688.F32.TF32 R164, R232.reuse, R106, R152 ;  /* 0x0000006ae8a4723c */ /* 0x040fe20000081098 */
[----:B------:R-:W-:Y:S01]  /*133100*/  STL.64 [R1+0x890], R168 ;  /* 0x000890a801007387 */ /* 0x000fe20000100a00 */
[----:B------:R1:W-:Y:S06]  /*133110*/  STL.64 [R1+0x898], R170 ;  /* 0x000898aa01007387 */ /* 0x0003ec0000100a00 */
[C---:B------:R-:W-:Y:S08]  /*133120*/  HMMA.1688.F32.TF32 R152, R232.reuse, R86, R136 ;  /* 0x00000056e898723c */ /* 0x040ff00000081088 */
[C---:B------:R-:W-:Y:S08]  /*133130*/  HMMA.1688.F32.TF32 R136, R232.reuse, R70, R112 ;  /* 0x00000046e888723c */ /* 0x040ff00000081070 */
[C---:B-1----:R-:W-:Y:S08]  /*133140*/  HMMA.1688.F32.TF32 R168, R232.reuse, R118, R156 ;  /* 0x00000076e8a8723c */ /* 0x042ff0000008109c */
[C---:B------:R-:W-:Y:S08]  /*133150*/  HMMA.1688.F32.TF32 R156, R232.reuse, R94, R144 ;  /* 0x0000005ee89c723c */ /* 0x040ff00000081090 */
[C---:B------:R-:W-:Y:S08]  /*133160*/  HMMA.1688.F32.TF32 R144, R232.reuse, R78, R128 ;  /* 0x0000004ee890723c */ /* 0x040ff00000081080 */
[C---:B------:R-:W-:Y:S08]  /*133170*/  HMMA.1688.F32.TF32 R128, R232.reuse, R62, R88 ;  /* 0x0000003ee880723c */ /* 0x040ff00000081058 */
[C---:B------:R-:W-:Y:S08]  /*133180*/  HMMA.1688.F32.TF32 R112, R232.reuse, R54, R72 ;  /* 0x00000036e870723c */ /* 0x040ff00000081048 */
[C---:B------:R-:W-:Y:S08]  /*133190*/  HMMA.1688.F32.TF32 R88, R232.reuse, R46, R56 ;  /* 0x0000002ee858723c */ /* 0x040ff00000081038 */
[C---:B------:R-:W-:Y:S01]  /*1331a0*/  HMMA.1688.F32.TF32 R72, R232.reuse, R38, R40 ;  /* 0x00000026e848723c */ /* 0x040fe20000081028 */
[----:B------:R-:W-:Y:S01]  /*1331b0*/  STL.64 [R1+0x8b0], R176 ;  /* 0x0008b0b001007387 */ /* 0x000fe20000100a00 */
[----:B------:R-:W-:Y:S06]  /*1331c0*/  STL.64 [R1+0x8b8], R178 ;  /* 0x0008b8b201007387 */ /* 0x000fec0000100a00 */
[C---:B------:R-:W-:Y:S01]  /*1331d0*/  HMMA.1688.F32.TF32 R56, R232.reuse, R98, R24 ;  /* 0x00000062e838723c */ /* 0x040fe20000081018 */
[----:B------:R-:W-:Y:S01]  /*1331e0*/  STL.64 [R1+0x8d0], R172 ;  /* 0x0008d0ac01007387 */ /* 0x000fe20000100a00 */
[----:B------:R-:W-:Y:S06]  /*1331f0*/  STL.64 [R1+0x8d8], R174 ;  /* 0x0008d8ae01007387 */ /* 0x000fec0000100a00 */
[C---:B----4-:R-:W-:Y:S08]  /*133200*/  HMMA.1688.F32.TF32 R40, R232.reuse, R6, R16 ;  /* 0x00000006e828723c */ /* 0x050ff00000081010 */
        /* <DEDUP_REMOVED lines=31> */
[----:B-1----:R-:W2:Y:S01]  /*133400*/  LDL.LU R24, [R1+0xc70] ;  /* 0x000c700001187983 */ /* 0x002ea20000300800 */
[----:B------:R-:W2:Y:S02]  /*133410*/  LDL.LU R25, [R1+0xc74] ;  /* 0x000c740001197983 */ /* 0x000ea40000300800 */
[----:B----4-:R-:W4:Y:S02]  /*133420*/  LDL.LU R26, [R1+0xc78] ;  /* 0x000c7800011a7983 */ /* 0x010f240000300800 */
        /* <DEDUP_REMOVED lines=112> */
[----:B------:R4:W-:Y:S01]  /*133b30*/  STL.64 [R1+0xb18], R174 ;  /* 0x000b18ae01007387 */ /* 0x0009e20000100a00 */
[----:B------:R-:W-:Y:S01]  /*133b40*/  STL.64 [R1+0x6b48], R246 ;  /* 0x006b48f601007387 */ /* 0x000fe20000100a00 */
[C---:B--2---:R-:W-:Y:S08]  /*133b50*/  HMMA.1688.F32.TF32 R176, R228.reuse, R142, R216 ;  /* 0x0000008ee4b0723c */ /* 0x044ff000000810d8 */
[C---:B----4-:R-:W-:Y:S07]  /*133b60*/  HMMA.1688.F32.TF32 R172, R228.reuse, R134, R212 ;  /* 0x00000086e4ac723c */ /* 0x050fee00000810d4 */
[----:B------:R-:W-:Y:S01]  /*133b70*/  STL.64 [R1+0xb30], R168 ;  /* 0x000b30a801007387 */ /* 0x000fe20000100a00 */
[----:B------:R2:W-:Y:S01]  /*133b80*/  STL.64 [R1+0xb38], R170 ;  /* 0x000b38aa01007387 */ /* 0x0005e20000100a00 */
[C---:B------:R-:W-:Y:S08]  /*133b90*/  HMMA.1688.F32.TF32 R152, R228.reuse, R66, R152 ;  /* 0x00000042e498723c */ /* 0x040ff00000081098 */
[C---:B------:R-:W-:Y:S08]  /*133ba0*/  HMMA.1688.F32.TF32 R144, R228.reuse, R50, R144 ;  /* 0x00000032e490723c */ /* 0x040ff00000081090 */
[C---:B--2---:R-:W-:Y:S08]  /*133bb0*/  HMMA.1688.F32.TF32 R168, R228.reuse, R122, R208 ;  /* 0x0000007ae4a8723c */ /* 0x044ff000000810d0 */
[C---:B------:R-:W-:Y:S01]  /*133bc0*/  HMMA.1688.F32.TF32 R112, R228.reuse, R102, R112 ;  /* 0x00000066e470723c */ /* 0x040fe20000081070 */
[----:B------:R-:W-:Y:S01]  /*133bd0*/  STL.64 [R1+0x6b40], R244 ;  /* 0x006b40f401007387 */ /* 0x000fe20000100a00 */
[----:B------:R-:W-:Y:S02]  /*133be0*/  STL.64 [R1+0xb70], R176 ;  /* 0x000b70b001007387 */ /* 0x000fe40000100a00 */
[----:B------:R-:W-:Y:S02]  /*133bf0*/  STL.64 [R1+0xb78], R178 ;  /* 0x000b78b201007387 */ /* 0x000fe40000100a00 */
[----:B------:R-:W-:Y:S01]  /*133c00*/  STL.64 [R1+0xb90], R172 ;  /* 0x000b90ac01007387 */ /* 0x000fe20000100a00 */
[----:B------:R-:W-:Y:S08]  /*133c10*/  STL.64 [R1+0xb98], R174 ;  /* 0x000b98ae01007387 */ /* 0x000ff00000100a00 */
        /* <DEDUP_REMOVED lines=15> */
[----:B------:R3:W-:Y:S01]  /*133d10*/  STL [R1+0xca8], R114 ;  /* 0x000ca87201007387 */ /* 0x0007e20000100800 */
[----:B------:R-:W-:Y:S01]  /*133d20*/  MOV R3, R115 ;  /* 0x0000007300037202 */ /* 0x000fe20000000f00 */
[C---:B--2---:R-:W-:Y:S08]  /*133d30*/  HMMA.1688.F32.TF32 R128, R228.reuse, R250, R88 ;  /* 0x000000fae480723c */ /* 0x044ff00000081058 */
[C---:B---3--:R-:W-:Y:S08]  /*133d40*/  HMMA.1688.F32.TF32 R112, R228.reuse, R126, R72 ;  /* 0x0000007ee470723c */ /* 0x048ff00000081048 */
        /* <DEDUP_REMOVED lines=17> */
[----:B------:R-:W-:Y:S04]  /*133e60*/  STL.64 [R1+0xd68], R42 ;  /* 0x000d682a01007387 */ /* 0x000fe80000100a00 */
[----:B------:R3:W-:Y:S02]  /*133e70*/  STL.64 [R1+0xd80], R24 ;  /* 0x000d801801007387 */ /* 0x0007e40000100a00 */
[----:B------:R4:W-:Y:S02]  /*133e80*/  STL.64 [R1+0xd88], R26 ;  /* 0x000d881a01007387 */ /* 0x0009e40000100a00 */
[----:B------:R-:W2:Y:S01]  /*133e90*/  LDL.LU R17, [R1+0x804] ;  /* 0x0008040001117983 */ /* 0x000ea20000300800 */
[----:B------:R-:W2:Y:S01]  /*133ea0*/  LDL.LU R18, [R1+0x808] ;  /* 0x0008080001127983 */ /* 0x000ea20000300800 */
[----:B------:R-:W2:Y:S03]  /*133eb0*/  LDL.LU R19, [R1+0x80c] ;  /* 0x00080c0001137983 */ /* 0x000ea60000300800 */
[----:B---3--:R-:W3:Y:S01]  /*133ec0*/  LDL.LU R24, [R1+0x820] ;  /* 0x0008200001187983 */ /* 0x008ee20000300800 */
[----:B------:R-:W3:Y:S02]  /*133ed0*/  LDL.LU R25, [R1+0x824] ;  /* 0x0008240001197983 */ /* 0x000ee40000300800 */
[----:B----4-:R-:W3:Y:S02]  /*133ee0*/  LDL.LU R26, [R1+0x828] ;  /* 0x00082800011a7983 */ /* 0x010ee40000300800 */
[----:B------:R-:W3:Y:S01]  /*133ef0*/  LDL.LU R27, [R1+0x82c] ;  /* 0x00082c00011b7983 */ /* 0x000ee20000300800 */
        /* <DEDUP_REMOVED lines=28> */
[----:B------:R-:W1:Y:S01]  /*1340c0*/  LDL.LU R164, [R1+0x980] ;  /* 0x0009800001a47983 */ /* 0x000e620000300800 */
[----:B------:R-:W1:Y:S02]  /*1340d0*/  LDL.LU R165, [R1+0x984] ;  /* 0x0009840001a57983 */ /* 0x000e640000300800 */
[----:B------:R-:W1:Y:S02]  /*1340e0*/  LDL.LU R166, [R1+0x988] ;  /* 0x0009880001a67983 */ /* 0x000e640000300800 */
[----:B------:R-:W1:Y:S01]  /*1340f0*/  LDL.LU R167, [R1+0x98c] ;  /* 0x00098c0001a77983 */ /* 0x000e620000300800 */
        /* <DEDUP_REMOVED lines=64> */
[C---:B--2---:R-:W-:Y:S08]  /*134500*/  HMMA.1688.F32.TF32 R244, R228.reuse, R70, R196 ;  /* 0x00000046e4f4723c */ /* 0x044ff000000810c4 */
[C---:B------:R-:W-:Y:S08]  /*134510*/  HMMA.1688.F32.TF32 R196, R228.reuse, R62, R200 ;  /* 0x0000003ee4c4723c */ /* 0x040ff000000810c8 */
[C---:B---3--:R-:W-:Y:S08]  /*134520*/  HMMA.1688.F32.TF32 R192, R228.reuse, R54, R180 ;  /* 0x00000036e4c0723c */ /* 0x048ff000000810b4 */
        /* <DEDUP_REMOVED lines=12> */
[C---:B----4-:R-:W-:Y:S01]  /*1345f0*/  HMMA.1688.F32.TF32 R180, R228.reuse, R6, R176 ;  /* 0x00000006e4b4723c */ /* 0x050fe200000810b0 */
[----:B------:R-:W-:Y:S01]  /*134600*/  STL.64 [R1+0xe10], R188 ;  /* 0x000e10bc01007387 */ /* 0x000fe20000100a00 */
[----:B------:R-:W-:Y:S02]  /*134610*/  STL.64 [R1+0xe18], R190 ;  /* 0x000e18be01007387 */ /* 0x000fe40000100a00 */
[----:B------:R-:W-:Y:S02]  /*134620*/  STL.64 [R1+0xe30], R184 ;  /* 0x000e30b801007387 */ /* 0x000fe40000100a00 */
[----:B------:R-:W-:Y:S02]  /*134630*/  STL.64 [R1+0xe38], R186 ;  /* 0x000e38ba01007387 */ /* 0x000fe40000100a00 */
[C---:B------:R-:W-:Y:S08]  /*134640*/  HMMA.1688.F32.TF32 R176, R228.reuse, R14, R220 ;  /* 0x0000000ee4b0723c */ /* 0x040ff000000810dc */
[C---:B------:R-:W-:Y:S07]  /*134650*/  HMMA.1688.F32.TF32 R172, R228.reuse, R10, R216 ;  /* 0x0000000ae4ac723c */ /* 0x040fee00000810d8 */
[----:B------:R-:W-:Y:S01]  /*134660*/  STL.64 [R1+0xe50], R180 ;  /* 0x000e50b401007387 */ /* 0x000fe20000100a00 */
[----:B------:R-:W-:Y:S02]  /*134670*/  STL.64 [R1+0xe58], R182 ;  /* 0x000e58b601007387 */ /* 0x000fe40000100a00 */
[----:B------:R-:W-:Y:S02]  /*134680*/  STL.64 [R1+0xe70], R168 ;  /* 0x000e70a801007387 */ /* 0x000fe40000100a00 */
[----:B------:R2:W-:Y:S02]  /*134690*/  STL.64 [R1+0xe78], R170 ;  /* 0x000e78aa01007387 */ /* 0x0005e40000100a00 */
[----:B--2---:R-:W-:Y:S01]  /*1346a0*/  HMMA.1688.F32.TF32 R168, R228, R242, R212 ;  /* 0x000000f2e4a8723c */ /* 0x004fe200000810d4 */
[----:B------:R-:W-:Y:S01]  /*1346b0*/  STL.64 [R1+0xe90], R176 ;  /* 0x000e90b001007387 */ /* 0x000fe20000100a00 */
[----:B------:R-:W-:Y:S07]  /*1346c0*/  STL.64 [R1+0xe98], R178 ;  /* 0x000e98b201007387 */ /* 0x000fee0000100a00 */
[----:B------:R-:W-:Y:S02]  /*1346d0*/  STL.64 [R1+0xec0], R172 ;  /* 0x000ec0ac01007387 */ /* 0x000fe40000100a00 */
[----:B------:R-:W-:Y:S01]  /*1346e0*/  STL.64 [R1+0xec8], R174 ;  /* 0x000ec8ae01007387 */ /* 0x000fe20000100a00 */
[C---:B-1----:R-:W-:Y:S08]  /*1346f0*/  HMMA.1688.F32.TF32 R160, R232.reuse, R162, R164 ;  /* 0x000000a2e8a0723c */ /* 0x042ff000000810a4 */
        /* <DEDUP_REMOVED lines=18> */
[C---:B------:R-:W-:Y:S08]  /*134820*/  HMMA.1688.F32.TF32 R24, R232.reuse, R102, R16 ;  /* 0x00000066e818723c */ /* 0x040ff00000081010 */
[C---:B------:R-:W-:Y:S01]  /*134830*/  HMMA.1688.F32.TF32 R20, R232.reuse, R250, R236 ;  /* 0x000000fae814723c */ /* 0x040fe200000810ec */
[----:B------:R-:W-:Y:S01]  /*134840*/  STL.64 [R1+0xee0], R168 ;  /* 0x000ee0a801007387 */ /* 0x000fe20000100a00 */
[----:B------:R-:W-:Y:S02]  /*134850*/  STL.64 [R1+0xee8], R170 ;  /* 0x000ee8aa01007387 */ /* 0x000fe40000100a00 */
[----:B------:R-:W1:Y:S02]  /*134860*/  LDL.64 R108, [R1+0x13a0] ;  /* 0x0013a000016c7983 */ /* 0x000e640000100a00 */
        /* <DEDUP_REMOVED lines=24> */
[----:B------:R-:W2:Y:S01]  /*1349f0*/  LDL.LU R16, [R1+0x5e0] ;  /* 0x0005e00001107983 */ /* 0x000ea20000300800 */
[----:B------:R3:W-:Y:S01]  /*134a00*/  STL.64 [R1+0x1090], R24 ;  /* 0x0010901801007387 */ /* 0x0007e20000100a00 */
[----:B------:R4:W-:Y:S02]  /*134a10*/  STL.64 [R1+0x1098], R26 ;  /* 0x0010981a01007387 */ /* 0x0009e40000100a00 */
        /* <DEDUP_REMOVED lines=8> */
[----:B------:R-:W2:Y:S01]  /*134aa0*/  LDL.LU R103, [R1+0x64c] ;  /* 0x00064c0001677983 */ /* 0x000ea20000300800 */
        /* <DEDUP_REMOVED lines=60> */
[----:B------:R-:W1:Y:S01]  /*134e70*/  LDL.LU R248, [R1+0x34e0] ;  /* 0x0034e00001f87983 */ /* 0x000e620000300800 */
[----:B------:R-:W1:Y:S02]  /*134e80*/  LDL.LU R249, [R1+0x34e4] ;  /* 0x0034e40001f97983 */ /* 0x000e640000300800 */
[----:B------:R-:W1:Y:S02]  /*134e90*/  LDL.LU R250, [R1+0x34e8] ;  /* 0x0034e80001fa7983 */ /* 0x000e640000300800 */
[----:B------:R-:W1:Y:S01]  /*134ea0*/  LDL.LU R251, [R1+0x34ec] ;  /* 0x0034ec0001fb7983 */ /* 0x000e620000300800 */
[C---:B----4-:R-:W-:Y:S08]  /*134eb0*/  HMMA.1688.F32.TF32 R52, R232.reuse, R54, R56 ;  /* 0x00000036e834723c */ /* 0x050ff00000081038 */
        /* <DEDUP_REMOVED lines=22> */
[C---:B------:R-:W-:Y:S01]  /*135020*/  HMMA.1688.F32.TF32 R28, R232.reuse, R30, R32 ;  /* 0x0000001ee81c723c */ /* 0x040fe20000081020 */
[----:B------:R-:W-:Y:S01]  /*135030*/  STL.64 [R1+0x1430], R76 ;  /* 0x0014304c01007387 */ /* 0x000fe20000100a00 */
[----:B------:R-:W-:Y:S06]  /*135040*/  STL.64 [R1+0x1438], R78 ;  /* 0x0014384e01007387 */ /* 0x000fec0000100a00 */
[C---:B------:R-:W-:Y:S01]  /*135050*/  HMMA.1688.F32.TF32 R20, R232.reuse, R14, R20 ;  /* 0x0000000ee814723c */ /* 0x040fe20000081014 */
[----:B------:R-:W-:Y:S02]  /*135060*/  STL.64 [R1+0x1460], R68 ;  /* 0x0014604401007387 */ /* 0x000fe40000100a00 */
[----:B------:R-:W-:Y:S05]  /*135070*/  STL.64 [R1+0x1468], R70 ;  /* 0x0014684601007387 */ /* 0x000fea0000100a00 */
[C---:B------:R-:W-:Y:S01]  /*135080*/  HMMA.1688.F32.TF32 R8, R232.reuse, R10, R16 ;  /* 0x0000000ae808723c */ /* 0x040fe20000081010 */
[----:B------:R-:W2:Y:S01]  /*135090*/  LDL.64 R112, [R1+0x1390] ;  /* 0x0013900001707983 */ /* 0x000ea20000100a00 */
[----:B------:R-:W-:Y:S02]  /*1350a0*/  STL.64 [R1+0x1470], R60 ;  /* 0x0014703c01007387 */ /* 0x000fe40000100a00 */
[----:B------:R-:W-:Y:S02]  /*1350b0*/  STL.64 [R1+0x1478], R62 ;  /* 0x0014783e01007387 */ /* 0x000fe40000100a00 */
[----:B------:R-:W3:Y:S01]  /*1350c0*/  LDL.64 R88, [R1+0x1380] ;  /* 0x0013800001587983 */ /* 0x000ee20000100a00 */
[----:B------:R-:W-:Y:S01]  /*1350d0*/  STL.64 [R1+0x1480], R52 ;  /* 0x0014803401007387 */ /* 0x000fe20000100a00 */
[----:B------:R-:W-:Y:S02]  /*1350e0*/  STL.64 [R1+0x1488], R54 ;  /* 0x0014883601007387 */ /* 0x000fe40000100a00 */
[----:B------:R-:W4:Y:S02]  /*1350f0*/  LDL.64 R80, [R1+0x1370] ;  /* 0x0013700001507983 */ /* 0x000f240000100a00 */
[----:B------:R-:W2:Y:S01]  /*135100*/  LDL.64 R72, [R1+0x1360] ;  /* 0x0013600001487983 */ /* 0x000ea20000100a00 */
[----:B------:R-:W-:Y:S01]  /*135110*/  STL.64 [R1+0x1490], R48 ;  /* 0x0014903001007387 */ /* 0x000fe20000100a00 */
[----:B------:R-:W-:Y:S02]  /*135120*/  STL.64 [R1+0x1498], R50 ;  /* 0x0014983201007387 */ /* 0x000fe40000100a00 */
[----:B------:R-:W-:Y:S02]  /*135130*/  STL.64 [R1+0x14a0], R44 ;  /* 0x0014a02c01007387 */ /* 0x000fe40000100a00 */
[----:B------:R-:W-:Y:S01]  /*135140*/  STL.64 [R1+0x14a8], R46 ;  /* 0x0014a82e01007387 */ /* 0x000fe20000100a00 */
[----:B------:R-:W2:Y:S01]  /*135150*/  LDL.64 R24, [R1+0x1350] ;  /* 0x0013500001187983 */ /* 0x000ea20000100a00 */
[----:B------:R-:W-:Y:S02]  /*135160*/  STL.64 [R1+0x14b0], R40 ;  /* 0x0014b02801007387 */ /* 0x000fe40000100a00 */
[----:B------:R-:W-:Y:S02]  /*135170*/  STL.64 [R1+0x14b8], R42 ;  /* 0x0014b82a01007387 */ /* 0x000fe40000100a00 */
[----:B------:R-:W2:Y:S01]  /*135180*/  LDL.64 R4, [R1+0x1340] ;  /* 0x0013400001047983 */ /* 0x000ea20000100a00 */
[----:B------:R-:W-:Y:S01]  /*135190*/  STL.64 [R1+0x14c0], R36 ;  /* 0x0014c02401007387 */ /* 0x000fe20000100a00 */
[----:B------:R-:W-:Y:S02]  /*1351a0*/  STL.64 [R1+0x14c8], R38 ;  /* 0x0014c82601007387 */ /* 0x000fe40000100a00 */
[----:B------:R-:W2:Y:S02]  /*1351b0*/  LDL.64 R100, [R1+0x1330] ;  /* 0x0013300001647983 */ /* 0x000ea40000100a00 */
[----:B------:R-:W2:Y:S01]  /*1351c0*/  LDL.64 R96, [R1+0x1320] ;  /* 0x0013200001607983 */ /* 0x000ea20000100a00 */
[----:B------:R-:W2:Y:S01]  /*1351d0*/  LDL.64 R12, [R1+0x13b0] ;  /* 0x0013b000010c7983 */ /* 0x000ea20000100a00 */
[----:B------:R1:W-:Y:S02]  /*1351e0*/  STL.64 [R1+0x14d0], R28 ;  /* 0x0014d01c01007387 */ /* 0x0003e40000100a00 */
[----:B------:R-:W-:Y:S02]  /*1351f0*/  STL.64 [R1+0x14d8], R30 ;  /* 0x0014d81e01007387 */ /* 0x000fe40000100a00 */
[----:B------:R1:W-:Y:S01]  /*135200*/  STL.64 [R1+0x14e0], R20 ;  /* 0x0014e01401007387 */ /* 0x0003e20000100a00 */
[----:B------:R-:W-:Y:S01]  /*135210*/  STL.64 [R1+0x14e8], R22 ;  /* 0x0014e81601007387 */ /* 0x000fe20000100a00 */
[----:B------:R-:W-:Y:S01]  /*135220*/  STL.64 [R1+0x1500], R8 ;  /* 0x0015000801007387 */ /* 0x000fe20000100a00 */
[----:B------:R-:W-:Y:S01]  /*135230*/  HMMA.1688.F32.TF32 R32, R232, R242, R236 ;  /* 0x000000f2e820723c */ /* 0x000fe200000810ec */
[----:B------:R1:W-:Y:S02]  /*135240*/  STL [R1+0x1508], R10 ;  /* 0x0015080a01007387 */ /* 0x0003e40000100800 */
[----:B------:R-:W-:Y:S01]  /*135250*/  IMAD.MOV.U32 R252, RZ, RZ, R11 ;  /* 0x000000fffffc7224 */ /* 0x000fe200078e000b */
[----:B------:R-:W2:Y:S04]  /*135260*/  LDL.64 R16, [R1+0x13c0] ;  /* 0x0013c00001107983 */ /* 0x000ea80000100a00 */
[----:B------:R-:W-:Y:S04]  /*135270*/  LDS R232, [R2+0x38080] ;  /* 0x0380800002e87984 */ /* 0x000fe80000000800 */
[----:B-1----:R-:W2:Y:S04]  /*135280*/  LDL.64 R28, [R1+0x15e0] ;  /* 0x0015e000011c7983 */ /* 0x002ea80000100a00 */
[----:B------:R-:W-:Y:S04]  /*135290*/  LDS R234, [R2+0x3a080] ;  /* 0x03a0800002ea7984 */ /* 0x000fe80000000800 */
[----:B------:R-:W2:Y:S04]  /*1352a0*/  LDL.64 R20, [R1+0x13d0] ;  /* 0x0013d00001147983 */ /* 0x000ea80000100a00 */
[----:B------:R-:W-:Y:S04]  /*1352b0*/  LDS R233, [R0+0x38080] ;  /* 0x0380800000e97984 */ /* 0x000fe80000000800 */
[----:B------:R-:W1:Y:S01]  /*1352c0*/  LDS R235, [R0+0x3a080] ;  /* 0x03a0800000eb7984 */ /* 0x000e620000000800 */
[C---:B------:R-:W-:Y:S01]  /*1352d0*/  HMMA.1688.F32.TF32 R8, R228.reuse, R108, R248 ;  /* 0x0000006ce408723c */ /* 0x040fe200000810f8 */
[----:B------:R-:W2:Y:S02]  /*1352e0*/  LDL.LU R248, [R1+0x3610] ;  /* 0x0036100001f87983 */ /* 0x000ea40000300800 */
[----:B------:R-:W-:Y:S01]  /*1352f0*/  STL.64 [R1+0x14f0], R32 ;  /* 0x0014f02001007387 */ /* 0x000fe20000100a00 */
[----:B------:R-:W-:Y:S11]  /*135300*/  STL.64 [R1+0x14f8], R34 ;  /* 0x0014f82201007387 */ /* 0x000ff60000100a00 */
[----:B------:R-:W-:Y:S08]  /*135310*/  @!UPT UIADD3 URZ, URZ, URZ, URZ ;  /* 0x0000003f3f3ff290 */ /* 0x000ff0000fffe03f */
        /* <DEDUP_REMOVED lines=60> */
[C---:B----4-:R-:W-:Y:S08]  /*1356e0*/  HMMA.1688.F32.TF32 R76, R228.reuse, R80, R76 ;  /* 0x00000050e44c723c */ /* 0x050ff0000008104c */
[C---:B---3--:R-:W-:Y:S08]  /*1356f0*/  HMMA.1688.F32.TF32 R84, R228.reuse, R88, R84 ;  /* 0x00000058e454723c */ /* 0x048ff00000081054 */
[C---:B--2---:R-:W-:Y:S08]  /*135700*/  HMMA.1688.F32.TF32 R92, R228.reuse, R112, R92 ;  /* 0x00000070e45c723c */ /* 0x044ff0000008105c */
        /* <DEDUP_REMOVED lines=10> */
[----:B------:R-:W2:Y:S01]  /*1357b0*/  LDL.64 R120, [R1+0x16a0] ;  /* 0x0016a00001787983 */ /* 0x000ea20000100a00 */
[----:B------:R1:W-:Y:S02]  /*1357c0*/  STL.64 [R1+0x1820], R76 ;  /* 0x0018204c01007387 */ /* 0x0003e40000100a00 */
[----:B------:R-:W-:Y:S01]  /*1357d0*/  STL.64 [R1+0x1828], R78 ;  /* 0x0018284e01007387 */ /* 0x000fe20000100a00 */
[----:B-1----:R-:W3:Y:S01]  /*1357e0*/  LDL.64 R76, [R1+0x16b0] ;  /* 0x0016b000014c7983 */ /* 0x002ee20000100a00 */
[----:B------:R1:W-:Y:S02]  /*1357f0*/  STL.64 [R1+0x1810], R8 ;  /* 0x0018100801007387 */ /* 0x0003e40000100a00 */
[----:B------:R-:W-:Y:S02]  /*135800*/  STL.64 [R1+0x1818], R10 ;  /* 0x0018180a01007387 */ /* 0x000fe40000100a00 */
[----:B------:R-:W4:Y:S01]  /*135810*/  LDL.64 R140, [R1+0x16d0] ;  /* 0x0016d000018c7983 */ /* 0x000f220000100a00 */
[----:B------:R-:W2:Y:S04]  /*135820*/  LDL.64 R84, [R1+0x16e0] ;  /* 0x0016e00001547983 */ /* 0x000ea80000100a00 */
[----:B------:R-:W2:Y:S04]  /*135830*/  LDL.64 R92, [R1+0x16f0] ;  /* 0x0016f000015c7983 */ /* 0x000ea80000100a00 */
[----:B------:R-:W2:Y:S04]  /*135840*/  LDL.64 R104, [R1+0x1710] ;  /* 0x0017100001687983 */ /* 0x000ea80000100a00 */
[----:B------:R-:W2:Y:S04]  /*135850*/  LDL.64 R224, [R1+0x1700] ;  /* 0x0017000001e07983 */ /* 0x000ea80000100a00 */
[----:B-1----:R-:W2:Y:S01]  /*135860*/  LDL.64 R8, [R1+0x16c0] ;  /* 0x0016c00001087983 */ /* 0x002ea20000100a00 */
        /* <DEDUP_REMOVED lines=8> */
[----:B------:R-:W-:Y:S02]  /*1358f0*/  STL.64 [R1+0x6b78], R12 ;  /* 0x006b780c01007387 */ /* 0x000fe40000100a00 */
[----:B------:R-:W-:Y:S02]  /*135900*/  STL.64 [R1+0x17c0], R36 ;  /* 0x0017c02401007387 */ /* 0x000fe40000100a00 */
[----:B------:R1:W-:Y:S02]  /*135910*/  STL.64 [R1+0x17c8], R38 ;  /* 0x0017c82601007387 */ /* 0x0003e40000100a00 */
[C---:B-1----:R-:W-:Y:S08]  /*135920*/  HMMA.1688.F32.TF32 R116, R228.reuse, R16, R236 ;  /* 0x00000010e474723c */ /* 0x042ff000000810ec */
[C---:B------:R-:W-:Y:S08]  /*135930*/  HMMA.1688.F32.TF32 R36, R228.reuse, R20, R240 ;  /* 0x00000014e424723c */ /* 0x040ff000000810f0 */
[C---:B------:R-:W-:Y:S07]  /*135940*/  HMMA.1688.F32.TF32 R12, R228.reuse, R28, R248 ;  /* 0x0000001ce40c723c */ /* 0x040fee00000810f8 */
[----:B------:R-:W-:Y:S01]  /*135950*/  STL.64 [R1+0x17b0], R116 ;  /* 0x0017b07401007387 */ /* 0x000fe20000100a00 */
[----:B------:R-:W-:Y:S02]  /*135960*/  STL.64 [R1+0x17b8], R118 ;  /* 0x0017b87601007387 */ /* 0x000fe40000100a00 */
[----:B------:R-:W2:Y:S05]  /*135970*/  LDL.LU R240, [R1+0x31e0] ;  /* 0x0031e00001f07983 */ /* 0x000eaa0000300800 */
[----:B------:R1:W-:Y:S01]  /*135980*/  STL.64 [R1+0x17a0], R36 ;  /* 0x0017a02401007387 */ /* 0x0003e20000100a00 */
[----:B------:R1:W-:Y:S07]  /*135990*/  STL.64 [R1+0x17a8], R38 ;  /* 0x0017a82601007387 */ /* 0x0003ee0000100a00 */
[----:B------:R-:W-:Y:S02]  /*1359a0*/  STL.64 [R1+0x1790], R12 ;  /* 0x0017900c01007387 */ /* 0x000fe40000100a00 */
        /* <DEDUP_REMOVED lines=8> */
[----:B-1----:R-:W2:Y:S01]  /*135a30*/  LDL.LU R36, [R1+0x3200] ;  /* 0x0032000001247983 */ /* 0x002ea20000300800 */
[----:B------:R-:W2:Y:S04]  /*135a40*/  LDL.LU R37, [R1+0x3204] ;  /* 0x0032040001257983 */ /* 0x000ea80000300800 */
        /* <DEDUP_REMOVED lines=108> */
[----:B------:R-:W-:Y:S02]  /*136110*/  STL.64 [R1+0x1768], R194 ;  /* 0x001768c201007387 */ /* 0x000fe40000100a00 */
[C---:B------:R-:W-:Y:S07]  /*136120*/  HMMA.1688.F32.TF32 R180, R228.reuse, R48, R184 ;  /* 0x00000030e4b4723c */ /* 0x040fee00000810b8 */
[----:B------:R-:W-:Y:S01]  /*136130*/  STL.64 [R1+0x1750], R12 ;  /* 0x0017500c01007387 */ /* 0x000fe20000100a00 */
[----:B------:R4:W-:Y:S02]  /*136140*/  STL.64 [R1+0x1758], R14 ;  /* 0x0017580e01007387 */ /* 0x0009e40000100a00 */
[C---:B----4-:R-:W-:Y:S05]  /*136150*/  HMMA.1688.F32.TF32 R12, R228.reuse, R52, R168 ;  /* 0x00000034e40c723c */ /* 0x050fea00000810a8 */
        /* <DEDUP_REMOVED lines=21> */
[----:B------:R-:W-:Y:S01]  /*1362b0*/  STL.64 [R1+0x1598], R174 ;  /* 0x001598ae01007387 */ /* 0x000fe20000100a00 */
[C---:B------:R-:W-:Y:S08]  /*1362c0*/  HMMA.1688.F32.TF32 R160, R228.reuse, R140, R160 ;  /* 0x0000008ce4a0723c */ /* 0x040ff000000810a0 */
[C---:B-1----:R-:W-:Y:S01]  /*1362d0*/  HMMA.1688.F32.TF32 R168, R228.reuse, R8, R204 ;  /* 0x00000008e4a8723c */ /* 0x042fe200000810cc */
[----:B------:R-:W-:Y:S01]  /*1362e0*/  STL.64 [R1+0x1580], R12 ;  /* 0x0015800c01007387 */ /* 0x000fe20000100a00 */
[----:B------:R1:W-:Y:S06]  /*1362f0*/  STL.64 [R1+0x1588], R14 ;  /* 0x0015880e01007387 */ /* 0x0003ec0000100a00 */
[C---:B-1----:R-:W-:Y:S11]  /*136300*/  HMMA.1688.F32.TF32 R12, R228.reuse, R84, R152 ;  /* 0x00000054e40c723c */ /* 0x042ff60000081098 */
[----:B------:R-:W-:Y:S04]  /*136310*/  @!UPT UIADD3 URZ, URZ, URZ, URZ ;  /* 0x0000003f3f3ff290 */ /* 0x000fe8000fffe03f */
[----:B------:R-:W-:Y:S01]  /*136320*/  STL.64 [R1+0x1570], R168 ;  /* 0x001570a801007387 */ /* 0x000fe20000100a00 */
[----:B------:R-:W-:Y:S01]  /*136330*/  STL.64 [R1+0x1578], R170 ;  /* 0x001578aa01007387 */ /* 0x000fe20000100a00 */
[C---:B------:R-:W-:Y:S01]  /*136340*/  HMMA.1688.F32.TF32 R148, R228.reuse, R92, R148 ;  /* 0x0000005ce494723c */ /* 0x040fe20000081094 */
[----:B------:R-:W-:Y:S01]  /*136350*/  STL.64 [R1+0x1560], R160 ;  /* 0x001560a001007387 */ /* 0x000fe20000100a00 */
[----:B------:R-:W-:Y:S06]  /*136360*/  STL.64 [R1+0x1568], R162 ;  /* 0x001568a201007387 */ /* 0x000fec0000100a00 */
        /* <DEDUP_REMOVED lines=16> */
[C---:B------:R-:W-:Y:S01]  /*136470*/  HMMA.1688.F32.TF32 R128, R232.reuse, R88, R124 ;  /* 0x00000058e880723c */ /* 0x040fe2000008107c */
[----:B------:R-:W-:Y:S01]  /*136480*/  STL.64 [R1+0x1520], R132 ;  /* 0x0015208401007387 */ /* 0x000fe20000100a00 */
[----:B------:R-:W-:Y:S06]  /*136490*/  STL.64 [R1+0x1528], R134 ;  /* 0x0015288601007387 */ /* 0x000fec0000100a00 */
[C---:B------:R-:W-:Y:S07]  /*1364a0*/  HMMA.1688.F32.TF32 R124, R232.reuse, R80, R116 ;  /* 0x00000050e87c723c */ /* 0x040fee0000081074 */
[----:B------:R-:W-:Y:S01]  /*1364b0*/  STL.64 [R1+0x1860], R12 ;  /* 0x0018600c01007387 */ /* 0x000fe20000100a00 */
[----:B------:R2:W-:Y:S02]  /*1364c0*/  STL.64 [R1+0x1868], R14 ;  /* 0x0018680e01007387 */ /* 0x0005e40000100a00 */
[C---:B--2---:R-:W-:Y:S05]  /*1364d0*/  HMMA.1688.F32.TF32 R12, R232.reuse, R72, R36 ;  /* 0x00000048e80c723c */ /* 0x044fea0000081024 */
        /* <DEDUP_REMOVED lines=8> */
[C---:B--2---:R-:W-:Y:S05]  /*136560*/  HMMA.1688.F32.TF32 R12, R232.reuse, R100, R248 ;  /* 0x00000064e80c723c */ /* 0x044fea00000810f8 */
[----:B------:R-:W-:Y:S01]  /*136570*/  STL.64 [R1+0x18a0], R116 ;  /* 0x0018a07401007387 */ /* 0x000fe20000100a00 */
[----:B------:R-:W-:Y:S02]  /*136580*/  STL.64 [R1+0x18a8], R118 ;  /* 0x0018a87601007387 */ /* 0x000fe40000100a00 */
[----:B------:R-:W2:Y:S05]  /*136590*/  LDL.LU R240, [R1+0x1b40] ;  /* 0x001b400001f07983 */ /* 0x000eaa0000300800 */
[----:B------:R3:W-:Y:S01]  /*1365a0*/  STL.64 [R1+0x18b0], R36 ;  /* 0x0018b02401007387 */ /* 0x0007e20000100a00 */
[----:B------:R4:W-:Y:S09]  /*1365b0*/  STL.64 [R1+0x18b8], R38 ;  /* 0x0018b82601007387 */ /* 0x0009f20000100a00 */
[----:B------:R1:W-:Y:S01]  /*1365c0*/  STL.64 [R1+0x18c0], R12 ;  /* 0x0018c00c01007387 */ /* 0x0003e20000100a00 */
[----:B------:R1:W-:Y:S02]  /*1365d0*/  STL.64 [R1+0x18c8], R14 ;  /* 0x0018c80e01007387 */ /* 0x0003e40000100a00 */
[----:B------:R-:W2:Y:S02]  /*1365e0*/  LDL.LU R241, [R1+0x1b44] ;  /* 0x001b440001f17983 */ /* 0x000ea40000300800 */
[----:B------:R-:W2:Y:S01]  /*1365f0*/  LDL.LU R242, [R1+0x1b48] ;  /* 0x001b480001f27983 */ /* 0x000ea20000300800 */
[----:B------:R-:W2:Y:S01]  /*136600*/  LDL.LU R243, [R1+0x1b4c] ;  /* 0x001b4c0001f37983 */ /* 0x000ea20000300800 */
[----:B---3--:R-:W3:Y:S02]  /*136610*/  LDL.LU R36, [R1+0x1b60] ;  /* 0x001b600001247983 */ /* 0x008ee40000300800 */
[----:B------:R-:W3:Y:S02]  /*136620*/  LDL.LU R37, [R1+0x1b64] ;  /* 0x001b640001257983 */ /* 0x000ee40000300800 */
[----:B----4-:R-:W3:Y:S01]  /*136630*/  LDL.LU R38, [R1+0x1b68] ;  /* 0x001b680001267983 */ /* 0x010ee20000300800 */
[----:B------:R-:W3:Y:S01]  /*136640*/  LDL.LU R39, [R1+0x1b6c] ;  /* 0x001b6c0001277983 */ /* 0x000ee20000300800 */
        /* <DEDUP_REMOVED lines=113> */
[----:B-1----:R-:W2:Y:S01]  /*136d60*/  LDL.LU.64 R12, [R1+0x6b78] ;  /* 0x006b7800010c7983 */ /* 0x002ea20000300a00 */
[C---:B---3--:R-:W-:Y:S08]  /*136d70*/  HMMA.1688.F32.TF32 R192, R232.reuse, R16, R192 ;  /* 0x00000010e8c0723c */ /* 0x048ff000000810c0 */
[C---:B--2---:R-:W-:Y:S11]  /*136d80*/  HMMA.1688.F32.TF32 R244, R232.reuse, R12, R244 ;  /* 0x0000000ce8f4723c */ /* 0x044ff600000810f4 */
[----:B------:R-:W-:Y:S11]  /*136d90*/  @!UPT UIADD3 URZ, URZ, URZ, URZ ;  /* 0x0000003f3f3ff290 */ /* 0x000ff6000fffe03f */
[----:B------:R-:W-:Y:S01]  /*136da0*/  @!UPT UIADD3 URZ, URZ, URZ, URZ ;  /* 0x0000003f3f3ff290 */ /* 0x000fe2000fffe03f */
[----:B------:R-:W-:Y:S01]  /*136db0*/  STL.64 [R1+0x1a50], R244 ;  /* 0x001a50f401007387 */ /* 0x000fe20000100a00 */
[----:B------:R1:W-:Y:S02]  /*136dc0*/  STL.64 [R1+0x1a58], R246 ;  /* 0x001a58f601007387 */ /* 0x0003e40000100a00 */
[----:B------:R-:W-:Y:S02]  /*136dd0*/  STL.64 [R1+0x1a40], R192 ;  /* 0x001a40c001007387 */ /* 0x000fe40000100a00 */
[----:B------:R2:W-:Y:S01]  /*136de0*/  STL.64 [R1+0x1a48], R194 ;  /* 0x001a48c201007387 */ /* 0x0005e20000100a00 */
[C---:B-1----:R-:W-:Y:S08]  /*136df0*/  HMMA.1688.F32.TF32 R244, R232.reuse, R20, R196 ;  /* 0x00000014e8f4723c */ /* 0x042ff000000810c4 */
[C---:B------:R-:W-:Y:S08]  /*136e00*/  HMMA.1688.F32.TF32 R196, R232.reuse, R28, R200 ;  /* 0x0000001ce8c4723c */ /* 0x040ff000000810c8 */
[C---:B--2---:R-:W-:Y:S08]  /*136e10*/  HMMA.1688.F32.TF32 R192, R232.reuse, R164, R180 ;  /* 0x000000a4e8c0723c */ /* 0x044ff000000810b4 */
        /* <DEDUP_REMOVED lines=12> */
[C---:B-1----:R-:W-:Y:S01]  /*136ee0*/  HMMA.1688.F32.TF32 R180, R232.reuse, R44, R176 ;  /* 0x0000002ce8b4723c */ /* 0x042fe200000810b0 */
        /* <DEDUP_REMOVED lines=10> */
[C---:B-1----:R-:W-:Y:S01]  /*136f90*/  HMMA.1688.F32.TF32 R168, R232.reuse, R68, R212 ;  /* 0x00000044e8a8723c */ /* 0x042fe200000810d4 */
[----:B------:R-:W-:Y:S01]  /*136fa0*/  STL.64 [R1+0x19b0], R176 ;  /* 0x0019b0b001007387 */ /* 0x000fe20000100a00 */
[----:B------:R1:W-:Y:S07]  /*136fb0*/  STL.64 [R1+0x19b8], R178 ;  /* 0x0019b8b201007387 */ /* 0x0003ee0000100a00 */
[----:B------:R-:W-:Y:S02]  /*136fc0*/  STL.64 [R1+0x19a0], R172 ;  /* 0x0019a0ac01007387 */ /* 0x000fe40000100a00 */
[----:B------:R2:W-:Y:S01]  /*136fd0*/  STL.64 [R1+0x19a8], R174 ;  /* 0x0019a8ae01007387 */ /* 0x0005e20000100a00 */
[C---:B-1----:R-:W-:Y:S08]  /*136fe0*/  HMMA.1688.F32.TF32 R176, R232.reuse, R64, R208 ;  /* 0x00000040e8b0723c */ /* 0x042ff000000810d0 */
[C---:B--2---:R-:W-:Y:S03]  /*136ff0*/  HMMA.1688.F32.TF32 R172, R232.reuse, R60, R204 ;  /* 0x0000003ce8ac723c */ /* 0x044fe600000810cc */
[----:B------:R-:W-:Y:S01]  /*137000*/  STL.64 [R1+0x1990], R168 ;  /* 0x001990a801007387 */ /* 0x000fe20000100a00 */
[----:B------:R1:W-:Y:S04]  /*137010*/  STL.64 [R1+0x1998], R170 ;  /* 0x001998aa01007387 */ /* 0x0003e80000100a00 */
[C---:B-1----:R-:W-:Y:S08]  /*137020*/  HMMA.1688.F32.TF32 R168, R232.reuse, R120, R160 ;  /* 0x00000078e8a8723c */ /* 0x042ff000000810a0 */
[C---:B------:R-:W-:Y:S08]  /*137030*/  HMMA.1688.F32.TF32 R160, R232.reuse, R76, R152 ;  /* 0x0000004ce8a0723c */ /* 0x040ff00000081098 */
[C---:B------:R-:W-:Y:S08]  /*137040*/  HMMA.1688.F32.TF32 R152, R232.reuse, R8, R148 ;  /* 0x00000008e898723c */ /* 0x040ff00000081094 */
[C---:B------:R-:W-:Y:S08]  /*137050*/  HMMA.1688.F32.TF32 R148, R232.reuse, R140, R144 ;  /* 0x0000008ce894723c */ /* 0x040ff00000081090 */
[C---:B------:R-:W-:Y:S08]  /*137060*/  HMMA.1688.F32.TF32 R144, R232.reuse, R84, R136 ;  /* 0x00000054e890723c */ /* 0x040ff00000081088 */
[C---:B------:R-:W-:Y:S08]  /*137070*/  HMMA.1688.F32.TF32 R136, R232.reuse, R92, R132 ;  /* 0x0000005ce888723c */ /* 0x040ff00000081084 */
[C---:B------:R-:W-:Y:S08]  /*137080*/  HMMA.1688.F32.TF32 R132, R232.reuse, R104, R128 ;  /* 0x00000068e884723c */ /* 0x040ff00000081080 */
[----:B------:R-:W-:Y:S08]  /*137090*/  HMMA.1688.F32.TF32 R128, R232, R224, R124 ;  /* 0x000000e0e880723c */ /* 0x000ff0000008107c */
[C---:B----4-:R-:W-:Y:S01]  /*1370a0*/  HMMA.1688.F32.TF32 R124, R228.reuse, R108, R116 ;  /* 0x0000006ce47c723c */ /* 0x050fe20000081074 */
[----:B------:R-:W-:Y:S07]  /*1370b0*/  STL.64 [R1+0x1980], R176 ;  /* 0x001980b001007387 */ /* 0x000fee0000100a00 */
[C---:B------:R-:W-:Y:S01]  /*1370c0*/  HMMA.1688.F32.TF32 R116, R228.reuse, R112, R36 ;  /* 0x00000070e474723c */ /* 0x040fe20000081024 */
[----:B------:R-:W-:Y:S02]  /*1370d0*/  STL.64 [R1+0x1988], R178 ;  /* 0x001988b201007387 */ /* 0x000fe40000100a00 */
[----:B------:R-:W-:Y:S01]  /*1370e0*/  STL.64 [R1+0x1970], R172 ;  /* 0x001970ac01007387 */ /* 0x000fe20000100a00 */
[----:B------:R-:W-:Y:S04]  /*1370f0*/  STL.64 [R1+0x1978], R174 ;  /* 0x001978ae01007387 */ /* 0x000fe80000100a00 */
        /* <DEDUP_REMOVED lines=29> */
[C---:B--2---:R-:W-:Y:S08]  /*1372d0*/  HMMA.1688.F32.TF32 R88, R228.reuse, R80, R240 ;  /* 0x00000050e458723c */ /* 0x044ff000000810f0 */
[C---:B---3--:R-:W-:Y:S01]  /*1372e0*/  HMMA.1688.F32.TF32 R36, R228.reuse, R72, R248 ;  /* 0x00000048e424723c */ /* 0x048fe200000810f8 */
[----:B------:R-:W2:Y:S11]  /*1372f0*/  LDL.LU R240, [R1+0x2ee0] ;  /* 0x002ee00001f07983 */ /* 0x000eb60000300800 */
[----:B------:R-:W-:Y:S03]  /*137300*/  @!UPT UIADD3 URZ, URZ, URZ, URZ ;  /* 0x0000003f3f3ff290 */ /* 0x000fe6000fffe03f */
[----:B------:R-:W-:Y:S01]  /*137310*/  STL.64 [R1+0x1c20], R88 ;  /* 0x001c205801007387 */ /* 0x000fe20000100a00 */
[----:B------:R-:W-:Y:S07]  /*137320*/  STL.64 [R1+0x1c28], R90 ;  /* 0x001c285a01007387 */ /* 0x000fee0000100a00 */
        /* <DEDUP_REMOVED lines=111> */
[C---:B---3--:R-:W-:Y:S07]  /*137a20*/  HMMA.1688.F32.TF32 R112, R228.reuse, R100, R200 ;  /* 0x00000064e470723c */ /* 0x048fee00000810c8 */
[----:B------:R-:W-:Y:S01]  /*137a30*/  STL.64 [R1+0x1c00], R88 ;  /* 0x001c005801007387 */ /* 0x000fe20000100a00 */
[----:B------:R2:W-:Y:S02]  /*137a40*/  STL.64 [R1+0x1c08], R90 ;  /* 0x001c085a01007387 */ /* 0x0005e40000100a00 */
[C---:B--2---:R-:W-:Y:S05]  /*137a50*/  HMMA.1688.F32.TF32 R88, R228.reuse, R96, R180 ;  /* 0x00000060e458723c */ /* 0x044fea00000810b4 */
        /* <DEDUP_REMOVED lines=16> */
[----:B------:R2:W-:Y:S02]  /*137b60*/  STL.64 [R1+0x1ba8], R114 ;  /* 0x001ba87201007387 */ /* 0x0005e40000100a00 */
[C---:B--2---:R-:W-:Y:S07]  /*137b70*/  HMMA.1688.F32.TF32 R112, R228.reuse, R156, R220 ;  /* 0x0000009ce470723c */ /* 0x044fee00000810dc */
        /* <DEDUP_REMOVED lines=13> */
[----:B------:R-:W-:Y:S01]  /*137c50*/  STL.64 [R1+0x1b58], R170 ;  /* 0x001b58aa01007387 */ /* 0x000fe20000100a00 */
[C---:B------:R-:W-:Y:S06]  /*137c60*/  HMMA.1688.F32.TF32 R160, R228.reuse, R52, R160 ;  /* 0x00000034e4a0723c */ /* 0x040fec00000810a0 */
[----:B------:R-:W-:Y:S01]  /*137c70*/  STL.64 [R1+0x1b40], R112 ;  /* 0x001b407001007387 */ /* 0x000fe20000100a00 */
[----:B------:R2:W-:Y:S02]  /*137c80*/  STL.64 [R1+0x1b48], R114 ;  /* 0x001b487201007387 */ /* 0x0005e40000100a00 */
[C---:B--2---:R-:W-:Y:S05]  /*137c90*/  HMMA.1688.F32.TF32 R112, R228.reuse, R56, R152 ;  /* 0x00000038e470723c */ /* 0x044fea0000081098 */
[----:B------:R-:W-:Y:S01]  /*137ca0*/  STL.64 [R1+0x1b30], R88 ;  /* 0x001b305801007387 */ /* 0x000fe20000100a00 */
[----:B------:R2:W-:Y:S02]  /*137cb0*/  STL.64 [R1+0x1b38], R90 ;  /* 0x001b385a01007387 */ /* 0x0005e40000100a00 */
[C---:B--2---:R-:W-:Y:S06]  /*137cc0*/  HMMA.1688.F32.TF32 R88, R228.reuse, R68, R148 ;  /* 0x00000044e458723c */ /* 0x044fec0000081094 */
[----:B------:R-:W-:Y:S01]  /*137cd0*/  STL.64 [R1+0x1b20], R160 ;  /* 0x001b20a001007387 */ /* 0x000fe20000100a00 */
[----:B------:R-:W-:Y:S01]  /*137ce0*/  STL.64 [R1+0x1b28], R162 ;  /* 0x001b28a201007387 */ /* 0x000fe20000100a00 */
[C---:B------:R-:W-:Y:S07]  /*137cf0*/  HMMA.1688.F32.TF32 R144, R228.reuse, R64, R144 ;  /* 0x00000040e490723c */ /* 0x040fee0000081090 */
[----:B------:R-:W-:Y:S01]  /*137d00*/  STL.64 [R1+0x1b10], R112 ;  /* 0x001b107001007387 */ /* 0x000fe20000100a00 */
[----:B------:R2:W-:Y:S02]  /*137d10*/  STL.64 [R1+0x1b18], R114 ;  /* 0x001b187201007387 */ /* 0x0005e40000100a00 */
[C---:B--2---:R-:W-:Y:S05]  /*137d20*/  HMMA.1688.F32.TF32 R112, R228.reuse, R60, R136 ;  /* 0x0000003ce470723c */ /* 0x044fea0000081088 */
[----:B------:R-:W-:Y:S01]  /*137d30*/  STL.64 [R1+0x1b00], R88 ;  /* 0x001b005801007387 */ /* 0x000fe20000100a00 */
[----:B------:R2:W-:Y:S02]  /*137d40*/  STL.64 [R1+0x1b08], R90 ;  /* 0x001b085a01007387 */ /* 0x0005e40000100a00 */
[C---:B--2---:R-:W-:Y:S05]  /*137d50*/  HMMA.1688.F32.TF32 R88, R228.reuse, R120, R132 ;  /* 0x00000078e458723c */ /* 0x044fea0000081084 */
[----:B------:R-:W-:Y:S01]  /*137d60*/  STL.64 [R1+0x1af0], R144 ;  /* 0x001af09001007387 */ /* 0x000fe20000100a00 */
[----:B------:R-:W-:Y:S02]  /*137d70*/  STL.64 [R1+0x1af8], R146 ;  /* 0x001af89201007387 */ /* 0x000fe40000100a00 */
[C---:B------:R-:W-:Y:S07]  /*137d80*/  HMMA.1688.F32.TF32 R128, R228.reuse, R76, R128 ;  /* 0x0000004ce480723c */ /* 0x040fee0000081080 */
[----:B------:R-:W-:Y:S01]  /*137d90*/  STL.64 [R1+0x1ae0], R112 ;  /* 0x001ae07001007387 */ /* 0x000fe20000100a00 */
[----:B------:R2:W-:Y:S01]  /*137da0*/  STL.64 [R1+0x1ae8], R114 ;  /* 0x001ae87201007387 */ /* 0x0005e20000100a00 */
[C---:B------:R-:W-:Y:S08]  /*137db0*/  HMMA.1688.F32.TF32 R36, R228.reuse, R84, R36 ;  /* 0x00000054e424723c */ /* 0x040ff00000081024 */
[C---:B--2---:R-:W-:Y:S01]  /*137dc0*/  HMMA.1688.F32.TF32 R112, R228.reuse, R8, R124 ;  /* 0x00000008e470723c */ /* 0x044fe2000008107c */
[----:B------:R-:W-:Y:S01]  /*137dd0*/  STL.64 [R1+0x1ad0], R88 ;  /* 0x001ad05801007387 */ /* 0x000fe20000100a00 */
[----:B------:R2:W-:Y:S06]  /*137de0*/  STL.64 [R1+0x1ad8], R90 ;  /* 0x001ad85a01007387 */ /* 0x0005ec0000100a00 */
[C---:B--2---:R-:W-:Y:S01]  /*137df0*/  HMMA.1688.F32.TF32 R88, R228.reuse, R140, R116 ;  /* 0x0000008ce458723c */ /* 0x044fe20000081074 */
[----:B------:R-:W-:Y:S01]  /*137e00*/  STL.64 [R1+0x1ac0], R128 ;  /* 0x001ac08001007387 */ /* 0x000fe20000100a00 */
[----:B------:R-:W-:Y:S11]  /*137e10*/  STL.64 [R1+0x1ac8], R130 ;  /* 0x001ac88201007387 */ /* 0x000ff60000100a00 */
[----:B------:R-:W-:Y:S02]  /*137e20*/  @!UPT UIADD3 URZ, URZ, URZ, URZ ;  /* 0x0000003f3f3ff290 */ /* 0x000fe4000fffe03f */
[----:B------:R-:W-:Y:S02]  /*137e30*/  STL.64 [R1+0x1ab0], R112 ;  /* 0x001ab07001007387 */ /* 0x000fe40000100a00 */
[----:B------:R2:W-:Y:S02]  /*137e40*/  STL.64 [R1+0x1ab8], R114 ;  /* 0x001ab87201007387 */ /* 0x0005e40000100a00 */
[C---:B--2---:R-:W-:Y:S04]  /*137e50*/  HMMA.1688.F32.TF32 R112, R228.reuse, R92, R236 ;  /* 0x0000005ce470723c */ /* 0x044fe800000810ec */
[----:B------:R-:W-:Y:S01]  /*137e60*/  STL.64 [R1+0x1aa0], R88 ;  /* 0x001aa05801007387 */ /* 0x000fe20000100a00 */
[----:B------:R2:W-:Y:S02]  /*137e70*/  STL.64 [R1+0x1aa8], R90 ;  /* 0x001aa85a01007387 */ /* 0x0005e40000100a00 */
[----:B------:R-:W-:Y:S02]  /*137e80*/  STL.64 [R1+0x1a90], R36 ;  /* 0x001a902401007387 */ /* 0x000fe40000100a00 */
[----:B------:R3:W-:Y:S01]  /*137e90*/  STL.64 [R1+0x1a98], R38 ;  /* 0x001a982601007387 */ /* 0x0007e20000100a00 */
[C---:B--2---:R-:W-:Y:S08]  /*137ea0*/  HMMA.1688.F32.TF32 R88, R228.reuse, R104, R240 ;  /* 0x00000068e458723c */ /* 0x044ff000000810f0 */
[----:B---3--:R-:W-:Y:S01]  /*137eb0*/  HMMA.1688.F32.TF32 R36, R228, R224, R248 ;  /* 0x000000e0e424723c */ /* 0x008fe200000810f8 */
[----:B------:R-:W-:Y:S04]  /*137ec0*/  LDS R228, [R2+0x38200] ;  /* 0x0382000002e47984 */ /* 0x000fe80000000800 */
[----:B------:R-:W-:Y:S01]  /*137ed0*/  STL.64 [R1+0x1a80], R112 ;  /* 0x001a807001007387 */ /* 0x000fe20000100a00 */
[----:B------:R-:W-:Y:S02]  /*137ee0*/  STL.64 [R1+0x1a88], R114 ;  /* 0x001a887201007387 */ /* 0x000fe40000100a00 */
[----:B------:R-:W2:Y:S01]  /*137ef0*/  LDL.LU R248, [R1+0x29a0] ;  /* 0x0029a00001f87983 */ /* 0x000ea20000300800 */
[----:B------:R-:W-:Y:S04]  /*137f00*/  LDS R230, [R2+0x3a200] ;  /* 0x03a2000002e67984 */ /* 0x000fe80000000800 */
[----:B------:R-:W-:Y:S04]  /*137f10*/  LDS R229, [R0+0x38200] ;  /* 0x0382000000e57984 */ /* 0x000fe80000000800 */
[----:B------:R-:W3:Y:S04]  /*137f20*/  LDS R231, [R0+0x3a200] ;  /* 0x03a2000000e77984 */ /* 0x000ee80000000800 */
        /* <DEDUP_REMOVED lines=87> */
[----:B----4-:R-:W4:Y:S01]  /*1384a0*/  LDL.LU R88, [R1+0x2b60] ;  /* 0x002b600001587983 */ /* 0x010f220000300800 */
[----:B------:R-:W4:Y:S01]  /*1384b0*/  LDL.LU R89, [R1+0x2b64] ;  /* 0x002b640001597983 */ /* 0x000f220000300800 */
[----:B-1----:R-:W4:Y:S02]  /*1384c0*/  LDL.LU R90, [R1+0x2b68] ;  /* 0x002b6800015a7983 */ /* 0x002f240000300800 */
[----:B------:R-:W4:Y:S02]  /*1384d0*/  LDL.LU R91, [R1+0x2b6c] ;  /* 0x002b6c00015b7983 */ /* 0x000f240000300800 */
        /* <DEDUP_REMOVED lines=35> */
[----:B------:R1:W-:Y:S01]  /*138710*/  STL.64 [R1+0x1a60], R112 ;  /* 0x001a607001007387 */ /* 0x0003e20000100a00 */
[----:B------:R-:W-:Y:S03]  /*138720*/  STL.64 [R1+0x1a68], R114 ;  /* 0x001a687201007387 */ /* 0x000fe60000100a00 */
[----:B-1----:R-:W4:Y:S02]  /*138730*/  LDL.LU.64 R112, [R1+0x6b70] ;  /* 0x006b700001707983 */ /* 0x002f240000300a00 */
[C---:B----4-:R-:W-:Y:S11]  /*138740*/  HMMA.1688.F32.TF32 R88, R232.reuse, R112, R88 ;  /* 0x00000070e858723c */ /* 0x050ff60000081058 */
[----:B------:R-:W-:Y:S11]  /*138750*/  @!UPT UIADD3 URZ, URZ, URZ, URZ ;  /* 0x0000003f3f3ff290 */ /* 0x000ff6000fffe03f */
[----:B------:R-:W-:Y:S01]  /*138760*/  @!UPT UIADD3 URZ, URZ, URZ, URZ ;  /* 0x0000003f3f3ff290 */ /* 0x000fe2000fffe03f */
[----:B------:R1:W-:Y:S01]  /*138770*/  STL.64 [R1+0x1c70], R88 ;  /* 0x001c705801007387 */ /* 0x0003e20000100a00 */
[----:B------:R-:W-:Y:S03]  /*138780*/  STL.64 [R1+0x1c78], R90 ;  /* 0x001c785a01007387 */ /* 0x000fe60000100a00 */
[----:B-1----:R-:W2:Y:S01]  /*138790*/  LDL.LU.64 R88, [R1+0x6b68] ;  /* 0x006b680001587983 */ /* 0x002ea20000300a00 */
        /* <DEDUP_REMOVED lines=17> */
[----:B------:R-:W-:Y:S01]  /*1388b0*/  STL.64 [R1+0x1c90], R244 ;  /* 0x001c90f401007387 */ /* 0x000fe20000100a00 */
[----:B------:R1:W-:Y:S02]  /*1388c0*/  STL.64 [R1+0x1c98], R246 ;  /* 0x001c98f601007387 */ /* 0x0003e40000100a00 */
[C---:B-1----:R-:W-:Y:S08]  /*1388d0*/  HMMA.1688.F32.TF32 R244, R232.reuse, R80, R192 ;  /* 0x00000050e8f4723c */ /* 0x042ff000000810c0 */
        /* <DEDUP_REMOVED lines=9> */
[----:B------:R1:W-:Y:S02]  /*138970*/  STL.64 [R1+0x1d18], R182 ;  /* 0x001d18b601007387 */ /* 0x0003e40000100a00 */
[C---:B-1----:R-:W-:Y:S08]  /*138980*/  HMMA.1688.F32.TF32 R180, R232.reuse, R12, R168 ;  /* 0x0000000ce8b4723c */ /* 0x042ff000000810a8 */
[C---:B------:R-:W-:Y:S01]  /*138990*/  HMMA.1688.F32.TF32 R168, R232.reuse, R16, R176 ;  /* 0x00000010e8a8723c */ /* 0x040fe200000810b0 */
[----:B------:R-:W-:Y:S01]  /*1389a0*/  STL.64 [R1+0x1d30], R188 ;  /* 0x001d30bc01007387 */ /* 0x000fe20000100a00 */
[----:B------:R-:W-:Y:S02]  /*1389b0*/  STL.64 [R1+0x1d38], R190 ;  /* 0x001d38be01007387 */ /* 0x000fe40000100a00 */
[----:B------:R-:W-:Y:S02]  /*1389c0*/  STL.64 [R1+0x1d50], R184 ;  /* 0x001d50b801007387 */ /* 0x000fe40000100a00 */
[----:B------:R-:W-:Y:S02]  /*1389d0*/  STL.64 [R1+0x1d58], R186 ;  /* 0x001d58ba01007387 */ /* 0x000fe40000100a00 */
        /* <DEDUP_REMOVED lines=44> */
[----:B---3--:R-:W-:Y:S07]  /*138ca0*/  HMMA.1688.F32.TF32 R36, R232, R92, R248 ;  /* 0x0000005ce824723c */ /* 0x008fee00000810f8 */
[----:B------:R-:W-:Y:S01]  /*138cb0*/  STL.64 [R1+0x1dd0], R124 ;  /* 0x001dd07c01007387 */ /* 0x000fe20000100a00 */
[----:B------:R-:W-:Y:S02]  /*138cc0*/  STL.64 [R1+0x1dd8], R126 ;  /* 0x001dd87e01007387 */ /* 0x000fe40000100a00 */
[----:B------:R-:W2:Y:S05]  /*138cd0*/  LDL.LU R240, [R1+0x2690] ;  /* 0x0026900001f07983 */ /* 0x000eaa0000300800 */
[----:B------:R-:W-:Y:S01]  /*138ce0*/  STL.64 [R1+0x1dc0], R116 ;  /* 0x001dc07401007387 */ /* 0x000fe20000100a00 */
[----:B------:R-:W-:Y:S07]  /*138cf0*/  STL.64 [R1+0x1dc8], R118 ;  /* 0x001dc87601007387 */ /* 0x000fee0000100a00 */
[----:B------:R1:W-:Y:S02]  /*138d00*/  STL.64 [R1+0x1db0], R36 ;  /* 0x001db02401007387 */ /* 0x0003e40000100a00 */
[----:B------:R3:W-:Y:S02]  /*138d10*/  STL.64 [R1+0x1db8], R38 ;  /* 0x001db82601007387 */ /* 0x0007e40000100a00 */
[----:B------:R-:W2:Y:S01]  /*138d20*/  LDL.LU R241, [R1+0x2694] ;  /* 0x0026940001f17983 */ /* 0x000ea20000300800 */
[----:B------:R-:W2:Y:S01]  /*138d30*/  LDL.LU R242, [R1+0x2698] ;  /* 0x0026980001f27983 */ /* 0x000ea20000300800 */
[----:B------:R-:W2:Y:S02]  /*138d40*/  LDL.LU R243, [R1+0x269c] ;  /* 0x00269c0001f37983 */ /* 0x000ea40000300800 */
[----:B------:R-:W4:Y:S02]  /*138d50*/  LDL.LU R236, [R1+0x26a0] ;  /* 0x0026a00001ec7983 */ /* 0x000f240000300800 */
[----:B------:R-:W4:Y:S01]  /*138d60*/  LDL.LU R237, [R1+0x26a4] ;  /* 0x0026a40001ed7983 */ /* 0x000f220000300800 */
[----:B------:R-:W4:Y:S01]  /*138d70*/  LDL.LU R238, [R1+0x26a8] ;  /* 0x0026a80001ee7983 */ /* 0x000f220000300800 */
[----:B------:R-:W4:Y:S03]  /*138d80*/  LDL.LU R239, [R1+0x26ac] ;  /* 0x0026ac0001ef7983 */ /* 0x000f260000300800 */
        /* <DEDUP_REMOVED lines=100> */
[----:B--2---:R-:W-:Y:S08]  /*1393d0*/  HMMA.1688.F32.TF32 R180, R228, R112, R180 ;  /* 0x00000070e4b4723c */ /* 0x004ff000000810b4 */
        /* <DEDUP_REMOVED lines=24> */
[C---:B----4-:R-:W-:Y:S08]  /*139560*/  HMMA.1688.F32.TF32 R180, R228.reuse, R72, R168 ;  /* 0x00000048e4b4723c */ /* 0x050ff000000810a8 */
        /* <DEDUP_REMOVED lines=11> */
[C---:B--2---:R-:W-:Y:S04]  /*139620*/  HMMA.1688.F32.TF32 R168, R228.reuse, R96, R216 ;  /* 0x00000060e4a8723c */ /* 0x044fe800000810d8 */
[----:B------:R-:W-:Y:S01]  /*139630*/  STL.64 [R1+0x20a0], R176 ;  /* 0x0020a0b001007387 */ /* 0x000fe20000100a00 */
[----:B------:R-:W-:Y:S07]  /*139640*/  STL.64 [R1+0x20a8], R178 ;  /* 0x0020a8b201007387 */ /* 0x000fee0000100a00 */
[----:B------:R-:W-:Y:S02]  /*139650*/  STL.64 [R1+0x2090], R172 ;  /* 0x002090ac01007387 */ /* 0x000fe40000100a00 */
[----:B------:R-:W-:Y:S09]  /*139660*/  STL.64 [R1+0x2098], R174 ;  /* 0x002098ae01007387 */ /* 0x000ff20000100a00 */
[----:B------:R-:W-:Y:S01]  /*139670*/  STL.64 [R1+0x2080], R168 ;  /* 0x002080a801007387 */ /* 0x000fe20000100a00 */
[----:B------:R2:W-:Y:S02]  /*139680*/  STL.64 [R1+0x2088], R170 ;  /* 0x002088aa01007387 */ /* 0x0005e40000100a00 */
[C---:B--2---:R-:W-:Y:S08]  /*139690*/  HMMA.1688.F32.TF32 R168, R228.reuse, R12, R212 ;  /* 0x0000000ce4a8723c */ /* 0x044ff000000810d4 */
[C---:B------:R-:W-:Y:S08]  /*1396a0*/  HMMA.1688.F32.TF32 R172, R228.reuse, R16, R208 ;  /* 0x00000010e4ac723c */ /* 0x040ff000000810d0 */
[C---:B------:R-:W-:Y:S08]  /*1396b0*/  HMMA.1688.F32.TF32 R160, R228.reuse, R28, R160 ;  /* 0x0000001ce4a0723c */ /* 0x040ff000000810a0 */
[C---:B------:R-:W-:Y:S01]  /*1396c0*/  HMMA.1688.F32.TF32 R136, R228.reuse, R40, R136 ;  /* 0x00000028e488723c */ /* 0x040fe20000081088 */
[----:B------:R-:W-:Y:S01]  /*1396d0*/  STL.64 [R1+0x2070], R168 ;  /* 0x002070a801007387 */ /* 0x000fe20000100a00 */
[----:B------:R2:W-:Y:S06]  /*1396e0*/  STL.64 [R1+0x2078], R170 ;  /* 0x002078aa01007387 */ /* 0x0005ec0000100a00 */
[C---:B--2---:R-:W-:Y:S08]  /*1396f0*/  HMMA.1688.F32.TF32 R168, R228.reuse, R20, R204 ;  /* 0x00000014e4a8723c */ /* 0x044ff000000810cc */
[C---:B------:R-:W-:Y:S01]  /*139700*/  HMMA.1688.F32.TF32 R116, R228.reuse, R56, R116 ;  /* 0x00000038e474723c */ /* 0x040fe20000081074 */
[----:B------:R-:W-:Y:S01]  /*139710*/  STL.64 [R1+0x2060], R172 ;  /* 0x002060ac01007387 */ /* 0x000fe20000100a00 */
[----:B------:R-:W-:Y:S11]  /*139720*/  STL.64 [R1+0x2068], R174 ;  /* 0x002068ae01007387 */ /* 0x000ff60000100a00 */
[----:B------:R-:W-:Y:S02]  /*139730*/  @!UPT UIADD3 URZ, URZ, URZ, URZ ;  /* 0x0000003f3f3ff290 */ /* 0x000fe4000fffe03f */
        /* <DEDUP_REMOVED lines=143> */
[C---:B------:R-:W-:Y:S01]  /*13a030*/  HMMA.1688.F32.TF32 R168, R228.reuse, R224, R168 ;  /* 0x000000e0e4a8723c */ /* 0x040fe200000810a8 */
[----:B------:R-:W-:Y:S01]  /*13a040*/  STL.64 [R1+0x1f70], R192 ;  /* 0x001f70c001007387 */ /* 0x000fe20000100a00 */
[----:B------:R2:W-:Y:S06]  /*13a050*/  STL.64 [R1+0x1f78], R194 ;  /* 0x001f78c201007387 */ /* 0x0005ec0000100a00 */
[C---:B--2---:R-:W-:Y:S08]  /*13a060*/  HMMA.1688.F32.TF32 R192, R228.reuse, R84, R180 ;  /* 0x00000054e4c0723c */ /* 0x044ff000000810b4 */
[----:B------:R-:W-:Y:S01]  /*13a070*/  HMMA.1688.F32.TF32 R180, R228, R104, R184 ;  /* 0x00000068e4b4723c */ /* 0x000fe200000810b8 */
[----:B------:R-:W-:Y:S01]  /*13a080*/  STL.64 [R1+0x1f60], R244 ;  /* 0x001f60f401007387 */ /* 0x000fe20000100a00 */
[----:B------:R-:W-:Y:S02]  /*13a090*/  STL.64 [R1+0x1f68], R246 ;  /* 0x001f68f601007387 */ /* 0x000fe40000100a00 */
[----:B------:R-:W-:Y:S02]  /*13a0a0*/  STL.64 [R1+0x1f50], R196 ;  /* 0x001f50c401007387 */ /* 0x000fe40000100a00 */
[----:B------:R-:W-:Y:S01]  /*13a0b0*/  STL.64 [R1+0x1f58], R198 ;  /* 0x001f58c601007387 */ /* 0x000fe20000100a00 */
        /* <DEDUP_REMOVED lines=12> */
[C---:B-1----:R-:W-:Y:S08]  /*13a180*/  HMMA.1688.F32.TF32 R180, R232.reuse, R108, R176 ;  /* 0x0000006ce8b4723c */ /* 0x042ff000000810b0 */
[C---:B---3--:R-:W-:Y:S08]  /*13a190*/  HMMA.1688.F32.TF32 R168, R232.reuse, R112, R172 ;  /* 0x00000070e8a8723c */ /* 0x048ff000000810ac */
[C---:B------:R-:W-:Y:S08]  /*13a1a0*/  HMMA.1688.F32.TF32 R176, R232.reuse, R88, R220 ;  /* 0x00000058e8b0723c */ /* 0x040ff000000810dc */
[C---:B----4-:R-:W-:Y:S01]  /*13a1b0*/  HMMA.1688.F32.TF32 R172, R232.reuse, R80, R216 ;  /* 0x00000050e8ac723c */ /* 0x050fe200000810d8 */
        /* <DEDUP_REMOVED lines=44> */
[----:B------:R-:W-:Y:S01]  /*13a480*/  STL.64 [R1+0x23d0], R124 ;  /* 0x0023d07c01007387 */ /* 0x000fe20000100a00 */
[----:B------:R1:W-:Y:S02]  /*13a490*/  STL.64 [R1+0x23d8], R126 ;  /* 0x0023d87e01007387 */ /* 0x0003e40000100a00 */
[----:B------:R-:W-:Y:S02]  /*13a4a0*/  STL.64 [R1+0x23c0], R116 ;  /* 0x0023c07401007387 */ /* 0x000fe40000100a00 */
[----:B------:R3:W-:Y:S02]  /*13a4b0*/  STL.64 [R1+0x23c8], R118 ;  /* 0x0023c87601007387 */ /* 0x0007e40000100a00 */
[C---:B-1----:R-:W-:Y:S08]  /*13a4c0*/  HMMA.1688.F32.TF32 R124, R232.reuse, R48, R240 ;  /* 0x00000030e87c723c */ /* 0x042ff000000810f0 */
[C---:B---3--:R-:W-:Y:S07]  /*13a4d0*/  HMMA.1688.F32.TF32 R116, R232.reuse, R52, R248 ;  /* 0x00000034e874723c */ /* 0x048fee00000810f8 */
[----:B------:R1:W-:Y:S01]  /*13a4e0*/  STL.64 [R1+0x23b0], R36 ;  /* 0x0023b02401007387 */ /* 0x0003e20000100a00 */
[----:B------:R3:W-:Y:S03]  /*13a4f0*/  STL.64 [R1+0x23b8], R38 ;  /* 0x0023b82601007387 */ /* 0x0007e60000100a00 */
[----:B-1----:R-:W4:Y:S04]  /*13a500*/  LDL.LU R36, [R1+0x1f00] ;  /* 0x001f000001247983 */ /* 0x002f280000300800 */
[----:B------:R-:W-:Y:S02]  /*13a510*/  STL.64 [R1+0x23a0], R124 ;  /* 0x0023a07c01007387 */ /* 0x000fe40000100a00 */
[----:B------:R-:W-:Y:S06]  /*13a520*/  STL.64 [R1+0x23a8], R126 ;  /* 0x0023a87e01007387 */ /* 0x000fec0000100a00 */
[----:B------:R1:W-:Y:S01]  /*13a530*/  STL.64 [R1+0x2390], R116 ;  /* 0x0023907401007387 */ /* 0x0003e20000100a00 */
[----:B------:R2:W-:Y:S01]  /*13a540*/  STL.64 [R1+0x2398], R118 ;  /* 0x0023987601007387 */ /* 0x0005e20000100a00 */
[----:B------:R-:W4:Y:S02]  /*13a550*/  LDL.LU R37, [R1+0x1f04] ;  /* 0x001f040001257983 */ /* 0x000f240000300800 */
[----:B---3--:R-:W4:Y:S02]  /*13a560*/  LDL.LU R38, [R1+0x1f08] ;  /* 0x001f080001267983 */ /* 0x008f240000300800 */
[----:B------:R-:W4:Y:S01]  /*13a570*/  LDL.LU R39, [R1+0x1f0c] ;  /* 0x001f0c0001277983 */ /* 0x000f220000300800 */
[----:B-1----:R-:W3:Y:S01]  /*13a580*/  LDL.LU R116, [R1+0x2110] ;  /* 0x0021100001747983 */ /* 0x002ee20000300800 */
[----:B------:R-:W3:Y:S02]  /*13a590*/  LDL.LU R117, [R1+0x2114] ;  /* 0x0021140001757983 */ /* 0x000ee40000300800 */
[----:B--2---:R-:W3:Y:S02]  /*13a5a0*/  LDL.LU R118, [R1+0x2118] ;  /* 0x0021180001767983 */ /* 0x004ee40000300800 */
        /* <DEDUP_REMOVED lines=111> */
[----:B------:R-:W-:Y:S08]  /*13aca0*/  HMMA.1688.F32.TF32 R160, R232, R224, R160 ;  /* 0x000000e0e8a0723c */ /* 0x000ff000000810a0 */
[----:B------:R-:W-:Y:S08]  /*13acb0*/  HMMA.1688.F32.TF32 R152, R228, R108, R152 ;  /* 0x0000006ce498723c */ /* 0x000ff00000081098 */
[C---:B-1----:R-:W-:Y:S08]  /*13acc0*/  HMMA.1688.F32.TF32 R176, R232.reuse, R84, R212 ;  /* 0x00000054e8b0723c */ /* 0x042ff000000810d4 */
[----:B--2---:R-:W-:Y:S01]  /*13acd0*/  HMMA.1688.F32.TF32 R172, R232, R92, R208 ;  /* 0x0000005ce8ac723c */ /* 0x004fe200000810d0 */
[----:B------:R-:W-:Y:S01]  /*13ace0*/  STL.64 [R1+0x2310], R168 ;  /* 0x002310a801007387 */ /* 0x000fe20000100a00 */
[----:B------:R1:W-:Y:S06]  /*13acf0*/  STL.64 [R1+0x2318], R170 ;  /* 0x002318aa01007387 */ /* 0x0003ec0000100a00 */
[C---:B------:R-:W-:Y:S08]  /*13ad00*/  HMMA.1688.F32.TF32 R148, R228.reuse, R112, R148 ;  /* 0x00000070e494723c */ /* 0x040ff00000081094 */
[----:B------:R-:W-:Y:S08]  /*13ad10*/  HMMA.1688.F32.TF32 R144, R228, R88, R144 ;  /* 0x00000058e490723c */ /* 0x000ff00000081090 */
[----:B-1----:R-:W-:Y:S08]  /*13ad20*/  HMMA.1688.F32.TF32 R168, R232, R104, R204 ;  /* 0x00000068e8a8723c */ /* 0x002ff000000810cc */
[C---:B------:R-:W-:Y:S08]  /*13ad30*/  HMMA.1688.F32.TF32 R136, R228.reuse, R80, R136 ;  /* 0x00000050e488723c */ /* 0x040ff00000081088 */
[C---:B------:R-:W-:Y:S08]  /*13ad40*/  HMMA.1688.F32.TF32 R132, R228.reuse, R72, R132 ;  /* 0x00000048e484723c */ /* 0x040ff00000081084 */
[C---:B------:R-:W-:Y:S08]  /*13ad50*/  HMMA.1688.F32.TF32 R128, R228.reuse, R24, R128 ;  /* 0x00000018e480723c */ /* 0x040ff00000081080 */
[C---:B------:R-:W-:Y:S01]  /*13ad60*/  HMMA.1688.F32.TF32 R124, R228.reuse, R4, R124 ;  /* 0x00000004e47c723c */ /* 0x040fe2000008107c */
[----:B------:R-:W-:Y:S07]  /*13ad70*/  STL.64 [R1+0x2300], R176 ;  /* 0x002300b001007387 */ /* 0x000fee0000100a00 */
[C---:B------:R-:W-:Y:S01]  /*13ad80*/  HMMA.1688.F32.TF32 R116, R228.reuse, R100, R116 ;  /* 0x00000064e474723c */ /* 0x040fe20000081074 */
[----:B------:R-:W-:Y:S02]  /*13ad90*/  STL.64 [R1+0x2308], R178 ;  /* 0x002308b201007387 */ /* 0x000fe40000100a00 */
[----:B------:R-:W-:Y:S05]  /*13ada0*/  STL.64 [R1+0x22f0], R172 ;  /* 0x0022f0ac01007387 */ /* 0x000fea0000100a00 */
[C---:B------:R-:W-:Y:S01]  /*13adb0*/  HMMA.1688.F32.TF32 R36, R228.reuse, R96, R36 ;  /* 0x00000060e424723c */ /* 0x040fe20000081024 */
[----:B------:R-:W-:Y:S04]  /*13adc0*/  STL.64 [R1+0x22f8], R174 ;  /* 0x0022f8ae01007387 */ /* 0x000fe80000100a00 */
        /* <DEDUP_REMOVED lines=27> */
[C---:B--2---:R-:W-:Y:S01]  /*13af80*/  HMMA.1688.F32.TF32 R36, R228.reuse, R12, R236 ;  /* 0x0000000ce424723c */ /* 0x044fe200000810ec */
[----:B------:R2:W-:Y:S07]  /*13af90*/  STL.64 [R1+0x6b58], R12 ;  /* 0x006b580c01007387 */ /* 0x0005ee0000100a00 */
[C---:B--2---:R-:W-:Y:S11]  /*13afa0*/  HMMA.1688.F32.TF32 R12, R228.reuse, R20, R248 ;  /* 0x00000014e40c723c */ /* 0x044ff600000810f8 */
[----:B------:R-:W-:Y:S04]  /*13afb0*/  @!UPT UIADD3 URZ, URZ, URZ, URZ ;  /* 0x0000003f3f3ff290 */ /* 0x000fe8000fffe03f */
[----:B------:R-:W-:Y:S01]  /*13afc0*/  STL.64 [R1+0x25a0], R36 ;  /* 0x0025a02401007387 */ /* 0x000fe20000100a00 */
[----:B------:R2:W-:Y:S02]  /*13afd0*/  STL.64 [R1+0x25a8], R38 ;  /* 0x0025a82601007387 */ /* 0x0005e40000100a00 */
[C---:B--2---:R-:W-:Y:S01]  /*13afe0*/  HMMA.1688.F32.TF32 R36, R228.reuse, R16, R240 ;  /* 0x00000010e424723c */ /* 0x044fe200000810f0 */
[----:B------:R-:W-:Y:S11]  /*13aff0*/  STL.64 [R1+0x6b50], R16 ;  /* 0x006b501001007387 */ /* 0x000ff60000100a00 */
[----:B------:R-:W-:Y:S11]  /*13b000*/  @!UPT UIADD3 URZ, URZ, URZ, URZ ;  /* 0x0000003f3f3ff290 */ /* 0x000ff6000fffe03f */
[----:B------:R2:W-:Y:S01]  /*13b010*/  STL.64 [R1+0x2590], R36 ;  /* 0x0025902401007387 */ /* 0x0005e20000100a00 */
[----:B------:R3:W-:Y:S02]  /*13b020*/  STL.64 [R1+0x2598], R38 ;  /* 0x0025982601007387 */ /* 0x0007e40000100a00 */
[----:B------:R-:W4:Y:S02]  /*13b030*/  LDL.LU R240, [R1+0x200] ;  /* 0x0002000001f07983 */ /* 0x000f240000300800 */
[----:B------:R-:W-:Y:S01]  /*13b040*/  STL.64 [R1+0x2580], R12 ;  /* 0x0025800c01007387 */ /* 0x000fe20000100a00 */
[----:B------:R1:W-:Y:S01]  /*13b050*/  STL.64 [R1+0x2588], R14 ;  /* 0x0025880e01007387 */ /* 0x0003e20000100a00 */
[----:B------:R-:W4:Y:S02]  /*13b060*/  LDL.LU R241, [R1+0x204] ;  /* 0x0002040001f17983 */ /* 0x000f240000300800 */
[----:B------:R-:W4:Y:S02]  /*13b070*/  LDL.LU R242, [R1+0x208] ;  /* 0x0002080001f27983 */ /* 0x000f240000300800 */
[----:B------:R-:W4:Y:S01]  /*13b080*/  LDL.LU R243, [R1+0x20c] ;  /* 0x00020c0001f37983 */ /* 0x000f220000300800 */
[----:B------:R-:W4:Y:S01]  /*13b090*/  LDL.LU R236, [R1+0x210] ;  /* 0x0002100001ec7983 */ /* 0x000f220000300800 */
[----:B------:R-:W4:Y:S02]  /*13b0a0*/  LDL.LU R237, [R1+0x214] ;  /* 0x0002140001ed7983 */ /* 0x000f240000300800 */
[----:B------:R-:W4:Y:S02]  /*13b0b0*/  LDL.LU R238, [R1+0x218] ;  /* 0x0002180001ee7983 */ /* 0x000f240000300800 */
[----:B------:R-:W4:Y:S01]  /*13b0c0*/  LDL.LU R239, [R1+0x21c] ;  /* 0x00021c0001ef7983 */ /* 0x000f220000300800 */
[----:B--2---:R-:W2:Y:S01]  /*13b0d0*/  LDL.LU R36, [R1+0x220] ;  /* 0x0002200001247983 */ /* 0x004ea20000300800 */
        /* <DEDUP_REMOVED lines=99> */
[C---:B-1----:R-:W-:Y:S08]  /*13b710*/  HMMA.1688.F32.TF32 R12, R228.reuse, R164, R196 ;  /* 0x000000a4e40c723c */ /* 0x042ff000000810c4 */
[C---:B--2---:R-:W-:Y:S08]  /*13b720*/  HMMA.1688.F32.TF32 R16, R228.reuse, R28, R192 ;  /* 0x0000001ce410723c */ /* 0x044ff000000810c0 */
        /* <DEDUP_REMOVED lines=15> */
[C---:B---3--:R-:W-:Y:S08]  /*13b820*/  HMMA.1688.F32.TF32 R16, R228.reuse, R48, R168 ;  /* 0x00000030e410723c */ /* 0x048ff000000810a8 */
[C---:B-1----:R-:W-:Y:S01]  /*13b830*/  HMMA.1688.F32.TF32 R12, R228.reuse, R52, R176 ;  /* 0x00000034e40c723c */ /* 0x042fe200000810b0 */
        /* <DEDUP_REMOVED lines=53> */
[----:B------:R-:W-:Y:S02]  /*13bb90*/  STL.64 [R1+0x22b8], R98 ;  /* 0x0022b86201007387 */ /* 0x000fe40000100a00 */
[C---:B----4-:R-:W-:Y:S05]  /*13bba0*/  HMMA.1688.F32.TF32 R36, R232.reuse, R72, R236 ;  /* 0x00000048e824723c */ /* 0x050fea00000810ec */
[----:B------:R-:W-:Y:S01]  /*13bbb0*/  STL.64 [R1+0x22a0], R16 ;  /* 0x0022a01001007387 */ /* 0x000fe20000100a00 */
[----:B------:R2:W-:Y:S02]  /*13bbc0*/  STL.64 [R1+0x22a8], R18 ;  /* 0x0022a81201007387 */ /* 0x0005e40000100a00 */
[C---:B--2---:R-:W-:Y:S07]  /*13bbd0*/  HMMA.1688.F32.TF32 R16, R232.reuse, R24, R240 ;  /* 0x00000018e810723c */ /* 0x044fee00000810f0 */
[----:B------:R-:W-:Y:S01]  /*13bbe0*/  STL.64 [R1+0x2290], R12 ;  /* 0x0022900c01007387 */ /* 0x000fe20000100a00 */
[----:B------:R2:W-:Y:S02]  /*13bbf0*/  STL.64 [R1+0x2298], R14 ;  /* 0x0022980e01007387 */ /* 0x0005e40000100a00 */
[C---:B--2---:R-:W-:Y:S05]  /*13bc00*/  HMMA.1688.F32.TF32 R12, R232.reuse, R4, R248 ;  /* 0x00000004e80c723c */ /* 0x044fea00000810f8 */
[----:B------:R-:W-:Y:S01]  /*13bc10*/  STL.64 [R1+0x2280], R36 ;  /* 0x0022802401007387 */ /* 0x000fe20000100a00 */
[----:B------:R-:W-:Y:S02]  /*13bc20*/  STL.64 [R1+0x2288], R38 ;  /* 0x0022882601007387 */ /* 0x000fe40000100a00 */
[----:B------:R-:W2:Y:S05]  /*13bc30*/  LDL.LU R116, [R1+0x10] ;  /* 0x0000100001747983 */ /* 0x000eaa0000300800 */
[----:B------:R-:W-:Y:S01]  /*13bc40*/  STL.64 [R1+0x2270], R16 ;  /* 0x0022701001007387 */ /* 0x000fe20000100a00 */
[----:B------:R-:W-:Y:S09]  /*13bc50*/  STL.64 [R1+0x2278], R18 ;  /* 0x0022781201007387 */ /* 0x000ff20000100a00 */
        /* <DEDUP_REMOVED lines=13> */
[----:B------:R-:W1:Y:S02]  /*13bd30*/  LDL.LU R136, [R1+0x50] ;  /* 0x0000500001887983 */ /* 0x000e640000300800 */
[----:B------:R-:W1:Y:S02]  /*13bd40*/  LDL.LU R137, [R1+0x54] ;  /* 0x0000540001897983 */ /* 0x000e640000300800 */
[----:B------:R-:W1:Y:S01]  /*13bd50*/  LDL.LU R138, [R1+0x58] ;  /* 0x00005800018a7983 */ /* 0x000e620000300800 */
[----:B------:R-:W1:Y:S01]  /*13bd60*/  LDL.LU R139, [R1+0x5c] ;  /* 0x00005c00018b7983 */ /* 0x000e620000300800 */
        /* <DEDUP_REMOVED lines=104> */
[----:B------:R-:W2:Y:S02]  /*13c3f0*/  LDL.LU R36, [R1] ;  /* 0x0000000001247983 */ /* 0x000ea40000300800 */
[----:B------:R-:W2:Y:S02]  /*13c400*/  LDL.LU R37, [R1+0x4] ;  /* 0x0000040001257983 */ /* 0x000ea40000300800 */
[----:B------:R-:W2:Y:S01]  /*13c410*/  LDL.LU R38, [R1+0x8] ;  /* 0x0000080001267983 */ /* 0x000ea20000300800 */
[----:B------:R-:W2:Y:S01]  /*13c420*/  LDL.LU R39, [R1+0xc] ;  /* 0x00000c0001277983 */ /* 0x000ea20000300800 */
[C---:B----4-:R-:W-:Y:S11]  /*13c430*/  HMMA.1688.F32.TF32 R96, R232.reuse, R100, R96 ;  /* 0x00000064e860723c */ /* 0x050ff60000081060 */
[----:B------:R-:W-:Y:S11]  /*13c440*/  @!UPT UIADD3 URZ, URZ, URZ, URZ ;  /* 0x0000003f3f3ff290 */ /* 0x000ff6000fffe03f */
[----:B------:R-:W-:Y:S01]  /*13c450*/  @!UPT UIADD3 URZ, URZ, URZ, URZ ;  /* 0x0000003f3f3ff290 */ /* 0x000fe2000fffe03f */
[----:B------:R4:W-:Y:S01]  /*13c460*/  STL.64 [R1+0x2250], R96 ;  /* 0x0022506001007387 */ /* 0x0009e20000100a00 */
[----:B------:R-:W-:Y:S03]  /*13c470*/  STL.64 [R1+0x2258], R98 ;  /* 0x0022586201007387 */ /* 0x000fe60000100a00 */
[----:B----4-:R-:W3:Y:S02]  /*13c480*/  LDL.LU.64 R96, [R1+0x6b60] ;  /* 0x006b600001607983 */ /* 0x010ee40000300a00 */
[C---:B---3--:R-:W-:Y:S11]  /*13c490*/  HMMA.1688.F32.TF32 R12, R232.reuse, R96, R12 ;  /* 0x00000060e80c723c */ /* 0x048ff6000008100c */
[----:B------:R-:W-:Y:S11]  /*13c4a0*/  @!UPT UIADD3 URZ, URZ, URZ, URZ ;  /* 0x0000003f3f3ff290 */ /* 0x000ff6000fffe03f */
[----:B------:R-:W-:Y:S01]  /*13c4b0*/  @!UPT UIADD3 URZ, URZ, URZ, URZ ;  /* 0x0000003f3f3ff290 */ /* 0x000fe2000fffe03f */
[----:B------:R3:W-:Y:S01]  /*13c4c0*/  STL.64 [R1+0x2240], R12 ;  /* 0x0022400c01007387 */ /* 0x0007e20000100a00 */
[----:B------:R-:W-:Y:S03]  /*13c4d0*/  STL.64 [R1+0x2248], R14 ;  /* 0x0022480e01007387 */ /* 0x000fe60000100a00 */
[----:B---3--:R-:W2:Y:S02]  /*13c4e0*/  LDL.LU.64 R12, [R1+0x6b58] ;  /* 0x006b5800010c7983 */ /* 0x008ea40000300a00 */
[C---:B--2---:R-:W-:Y:S11]  /*13c4f0*/  HMMA.1688.F32.TF32 R16, R232.reuse, R12, R16 ;  /* 0x0000000ce810723c */ /* 0x044ff60000081010 */
[----:B------:R-:W-:Y:S11]  /*13c500*/  @!UPT UIADD3 URZ, URZ, URZ, URZ ;  /* 0x0000003f3f3ff290 */ /* 0x000ff6000fffe03f */
[----:B------:R-:W-:Y:S01]  /*13c510*/  @!UPT UIADD3 URZ, URZ, URZ, URZ ;  /* 0x0000003f3f3ff290 */ /* 0x000fe2000fffe03f */
[----:B------:R2:W-:Y:S01]  /*13c520*/  STL.64 [R1+0x2440], R16 ;  /* 0x0024401001007387 */ /* 0x0005e20000100a00 */
[----:B------:R-:W-:Y:S03]  /*13c530*/  STL.64 [R1+0x2448], R18 ;  /* 0x0024481201007387 */ /* 0x000fe60000100a00 */
[----:B--2---:R-:W2:Y:S01]  /*13c540*/  LDL.LU.64 R16, [R1+0x6b50] ;  /* 0x006b500001107983 */ /* 0x004ea20000300a00 */
        /* <DEDUP_REMOVED lines=16> */
[----:B------:R2:W-:Y:S03]  /*13c650*/  STL.64 [R1+0x2238], R246 ;  /* 0x002238f601007387 */ /* 0x0005e60000100a00 */
[----:B--2---:R-:W2:Y:S01]  /*13c660*/  LDL.LU.64 R246, [R1+0x6b48] ;  /* 0x006b480001f67983 */ /* 0x004ea20000300a00 */
[----:B------:R-:W2:Y:S02]  /*13c670*/  LDL.LU.64 R244, [R1+0x6b40] ;  /* 0x006b400001f47983 */ /* 0x000ea40000300a00 */
[----:B------:R-:W-:Y:S02]  /*13c680*/  STL.64 [R1+0x2210], R200 ;  /* 0x002210c801007387 */ /* 0x000fe40000100a00 */
[----:B------:R3:W-:Y:S02]  /*13c690*/  STL.64 [R1+0x2218], R202 ;  /* 0x002218ca01007387 */ /* 0x0007e40000100a00 */
[----:B---3--:R-:W3:Y:S01]  /*13c6a0*/  LDL.LU.64 R202, [R1+0x6b38] ;  /* 0x006b380001ca7983 */ /* 0x008ee20000300a00 */
        /* <DEDUP_REMOVED lines=43> */
[----:B-1----:R-:W3:Y:S01]  /*13c960*/  LDL.LU.64 R250, [R1+0x6a88] ;  /* 0x006a880001fa7983 */ /* 0x002ee20000300a00 */
[----:B------:R-:W3:Y:S01]  /*13c970*/  LDL.LU.64 R248, [R1+0x6a80] ;  /* 0x006a800001f87983 */ /* 0x000ee20000300a00 */
[C---:B------:R-:W-:Y:S08]  /*13c980*/  HMMA.1688.F32.TF32 R220, R232.reuse, R120, R220 ;  /* 0x00000078e8dc723c */ /* 0x040ff000000810dc */
[C---:B------:R-:W-:Y:S11]  /*13c990*/  HMMA.1688.F32.TF32 R216, R232.reuse, R76, R216 ;  /* 0x0000004ce8d8723c */ /* 0x040ff600000810d8 */
[----:B------:R-:W-:Y:S04]  /*13c9a0*/  @!UPT UIADD3 URZ, URZ, URZ, URZ ;  /* 0x0000003f3f3ff290 */ /* 0x000fe8000fffe03f */
[----:B------:R-:W-:Y:S01]  /*13c9b0*/  STL.64 [R1+0x1d40], R220 ;  /* 0x001d40dc01007387 */ /* 0x000fe20000100a00 */
[----:B------:R1:W-:Y:S07]  /*13c9c0*/  STL.64 [R1+0x1d48], R222 ;  /* 0x001d48de01007387 */ /* 0x0003ee0000100a00 */
[----:B------:R-:W-:Y:S02]  /*13c9d0*/  STL.64 [R1+0x1d20], R216 ;  /* 0x001d20d801007387 */ /* 0x000fe40000100a00 */
[----:B------:R1:W-:Y:S02]  /*13c9e0*/  STL.64 [R1+0x1d28], R218 ;  /* 0x001d28da01007387 */ /* 0x0003e40000100a00 */
[C---:B-1----:R-:W-:Y:S08]  /*13c9f0*/  HMMA.1688.F32.TF32 R220, R232.reuse, R8, R212 ;  /* 0x00000008e8dc723c */ /* 0x042ff000000810d4 */
        /* <DEDUP_REMOVED lines=38> */
[----:B-1----:R-:W4:Y:S01]  /*13cc60*/  LDL.LU R124, [R1+0x2d0] ;  /* 0x0002d000017c7983 */ /* 0x002f220000300800 */
[C---:B--2---:R-:W-:Y:S08]  /*13cc70*/  HMMA.1688.F32.TF32 R36, R228.reuse, R100, R240 ;  /* 0x00000064e424723c */ /* 0x044ff000000810f0 */
[----:B---3--:R-:W-:Y:S01]  /*13cc80*/  HMMA.1688.F32.TF32 R116, R228, R4, R248 ;  /* 0x00000004e474723c */ /* 0x008fe200000810f8 */
[----:B------:R-:W-:Y:S11]  /*13cc90*/  IMAD.MOV.U32 R127, RZ, RZ, R236 ;  /* 0x000000ffff7f7224 */ /* 0x000ff600078e00ec */
[----:B------:R-:W-:Y:S11]  /*13cca0*/  @!UPT UIADD3 URZ, URZ, URZ, URZ ;  /* 0x0000003f3f3ff290 */ /* 0x000ff6000fffe03f */
[----:B------:R1:W-:Y:S01]  /*13ccb0*/  STL.64 [R1+0x10c0], R116 ;  /* 0x0010c07401007387 */ /* 0x0003e20000100a00 */
[----:B------:R2:W-:Y:S02]  /*13ccc0*/  STL.64 [R1+0x10c8], R118 ;  /* 0x0010c87601007387 */ /* 0x0005e40000100a00 */
[----:B------:R3:W-:Y:S02]  /*13ccd0*/  STL.64 [R1+0x10a0], R36 ;  /* 0x0010a02401007387 */ /* 0x0007e40000100a00 */
[----:B------:R1:W-:Y:S01]  /*13cce0*/  STL.64 [R1+0x10a8], R38 ;  /* 0x0010a82601007387 */ /* 0x0003e20000100a00 */
[----:B------:R-:W4:Y:S01]  /*13ccf0*/  LDL.LU R125, [R1+0x2d4] ;  /* 0x0002d400017d7983 */ /* 0x000f220000300800 */
[----:B------:R-:W4:Y:S02]  /*13cd00*/  LDL.LU R126, [R1+0x2d8] ;  /* 0x0002d800017e7983 */ /* 0x000f240000300800 */
        /* <DEDUP_REMOVED lines=56> */
[----:B-1----:R-:W-:-:S02]  /*13d090*/  IMAD.MOV.U32 R116, RZ, RZ, R237 ;  /* 0x000000ffff747224 */ /* 0x002fc400078e00ed */
[----:B------:R-:W-:Y:S01]  /*13d0a0*/  IMAD.MOV.U32 R117, RZ, RZ, R238 ;  /* 0x000000ffff757224 */ /* 0x000fe200078e00ee */
[----:B--2---:R-:W-:Y:S02]  /*13d0b0*/  MOV R118, R239 ;  /* 0x000000ef00767202 */ /* 0x004fe40000000f00 */
[----:B---3--:R-:W-:Y:S02]  /*13d0c0*/  MOV R135, R236 ;  /* 0x000000ec00877202 */ /* 0x008fe40000000f00 */
        /* <DEDUP_REMOVED lines=9> */
[C---:B--2---:R-:W-:Y:S03]  /*13d160*/  HMMA.1688.F32.TF32 R232, R228.reuse, R96, R236 ;  /* 0x00000060e4e8723c */ /* 0x044fe600000810ec */
[----:B------:R-:W2:Y:S11]  /*13d170*/  LDL.LU R236, [R1+0x340] ;  /* 0x0003400001ec7983 */ /* 0x000eb60000300800 */
[----:B------:R-:W-:Y:S09]  /*13d180*/  @!UPT UIADD3 URZ, URZ, URZ, URZ ;  /* 0x0000003f3f3ff290 */ /* 0x000ff2000fffe03f */
[----:B------:R-:W-:Y:S01]  /*13d190*/  STL.64 [R1+0x1080], R232 ;  /* 0x001080e801007387 */ /* 0x000fe20000100a00 */
[----:B------:R-:W-:Y:S02]  /*13d1a0*/  STL.64 [R1+0x1088], R234 ;  /* 0x001088ea01007387 */ /* 0x000fe40000100a00 */
[----:B------:R-:W2:Y:S02]  /*13d1b0*/  LDL.LU R237, [R1+0x344] ;  /* 0x0003440001ed7983 */ /* 0x000ea40000300800 */
[----:B------:R-:W2:Y:S01]  /*13d1c0*/  LDL.LU R238, [R1+0x348] ;  /* 0x0003480001ee7983 */ /* 0x000ea20000300800 */
[----:B------:R-:W2:Y:S01]  /*13d1d0*/  LDL.LU R239, [R1+0x34c] ;  /* 0x00034c0001ef7983 */ /* 0x000ea20000300800 */
[C---:B----4-:R-:W-:Y:S08]  /*13d1e0*/  HMMA.1688.F32.TF32 R220, R228.reuse, R12, R220 ;  /* 0x0000000ce4dc723c */ /* 0x050ff000000810dc */
[C---:B------:R-:W-:Y:S08]  /*13d1f0*/  HMMA.1688.F32.TF32 R216, R228.reuse, R16, R216 ;  /* 0x00000010e4d8723c */ /* 0x040ff000000810d8 */
        /* <DEDUP_REMOVED lines=15> */
[C---:B------:R-:W-:Y:S08]  /*13d2f0*/  HMMA.1688.F32.TF32 R124, R228.reuse, R120, R124 ;  /* 0x00000078e47c723c */ /* 0x040ff0000008107c */
[C---:B---3--:R-:W-:Y:S08]  /*13d300*/  HMMA.1688.F32.TF32 R116, R228.reuse, R76, R116 ;  /* 0x0000004ce474723c */ /* 0x048ff00000081074 */
[----:B------:R-:W-:Y:S01]  /*13d310*/  HMMA.1688.F32.TF32 R36, R228, R8, R36 ;  /* 0x00000008e424723c */ /* 0x000fe20000081024 */
[----:B------:R-:W-:-:S02]  /*13d320*/  IMAD.MOV.U32 R43, RZ, RZ, R76 ;  /* 0x000000ffff2b7224 */ /* 0x000fc400078e004c */
[----:B------:R-:W-:Y:S02]  /*13d330*/  IMAD.MOV.U32 R42, RZ, RZ, R77 ;  /* 0x000000ffff2a7224 */ /* 0x000fe400078e004d */
[----:B------:R-:W-:Y:S01]  /*13d340*/  IMAD.MOV.U32 R35, RZ, RZ, R120 ;  /* 0x000000ffff237224 */ /* 0x000fe200078e0078 */
[----:B------:R-:W-:Y:S01]  /*13d350*/  STL.64 [R1+0x1060], R220 ;  /* 0x001060dc01007387 */ /* 0x000fe20000100a00 */
[----:B------:R1:W-:Y:S01]  /*13d360*/  STL.64 [R1+0x1068], R222 ;  /* 0x001068de01007387 */ /* 0x0003e20000100a00 */
[----:B------:R-:W-:Y:S02]  /*13d370*/  MOV R34, R121 ;  /* 0x0000007900227202 */ /* 0x000fe40000000f00 */
[----:B------:R-:W-:Y:S01]  /*13d380*/  MOV R47, R8 ;  /* 0x00000008002f7202 */ /* 0x000fe20000000f00 */
[----:B------:R-:W-:Y:S01]  /*13d390*/  IMAD.MOV.U32 R46, RZ, RZ, R9 ;  /* 0x000000ffff2e7224 */ /* 0x000fe200078e0009 */
[----:B------:R-:W-:Y:S04]  /*13d3a0*/  LDS R232, [R2+0x38480] ;  /* 0x0384800002e87984 */ /* 0x000fe80000000800 */
[----:B------:R-:W-:Y:S04]  /*13d3b0*/  LDS R234, [R2+0x3a480] ;  /* 0x03a4800002ea7984 */ /* 0x000fe80000000800 */
[----:B------:R-:W-:Y:S04]  /*13d3c0*/  LDS R233, [R0+0x38480] ;  /* 0x0384800000e97984 */ /* 0x000fe80000000800 */
[----:B------:R-:W3:Y:S04]  /*13d3d0*/  LDS R235, [R0+0x3a480] ;  /* 0x03a4800000eb7984 */ /* 0x000ee80000000800 */
[----:B-1----:R-:W4:Y:S01]  /*13d3e0*/  LDL.LU.64 R222, [R1+0x6a60] ;  /* 0x006a600001de7983 */ /* 0x002f220000300a00 */
[----:B------:R-:W4:Y:S02]  /*13d3f0*/  LDL.LU.64 R220, [R1+0x6a58] ;  /* 0x006a580001dc7983 */ /* 0x000f240000300a00 */
[----:B------:R-:W-:Y:S02]  /*13d400*/  STL.64 [R1+0x1040], R216 ;  /* 0x001040d801007387 */ /* 0x000fe40000100a00 */
[----:B------:R1:W-:Y:S02]  /*13d410*/  STL.64 [R1+0x1048], R218 ;  /* 0x001048da01007387 */ /* 0x0003e40000100a00 */
[----:B-1----:R-:W3:Y:S01]  /*13d420*/  LDL.LU.64 R218, [R1+0x6a50] ;  /* 0x006a500001da7983 */ /* 0x002ee20000300a00 */
[----:B------:R-:W3:Y:S02]  /*13d430*/  LDL.LU.64 R216, [R1+0x6a48] ;  /* 0x006a480001d87983 */ /* 0x000ee40000300a00 */
        /* <DEDUP_REMOVED lines=12> */
[----:B------:R-:W3:Y:S02]  /*13d500*/  LDL.LU.64 R166, [R1+0x6a10] ;  /* 0x006a100001a67983 */ /* 0x000ee40000300a00 */
[----:B------:R-:W3:Y:S01]  /*13d510*/  LDL.LU.64 R164, [R1+0x6a08] ;  /* 0x006a080001a47983 */ /* 0x000ee20000300a00 */
[----:B------:R-:W-:Y:S01]  /*13d520*/  STL.64 [R1+0xfd0], R160 ;  /* 0x000fd0a001007387 */ /* 0x000fe20000100a00 */
[----:B------:R1:W-:Y:S03]  /*13d530*/  STL.64 [R1+0xfd8], R162 ;  /* 0x000fd8a201007387 */ /* 0x0003e60000100a00 */
        /* <DEDUP_REMOVED lines=8> */
[----:B------:R-:W-:Y:S02]  /*13d5c0*/  STL.64 [R1+0xf90], R148 ;  /* 0x000f909401007387 */ /* 0x000fe40000100a00 */
[----:B------:R1:W-:Y:S02]  /*13d5d0*/  STL.64 [R1+0xf98], R150 ;  /* 0x000f989601007387 */ /* 0x0003e40000100a00 */
[----:B-1----:R-:W3:Y:S01]  /*13d5e0*/  LDL.LU.64 R150, [R1+0x69d0] ;  /* 0x0069d00001967983 */ /* 0x002ee20000300a00 */
[----:B------:R-:W3:Y:S01]  /*13d5f0*/  LDL.LU.64 R148, [R1+0x69c8] ;  /* 0x0069c80001947983 */ /* 0x000ee20000300a00 */
[C---:B--2---:R-:W-:Y:S11]  /*13d600*/  HMMA.1688.F32.TF32 R236, R228.reuse, R44, R236 ;  /* 0x0000002ce4ec723c */ /* 0x044ff600000810ec */
[----:B------:R-:W-:Y:S11]  /*13d610*/  @!UPT UIADD3 URZ, URZ, URZ, URZ ;  /* 0x0000003f3f3ff290 */ /* 0x000ff6000fffe03f */
[----:B------:R-:W-:Y:S01]  /*13d620*/  @!UPT UIADD3 URZ, URZ, URZ, URZ ;  /* 0x0000003f3f3ff290 */ /* 0x000fe2000fffe03f */
[----:B------:R-:W-:Y:S01]  /*13d630*/  STL.64 [R1+0xf70], R236 ;  /* 0x000f70ec01007387 */ /* 0x000fe20000100a00 */
[----:B------:R1:W-:Y:S02]  /*13d640*/  STL.64 [R1+0xf78], R238 ;  /* 0x000f78ee01007387 */ /* 0x0003e40000100a00 */
[----:B-1----:R-:W-:Y:S01]  /*13d650*/  HMMA.1688.F32.TF32 R236, R228, R52, R248 ;  /* 0x00000034e4ec723c */ /* 0x002fe200000810f8 */
[----:B------:R-:W-:Y:S01]  /*13d660*/  STL.64 [R1+0xf50], R240 ;  /* 0x000f50f001007387 */ /* 0x000fe20000100a00 */
[----:B------:R-:W-:Y:S11]  /*13d670*/  STL.64 [R1+0xf58], R242 ;  /* 0x000f58f201007387 */ /* 0x000ff60000100a00 */
        /* <DEDUP_REMOVED lines=59> */
[----:B----4-:R-:W4:Y:S02]  /*13da30*/  LDL.LU R38, [R1+0x388] ;  /* 0x0003880001267983 */ /* 0x010f240000300800 */
        /* <DEDUP_REMOVED lines=17> */
[C---:B--2---:R-:W-:Y:S08]  /*13db50*/  HMMA.1688.F32.TF32 R144, R228.reuse, R140, R144 ;  /* 0x0000008ce490723c */ /* 0x044ff00000081090 */
[C---:B---3--:R-:W-:Y:S08]  /*13db60*/  HMMA.1688.F32.TF32 R136, R228.reuse, R84, R136 ;  /* 0x00000054e488723c */ /* 0x048ff00000081088 */
[C---:B------:R-:W-:Y:S08]  /*13db70*/  HMMA.1688.F32.TF32 R132, R228.reuse, R92, R132 ;  /* 0x0000005ce484723c */ /* 0x040ff00000081084 */
[C---:B------:R-:W-:Y:S08]  /*13db80*/  HMMA.1688.F32.TF32 R128, R228.reuse, R104, R128 ;  /* 0x00000068e480723c */ /* 0x040ff00000081080 */
[----:B------:R-:W-:Y:S08]  /*13db90*/  HMMA.1688.F32.TF32 R228, R228, R224, R124 ;  /* 0x000000e0e4e4723c */ /* 0x000ff0000008107c */
[C---:B------:R-:W-:Y:S08]  /*13dba0*/  HMMA.1688.F32.TF32 R116, R232.reuse, R112, R116 ;  /* 0x00000070e874723c */ /* 0x040ff00000081074 */
        /* <DEDUP_REMOVED lines=10> */
[C---:B------:R-:W-:Y:S08]  /*13dc50*/  HMMA.1688.F32.TF32 R236, R232.reuse, R80, R236 ;  /* 0x00000050e8ec723c */ /* 0x040ff000000810ec */
[C---:B------:R-:W-:Y:S01]  /*13dc60*/  HMMA.1688.F32.TF32 R76, R232.reuse, R72, R76 ;  /* 0x00000048e84c723c */ /* 0x040fe2000008104c */
[----:B-1----:R-:W2:Y:S01]  /*13dc70*/  LDL.LU.64 R138, [R1+0x69a0] ;  /* 0x0069a000018a7983 */ /* 0x002ea20000300a00 */
[----:B------:R-:W2:Y:S02]  /*13dc80*/  LDL.LU.64 R136, [R1+0x6998] ;  /* 0x0069980001887983 */ /* 0x000ea40000300a00 */
[----:B------:R-:W-:Y:S02]  /*13dc90*/  STL.64 [R1+0xde0], R132 ;  /* 0x000de08401007387 */ /* 0x000fe40000100a00 */
[----:B------:R1:W-:Y:S02]  /*13dca0*/  STL.64 [R1+0xde8], R134 ;  /* 0x000de88601007387 */ /* 0x0003e40000100a00 */
[C---:B----4-:R-:W-:Y:S01]  /*13dcb0*/  HMMA.1688.F32.TF32 R36, R232.reuse, R24, R36 ;  /* 0x00000018e824723c */ /* 0x050fe20000081024 */
[----:B-1----:R-:W4:Y:S01]  /*13dcc0*/  LDL.LU.64 R134, [R1+0x6990] ;  /* 0x0069900001867983 */ /* 0x002f220000300a00 */
[----:B------:R-:W4:Y:S02]  /*13dcd0*/  LDL.LU.64 R132, [R1+0x6988] ;  /* 0x0069880001847983 */ /* 0x000f240000300a00 */
        /* <DEDUP_REMOVED lines=10> */
[C---:B------:R-:W-:Y:S08]  /*13dd80*/  HMMA.1688.F32.TF32 R8, R232.reuse, R4, R8 ;  /* 0x00000004e808723c */ /* 0x040ff00000081008 */
[----:B------:R-:W-:Y:S01]  /*13dd90*/  HMMA.1688.F32.TF32 R248, R232, R100, R248 ;  /* 0x00000064e8f8723c */ /* 0x000fe200000810f8 */
[----:B------:R-:W-:-:S02]  /*13dda0*/  IMAD.MOV.U32 R107, RZ, RZ, R100 ;  /* 0x000000ffff6b7224 */ /* 0x000fc400078e0064 */
[----:B------:R-:W-:Y:S02]  /*13ddb0*/  IMAD.MOV.U32 R106, RZ, RZ, R101 ;  /* 0x000000ffff6a7224 */ /* 0x000fe400078e0065 */
[----:B------:R-:W-:Y:S02]  /*13ddc0*/  IMAD.MOV.U32 R87, RZ, RZ, R28 ;  /* 0x000000ffff577224 */ /* 0x000fe400078e001c */
[----:B------:R-:W-:Y:S01]  /*13ddd0*/  IMAD.MOV.U32 R86, RZ, RZ, R29 ;  /* 0x000000ffff567224 */ /* 0x000fe200078e001d */
[----:B------:R-:W-:Y:S04]  /*13dde0*/  LDS R228, [R2+0x38500] ;  /* 0x0385000002e47984 */ /* 0x000fe80000000800 */
[----:B------:R-:W-:Y:S04]  /*13ddf0*/  LDS R230, [R2+0x3a500] ;  /* 0x03a5000002e67984 */ /* 0x000fe80000000800 */
[----:B------:R-:W-:Y:S04]  /*13de00*/  LDS R229, [R0+0x38500] ;  /* 0x0385000000e57984 */ /* 0x000fe80000000800 */
[----:B-1----:R-:W2:Y:S01]  /*13de10*/  LDL.LU.64 R122, [R1+0x6960] ;  /* 0x00696000017a7983 */ /* 0x002ea20000300a00 */
[----:B------:R-:W2:Y:S02]  /*13de20*/  LDL.LU.64 R120, [R1+0x6958] ;  /* 0x0069580001787983 */ /* 0x000ea40000300a00 */
[----:B------:R-:W-:Y:S02]  /*13de30*/  STL.64 [R1+0xd50], R116 ;  /* 0x000d507401007387 */ /* 0x000fe40000100a00 */
[----:B------:R1:W-:Y:S01]  /*13de40*/  STL.64 [R1+0xd58], R118 ;  /* 0x000d587601007387 */ /* 0x0003e20000100a00 */
[----:B------:R-:W2:Y:S04]  /*13de50*/  LDS R231, [R0+0x3a500] ;  /* 0x03a5000000e77984 */ /* 0x000ea80000000800 */
[----:B-1----:R-:W2:Y:S01]  /*13de60*/  LDL.LU.64 R118, [R1+0x6950] ;  /* 0x0069500001767983 */ /* 0x002ea20000300a00 */
[----:B------:R-:W2:Y:S02]  /*13de70*/  LDL.LU.64 R116, [R1+0x6948] ;  /* 0x0069480001747983 */ /* 0x000ea40000300a00 */
[----:B------:R-:W2:Y:S02]  /*13de80*/  LDL.LU.64 R114, [R1+0x6940] ;  /* 0x0069400001727983 */ /* 0x000ea40000300a00 */
[----:B------:R-:W2:Y:S01]  /*13de90*/  LDL.LU.64 R112, [R1+0x6938] ;  /* 0x0069380001707983 */ /* 0x000ea20000300a00 */
[----:B------:R1:W-:Y:S01]  /*13dea0*/  STL.64 [R1+0xd30], R240 ;  /* 0x000d30f001007387 */ /* 0x0003e20000100a00 */
[----:B------:R-:W-:Y:S02]  /*13deb0*/  STL.64 [R1+0xd38], R242 ;  /* 0x000d38f201007387 */ /* 0x000fe40000100a00 */
[----:B------:R-:W2:Y:S01]  /*13dec0*/  LDL.LU.64 R90, [R1+0x6930] ;  /* 0x00693000015a7983 */ /* 0x000ea20000300a00 */
[----:B-1----:R-:W-:Y:S01]  /*13ded0*/  MOV R241, R88 ;  /* 0x0000005800f17202 */ /* 0x002fe20000000f00 */
[----:B------:R-:W-:-:S02]  /*13dee0*/  IMAD.MOV.U32 R240, RZ, RZ, R89 ;  /* 0x000000fffff07224 */ /* 0x000fc400078e0059 */
[----:B------:R-:W2:Y:S01]  /*13def0*/  LDL.LU.64 R88, [R1+0x6928] ;  /* 0x0069280001587983 */ /* 0x000ea20000300a00 */
[----:B------:R-:W-:Y:S02]  /*13df00*/  STL.64 [R1+0xd10], R236 ;  /* 0x000d10ec01007387 */ /* 0x000fe40000100a00 */
[----:B------:R1:W-:Y:S02]  /*13df10*/  STL.64 [R1+0xd18], R238 ;  /* 0x000d18ee01007387 */ /* 0x0003e40000100a00 */
[----:B------:R-:W2:Y:S02]  /*13df20*/  LDL.LU.64 R82, [R1+0x6920] ;  /* 0x0069200001527983 */ /* 0x000ea40000300a00 */
[----:B-1----:R-:W-:Y:S01]  /*13df30*/  IMAD.MOV.U32 R239, RZ, RZ, R80 ;  /* 0x000000ffffef7224 */ /* 0x002fe200078e0050 */
[----:B------:R-:W-:Y:S02]  /*13df40*/  MOV R238, R81 ;  /* 0x0000005100ee7202 */ /* 0x000fe40000000f00 */
[----:B------:R-:W2:Y:S01]  /*13df50*/  LDL.LU.64 R80, [R1+0x6918] ;  /* 0x0069180001507983 */ /* 0x000ea20000300a00 */
[----:B------:R-:W-:Y:S02]  /*13df60*/  STL.64 [R1+0xcf0], R76 ;  /* 0x000cf04c01007387 */ /* 0x000fe40000100a00 */
[----:B------:R1:W-:Y:S01]  /*13df70*/  STL.64 [R1+0xcf8], R78 ;  /* 0x000cf84e01007387 */ /* 0x0003e20000100a00 */
[----:B------:R-:W-:Y:S01]  /*13df80*/  MOV R237, R24 ;  /* 0x0000001800ed7202 */ /* 0x000fe20000000f00 */
[----:B------:R-:W-:Y:S01]  /*13df90*/  IMAD.MOV.U32 R236, RZ, RZ, R25 ;  /* 0x000000ffffec7224 */ /* 0x000fe200078e0019 */
        /* <DEDUP_REMOVED lines=17> */
[----:B------:R2:W-:Y:S02]  /*13e0b0*/  STL.64 [R1+0xc98], R250 ;  /* 0x000c98fa01007387 */ /* 0x0005e40000100a00 */
[----:B------:R-:W3:Y:S02]  /*13e0c0*/  LDL.LU.64 R102, [R1+0x68b0] ;  /* 0x0068b00001667983 */ /* 0x000ee40000300a00 */
[----:B------:R-:W3:Y:S01]  /*13e0d0*/  LDL.LU.64 R100, [R1+0x68a8] ;  /* 0x0068a80001647983 */ /* 0x000ee20000300a00 */
[C---:B--2---:R-:W-:Y:S07]  /*13e0e0*/  HMMA.1688.F32.TF32 R248, R232.reuse, R96, R4 ;  /* 0x00000060e8f8723c */ /* 0x044fee0000081004 */
[----:B------:R-:W-:Y:S01]  /*13e0f0*/  MOV R5, R96 ;  /* 0x0000006000057202 */ /* 0x000fe20000000f00 */
[----:B------:R-:W-:Y:S11]  /*13e100*/  IMAD.MOV.U32 R4, RZ, RZ, R97 ;  /* 0x000000ffff047224 */ /* 0x000ff600078e0061 */
[----:B------:R-:W-:Y:S04]  /*13e110*/  @!UPT UIADD3 URZ, URZ, URZ, URZ ;  /* 0x0000003f3f3ff290 */ /* 0x000fe8000fffe03f */
[----:B------:R-:W-:Y:S01]  /*13e120*/  STL.64 [R1+0xc70], R248 ;  /* 0x000c70f801007387 */ /* 0x000fe20000100a00 */
[----:B------:R-:W-:Y:S02]  /*13e130*/  STL.64 [R1+0xc78], R250 ;  /* 0x000c78fa01007387 */ /* 0x000fe40000100a00 */
[----:B------:R-:W2:Y:S02]  /*13e140*/  LDL.LU.64 R98, [R1+0x68a0] ;  /* 0x0068a00001627983 */ /* 0x000ea40000300a00 */
[----:B------:R-:W2:Y:S01]  /*13e150*/  LDL.LU.64 R96, [R1+0x6898] ;  /* 0x0068980001607983 */ /* 0x000ea20000300a00 */
[C---:B------:R-:W-:Y:S01]  /*13e160*/  HMMA.1688.F32.TF32 R8, R232.reuse, R12, R8 ;  /* 0x0000000ce808723c */ /* 0x040fe20000081008 */
[----:B------:R-:W-:Y:S01]  /*13e170*/  IMAD.MOV.U32 R243, RZ, RZ, R12 ;  /* 0x000000fffff37224 */ /* 0x000fe200078e000c */
[----:B------:R-:W-:Y:S11]  /*13e180*/  MOV R242, R13 ;  /* 0x0000000d00f27202 */ /* 0x000ff60000000f00 */
[----:B------:R-:W-:Y:S10]  /*13e190*/  @!UPT UIADD3 URZ, URZ, URZ, URZ ;  /* 0x0000003f3f3ff290 */ /* 0x000ff4000fffe03f */
[----:B------:R-:W-:Y:S01]  /*13e1a0*/  STL.64 [R1+0xc60], R8 ;  /* 0x000c600801007387 */ /* 0x000fe20000100a00 */
[----:B------:R3:W-:Y:S02]  /*13e1b0*/  STL.64 [R1+0xc68], R10 ;  /* 0x000c680a01007387 */ /* 0x0007e40000100a00 */
[----:B------:R-:W4:Y:S02]  /*13e1c0*/  LDL.LU.64 R14, [R1+0x6890] ;  /* 0x00689000010e7983 */ /* 0x000f240000300a00 */
[----:B------:R-:W4:Y:S01]  /*13e1d0*/  LDL.LU.64 R12, [R1+0x6888] ;  /* 0x00688800010c7983 */ /* 0x000f220000300a00 */
[C---:B---3--:R-:W-:Y:S11]  /*13e1e0*/  HMMA.1688.F32.TF32 R8, R232.reuse, R16, R100 ;  /* 0x00000010e808723c */ /* 0x048ff60000081064 */
[----:B------:R-:W-:Y:S11]  /*13e1f0*/  @!UPT UIADD3 URZ, URZ, URZ, URZ ;  /* 0x0000003f3f3ff290 */ /* 0x000ff6000fffe03f */
[----:B------:R-:W-:Y:S01]  /*13e200*/  @!UPT UIADD3 URZ, URZ, URZ, URZ ;  /* 0x0000003f3f3ff290 */ /* 0x000fe2000fffe03f */
[----:B------:R-:W-:Y:S01]  /*13e210*/  STL.64 [R1+0xc40], R8 ;  /* 0x000c400801007387 */ /* 0x000fe20000100a00 */
[----:B------:R2:W-:Y:S02]  /*13e220*/  STL.64 [R1+0xc48], R10 ;  /* 0x000c480a01007387 */ /* 0x0005e40000100a00 */
[----:B------:R-:W-:Y:S02]  /*13e230*/  IMAD.MOV.U32 R103, RZ, RZ, R16 ;  /* 0x000000ffff677224 */ /* 0x000fe400078e0010 */
[----:B------:R-:W-:Y:S01]  /*13e240*/  IMAD.MOV.U32 R102, RZ, RZ, R17 ;  /* 0x000000ffff667224 */ /* 0x000fe200078e0011 */
[----:B------:R-:W3:Y:S01]  /*13e250*/  LDL.LU.64 R18, [R1+0x6880] ;  /* 0x0068800001127983 */ /* 0x000ee20000300a00 */
[----:B------:R-:W3:Y:S01]  /*13e260*/  LDL.LU.64 R16, [R1+0x6878] ;  /* 0x0068780001107983 */ /* 0x000ee20000300a00 */
[----:B------:R-:W-:Y:S01]  /*13e270*/  MOV R100, R23 ;  /* 0x0000001700647202 */ /* 0x000fe20000000f00 */
[----:B------:R-:W-:Y:S01]  /*13e280*/  IMAD.MOV.U32 R101, RZ, RZ, R22 ;  /* 0x000000ffff657224 */ /* 0x000fe200078e0016 */
[C---:B--2---:R-:W-:Y:S07]  /*13e290*/  HMMA.1688.F32.TF32 R8, R232.reuse, R20, R96 ;  /* 0x00000014e808723c */ /* 0x044fee0000081060 */
[----:B------:R-:W-:Y:S01]  /*13e2a0*/  IMAD.MOV.U32 R97, RZ, RZ, R20 ;  /* 0x000000ffff617224 */ /* 0x000fe200078e0014 */
[----:B------:R-:W-:Y:S11]  /*13e2b0*/  MOV R96, R21 ;  /* 0x0000001500607202 */ /* 0x000ff60000000f00 */
[----:B------:R-:W-:Y:S04]  /*13e2c0*/  @!UPT UIADD3 URZ, URZ, URZ, URZ ;  /* 0x0000003f3f3ff290 */ /* 0x000fe8000fffe03f */
[----:B------:R-:W-:Y:S01]  /*13e2d0*/  STL.64 [R1+0xc20], R8 ;  /* 0x000c200801007387 */ /* 0x000fe20000100a00 */
[----:B------:R4:W-:Y:S02]  /*13e2e0*/  STL.64 [R1+0xc28], R10 ;  /* 0x000c280a01007387 */ /* 0x0009e40000100a00 */
[----:B------:R-:W2:Y:S02]  /*13e2f0*/  LDL.LU.64 R22, [R1+0x6870] ;  /* 0x0068700001167983 */ /* 0x000ea40000300a00 */
[----:B------:R-:W2:Y:S01]  /*13e300*/  LDL.LU.64 R20, [R1+0x6868] ;  /* 0x0068680001147983 */ /* 0x000ea20000300a00 */
[C---:B----4-:R-:W-:Y:S11]  /*13e310*/  HMMA.1688.F32.TF32 R8, R232.reuse, R28, R12 ;  /* 0x0000001ce808723c */ /* 0x050ff6000008100c */
[----:B------:R-:W-:Y:S11]  /*13e320*/  @!UPT UIADD3 URZ, URZ, URZ, URZ ;  /* 0x0000003f3f3ff290 */ /* 0x000ff6000fffe03f */
[----:B------:R-:W-:Y:S01]  /*13e330*/  @!UPT UIADD3 URZ, URZ, URZ, URZ ;  /* 0x0000003f3f3ff290 */ /* 0x000fe2000fffe03f */
[----:B------:R-:W-:Y:S01]  /*13e340*/  STL.64 [R1+0xc00], R8 ;  /* 0x000c000801007387 */ /* 0x000fe20000100a00 */
[----:B------:R3:W-:Y:S02]  /*13e350*/  STL.64 [R1+0xc08], R10 ;  /* 0x000c080a01007387 */ /* 0x0007e40000100a00 */
[----:B------:R-:W4:Y:S02]  /*13e360*/  LDL.LU.64 R30, [R1+0x6860] ;  /* 0x00686000011e7983 */ /* 0x000f240000300a00 */
[----:B------:R-:W4:Y:S01]  /*13e370*/  LDL.LU.64 R28, [R1+0x6858] ;  /* 0x00685800011c7983 */ /* 0x000f220000300a00 */
[----:B---3--:R-:W-:Y:S07]  /*13e380*/  HMMA.1688.F32.TF32 R8, R232, R100, R16 ;  /* 0x00000064e808723c */ /* 0x008fee0000081010 */
[----:B------:R-:W-:Y:S01]  /*13e390*/  MOV R16, R51 ;  /* 0x0000003300107202 */ /* 0x000fe20000000f00 */
[----:B------:R-:W-:-:S02]  /*13e3a0*/  IMAD.MOV.U32 R17, RZ, RZ, R50 ;  /* 0x000000ffff117224 */ /* 0x000fc400078e0032 */
[----:B------:R-:W-:Y:S01]  /*13e3b0*/  IMAD.MOV.U32 R12, RZ, RZ, R35 ;  /* 0x000000ffff0c7224 */ /* 0x000fe200078e0023 */
[----:B------:R-:W-:Y:S11]  /*13e3c0*/  MOV R13, R34 ;  /* 0x00000022000d7202 */ /* 0x000ff60000000f00 */
[----:B------:R-:W-:Y:S01]  /*13e3d0*/  @!UPT UIADD3 URZ, URZ, URZ, URZ ;  /* 0x0000003f3f3ff290 */ /* 0x000fe2000fffe03f */
[----:B------:R1:W-:Y:S01]  /*13e3e0*/  STL.64 [R1+0xbe0], R8 ;  /* 0x000be00801007387 */ /* 0x0003e20000100a00 */
[----:B------:R-:W-:Y:S02]  /*13e3f0*/  STL.64 [R1+0xbe8], R10 ;  /* 0x000be80a01007387 */ /* 0x000fe40000100a00 */
[----:B-1----:R-:W-:Y:S02]  /*13e400*/  IMAD.MOV.U32 R9, RZ, RZ, R32 ;  /* 0x000000ffff097224 */ /* 0x002fe400078e0020 */
[----:B------:R-:W-:Y:S01]  /*13e410*/  IMAD.MOV.U32 R8, RZ, RZ, R33 ;  /* 0x000000ffff087224 */ /* 0x000fe200078e0021 */
[C---:B--2---:R-:W-:Y:S08]  /*13e420*/  HMMA.1688.F32.TF32 R248, R232.reuse, R16, R20 ;  /* 0x00000010e8f8723c */ /* 0x044ff00000081014 */
[C---:B------:R-:W-:Y:S11]  /*13e430*/  HMMA.1688.F32.TF32 R20, R232.reuse, R32, R24 ;  /* 0x00000020e814723c */ /* 0x040ff60000081018 */
[----:B------:R-:W-:Y:S04]  /*13e440*/  @!UPT UIADD3 URZ, URZ, URZ, URZ ;  /* 0x0000003f3f3ff290 */ /* 0x000fe8000fffe03f */
[----:B------:R-:W-:Y:S01]  /*13e450*/  STL.64 [R1+0xbc0], R248 ;  /* 0x000bc0f801007387 */ /* 0x000fe20000100a00 */
[----:B------:R-:W-:Y:S07]  /*13e460*/  STL.64 [R1+0xbc8], R250 ;  /* 0x000bc8fa01007387 */ /* 0x000fee0000100a00 */
[----:B------:R-:W-:Y:S02]  /*13e470*/  STL.64 [R1+0xba0], R20 ;  /* 0x000ba01401007387 */ /* 0x000fe40000100a00 */
[----:B------:R4:W-:Y:S01]  /*13e480*/  STL.64 [R1+0xba8], R22 ;  /* 0x000ba81601007387 */ /* 0x0009e20000100a00 */
[----:B------:R-:W2:Y:S01]  /*13e490*/  LDL.LU.64 R34, [R1+0x6850] ;  /* 0x0068500001227983 */ /* 0x000ea20000300a00 */
[----:B------:R-:W2:Y:S01]  /*13e4a0*/  LDL.LU.64 R32, [R1+0x6848] ;  /* 0x0068480001207983 */ /* 0x000ea20000300a00 */
[----:B----4-:R-:W-:Y:S01]  /*13e4b0*/  HMMA.1688.F32.TF32 R20, R232, R40, R28 ;  /* 0x00000028e814723c */ /* 0x010fe2000008101c */
[----:B------:R-:W-:Y:S01]  /*13e4c0*/  MOV R24, R43 ;  /* 0x0000002b00187202 */ /* 0x000fe20000000f00 */
[----:B------:R-:W-:-:S02]  /*13e4d0*/  IMAD.MOV.U32 R25, RZ, RZ, R42 ;  /* 0x000000ffff197224 */ /* 0x000fc400078e002a */
[----:B------:R-:W-:Y:S01]  /*13e4e0*/  IMAD.MOV.U32 R11, RZ, RZ, R40 ;  /* 0x000000ffff0b7224 */ /* 0x000fe200078e0028 */
[----:B------:R-:W-:Y:S11]  /*13e4f0*/  MOV R10, R41 ;  /* 0x00000029000a7202 */ /* 0x000ff60000000f00 */
[----:B------:R-:W-:Y:S07]  /*13e500*/  @!UPT UIADD3 URZ, URZ, URZ, URZ ;  /* 0x0000003f3f3ff290 */ /* 0x000fee000fffe03f */
[----:B------:R-:W-:Y:S01]  /*13e510*/  STL.64 [R1+0xb80], R20 ;  /* 0x000b801401007387 */ /* 0x000fe20000100a00 */
[----:B------:R2:W-:Y:S02]  /*13e520*/  STL.64 [R1+0xb88], R22 ;  /* 0x000b881601007387 */ /* 0x0005e40000100a00 */
[----:B------:R-:W3:Y:S02]  /*13e530*/  LDL.LU.64 R42, [R1+0x6840] ;  /* 0x00684000012a7983 */ /* 0x000ee40000300a00 */
[----:B------:R-:W3:Y:S02]  /*13e540*/  LDL.LU.64 R40, [R1+0x6838] ;  /* 0x0068380001287983 */ /* 0x000ee40000300a00 */
[----:B------:R-:W-:Y:S02]  /*13e550*/  IMAD.MOV.U32 R28, RZ, RZ, R47 ;  /* 0x000000ffff1c7224 */ /* 0x000fe400078e002f */
[----:B------:R-:W-:Y:S01]  /*13e560*/  IMAD.MOV.U32 R29, RZ, RZ, R46 ;  /* 0x000000ffff1d7224 */ /* 0x000fe200078e002e */
[----:B------:R-:W-:Y:S01]  /*13e570*/  MOV R31, R44 ;  /* 0x0000002c001f7202 */ /* 0x000fe20000000f00 */
[----:B------:R-:W-:Y:S01]  /*13e580*/  IMAD.MOV.U32 R30, RZ, RZ, R45 ;  /* 0x000000ffff1e7224 */ /* 0x000fe200078e002d */
[C---:B--2---:R-:W-:Y:S11]  /*13e590*/  HMMA.1688.F32.TF32 R20, R232.reuse, R44, R32 ;  /* 0x0000002ce814723c */ /* 0x044ff60000081020 */
[----:B------:R-:W-:Y:S11]  /*13e5a0*/  @!UPT UIADD3 URZ, URZ, URZ, URZ ;  /* 0x0000003f3f3ff290 */ /* 0x000ff6000fffe03f */
[----:B------:R-:W-:Y:S01]  /*13e5b0*/  @!UPT UIADD3 URZ, URZ, URZ, URZ ;  /* 0x0000003f3f3ff290 */ /* 0x000fe2000fffe03f */
[----:B------:R-:W-:Y:S01]  /*13e5c0*/  STL.64 [R1+0xb60], R20 ;  /* 0x000b601401007387 */ /* 0x000fe20000100a00 */
[----:B------:R1:W-:Y:S02]  /*13e5d0*/  STL.64 [R1+0xb68], R22 ;  /* 0x000b681601007387 */ /* 0x0003e40000100a00 */
[----:B------:R-:W2:Y:S02]  /*13e5e0*/  LDL.LU.64 R46, [R1+0x6830] ;  /* 0x00683000012e7983 */ /* 0x000ea40000300a00 */
[----:B------:R-:W2:Y:S01]  /*13e5f0*/  LDL.LU.64 R44, [R1+0x6828] ;  /* 0x00682800012c7983 */ /* 0x000ea20000300a00 */
[C---:B-1----:R-:W-:Y:S01]  /*13e600*/  HMMA.1688.F32.TF32 R20, R232.reuse, R48, R36 ;  /* 0x00000030e814723c */ /* 0x042fe20000081024 */
[----:B------:R-:W-:Y:S01]  /*13e610*/  IMAD.MOV.U32 R27, RZ, RZ, R48 ;  /* 0x000000ffff1b7224 */ /* 0x000fe200078e0030 */
[----:B------:R-:W-:Y:S11]  /*13e620*/  MOV R26, R49 ;  /* 0x00000031001a7202 */ /* 0x000ff60000000f00 */
[----:B------:R-:W-:Y:S10]  /*13e630*/  @!UPT UIADD3 URZ, URZ, URZ, URZ ;  /* 0x0000003f3f3ff290 */ /* 0x000ff4000fffe03f */
[----:B------:R-:W-:Y:S01]  /*13e640*/  STL.64 [R1+0xb40], R20 ;  /* 0x000b401401007387 */ /* 0x000fe20000100a00 */
[----:B------:R3:W-:Y:S02]  /*13e650*/  STL.64 [R1+0xb48], R22 ;  /* 0x000b481601007387 */ /* 0x0007e40000100a00 */
[----:B------:R-:W4:Y:S02]  /*13e660*/  LDL.LU.64 R50, [R1+0x6820] ;  /* 0x0068200001327983 */ /* 0x000f240000300a00 */
[----:B------:R-:W4:Y:S01]  /*13e670*/  LDL.LU.64 R48, [R1+0x6818] ;  /* 0x0068180001307983 */ /* 0x000f220000300a00 */
[C---:B---3--:R-:W-:Y:S01]  /*13e680*/  HMMA.1688.F32.TF32 R20, R232.reuse, R52, R40 ;  /* 0x00000034e814723c */ /* 0x048fe20000081028 */
[----:B------:R-:W-:Y:S02]  /*13e690*/  IMAD.MOV.U32 R19, RZ, RZ, R52 ;  /* 0x000000ffff137224 */ /* 0x000fe400078e0034 */
[----:B------:R-:W-:Y:S11]  /*13e6a0*/  IMAD.MOV.U32 R18, RZ, RZ, R53 ;  /* 0x000000ffff127224 */ /* 0x000ff600078e0035 */
[----:B------:R-:W-:Y:S09]  /*13e6b0*/  @!UPT UIADD3 URZ, URZ, URZ, URZ ;  /* 0x0000003f3f3ff290 */ /* 0x000ff2000fffe03f */
[----:B------:R-:W-:Y:S01]  /*13e6c0*/  STL.64 [R1+0xb20], R20 ;  /* 0x000b201401007387 */ /* 0x000fe20000100a00 */
[----:B------:R2:W-:Y:S02]  /*13e6d0*/  STL.64 [R1+0xb28], R22 ;  /* 0x000b281601007387 */ /* 0x0005e40000100a00 */
[----:B------:R-:W3:Y:S02]  /*13e6e0*/  LDL.LU.64 R54, [R1+0x6810] ;  /* 0x0068100001367983 */ /* 0x000ee40000300a00 */
[----:B------:R-:W3:Y:S01]  /*13e6f0*/  LDL.LU.64 R52, [R1+0x6808] ;  /* 0x0068080001347983 */ /* 0x000ee20000300a00 */
        /* <DEDUP_REMOVED lines=14> */
[----:B------:R-:W-:Y:S01]  /*13e7e0*/  IMAD.MOV.U32 R7, RZ, RZ, R68 ;  /* 0x000000ffff077224 */ /* 0x000fe200078e0044 */
[----:B------:R-:W-:Y:S01]  /*13e7f0*/  MOV R6, R69 ;  /* 0x0000004500067202 */ /* 0x000fe20000000f00 */
[----:B------:R-:W4:Y:S01]  /*13e800*/  LDL.LU.64 R70, [R1+0x67f0] ;  /* 0x0067f00001467983 */ /* 0x000f220000300a00 */
[----:B------:R-:W4:Y:S01]  /*13e810*/  LDL.LU.64 R68, [R1+0x67e8] ;  /* 0x0067e80001447983 */ /* 0x000f220000300a00 */
[C---:B---3--:R-:W-:Y:S11]  /*13e820*/  HMMA.1688.F32.TF32 R20, R232.reuse, R64, R52 ;  /* 0x00000040e814723c */ /* 0x048ff60000081034 */
[----:B------:R-:W-:Y:S11]  /*13e830*/  @!UPT UIADD3 URZ, URZ, URZ, URZ ;  /* 0x0000003f3f3ff290 */ /* 0x000ff6000fffe03f */
[----:B------:R-:W-:Y:S01]  /*13e840*/  @!UPT UIADD3 URZ, URZ, URZ, URZ ;  /* 0x0000003f3f3ff290 */ /* 0x000fe2000fffe03f */
[----:B------:R-:W-:Y:S01]  /*13e850*/  STL.64 [R1+0xad0], R20 ;  /* 0x000ad01401007387 */ /* 0x000fe20000100a00 */
[----:B------:R2:W-:Y:S01]  /*13e860*/  STL.64 [R1+0xad8], R22 ;  /* 0x000ad81601007387 */ /* 0x0005e20000100a00 */
[----:B------:R-:W-:Y:S01]  /*13e870*/  MOV R39, R64 ;  /* 0x0000004000277202 */ /* 0x000fe20000000f00 */
[----:B------:R-:W-:Y:S01]  /*13e880*/  IMAD.MOV.U32 R38, RZ, RZ, R65 ;  /* 0x000000ffff267224 */ /* 0x000fe200078e0041 */
[----:B------:R-:W3:Y:S01]  /*13e890*/  LDL.LU.64 R66, [R1+0x67e0] ;  /* 0x0067e00001427983 */ /* 0x000ee20000300a00 */
[----:B------:R-:W3:Y:S02]  /*13e8a0*/  LDL.LU.64 R64, [R1+0x67d8] ;  /* 0x0067d80001407983 */ /* 0x000ee40000300a00 */
        /* <DEDUP_REMOVED lines=8> */
[----:B------:R-:W-:Y:S02]  /*13e930*/  STL.64 [R1+0xaa8], R22 ;  /* 0x000aa81601007387 */ /* 0x000fe40000100a00 */
[----:B------:R-:W2:Y:S02]  /*13e940*/  LDL.LU.64 R62, [R1+0x67d0] ;  /* 0x0067d000013e7983 */ /* 0x000ea40000300a00 */
[----:B------:R-:W2:Y:S01]  /*13e950*/  LDL.LU.64 R60, [R1+0x67c8] ;  /* 0x0067c800013c7983 */ /* 0x000ea20000300a00 */
[----:B------:R-:W-:Y:S01]  /*13e960*/  MOV R32, R243 ;  /* 0x000000f300207202 */ /* 0x000fe20000000f00 */
[----:B------:R-:W-:Y:S02]  /*13e970*/  IMAD.MOV.U32 R33, RZ, RZ, R242 ;  /* 0x000000ffff217224 */ /* 0x000fe400078e00f2 */
[----:B------:R-:W-:Y:S01]  /*13e980*/  IMAD.MOV.U32 R44, RZ, RZ, R241 ;  /* 0x000000ffff2c7224 */ /* 0x000fe200078e00f1 */
[----:B------:R-:W-:-:S02]  /*13e990*/  MOV R45, R240 ;  /* 0x000000f0002d7202 */ /* 0x000fc40000000f00 */
[----:B------:R-:W-:Y:S01]  /*13e9a0*/  MOV R52, R11 ;  /* 0x0000000b00347202 */ /* 0x000fe20000000f00 */
[----:B------:R-:W-:Y:S01]  /*13e9b0*/  IMAD.MOV.U32 R53, RZ, RZ, R10 ;  /* 0x000000ffff357224 */ /* 0x000fe200078e000a */
[----:B------:R-:W-:Y:S01]  /*13e9c0*/  MOV R43, R84 ;  /* 0x00000054002b7202 */ /* 0x000fe20000000f00 */
[----:B------:R-:W-:Y:S02]  /*13e9d0*/  IMAD.MOV.U32 R42, RZ, RZ, R85 ;  /* 0x000000ffff2a7224 */ /* 0x000fe400078e0055 */
[----:B-1----:R-:W-:Y:S02]  /*13e9e0*/  IMAD.MOV.U32 R20, RZ, RZ, R87 ;  /* 0x000000ffff147224 */ /* 0x002fe400078e0057 */
[----:B------:R-:W-:Y:S01]  /*13e9f0*/  IMAD.MOV.U32 R21, RZ, RZ, R86 ;  /* 0x000000ffff157224 */ /* 0x000fe200078e0056 */
[----:B--2---:R-:W-:Y:S07]  /*13ea00*/  HMMA.1688.F32.TF32 R240, R232, R12, R60 ;  /* 0x0000000ce8f0723c */ /* 0x004fee000008103c */
[----:B------:R-:W-:Y:S01]  /*13ea10*/  IMAD.MOV.U32 R60, RZ, RZ, R9 ;  /* 0x000000ffff3c7224 */ /* 0x000fe200078e0009 */
[----:B------:R-:W-:-:S02]  /*13ea20*/  MOV R61, R8 ;  /* 0x00000008003d7202 */ /* 0x000fc40000000f00 */
[C---:B------:R-:W-:Y:S11]  /*13ea30*/  HMMA.1688.F32.TF32 R8, R232.reuse, R48, R72 ;  /* 0x00000030e808723c */ /* 0x040ff60000081048 */
[----:B------:R-:W-:Y:S02]  /*13ea40*/  @!UPT UIADD3 URZ, URZ, URZ, URZ ;  /* 0x0000003f3f3ff290 */ /* 0x000fe4000fffe03f */
[----:B------:R-:W-:Y:S01]  /*13ea50*/  STL.64 [R1+0xa80], R240 ;  /* 0x000a80f001007387 */ /* 0x000fe20000100a00 */
[----:B------:R3:W-:Y:S02]  /*13ea60*/  STL.64 [R1+0xa88], R242 ;  /* 0x000a88f201007387 */ /* 0x0007e40000100a00 */
[C---:B---3--:R-:W-:Y:S08]  /*13ea70*/  HMMA.1688.F32.TF32 R240, R232.reuse, R24, R64 ;  /* 0x00000018e8f0723c */ /* 0x048ff00000081040 */
[C---:B----4-:R-:W-:Y:S11]  /*13ea80*/  HMMA.1688.F32.TF32 R64, R232.reuse, R28, R68 ;  /* 0x0000001ce840723c */ /* 0x050ff60000081044 */
[----:B------:R-:W-:Y:S04]  /*13ea90*/  @!UPT UIADD3 URZ, URZ, URZ, URZ ;  /* 0x0000003f3f3ff290 */ /* 0x000fe8000fffe03f */
[----:B------:R-:W-:Y:S01]  /*13eaa0*/  STL.64 [R1+0xa60], R240 ;  /* 0x000a60f001007387 */ /* 0x000fe20000100a00 */
[----:B------:R-:W-:Y:S07]  /*13eab0*/  STL.64 [R1+0xa68], R242 ;  /* 0x000a68f201007387 */ /* 0x000fee0000100a00 */
[----:B------:R-:W-:Y:S02]  /*13eac0*/  STL.64 [R1+0xa40], R64 ;  /* 0x000a404001007387 */ /* 0x000fe40000100a00 */
[----:B------:R-:W-:Y:S01]  /*13ead0*/  STL.64 [R1+0xa48], R66 ;  /* 0x000a484201007387 */ /* 0x000fe20000100a00 */
[----:B------:R-:W-:Y:S01]  /*13eae0*/  STL.64 [R1+0xa20], R8 ;  /* 0x000a200801007387 */ /* 0x000fe20000100a00 */
[----:B------:R1:W-:Y:S02]  /*13eaf0*/  STL.64 [R1+0xa28], R10 ;  /* 0x000a280a01007387 */ /* 0x0003e40000100a00 */
[C---:B-1----:R-:W-:Y:S11]  /*13eb00*/  HMMA.1688.F32.TF32 R8, R232.reuse, R84, R76 ;  /* 0x00000054e808723c */ /* 0x042ff6000008104c */
[----:B------:R-:W-:Y:S11]  /*13eb10*/  @!UPT UIADD3 URZ, URZ, URZ, URZ ;  /* 0x0000003f3f3ff290 */ /* 0x000ff6000fffe03f */
[----:B------:R-:W-:Y:S01]  /*13eb20*/  @!UPT UIADD3 URZ, URZ, URZ, URZ ;  /* 0x0000003f3f3ff290 */ /* 0x000fe2000fffe03f */
[----:B------:R-:W-:Y:S01]  /*13eb30*/  STL.64 [R1+0xa00], R8 ;  /* 0x000a000801007387 */ /* 0x000fe20000100a00 */
[----:B------:R1:W-:Y:S02]  /*13eb40*/  STL.64 [R1+0xa08], R10 ;  /* 0x000a080a01007387 */ /* 0x0003e40000100a00 */
[----:B------:R-:W2:Y:S02]  /*13eb50*/  LDL.LU.64 R86, [R1+0x67c0] ;  /* 0x0067c00001567983 */ /* 0x000ea40000300a00 */
[----:B------:R-:W2:Y:S01]  /*13eb60*/  LDL.LU.64 R84, [R1+0x67b8] ;  /* 0x0067b80001547983 */ /* 0x000ea20000300a00 */
[----:B-1----:R-:W-:Y:S01]  /*13eb70*/  HMMA.1688.F32.TF32 R8, R232, R92, R80 ;  /* 0x0000005ce808723c */ /* 0x002fe20000081050 */
[----:B------:R-:W-:Y:S02]  /*13eb80*/  IMAD.MOV.U32 R72, RZ, RZ, R5 ;  /* 0x000000ffff487224 */ /* 0x000fe400078e0005 */
[----:B------:R-:W-:Y:S02]  /*13eb90*/  IMAD.MOV.U32 R73, RZ, RZ, R4 ;  /* 0x000000ffff497224 */ /* 0x000fe400078e0004 */
[----:B------:R-:W-:Y:S01]  /*13eba0*/  IMAD.MOV.U32 R76, RZ, RZ, R95 ;  /* 0x000000ffff4c7224 */ /* 0x000fe200078e005f */
[----:B------:R-:W-:Y:S01]  /*13ebb0*/  MOV R77, R94 ;  /* 0x0000005e004d7202 */ /* 0x000fe20000000f00 */
[----:B------:R-:W-:-:S02]  /*13ebc0*/  IMAD.MOV.U32 R5, RZ, RZ, R92 ;  /* 0x000000ffff057224 */ /* 0x000fc400078e005c */
[----:B------:R-:W-:Y:S11]  /*13ebd0*/  IMAD.MOV.U32 R4, RZ, RZ, R93 ;  /* 0x000000ffff047224 */ /* 0x000ff600078e005d */
[----:B------:R-:W-:Y:S03]  /*13ebe0*/  @!UPT UIADD3 URZ, URZ, URZ, URZ ;  /* 0x0000003f3f3ff290 */ /* 0x000fe6000fffe03f */
[----:B------:R-:W-:Y:S01]  /*13ebf0*/  STL.64 [R1+0x9e0], R8 ;  /* 0x0009e00801007387 */ /* 0x000fe20000100a00 */
[----:B------:R1:W-:Y:S02]  /*13ec00*/  STL.64 [R1+0x9e8], R10 ;  /* 0x0009e80a01007387 */ /* 0x0003e40000100a00 */
[----:B------:R-:W3:Y:S02]  /*13ec10*/  LDL.LU.64 R94, [R1+0x67b0] ;  /* 0x0067b000015e7983 */ /* 0x000ee40000300a00 */
[----:B------:R-:W3:Y:S01]  /*13ec20*/  LDL.LU.64 R92, [R1+0x67a8] ;  /* 0x0067a800015c7983 */ /* 0x000ee20000300a00 */
[----:B------:R-:W-:Y:S01]  /*13ec30*/  MOV R80, R107 ;  /* 0x0000006b00507202 */ /* 0x000fe20000000f00 */
[----:B------:R-:W-:Y:S02]  /*13ec40*/  IMAD.MOV.U32 R81, RZ, RZ, R106 ;  /* 0x000000ffff517224 */ /* 0x000fe400078e006a */
[----:B------:R-:W-:Y:S02]  /*13ec50*/  IMAD.MOV.U32 R40, RZ, RZ, R97 ;  /* 0x000000ffff287224 */ /* 0x000fe400078e0061 */
[----:B------:R-:W-:Y:S01]  /*13ec60*/  IMAD.MOV.U32 R41, RZ, RZ, R96 ;  /* 0x000000ffff297224 */ /* 0x000fe200078e0060 */
[----:B------:R-:W-:Y:S01]  /*13ec70*/  MOV R96, R227 ;  /* 0x000000e300607202 */ /* 0x000fe20000000f00 */
[----:B------:R-:W-:-:S02]  /*13ec80*/  IMAD.MOV.U32 R97, RZ, RZ, R226 ;  /* 0x000000ffff617224 */ /* 0x000fc400078e00e2 */
[----:B-1----:R-:W-:Y:S01]  /*13ec90*/  IMAD.MOV.U32 R11, RZ, RZ, R104 ;  /* 0x000000ffff0b7224 */ /* 0x002fe200078e0068 */
[----:B------:R-:W-:Y:S01]  /*13eca0*/  MOV R10, R105 ;  /* 0x00000069000a7202 */ /* 0x000fe20000000f00 */
[----:B------:R-:W-:Y:S02]  /*13ecb0*/  IMAD.MOV.U32 R9, RZ, RZ, R224 ;  /* 0x000000ffff097224 */ /* 0x000fe400078e00e0 */
[----:B------:R-:W-:Y:S02]  /*13ecc0*/  IMAD.MOV.U32 R8, RZ, RZ, R225 ;  /* 0x000000ffff087224 */ /* 0x000fe400078e00e1 */
[----:B------:R-:W-:Y:S01]  /*13ecd0*/  IMAD.MOV.U32 R23, RZ, RZ, R108 ;  /* 0x000000ffff177224 */ /* 0x000fe200078e006c */
[----:B------:R-:W-:Y:S01]  /*13ece0*/  MOV R22, R109 ;  /* 0x0000006d00167202 */ /* 0x000fe20000000f00 */
[C---:B--2---:R-:W-:Y:S11]  /*13ecf0*/  HMMA.1688.F32.TF32 R64, R232.reuse, R104, R84 ;  /* 0x00000068e840723c */ /* 0x044ff60000081054 */
[----:B------:R-:W-:Y:S11]  /*13ed00*/  @!UPT UIADD3 URZ, URZ, URZ, URZ ;  /* 0x0000003f3f3ff290 */ /* 0x000ff6000fffe03f */
[----:B------:R-:W-:Y:S01]  /*13ed10*/  @!UPT UIADD3 URZ, URZ, URZ, URZ ;  /* 0x0000003f3f3ff290 */ /* 0x000fe2000fffe03f */
[----:B------:R-:W-:Y:S01]  /*13ed20*/  STL.64 [R1+0x9c0], R64 ;  /* 0x0009c04001007387 */ /* 0x000fe20000100a00 */
[----:B------:R1:W-:Y:S02]  /*13ed30*/  STL.64 [R1+0x9c8], R66 ;  /* 0x0009c84201007387 */ /* 0x0003e40000100a00 */
[----:B------:R-:W2:Y:S02]  /*13ed40*/  LDL.LU.64 R106, [R1+0x67a0] ;  /* 0x0067a000016a7983 */ /* 0x000ea40000300a00 */
[----:B------:R-:W2:Y:S01]  /*13ed50*/  LDL.LU.64 R104, [R1+0x6798] ;  /* 0x0067980001687983 */ /* 0x000ea20000300a00 */
[----:B-1----:R-:W-:Y:S11]  /*13ed60*/  HMMA.1688.F32.TF32 R64, R232, R224, R88 ;  /* 0x000000e0e840723c */ /* 0x002ff60000081058 */
[----:B------:R-:W-:Y:S11]  /*13ed70*/  @!UPT UIADD3 URZ, URZ, URZ, URZ ;  /* 0x0000003f3f3ff290 */ /* 0x000ff6000fffe03f */
[----:B------:R-:W-:Y:S01]  /*13ed80*/  @!UPT UIADD3 URZ, URZ, URZ, URZ ;  /* 0x0000003f3f3ff290 */ /* 0x000fe2000fffe03f */
[----:B------:R-:W-:Y:S01]  /*13ed90*/  STL.64 [R1+0x990], R64 ;  /* 0x0009904001007387 */ /* 0x000fe20000100a00 */
[----:B------:R3:W-:Y:S02]  /*13eda0*/  STL.64 [R1+0x998], R66 ;  /* 0x0009984201007387 */ /* 0x0007e40000100a00 */
[----:B------:R-:W4:Y:S02]  /*13edb0*/  LDL.LU.64 R226, [R1+0x6790] ;  /* 0x0067900001e27983 */ /* 0x000f240000300a00 */
[----:B------:R-:W4:Y:S01]  /*13edc0*/  LDL.LU.64 R224, [R1+0x6788] ;  /* 0x0067880001e07983 */ /* 0x000f220000300a00 */
[----:B---3--:R-:W-:Y:S01]  /*13edd0*/  HMMA.1688.F32.TF32 R64, R228, R108, R92 ;  /* 0x0000006ce440723c */ /* 0x008fe2000008105c */
[----:B------:R-:W-:Y:S01]  /*13ede0*/  MOV R88, R111 ;  /* 0x0000006f00587202 */ /* 0x000fe20000000f00 */
[----:B------:R-:W-:Y:S11]  /*13edf0*/  IMAD.MOV.U32 R89, RZ, RZ, R110 ;  /* 0x000000ffff597224 */ /* 0x000ff600078e006e */
[----:B------:R-:W-:Y:S10]  /*13ee00*/  @!UPT UIADD3 URZ, URZ, URZ, URZ ;  /* 0x0000003f3f3ff290 */ /* 0x000ff4000fffe03f */
[----:B------:R-:W-:Y:S01]  /*13ee10*/  STL.64 [R1+0x980], R64 ;  /* 0x0009804001007387 */ /* 0x000fe20000100a00 */
[----:B------:R2:W-:Y:S02]  /*13ee20*/  STL.64 [R1+0x988], R66 ;  /* 0x0009884201007387 */ /* 0x0005e40000100a00 */
[----:B------:R-:W3:Y:S02]  /*13ee30*/  LDL.LU.64 R110, [R1+0x6780] ;  /* 0x00678000016e7983 */ /* 0x000ee40000300a00 */
[----:B------:R-:W3:Y:S02]  /*13ee40*/  LDL.LU.64 R108, [R1+0x6778] ;  /* 0x00677800016c7983 */ /* 0x000ee40000300a00 */
[----:B------:R-:W-:Y:S02]  /*13ee50*/  IMAD.MOV.U32 R56, RZ, RZ, R239 ;  /* 0x000000ffff387224 */ /* 0x000fe400078e00ef */
[----:B------:R-:W-:Y:S02]  /*13ee60*/  IMAD.MOV.U32 R57, RZ, RZ, R238 ;  /* 0x000000ffff397224 */ /* 0x000fe400078e00ee */
[----:B------:R-:W-:-:S02]  /*13ee70*/  IMAD.MOV.U32 R92, RZ, RZ, R237 ;  /* 0x000000ffff5c7224 */ /* 0x000fc400078e00ed */
[----:B------:R-:W-:Y:S02]  /*13ee80*/  IMAD.MOV.U32 R93, RZ, RZ, R236 ;  /* 0x000000ffff5d7224 */ /* 0x000fe400078e00ec */
[----:B------:R-:W-:Y:S01]  /*13ee90*/  IMAD.MOV.U32 R232, RZ, RZ, R9 ;  /* 0x000000ffffe87224 */ /* 0x000fe200078e0009 */
[----:B------:R-:W-:Y:S01]  /*13eea0*/  MOV R233, R8 ;  /* 0x0000000800e97202 */ /* 0x000fe20000000f00 */
[----:B------:R-:W-:Y:S01]  /*13eeb0*/  IMAD.MOV.U32 R36, RZ, RZ, R103 ;  /* 0x000000ffff247224 */ /* 0x000fe200078e0067 */
[----:B------:R-:W-:Y:S01]  /*13eec0*/  MOV R37, R102 ;  /* 0x0000006600257202 */ /* 0x000fe20000000f00 */
[C---:B--2---:R-:W-:Y:S08]  /*13eed0*/  HMMA.1688.F32.TF32 R64, R228.reuse, R44, R104 ;  /* 0x0000002ce440723c */ /* 0x044ff00000081068 */
[C---:B----4-:R-:W-:Y:S11]  /*13eee0*/  HMMA.1688.F32.TF32 R68, R228.reuse, R76, R224 ;  /* 0x0000004ce444723c */ /* 0x050ff600000810e0 */
[----:B------:R-:W-:Y:S11]  /*13eef0*/  @!UPT UIADD3 URZ, URZ, URZ, URZ ;  /* 0x0000003f3f3ff290 */ /* 0x000ff6000fffe03f */
[----:B------:R-:W-:Y:S01]  /*13ef00*/  @!UPT UIADD3 URZ, URZ, URZ, URZ ;  /* 0x0000003f3f3ff290 */ /* 0x000fe2000fffe03f */
[----:B------:R-:W-:Y:S01]  /*13ef10*/  STL.64 [R1+0x960], R68 ;  /* 0x0009604401007387 */ /* 0x000fe20000100a00 */
[----:B------:R-:W-:Y:S02]  /*13ef20*/  STL.64 [R1+0x968], R70 ;  /* 0x0009684601007387 */ /* 0x000fe40000100a00 */
[----:B------:R-:W-:Y:S02]  /*13ef30*/  STL.64 [R1+0x940], R64 ;  /* 0x0009404001007387 */ /* 0x000fe40000100a00 */
[----:B------:R1:W-:Y:S01]  /*13ef40*/  STL.64 [R1+0x948], R66 ;  /* 0x0009484201007387 */ /* 0x0003e20000100a00 */
[C---:B---3--:R-:W-:Y:S08]  /*13ef50*/  HMMA.1688.F32.TF32 R224, R228.reuse, R56, R108 ;  /* 0x00000038e4e0723c */ /* 0x048ff0000008106c */
[C---:B-1----:R-:W-:Y:S11]  /*13ef60*/  HMMA.1688.F32.TF32 R64, R228.reuse, R96, R112 ;  /* 0x00000060e440723c */ /* 0x042ff60000081070 */
[----:B------:R-:W-:Y:S04]  /*13ef70*/  @!UPT UIADD3 URZ, URZ, URZ, URZ ;  /* 0x0000003f3f3ff290 */ /* 0x000fe8000fffe03f */
[----:B------:R-:W-:Y:S01]  /*13ef80*/  STL.64 [R1+0x920], R224 ;  /* 0x000920e001007387 */ /* 0x000fe20000100a00 */
[----:B------:R-:W-:Y:S07]  /*13ef90*/  STL.64 [R1+0x928], R226 ;  /* 0x000928e201007387 */ /* 0x000fee0000100a00 */
[----:B------:R-:W-:Y:S02]  /*13efa0*/  STL.64 [R1+0x900], R64 ;  /* 0x0009004001007387 */ /* 0x000fe40000100a00 */
[----:B------:R1:W-:Y:S02]  /*13efb0*/  STL.64 [R1+0x908], R66 ;  /* 0x0009084201007387 */ /* 0x0003e40000100a00 */
[----:B-1----:R-:W-:Y:S01]  /*13efc0*/  HMMA.1688.F32.TF32 R64, R228, R92, R116 ;  /* 0x0000005ce440723c */ /* 0x002fe20000081074 */
[----:B------:R-:W-:Y:S01]  /*13efd0*/  MOV R108, R11 ;  /* 0x0000000b006c7202 */ /* 0x000fe20000000f00 */
[----:B------:R-:W-:-:S06]  /*13efe0*/  IMAD.MOV.U32 R109, RZ, RZ, R10 ;  /* 0x000000ffff6d7224 */ /* 0x000fcc00078e000a */
        /* <DEDUP_REMOVED lines=8> */
[----:B------:R-:W-:Y:S01]  /*13f070*/  STL.64 [R1+0x8a8], R114 ;  /* 0x0008a87201007387 */ /* 0x000fe20000100a00 */
[----:B------:R-:W-:Y:S01]  /*13f080*/  HMMA.1688.F32.TF32 R116, R228, R36, R136 ;  /* 0x00000024e474723c */ /* 0x000fe20000081088 */
        /* <DEDUP_REMOVED lines=17> */
[----:B------:R-:W-:Y:S01]  /*13f1a0*/  STL.64 [R1+0x880], R64 ;  /* 0x0008804001007387 */ /* 0x000fe20000100a00 */
[----:B------:R1:W-:Y:S02]  /*13f1b0*/  STL.64 [R1+0x888], R66 ;  /* 0x0008884201007387 */ /* 0x0003e40000100a00 */
        /* <DEDUP_REMOVED lines=11> */
[C---:B-1----:R-:W-:Y:S08]  /*13f270*/  HMMA.1688.F32.TF32 R64, R228.reuse, R32, R132 ;  /* 0x00000020e440723c */ /* 0x042ff00000081084 */
[C---:B------:R-:W-:Y:S01]  /*13f280*/  HMMA.1688.F32.TF32 R112, R228.reuse, R40, R140 ;  /* 0x00000028e470723c */ /* 0x040fe2000008108c */
[----:B------:R-:W-:Y:S01]  /*13f290*/  MOV R104, R43 ;  /* 0x0000002b00687202 */ /* 0x000fe20000000f00 */
[----:B------:R-:W-:Y:S01]  /*13f2a0*/  IMAD.MOV.U32 R105, RZ, RZ, R42 ;  /* 0x000000ffff697224 */ /* 0x000fe200078e002a */
        /* <DEDUP_REMOVED lines=8> */
[----:B------:R-:W-:Y:S02]  /*13f330*/  STL.64 [R1+0x848], R118 ;  /* 0x0008487601007387 */ /* 0x000fe40000100a00 */
[----:B------:R-:W-:Y:S02]  /*13f340*/  STL.64 [R1+0x820], R112 ;  /* 0x0008207001007387 */ /* 0x000fe40000100a00 */
[----:B------:R-:W-:Y:S11]  /*13f350*/  STL.64 [R1+0x828], R114 ;  /* 0x0008287201007387 */ /* 0x000ff60000100a00 */
[----:B------:R-:W-:Y:S06]  /*13f360*/  @!UPT UIADD3 URZ, URZ, URZ, URZ ;  /* 0x0000003f3f3ff290 */ /* 0x000fec000fffe03f */
[----:B------:R-:W-:Y:S01]  /*13f370*/  STL.64 [R1+0x800], R64 ;  /* 0x0008004001007387 */ /* 0x000fe20000100a00 */
[----:B------:R2:W-:Y:S02]  /*13f380*/  STL.64 [R1+0x808], R66 ;  /* 0x0008084201007387 */ /* 0x0005e40000100a00 */
[C---:B--2---:R-:W-:Y:S11]  /*13f390*/  HMMA.1688.F32.TF32 R64, R228.reuse, R100, R148 ;  /* 0x00000064e440723c */ /* 0x044ff60000081094 */
[----:B------:R-:W-:Y:S11]  /*13f3a0*/  @!UPT UIADD3 URZ, URZ, URZ, URZ ;  /* 0x0000003f3f3ff290 */ /* 0x000ff6000fffe03f */
[----:B------:R-:W-:Y:S01]  /*13f3b0*/  @!UPT UIADD3 URZ, URZ, URZ, URZ ;  /* 0x0000003f3f3ff290 */ /* 0x000fe2000fffe03f */
[----:B------:R-:W-:Y:S01]  /*13f3c0*/  STL.64 [R1+0x7f0], R64 ;  /* 0x0007f04001007387 */ /* 0x000fe20000100a00 */
[----:B------:R2:W-:Y:S02]  /*13f3d0*/  STL.64 [R1+0x7f8], R66 ;  /* 0x0007f84201007387 */ /* 0x0005e40000100a00 */
[C---:B--2---:R-:W-:Y:S11]  /*13f3e0*/  HMMA.1688.F32.TF32 R64, R228.reuse, R16, R152 ;  /* 0x00000010e440723c */ /* 0x044ff60000081098 */
[----:B------:R-:W-:Y:S11]  /*13f3f0*/  @!UPT UIADD3 URZ, URZ, URZ, URZ ;  /* 0x0000003f3f3ff290 */ /* 0x000ff6000fffe03f */
[----:B------:R-:W-:Y:S01]  /*13f400*/  @!UPT UIADD3 URZ, URZ, URZ, URZ ;  /* 0x0000003f3f3ff290 */ /* 0x000fe2000fffe03f */
[----:B------:R-:W-:Y:S01]  /*13f410*/  STL.64 [R1+0x7d0], R64 ;  /* 0x0007d04001007387 */ /* 0x000fe20000100a00 */
[----:B------:R2:W-:Y:S02]  /*13f420*/  STL.64 [R1+0x7d8], R66 ;  /* 0x0007d84201007387 */ /* 0x0005e40000100a00 */
[C---:B--2---:R-:W-:Y:S01]  /*13f430*/  HMMA.1688.F32.TF32 R64, R228.reuse, R60, R156 ;  /* 0x0000003ce440723c */ /* 0x044fe2000008109c */
[----:B------:R-:W-:Y:S02]  /*13f440*/  IMAD.MOV.U32 R144, RZ, RZ, R31 ;  /* 0x000000ffff907224 */ /* 0x000fe400078e001f */
[----:B------:R-:W-:Y:S11]  /*13f450*/  IMAD.MOV.U32 R145, RZ, RZ, R30 ;  /* 0x000000ffff917224 */ /* 0x000ff600078e001e */
[----:B------:R-:W-:Y:S09]  /*13f460*/  @!UPT UIADD3 URZ, URZ, URZ, URZ ;  /* 0x0000003f3f3ff290 */ /* 0x000ff2000fffe03f */
[----:B------:R-:W-:Y:S01]  /*13f470*/  STL.64 [R1+0x7b0], R64 ;  /* 0x0007b04001007387 */ /* 0x000fe20000100a00 */
[----:B------:R2:W-:Y:S02]  /*13f480*/  STL.64 [R1+0x7b8], R66 ;  /* 0x0007b84201007387 */ /* 0x0005e40000100a00 */
[C---:B--2---:R-:W-:Y:S11]  /*13f490*/  HMMA.1688.F32.TF32 R64, R228.reuse, R52, R160 ;  /* 0x00000034e440723c */ /* 0x044ff600000810a0 */
[----:B------:R-:W-:Y:S11]  /*13f4a0*/  @!UPT UIADD3 URZ, URZ, URZ, URZ ;  /* 0x0000003f3f3ff290 */ /* 0x000ff6000fffe03f */
[----:B------:R-:W-:Y:S01]  /*13f4b0*/  @!UPT UIADD3 URZ, URZ, URZ, URZ ;  /* 0x0000003f3f3ff290 */ /* 0x000fe2000fffe03f */
[----:B------:R-:W-:Y:S01]  /*13f4c0*/  STL.64 [R1+0x790], R64 ;  /* 0x0007904001007387 */ /* 0x000fe20000100a00 */
[----:B------:R2:W-:Y:S02]  /*13f4d0*/  STL.64 [R1+0x798], R66 ;  /* 0x0007984201007387 */ /* 0x0005e40000100a00 */
[----:B------:R-:W3:Y:S01]  /*13f4e0*/  LDL.LU R197, [R1+0x6774] ;  /* 0x0067740001c57983 */ /* 0x000ee20000300800 */
[----:B--2---:R-:W-:Y:S01]  /*13f4f0*/  HMMA.1688.F32.TF32 R64, R228, R144, R164 ;  /* 0x00000090e440723c */ /* 0x004fe200000810a4 */
[----:B------:R-:W-:Y:S01]  /*13f500*/  MOV R112, R169 ;  /* 0x000000a900707202 */ /* 0x000fe20000000f00 */
[----:B------:R-:W-:Y:S11]  /*13f510*/  IMAD.MOV.U32 R113, RZ, RZ, R170 ;  /* 0x000000ffff717224 */ /* 0x000ff600078e00aa */
[----:B------:R-:W-:Y:S10]  /*13f520*/  @!UPT UIADD3 URZ, URZ, URZ, URZ ;  /* 0x0000003f3f3ff290 */ /* 0x000ff4000fffe03f */
[----:B------:R2:W-:Y:S01]  /*13f530*/  STL.64 [R1+0x770], R64 ;  /* 0x0007704001007387 */ /* 0x0005e20000100a00 */
[----:B------:R4:W-:Y:S02]  /*13f540*/  STL.64 [R1+0x778], R66 ;  /* 0x0007784201007387 */ /* 0x0009e40000100a00 */
[----:B------:R-:W3:Y:S02]  /*13f550*/  LDL.LU R192, [R1+0x6770] ;  /* 0x0067700001c07983 */ /* 0x000ee40000300800 */
[----:B------:R-:W3:Y:S01]  /*13f560*/  LDL.LU R193, [R1+0x676c] ;  /* 0x00676c0001c17983 */ /* 0x000ee20000300800 */
[----:B------:R-:W3:Y:S01]  /*13f570*/  LDL.LU R194, [R1+0x6768] ;  /* 0x0067680001c27983 */ /* 0x000ee20000300800 */
[----:B--2---:R-:W-:Y:S01]  /*13f580*/  IMAD.MOV.U32 R64, RZ, RZ, R188 ;  /* 0x000000ffff407224 */ /* 0x004fe200078e00bc */
[----:B------:R-:W-:Y:S02]  /*13f590*/  MOV R65, R189 ;  /* 0x000000bd00417202 */ /* 0x000fe40000000f00 */
[----:B------:R-:W2:Y:S01]  /*13f5a0*/  LDL.LU R188, [R1+0x6764] ;  /* 0x0067640001bc7983 */ /* 0x000ea20000300800 */
[----:B------:R-:W2:Y:S02]  /*13f5b0*/  LDL.LU R189, [R1+0x6760] ;  /* 0x0067600001bd7983 */ /* 0x000ea40000300800 */
[----:B----4-:R-:W-:-:S02]  /*13f5c0*/  IMAD.MOV.U32 R66, RZ, RZ, R190 ;  /* 0x000000ffff427224 */ /* 0x010fc400078e00be */
[----:B------:R-:W-:Y:S01]  /*13f5d0*/  IMAD.MOV.U32 R67, RZ, RZ, R191 ;  /* 0x000000ffff437224 */ /* 0x000fe200078e00bf */
[----:B------:R-:W2:Y:S01]  /*13f5e0*/  LDL.LU R190, [R1+0x675c] ;  /* 0x00675c0001be7983 */ /* 0x000ea20000300800 */
[----:B------:R-:W2:Y:S02]  /*13f5f0*/  LDL.LU R191, [R1+0x6758] ;  /* 0x0067580001bf7983 */ /* 0x000ea40000300800 */
        /* <DEDUP_REMOVED lines=13> */
[----:B------:R-:W3:Y:S02]  /*13f6d0*/  LDL.LU R170, [R1+0x6720] ;  /* 0x0067200001aa7983 */ /* 0x000ee40000300800 */
[----:B------:R-:W-:-:S02]  /*13f6e0*/  IMAD.MOV.U32 R114, RZ, RZ, R171 ;  /* 0x000000ffff727224 */ /* 0x000fc400078e00ab */
[----:B------:R-:W3:Y:S01]  /*13f6f0*/  LDL.LU R171, [R1+0x671c] ;  /* 0x00671c0001ab7983 */ /* 0x000ee20000300800 */
[----:B------:R-:W-:Y:S02]  /*13f700*/  MOV R115, R179 ;  /* 0x000000b300737202 */ /* 0x000fe40000000f00 */
[----:B------:R-:W3:Y:S01]  /*13f710*/  LDL.LU R179, [R1+0x6718] ;  /* 0x0067180001b37983 */ /* 0x000ee20000300800 */
[----:B------:R-:W-:Y:S01]  /*13f720*/  MOV R148, R27 ;  /* 0x0000001b00947202 */ /* 0x000fe20000000f00 */
[----:B------:R-:W-:Y:S02]  /*13f730*/  IMAD.MOV.U32 R149, RZ, RZ, R26 ;  /* 0x000000ffff957224 */ /* 0x000fe400078e001a */
[----:B------:R-:W-:Y:S02]  /*13f740*/  IMAD.MOV.U32 R152, RZ, RZ, R19 ;  /* 0x000000ffff987224 */ /* 0x000fe400078e0013 */
[----:B------:R-:W-:Y:S01]  /*13f750*/  IMAD.MOV.U32 R153, RZ, RZ, R18 ;  /* 0x000000ffff997224 */ /* 0x000fe200078e0012 */
[----:B------:R-:W-:Y:S01]  /*13f760*/  MOV R156, R15 ;  /* 0x0000000f009c7202 */ /* 0x000fe20000000f00 */
[----:B------:R-:W-:Y:S01]  /*13f770*/  IMAD.MOV.U32 R157, RZ, RZ, R14 ;  /* 0x000000ffff9d7224 */ /* 0x000fe200078e000e */
[----:B------:R-:W4:Y:S01]  /*13f780*/  LDL.LU R180, [R1+0x6714] ;  /* 0x0067140001b47983 */ /* 0x000f220000300800 */
[----:B------:R-:W4:Y:S02]  /*13f790*/  LDL.LU R181, [R1+0x6710] ;  /* 0x0067100001b57983 */ /* 0x000f240000300800 */
[----:B------:R-:W4:Y:S02]  /*13f7a0*/  LDL.LU R182, [R1+0x670c] ;  /* 0x00670c0001b67983 */ /* 0x000f240000300800 */
[----:B------:R-:W4:Y:S01]  /*13f7b0*/  LDL.LU R183, [R1+0x6708] ;  /* 0x0067080001b77983 */ /* 0x000f220000300800 */
[C---:B--2---:R-:W-:Y:S08]  /*13f7c0*/  HMMA.1688.F32.TF32 R132, R228.reuse, R152, R172 ;  /* 0x00000098e484723c */ /* 0x044ff000000810ac */
[C---:B---3--:R-:W-:Y:S08]  /*13f7d0*/  HMMA.1688.F32.TF32 R136, R228.reuse, R148, R168 ;  /* 0x00000094e488723c */ /* 0x048ff000000810a8 */
[----:B------:R-:W-:Y:S11]  /*13f7e0*/  HMMA.1688.F32.TF32 R128, R228, R156, R176 ;  /* 0x0000009ce480723c */ /* 0x000ff600000810b0 */
[----:B------:R-:W-:Y:S04]  /*13f7f0*/  @!UPT UIADD3 URZ, URZ, URZ, URZ ;  /* 0x0000003f3f3ff290 */ /* 0x000fe8000fffe03f */
[----:B------:R-:W-:Y:S01]  /*13f800*/  STL.64 [R1+0x750], R136 ;  /* 0x0007508801007387 */ /* 0x000fe20000100a00 */
[----:B------:R-:W-:Y:S02]  /*13f810*/  STL.64 [R1+0x758], R138 ;  /* 0x0007588a01007387 */ /* 0x000fe40000100a00 */
[----:B------:R-:W-:Y:S02]  /*13f820*/  STL.64 [R1+0x730], R132 ;  /* 0x0007308401007387 */ /* 0x000fe40000100a00 */
[----:B------:R4:W-:Y:S03]  /*13f830*/  STL.64 [R1+0x738], R134 ;  /* 0x0007388601007387 */ /* 0x0009e60000100a00 */
[----:B------:R-:W-:Y:S01]  /*13f840*/  STL.64 [R1+0x710], R128 ;  /* 0x0007108001007387 */ /* 0x000fe20000100a00 */
[----:B------:R2:W-:Y:S02]  /*13f850*/  STL.64 [R1+0x718], R130 ;  /* 0x0007188201007387 */ /* 0x0005e40000100a00 */
[----:B------:R-:W3:Y:S02]  /*13f860*/  LDL.LU R195, [R1+0x6704] ;  /* 0x0067040001c37983 */ /* 0x000ee40000300800 */
[----:B------:R-:W3:Y:S01]  /*13f870*/  LDL.LU R198, [R1+0x6700] ;  /* 0x0067000001c67983 */ /* 0x000ee20000300800 */
[----:B------:R-:W3:Y:S01]  /*13f880*/  LDL.LU R199, [R1+0x66fc] ;  /* 0x0066fc0001c77983 */ /* 0x000ee20000300800 */
[----:B------:R-:W3:Y:S02]  /*13f890*/  LDL.LU R203, [R1+0x66f8] ;  /* 0x0066f80001cb7983 */ /* 0x000ee40000300800 */
[----:B------:R-:W-:Y:S01]  /*13f8a0*/  IMAD.MOV.U32 R160, RZ, RZ, R7 ;  /* 0x000000ffffa07224 */ /* 0x000fe200078e0007 */
[----:B------:R-:W-:-:S07]  /*13f8b0*/  MOV R161, R6 ;  /* 0x0000000600a17202 */ /* 0x000fce0000000f00 */
[C---:B----4-:R-:W-:Y:S08]  /*13f8c0*/  HMMA.1688.F32.TF32 R132, R228.reuse, R160, R180 ;  /* 0x000000a0e484723c */ /* 0x050ff000000810b4 */
[----:B--2---:R-:W-:Y:S01]  /*13f8d0*/  HMMA.1688.F32.TF32 R128, R228, R84, R184 ;  /* 0x00000054e480723c */ /* 0x004fe200000810b8 */
[----:B------:R-:W-:Y:S01]  /*13f8e0*/  IMAD.MOV.U32 R176, RZ, RZ, R5 ;  /* 0x000000ffffb07224 */ /* 0x000fe200078e0005 */
[----:B------:R-:W-:-:S06]  /*13f8f0*/  MOV R177, R4 ;  /* 0x0000000400b17202 */ /* 0x000fcc0000000f00 */
[----:B------:R-:W-:Y:S07]  /*13f900*/  HMMA.1688.F32.TF32 R4, R228, R68, R188 ;  /* 0x00000044e404723c */ /* 0x000fee00000810bc */
[----:B------:R-:W-:Y:S01]  /*13f910*/  STL.64 [R1+0x6f0], R132 ;  /* 0x0006f08401007387 */ /* 0x000fe20000100a00 */
[----:B------:R3:W-:Y:S07]  /*13f920*/  STL.64 [R1+0x6f8], R134 ;  /* 0x0006f88601007387 */ /* 0x0007ee0000100a00 */
[----:B------:R-:W-:Y:S02]  /*13f930*/  STL.64 [R1+0x6d0], R128 ;  /* 0x0006d08001007387 */ /* 0x000fe40000100a00 */
[----:B------:R2:W-:Y:S06]  /*13f940*/  STL.64 [R1+0x6d8], R130 ;  /* 0x0006d88201007387 */ /* 0x0005ec0000100a00 */
[----:B------:R-:W-:Y:S01]  /*13f950*/  STL.64 [R1+0x6a0], R4 ;  /* 0x0006a00401007387 */ /* 0x000fe20000100a00 */
[----:B------:R4:W-:Y:S02]  /*13f960*/  STL.64 [R1+0x6a8], R6 ;  /* 0x0006a80601007387 */ /* 0x0009e40000100a00 */
[----:B------:R-:W-:Y:S01]  /*13f970*/  IMAD.MOV.U32 R116, RZ, RZ, R23 ;  /* 0x000000ffff747224 */ /* 0x000fe200078e0017 */
[----:B------:R-:W-:Y:S01]  /*13f980*/  MOV R117, R22 ;  /* 0x0000001600757202 */ /* 0x000fe20000000f00 */
[C---:B-1----:R-:W-:Y:S08]  /*13f990*/  HMMA.1688.F32.TF32 R248, R8.reuse, R88, R248 ;  /* 0x0000005808f8723c */ /* 0x042ff000000810f8 */
[----:B------:R-:W-:Y:S08]  /*13f9a0*/  HMMA.1688.F32.TF32 R240, R8, R80, R240 ;  /* 0x0000005008f0723c */ /* 0x000ff000000810f0 */
[C---:B---3--:R-:W-:Y:S08]  /*13f9b0*/  HMMA.1688.F32.TF32 R132, R228.reuse, R12, R192 ;  /* 0x0000000ce484723c */ /* 0x048ff000000810c0 */
[C---:B--2---:R-:W-:Y:S08]  /*13f9c0*/  HMMA.1688.F32.TF32 R128, R228.reuse, R24, R196 ;  /* 0x00000018e480723c */ /* 0x044ff000000810c4 */
[C---:B----4-:R-:W-:Y:S07]  /*13f9d0*/  HMMA.1688.F32.TF32 R4, R228.reuse, R28, R200 ;  /* 0x0000001ce404723c */ /* 0x050fee00000810c8 */
        /* <DEDUP_REMOVED lines=16> */
[----:B------:R-:W-:Y:S02]  /*13fae0*/  STL.64 [R1+0x5e8], R6 ;  /* 0x0005e80601007387 */ /* 0x000fe40000100a00 */
[----:B------:R-:W-:Y:S04]  /*13faf0*/  LDS R4, [R2+0x38600] ;  /* 0x0386000002047984 */ /* 0x000fe80000000800 */
[----:B------:R-:W-:Y:S01]  /*13fb00*/  LDS R6, [R2+0x3a600] ;  /* 0x03a6000002067984 */ /* 0x000fe20000000800 */
[----:B------:R-:W-:Y:S04]  /*13fb10*/  LDS R5, [R0+0x38600] ;  /* 0x0386000000057984 */ /* 0x000fe80000000800 */
[----:B------:R-:W1:Y:S04]  /*13fb20*/  LDS R7, [R0+0x3a600] ;  /* 0x03a6000000077984 */ /* 0x000e680000000800 */
[----:B------:R-:W-:Y:S01]  /*13fb30*/  STL.64 [R1+0x460], R132 ;  /* 0x0004608401007387 */ /* 0x000fe20000100a00 */
[----:B------:R2:W-:Y:S05]  /*13fb40*/  STL.64 [R1+0x468], R134 ;  /* 0x0004688601007387 */ /* 0x0005ea0000100a00 */
[----:B------:R-:W-:Y:S02]  /*13fb50*/  STL.64 [R1+0x60], R128 ;  /* 0x0000608001007387 */ /* 0x000fe40000100a00 */
[----:B------:R3:W-:Y:S01]  /*13fb60*/  STL.64 [R1+0x68], R130 ;  /* 0x0000688201007387 */ /* 0x0007e20000100a00 */
[C---:B--2---:R-:W-:Y:S08]  /*13fb70*/  HMMA.1688.F32.TF32 R132, R8.reuse, R116, R124 ;  /* 0x000000740884723c */ /* 0x044ff0000008107c */
        /* <DEDUP_REMOVED lines=9> */
[----:B------:R2:W-:Y:S01]  /*13fc10*/  STL.64 [R1+0x30], R124 ;  /* 0x0000307c01007387 */ /* 0x0005e20000100a00 */
[----:B------:R3:W-:Y:S02]  /*13fc20*/  STL.64 [R1+0x38], R126 ;  /* 0x0000387e01007387 */ /* 0x0007e40000100a00 */
[----:B------:R-:W-:Y:S02]  /*13fc30*/  STL.64 [R1+0x20], R120 ;  /* 0x0000207801007387 */ /* 0x000fe40000100a00 */
[----:B------:R-:W-:Y:S03]  /*13fc40*/  STL.64 [R1+0x28], R122 ;  /* 0x0000287a01007387 */ /* 0x000fe60000100a00 */
[----:B------:R2:W-:Y:S01]  /*13fc50*/  STL.64 [R1+0x10], R112 ;  /* 0x0000107001007387 */ /* 0x0005e20000100a00 */
[----:B------:R1:W-:Y:S02]  /*13fc60*/  STL.64 [R1+0x18], R114 ;  /* 0x0000187201007387 */ /* 0x0003e40000100a00 */
[----:B------:R-:W4:Y:S05]  /*13fc70*/  LDL.LU R236, [R1+0x4e0] ;  /* 0x0004e00001ec7983 */ /* 0x000f2a0000300800 */
[----:B------:R1:W-:Y:S01]  /*13fc80*/  STL.64 [R1], R64 ;  /* 0x0000004001007387 */ /* 0x0003e20000100a00 */
[----:B------:R1:W-:Y:S01]  /*13fc90*/  STL.64 [R1+0x8], R66 ;  /* 0x0000084201007387 */ /* 0x0003e20000100a00 */
[----:B------:R-:W4:Y:S02]  /*13fca0*/  LDL.LU R237, [R1+0x4e4] ;  /* 0x0004e40001ed7983 */ /* 0x000f240000300800 */
[----:B------:R-:W4:Y:S02]  /*13fcb0*/  LDL.LU R238, [R1+0x4e8] ;  /* 0x0004e80001ee7983 */ /* 0x000f240000300800 */
[----:B------:R-:W4:Y:S01]  /*13fcc0*/  LDL.LU R239, [R1+0x4ec] ;  /* 0x0004ec0001ef7983 */ /* 0x000f220000300800 */
[----:B------:R-:W-:Y:S01]  /*13fcd0*/  STL [R1+0x6624], R248 ;  /* 0x006624f801007387 */ /* 0x000fe20000100800 */
[----:B------:R-:W-:Y:S02]  /*13fce0*/  STL [R1+0x6620], R249 ;  /* 0x006620f901007387 */ /* 0x000fe40000100800 */
[----:B------:R-:W-:Y:S02]  /*13fcf0*/  STL [R1+0x661c], R250 ;  /* 0x00661cfa01007387 */ /* 0x000fe40000100800 */
[----:B------:R-:W-:Y:S01]  /*13fd00*/  STL [R1+0x6618], R251 ;  /* 0x006618fb01007387 */ /* 0x000fe20000100800 */
        /* <DEDUP_REMOVED lines=20> */
[----:B------:R-:W3:Y:S01]  /*13fe50*/  LDL.LU R120, [R1+0x530] ;  /* 0x0005300001787983 */ /* 0x000ee20000300800 */
[----:B------:R-:W3:Y:S02]  /*13fe60*/  LDL.LU R121, [R1+0x534] ;  /* 0x0005340001797983 */ /* 0x000ee40000300800 */
[----:B------:R-:W3:Y:S02]  /*13fe70*/  LDL.LU R122, [R1+0x538] ;  /* 0x00053800017a7983 */ /* 0x000ee40000300800 */
[----:B------:R-:W3:Y:S01]  /*13fe80*/  LDL.LU R123, [R1+0x53c] ;  /* 0x00053c00017b7983 */ /* 0x000ee20000300800 */
[----:B------:R-:W-:Y:S01]  /*13fe90*/  STL [R1+0x6634], R240 ;  /* 0x006634f001007387 */ /* 0x000fe20000100800 */
[----:B------:R-:W-:Y:S02]  /*13fea0*/  STL [R1+0x6630], R241 ;  /* 0x006630f101007387 */ /* 0x000fe40000100800 */
[----:B------:R-:W-:Y:S02]  /*13feb0*/  STL [R1+0x662c], R242 ;  /* 0x00662cf201007387 */ /* 0x000fe40000100800 */
[----:B------:R-:W-:Y:S01]  /*13fec0*/  STL [R1+0x6628], R243 ;  /* 0x006628f301007387 */ /* 0x000fe20000100800 */
        /* <DEDUP_REMOVED lines=12> */
[C---:B----4-:R-:W-:Y:S08]  /*13ff90*/  HMMA.1688.F32.TF32 R236, R8.reuse, R72, R236 ;  /* 0x0000004808ec723c */ /* 0x050ff000000810ec */
[C---:B--2---:R-:W-:Y:S08]  /*13ffa0*/  HMMA.1688.F32.TF32 R164, R8.reuse, R32, R140 ;  /* 0x0000002008a4723c */ /* 0x044ff0000008108c */
[C---:B---3--:R-:W-:Y:S08]  /*13ffb0*/  HMMA.1688.F32.TF32 R140, R8.reuse, R36, R136 ;  /* 0x00000024088c723c */ /* 0x048ff00000081088 */
[C---:B------:R-:W-:Y:S08]  /*13ffc0*/  HMMA.1688.F32.TF32 R136, R8.reuse, R40, R128 ;  /* 0x000000280888723c */ /* 0x040ff00000081080 */
[C---:B------:R-:W-:Y:S01]  /*13ffd0*/  HMMA.1688.F32.TF32 R124, R8.reuse, R20, R124 ;  /* 0x00000014087c723c */ /* 0x040fe2000008107c */
[----:B------:R-:W-:Y:S01]  /*13ffe0*/  STL [R1+0x6644], R236 ;  /* 0x006644ec01007387 */ /* 0x000fe20000100800 */
[----:B------:R-:W-:Y:S02]  /*13fff0*/  STL [R1+0x6640], R237 ;  /* 0x006640ed01007387 */ /* 0x000fe40000100800 */
[----:B------:R-:W-:Y:S02]  /*140000*/  STL [R1+0x663c], R238 ;  /* 0x00663cee01007387 */ /* 0x000fe40000100800 */
[----:B------:R-:W-:Y:S02]  /*140010*/  STL [R1+0x6638], R239 ;  /* 0x006638ef01007387 */ /* 0x000fe40000100800 */
[C---:B------:R-:W-:Y:S01]  /*140020*/  HMMA.1688.F32.TF32 R112, R8.reuse, R16, R112 ;  /* 0x000000100870723c */ /* 0x040fe20000081070 */
[----:B------:R-:W-:Y:S01]  /*140030*/  STL.64 [R1+0x1d0], R164 ;  /* 0x0001d0a401007387 */ /* 0x000fe20000100a00 */
[----:B------:R-:W-:Y:S03]  /*140040*/  STL.64 [R1+0x1d8], R166 ;  /* 0x0001d8a601007387 */ /* 0x000fe60000100a00 */
[----:B------:R-:W-:Y:S01]  /*140050*/  STL.64 [R1+0x1c0], R140 ;  /* 0x0001c08c01007387 */ /* 0x000fe20000100a00 */
[----:B------:R-:W-:Y:S03]  /*140060*/  STL.64 [R1+0x1c8], R142 ;  /* 0x0001c88e01007387 */ /* 0x000fe60000100a00 */
[----:B------:R-:W2:Y:S01]  /*140070*/  LDL.LU R128, [R1+0x580] ;  /* 0x0005800001807983 */ /* 0x000ea20000300800 */
[----:B------:R-:W-:Y:S02]  /*140080*/  STL.64 [R1+0x1b0], R136 ;  /* 0x0001b08801007387 */ /* 0x000fe40000100a00 */
[----:B------:R1:W-:Y:S02]  /*140090*/  STL.64 [R1+0x1b8], R138 ;  /* 0x0001b88a01007387 */ /* 0x0003e40000100a00 */
[C---:B-1----:R-:W-:Y:S01]  /*1400a0*/  HMMA.1688.F32.TF32 R136, R8.reuse, R100, R120 ;  /* 0x000000640888723c */ /* 0x042fe20000081078 */
[----:B------:R1:W-:Y:S01]  /*1400b0*/  STL.64 [R1+0x1a0], R124 ;  /* 0x0001a07c01007387 */ /* 0x0003e20000100a00 */
[----:B------:R3:W-:Y:S02]  /*1400c0*/  STL.64 [R1+0x1a8], R126 ;  /* 0x0001a87e01007387 */ /* 0x0007e40000100a00 */
[----:B------:R-:W2:Y:S02]  /*1400d0*/  LDL.LU R129, [R1+0x584] ;  /* 0x0005840001817983 */ /* 0x000ea40000300800 */
[----:B------:R-:W2:Y:S01]  /*1400e0*/  LDL.LU R130, [R1+0x588] ;  /* 0x0005880001827983 */ /* 0x000ea20000300800 */
[----:B------:R-:W2:Y:S04]  /*1400f0*/  LDL.LU R131, [R1+0x58c] ;  /* 0x00058c0001837983 */ /* 0x000ea80000300800 */
[----:B-1----:R-:W4:Y:S01]  /*140100*/  LDL.LU R124, [R1+0x590] ;  /* 0x00059000017c7983 */ /* 0x002f220000300800 */
[----:B------:R-:W4:Y:S02]  /*140110*/  LDL.LU R125, [R1+0x594] ;  /* 0x00059400017d7983 */ /* 0x000f240000300800 */
[----:B---3--:R-:W4:Y:S02]  /*140120*/  LDL.LU R126, [R1+0x598] ;  /* 0x00059800017e7983 */ /* 0x008f240000300800 */
[----:B------:R-:W4:Y:S01]  /*140130*/  LDL.LU R127, [R1+0x59c] ;  /* 0x00059c00017f7983 */ /* 0x000f220000300800 */
[----:B------:R-:W3:Y:S06]  /*140140*/  LDL.LU R120, [R1+0x5a0] ;  /* 0x0005a00001787983 */ /* 0x000eec0000300800 */
[----:B------:R-:W-:Y:S01]  /*140150*/  STL.64 [R1+0x190], R136 ;  /* 0x0001908801007387 */ /* 0x000fe20000100a00 */
[----:B------:R1:W-:Y:S02]  /*140160*/  STL.64 [R1+0x198], R138 ;  /* 0x0001988a01007387 */ /* 0x0003e40000100a00 */
[----:B------:R1:W-:Y:S02]  /*140170*/  STL.64 [R1+0x180], R112 ;  /* 0x0001807001007387 */ /* 0x0003e40000100a00 */
[----:B------:R1:W-:Y:S01]  /*140180*/  STL.64 [R1+0x188], R114 ;  /* 0x0001887201007387 */ /* 0x0003e20000100a00 */
[----:B------:R-:W3:Y:S01]  /*140190*/  LDL.LU R121, [R1+0x5a4] ;  /* 0x0005a40001797983 */ /* 0x000ee20000300800 */
[----:B------:R-:W3:Y:S02]  /*1401a0*/  LDL.LU R122, [R1+0x5a8] ;  /* 0x0005a800017a7983 */ /* 0x000ee40000300800 */
[----:B------:R-:W3:Y:S01]  /*1401b0*/  LDL.LU R123, [R1+0x5ac] ;  /* 0x0005ac00017b7983 */ /* 0x000ee20000300800 */
[C---:B-1----:R-:W-:Y:S01]  /*1401c0*/  HMMA.1688.F32.TF32 R136, R8.reuse, R60, R132 ;  /* 0x0000003c0888723c */ /* 0x042fe20000081084 */
[----:B------:R-:W3:Y:S01]  /*1401d0*/  LDL.LU R112, [R1+0x5b0] ;  /* 0x0005b00001707983 */ /* 0x000ee20000300800 */
[----:B------:R-:W3:Y:S06]  /*1401e0*/  LDL.LU R113, [R1+0x5b4] ;  /* 0x0005b40001717983 */ /* 0x000eec0000300800 */
[C---:B------:R-:W-:Y:S01]  /*1401f0*/  HMMA.1688.F32.TF32 R132, R8.reuse, R52, R224 ;  /* 0x000000340884723c */ /* 0x040fe200000810e0 */
[----:B------:R-:W3:Y:S01]  /*140200*/  LDL.LU R114, [R1+0x5b8] ;  /* 0x0005b80001727983 */ /* 0x000ee20000300800 */
[----:B------:R-:W3:Y:S01]  /*140210*/  LDL.LU R115, [R1+0x5bc] ;  /* 0x0005bc0001737983 */ /* 0x000ee20000300800 */
[----:B------:R-:W3:Y:S11]  /*140220*/  LDL.LU R224, [R1+0x5c0] ;  /* 0x0005c00001e07983 */ /* 0x000ef60000300800 */
[----:B------:R-:W-:Y:S01]  /*140230*/  @!UPT UIADD3 URZ, URZ, URZ, URZ ;  /* 0x0000003f3f3ff290 */ /* 0x000fe2000fffe03f */
[----:B------:R-:W-:Y:S01]  /*140240*/  STL.64 [R1+0x170], R136 ;  /* 0x0001708801007387 */ /* 0x000fe20000100a00 */
[----:B------:R-:W-:Y:S07]  /*140250*/  STL.64 [R1+0x178], R138 ;  /* 0x0001788a01007387 */ /* 0x000fee0000100a00 */
[----:B------:R-:W-:Y:S02]  /*140260*/  STL.64 [R1+0x160], R132 ;  /* 0x0001608401007387 */ /* 0x000fe40000100a00 */
[----:B------:R-:W-:Y:S01]  /*140270*/  STL.64 [R1+0x168], R134 ;  /* 0x0001688601007387 */ /* 0x000fe20000100a00 */
[----:B------:R-:W3:Y:S01]  /*140280*/  LDL.LU R225, [R1+0x5c4] ;  /* 0x0005c40001e17983 */ /* 0x000ee20000300800 */
[----:B------:R-:W3:Y:S02]  /*140290*/  LDL.LU R226, [R1+0x5c8] ;  /* 0x0005c80001e27983 */ /* 0x000ee40000300800 */
[----:B------:R-:W3:Y:S01]  /*1402a0*/  LDL.LU R227, [R1+0x5cc] ;  /* 0x0005cc0001e37983 */ /* 0x000ee20000300800 */
[C---:B------:R-:W-:Y:S11]  /*1402b0*/  HMMA.1688.F32.TF32 R64, R8.reuse, R144, R64 ;  /* 0x000000900840723c */ /* 0x040ff60000081040 */
[----:B------:R-:W-:Y:S11]  /*1402c0*/  @!UPT UIADD3 URZ, URZ, URZ, URZ ;  /* 0x0000003f3f3ff290 */ /* 0x000ff6000fffe03f */
[----:B------:R-:W-:Y:S02]  /*1402d0*/  @!UPT UIADD3 URZ, URZ, URZ, URZ ;  /* 0x0000003f3f3ff290 */ /* 0x000fe4000fffe03f */
[----:B------:R-:W-:Y:S01]  /*1402e0*/  IMAD.MOV.U32 R236, RZ, RZ, R64 ;  /* 0x000000ffffec7224 */ /* 0x000fe200078e0040 */
[----:B------:R-:W-:Y:S01]  /*1402f0*/  MOV R237, R65 ;  /* 0x0000004100ed7202 */ /* 0x000fe20000000f00 */
[----:B------:R-:W3:Y:S01]  /*140300*/  LDL.LU R64, [R1+0x5d0] ;  /* 0x0005d00001407983 */ /* 0x000ee20000300800 */
[----:B------:R-:W-:Y:S02]  /*140310*/  IMAD.MOV.U32 R238, RZ, RZ, R66 ;  /* 0x000000ffffee7224 */ /* 0x000fe400078e0042 */
[----:B------:R-:W3:Y:S02]  /*140320*/  LDL.LU R65, [R1+0x5d4] ;  /* 0x0005d40001417983 */ /* 0x000ee40000300800 */
[----:B------:R-:W-:Y:S01]  /*140330*/  IMAD.MOV.U32 R239, RZ, RZ, R67 ;  /* 0x000000ffffef7224 */ /* 0x000fe200078e0043 */
[----:B------:R-:W3:Y:S01]  /*140340*/  LDL.LU R66, [R1+0x5d8] ;  /* 0x0005d80001427983 */ /* 0x000ee20000300800 */
[----:B------:R-:W3:Y:S03]  /*140350*/  LDL.LU R67, [R1+0x5dc] ;  /* 0x0005dc0001437983 */ /* 0x000ee60000300800 */
[----:B------:R-:W-:Y:S01]  /*140360*/  STL [R1+0x6654], R239 ;  /* 0x006654ef01007387 */ /* 0x000fe20000100800 */
[----:B------:R-:W-:Y:S02]  /*140370*/  STL [R1+0x6650], R238 ;  /* 0x006650ee01007387 */ /* 0x000fe40000100800 */
[----:B------:R-:W-:Y:S02]  /*140380*/  STL [R1+0x664c], R237 ;  /* 0x00664ced01007387 */ /* 0x000fe40000100800 */
[----:B------:R1:W-:Y:S01]  /*140390*/  STL [R1+0x6648], R236 ;  /* 0x006648ec01007387 */ /* 0x0003e20000100800 */
[C---:B--2---:R-:W-:Y:S08]  /*1403a0*/  HMMA.1688.F32.TF32 R128, R8.reuse, R148, R128 ;  /* 0x000000940880723c */ /* 0x044ff00000081080 */
[C---:B----4-:R-:W-:Y:S08]  /*1403b0*/  HMMA.1688.F32.TF32 R124, R8.reuse, R152, R124 ;  /* 0x00000098087c723c */ /* 0x050ff0000008107c */
[C---:B---3--:R-:W-:Y:S08]  /*1403c0*/  HMMA.1688.F32.TF32 R112, R8.reuse, R160, R112 ;  /* 0x000000a00870723c */ /* 0x048ff00000081070 */
[----:B------:R-:W-:Y:S08]  /*1403d0*/  HMMA.1688.F32.TF32 R120, R8, R156, R120 ;  /* 0x0000009c0878723c */ /* 0x000ff00000081078 */
[----:B-1----:R-:W-:Y:S01]  /*1403e0*/  MOV R236, R127 ;  /* 0x0000007f00ec7202 */ /* 0x002fe20000000f00 */
[----:B------:R-:W-:Y:S01]  /*1403f0*/  IMAD.MOV.U32 R237, RZ, RZ, R126 ;  /* 0x000000ffffed7224 */ /* 0x000fe200078e007e */
[----:B------:R-:W-:Y:S01]  /*140400*/  MOV R239, R124 ;  /* 0x0000007c00ef7202 */ /* 0x000fe20000000f00 */
[----:B------:R-:W-:Y:S01]  /*140410*/  STL.64 [R1+0x140], R128 ;  /* 0x0001408001007387 */ /* 0x000fe20000100a00 */
[----:B------:R-:W-:-:S04]  /*140420*/  IMAD.MOV.U32 R238, RZ, RZ, R125 ;  /* 0x000000ffffee7224 */ /* 0x000fc800078e007d */
[----:B------:R-:W-:Y:S02]  /*140430*/  IMAD.MOV.U32 R240, RZ, RZ, R112 ;  /* 0x000000fffff07224 */ /* 0x000fe400078e0070 */
[----:B------:R-:W-:Y:S01]  /*140440*/  IMAD.MOV.U32 R241, RZ, RZ, R113 ;  /* 0x000000fffff17224 */ /* 0x000fe200078e0071 */
[----:B------:R-:W-:Y:S01]  /*140450*/  MOV R242, R114 ;  /* 0x0000007200f27202 */ /* 0x000fe20000000f00 */
[----:B------:R-:W-:Y:S02]  /*140460*/  IMAD.MOV.U32 R243, RZ, RZ, R115 ;  /* 0x000000fffff37224 */ /* 0x000fe400078e0073 */
[----:B------:R-:W-:Y:S01]  /*140470*/  HMMA.1688.F32.TF32 R112, R8, R84, R224 ;  /* 0x000000540870723c */ /* 0x000fe200000810e0 */
[----:B------:R-:W-:Y:S01]  /*140480*/  STL.64 [R1+0x148], R130 ;  /* 0x0001488201007387 */ /* 0x000fe20000100a00 */
[----:B------:R-:W-:Y:S02]  /*140490*/  STL [R1+0x6664], R236 ;  /* 0x006664ec01007387 */ /* 0x000fe40000100800 */
[----:B------:R-:W-:Y:S02]  /*1404a0*/  STL [R1+0x6660], R237 ;  /* 0x006660ed01007387 */ /* 0x000fe40000100800 */
[----:B------:R-:W-:Y:S01]  /*1404b0*/  STL [R1+0x665c], R239 ;  /* 0x00665cef01007387 */ /* 0x000fe20000100800 */
[----:B------:R1:W-:Y:S01]  /*1404c0*/  STL [R1+0x6658], R238 ;  /* 0x006658ee01007387 */ /* 0x0003e20000100800 */
[----:B------:R2:W-:Y:S02]  /*1404d0*/  STL.64 [R1+0x120], R120 ;  /* 0x0001207801007387 */ /* 0x0005e40000100a00 */
[----:B------:R3:W-:Y:S02]  /*1404e0*/  STL.64 [R1+0x128], R122 ;  /* 0x0001287a01007387 */ /* 0x0007e40000100a00 */
[----:B------:R2:W-:Y:S01]  /*1404f0*/  STL [R1+0x6674], R243 ;  /* 0x006674f301007387 */ /* 0x0005e20000100800 */
[----:B------:R1:W-:Y:S01]  /*140500*/  STL [R1+0x6670], R242 ;  /* 0x006670f201007387 */ /* 0x0003e20000100800 */
[----:B------:R1:W-:Y:S02]  /*140510*/  STL [R1+0x666c], R241 ;  /* 0x00666cf101007387 */ /* 0x0003e40000100800 */
[----:B------:R1:W-:Y:S08]  /*140520*/  STL [R1+0x6668], R240 ;  /* 0x006668f001007387 */ /* 0x0003f00000100800 */
[----:B-1----:R-:W-:-:S02]  /*140530*/  IMAD.MOV.U32 R238, RZ, RZ, R115 ;  /* 0x000000ffffee7224 */ /* 0x002fc400078e0073 */
[----:B------:R-:W-:Y:S02]  /*140540*/  IMAD.MOV.U32 R239, RZ, RZ, R114 ;  /* 0x000000ffffef7224 */ /* 0x000fe400078e0072 */
[----:B------:R-:W-:Y:S01]  /*140550*/  IMAD.MOV.U32 R236, RZ, RZ, R112 ;  /* 0x000000ffffec7224 */ /* 0x000fe200078e0070 */
[----:B------:R-:W-:Y:S01]  /*140560*/  MOV R237, R113 ;  /* 0x0000007100ed7202 */ /* 0x000fe20000000f00 */
[----:B------:R1:W-:Y:S01]  /*140570*/  STL [R1+0x6684], R238 ;  /* 0x006684ee01007387 */ /* 0x0003e20000100800 */
[----:B------:R1:W-:Y:S02]  /*140580*/  STL [R1+0x6680], R239 ;  /* 0x006680ef01007387 */ /* 0x0003e40000100800 */
[----:B------:R1:W-:Y:S02]  /*140590*/  STL [R1+0x667c], R236 ;  /* 0x00667cec01007387 */ /* 0x0003e40000100800 */
[----:B------:R1:W-:Y:S01]  /*1405a0*/  STL [R1+0x6678], R237 ;  /* 0x006678ed01007387 */ /* 0x0003e20000100800 */
        /* <DEDUP_REMOVED lines=64> */
[----:B------:R-:W4:Y:S11]  /*1409b0*/  LDL.LU R127, [R1+0x76c] ;  /* 0x00076c00017f7983 */ /* 0x000f360000300800 */
[----:B------:R-:W-:Y:S11]  /*1409c0*/  @!UPT UIADD3 URZ, URZ, URZ, URZ ;  /* 0x0000003f3f3ff290 */ /* 0x000ff6000fffe03f */
[----:B------:R-:W-:Y:S01]  /*1409d0*/  MOV R243, R64 ;  /* 0x0000004000f37202 */ /* 0x000fe20000000f00 */
[----:B------:R-:W-:Y:S01]  /*1409e0*/  IMAD.MOV.U32 R242, RZ, RZ, R65 ;  /* 0x000000fffff27224 */ /* 0x000fe200078e0041 */
[----:B------:R-:W4:Y:S01]  /*1409f0*/  LDL.LU R64, [R1+0x7e0] ;  /* 0x0007e00001407983 */ /* 0x000f220000300800 */
[----:B------:R-:W-:Y:S02]  /*140a00*/  IMAD.MOV.U32 R241, RZ, RZ, R66 ;  /* 0x000000fffff17224 */ /* 0x000fe400078e0042 */
[----:B------:R-:W4:Y:S01]  /*140a10*/  LDL.LU R65, [R1+0x7e4] ;  /* 0x0007e40001417983 */ /* 0x000f220000300800 */
[----:B------:R-:W-:Y:S01]  /*140a20*/  MOV R240, R67 ;  /* 0x0000004300f07202 */ /* 0x000fe20000000f00 */
[----:B------:R-:W4:Y:S01]  /*140a30*/  LDL.LU R66, [R1+0x7e8] ;  /* 0x0007e80001427983 */ /* 0x000f220000300800 */
[----:B------:R-:W4:Y:S02]  /*140a40*/  LDL.LU R67, [R1+0x7ec] ;  /* 0x0007ec0001437983 */ /* 0x000f240000300800 */
[----:B------:R-:W-:Y:S01]  /*140a50*/  STL.64 [R1+0x6690], R242 ;  /* 0x006690f201007387 */ /* 0x000fe20000100a00 */
[----:B------:R-:W-:Y:S01]  /*140a60*/  STL.64 [R1+0x6688], R240 ;  /* 0x006688f001007387 */ /* 0x000fe20000100a00 */
[C---:B--2---:R-:W-:Y:S08]  /*140a70*/  HMMA.1688.F32.TF32 R196, R8.reuse, R12, R196 ;  /* 0x0000000c08c4723c */ /* 0x044ff000000810c4 */
[C---:B---3--:R-:W-:Y:S08]  /*140a80*/  HMMA.1688.F32.TF32 R192, R8.reuse, R24, R192 ;  /* 0x0000001808c0723c */ /* 0x048ff000000810c0 */
[C---:B------:R-:W-:Y:S08]  /*140a90*/  HMMA.1688.F32.TF32 R184, R8.reuse, R48, R184 ;  /* 0x0000003008b8723c */ /* 0x040ff000000810b8 */
[C---:B------:R-:W-:Y:S08]  /*140aa0*/  HMMA.1688.F32.TF32 R172, R8.reuse, R176, R172 ;  /* 0x000000b008ac723c */ /* 0x040ff000000810ac */
[C---:B------:R-:W-:Y:S08]  /*140ab0*/  HMMA.1688.F32.TF32 R168, R8.reuse, R108, R168 ;  /* 0x0000006c08a8723c */ /* 0x040ff000000810a8 */
[C---:B----4-:R-:W-:Y:S08]  /*140ac0*/  HMMA.1688.F32.TF32 R188, R8.reuse, R28, R188 ;  /* 0x0000001c08bc723c */ /* 0x050ff000000810bc */
[C---:B------:R-:W-:Y:S08]  /*140ad0*/  HMMA.1688.F32.TF32 R180, R8.reuse, R104, R180 ;  /* 0x0000006808b4723c */ /* 0x040ff000000810b4 */
[----:B------:R-:W-:Y:S01]  /*140ae0*/  HMMA.1688.F32.TF32 R8, R8, R232, R164 ;  /* 0x000000e80808723c */ /* 0x000fe200000810a4 */
[----:B-1----:R-:W-:-:S02]  /*140af0*/  IMAD.MOV.U32 R238, RZ, RZ, R196 ;  /* 0x000000ffffee7224 */ /* 0x002fc400078e00c4 */
        /* <DEDUP_REMOVED lines=8> */
[----:B------:R-:W-:Y:S02]  /*140b80*/  STL.64 [R1+0x6698], R236 ;  /* 0x006698ec01007387 */ /* 0x000fe40000100a00 */
[----:B------:R-:W-:Y:S01]  /*140b90*/  STL.64 [R1+0x66b0], R250 ;  /* 0x0066b0fa01007387 */ /* 0x000fe20000100a00 */
[----:B------:R-:W-:Y:S04]  /*140ba0*/  STL.64 [R1+0x66a8], R248 ;  /* 0x0066a8f801007387 */ /* 0x000fe80000100a00 */
[----:B------:R-:W-:Y:S01]  /*140bb0*/  STL.64 [R1+0xc0], R188 ;  /* 0x0000c0bc01007387 */ /* 0x000fe20000100a00 */
[----:B------:R-:W-:Y:S02]  /*140bc0*/  STL.64 [R1+0xc8], R190 ;  /* 0x0000c8be01007387 */ /* 0x000fe40000100a00 */
[----:B------:R-:W-:Y:S01]  /*140bd0*/  STL.64 [R1+0xb0], R184 ;  /* 0x0000b0b801007387 */ /* 0x000fe20000100a00 */
[----:B------:R-:W-:Y:S01]  /*140be0*/  STL.64 [R1+0xb8], R186 ;  /* 0x0000b8ba01007387 */ /* 0x000fe20000100a00 */
[----:B------:R-:W-:Y:S02]  /*140bf0*/  STL.64 [R1+0xa0], R180 ;  /* 0x0000a0b401007387 */ /* 0x000fe40000100a00 */
[----:B------:R-:W-:Y:S02]  /*140c00*/  STL.64 [R1+0xa8], R182 ;  /* 0x0000a8b601007387 */ /* 0x000fe40000100a00 */
[----:B------:R-:W-:Y:S01]  /*140c10*/  STL.64 [R1+0x90], R172 ;  /* 0x000090ac01007387 */ /* 0x000fe20000100a00 */
[----:B------:R-:W-:Y:S01]  /*140c20*/  STL.64 [R1+0x98], R174 ;  /* 0x000098ae01007387 */ /* 0x000fe20000100a00 */
[C---:B------:R-:W-:Y:S01]  /*140c30*/  HMMA.1688.F32.TF32 R140, R4.reuse, R116, R140 ;  /* 0x00000074048c723c */ /* 0x040fe2000008108c */
[----:B------:R-:W-:Y:S02]  /*140c40*/  STL.64 [R1+0x80], R168 ;  /* 0x000080a801007387 */ /* 0x000fe40000100a00 */
[----:B------:R-:W-:Y:S05]  /*140c50*/  STL.64 [R1+0x88], R170 ;  /* 0x000088aa01007387 */ /* 0x000fea0000100a00 */
[C---:B------:R-:W-:Y:S01]  /*140c60*/  HMMA.1688.F32.TF32 R136, R4.reuse, R76, R136 ;  /* 0x0000004c0488723c */ /* 0x040fe20000081088 */
[----:B------:R-:W-:Y:S01]  /*140c70*/  STL.64 [R1+0x70], R8 ;  /* 0x0000700801007387 */ /* 0x000fe20000100a00 */
[----:B------:R1:W-:Y:S06]  /*140c80*/  STL.64 [R1+0x78], R10 ;  /* 0x0000780a01007387 */ /* 0x0003ec0000100a00 */
[C---:B------:R-:W-:Y:S08]  /*140c90*/  HMMA.1688.F32.TF32 R128, R4.reuse, R56, R128 ;  /* 0x000000380480723c */ /* 0x040ff00000081080 */
[C---:B------:R-:W-:Y:S01]  /*140ca0*/  HMMA.1688.F32.TF32 R124, R4.reuse, R96, R124 ;  /* 0x00000060047c723c */ /* 0x040fe2000008107c */
[----:B------:R-:W-:Y:S04]  /*140cb0*/  LDS R184, [R2+0x38680] ;  /* 0x0386800002b87984 */ /* 0x000fe80000000800 */
[----:B------:R-:W-:Y:S04]  /*140cc0*/  LDS R186, [R2+0x3a680] ;  /* 0x03a6800002ba7984 */ /* 0x000fe80000000800 */
[----:B------:R-:W-:Y:S04]  /*140cd0*/  LDS R185, [R0+0x38680] ;  /* 0x0386800000b97984 */ /* 0x000fe80000000800 */
[----:B------:R-:W2:Y:S01]  /*140ce0*/  LDS R187, [R0+0x3a680] ;  /* 0x03a6800000bb7984 */ /* 0x000ea20000000800 */
[C---:B-1----:R-:W-:Y:S03]  /*140cf0*/  HMMA.1688.F32.TF32 R8, R4.reuse, R44, R132 ;  /* 0x0000002c0408723c */ /* 0x042fe60000081084 */
[----:B------:R-:W-:Y:S01]  /*140d00*/  STL.64 [R1+0x450], R140 ;  /* 0x0004508c01007387 */ /* 0x000fe20000100a00 */
[----:B------:R-:W-:Y:S02]  /*140d10*/  STL.64 [R1+0x458], R142 ;  /* 0x0004588e01007387 */ /* 0x000fe40000100a00 */
[----:B------:R-:W-:Y:S02]  /*140d20*/  STL.64 [R1+0x440], R136 ;  /* 0x0004408801007387 */ /* 0x000fe40000100a00 */
[----:B------:R-:W-:Y:S11]  /*140d30*/  STL.64 [R1+0x448], R138 ;  /* 0x0004488a01007387 */ /* 0x000ff60000100a00 */
        /* <DEDUP_REMOVED lines=14> */
[----:B------:R-:W-:Y:S02]  /*140e20*/  STL.64 [R1+0x3f8], R122 ;  /* 0x0003f87a01007387 */ /* 0x000fe40000100a00 */
[----:B------:R-:W3:Y:S05]  /*140e30*/  LDL.LU R64, [R1+0xb30] ;  /* 0x000b300001407983 */ /* 0x000eea0000300800 */
[----:B------:R1:W-:Y:S01]  /*140e40*/  STL.64 [R1+0x3e0], R112 ;  /* 0x0003e07001007387 */ /* 0x0003e20000100a00 */
[----:B------:R4:W-:Y:S09]  /*140e50*/  STL.64 [R1+0x3e8], R114 ;  /* 0x0003e87201007387 */ /* 0x0009f20000100a00 */
[----:B------:R-:W-:Y:S01]  /*140e60*/  STL.64 [R1+0x3d0], R8 ;  /* 0x0003d00801007387 */ /* 0x000fe20000100a00 */
        /* <DEDUP_REMOVED lines=98> */
[----:B----4-:R-:W4:Y:S01]  /*141490*/  LDL.LU R114, [R1+0xab8] ;  /* 0x000ab80001727983 */ /* 0x010f220000300800 */
        /* <DEDUP_REMOVED lines=14> */
[----:B------:R-:W-:Y:S04]  /*141580*/  STL.64 [R1+0x3a0], R236 ;  /* 0x0003a0ec01007387 */ /* 0x000fe80000100a00 */
[----:B------:R-:W-:Y:S01]  /*141590*/  STL.64 [R1+0x3a8], R238 ;  /* 0x0003a8ee01007387 */ /* 0x000fe20000100a00 */
[C---:B------:R-:W-:Y:S05]  /*1415a0*/  HMMA.1688.F32.TF32 R216, R4.reuse, R16, R216 ;  /* 0x0000001004d8723c */ /* 0x040fea00000810d8 */
[----:B------:R-:W-:Y:S01]  /*1415b0*/  STL.64 [R1+0x390], R8 ;  /* 0x0003900801007387 */ /* 0x000fe20000100a00 */
[----:B------:R1:W-:Y:S02]  /*1415c0*/  STL.64 [R1+0x398], R10 ;  /* 0x0003980a01007387 */ /* 0x0003e40000100a00 */
[C---:B-1----:R-:W-:Y:S05]  /*1415d0*/  HMMA.1688.F32.TF32 R8, R4.reuse, R60, R212 ;  /* 0x0000003c0408723c */ /* 0x042fea00000810d4 */
[----:B------:R-:W-:Y:S01]  /*1415e0*/  STL.64 [R1+0x380], R220 ;  /* 0x000380dc01007387 */ /* 0x000fe20000100a00 */
[----:B------:R-:W-:Y:S02]  /*1415f0*/  STL.64 [R1+0x388], R222 ;  /* 0x000388de01007387 */ /* 0x000fe40000100a00 */
[C---:B------:R-:W-:Y:S07]  /*141600*/  HMMA.1688.F32.TF32 R208, R4.reuse, R52, R208 ;  /* 0x0000003404d0723c */ /* 0x040fee00000810d0 */
[----:B------:R-:W-:Y:S01]  /*141610*/  STL.64 [R1+0x370], R216 ;  /* 0x000370d801007387 */ /* 0x000fe20000100a00 */
[----:B------:R-:W-:Y:S01]  /*141620*/  STL.64 [R1+0x378], R218 ;  /* 0x000378da01007387 */ /* 0x000fe20000100a00 */
[C---:B------:R-:W-:Y:S06]  /*141630*/  HMMA.1688.F32.TF32 R204, R4.reuse, R144, R204 ;  /* 0x0000009004cc723c */ /* 0x040fec00000810cc */
[----:B------:R-:W-:Y:S01]  /*141640*/  STL.64 [R1+0x360], R8 ;  /* 0x0003600801007387 */ /* 0x000fe20000100a00 */
[----:B------:R1:W-:Y:S02]  /*141650*/  STL.64 [R1+0x368], R10 ;  /* 0x0003680a01007387 */ /* 0x0003e40000100a00 */
[C---:B-1----:R-:W-:Y:S05]  /*141660*/  HMMA.1688.F32.TF32 R8, R4.reuse, R148, R200 ;  /* 0x000000940408723c */ /* 0x042fea00000810c8 */
[----:B------:R-:W-:Y:S01]  /*141670*/  STL.64 [R1+0x350], R208 ;  /* 0x000350d001007387 */ /* 0x000fe20000100a00 */
[----:B------:R-:W-:Y:S02]  /*141680*/  STL.64 [R1+0x358], R210 ;  /* 0x000358d201007387 */ /* 0x000fe40000100a00 */
[C---:B------:R-:W-:Y:S06]  /*141690*/  HMMA.1688.F32.TF32 R196, R4.reuse, R152, R196 ;  /* 0x0000009804c4723c */ /* 0x040fec00000810c4 */
[----:B------:R-:W-:Y:S01]  /*1416a0*/  STL.64 [R1+0x340], R204 ;  /* 0x000340cc01007387 */ /* 0x000fe20000100a00 */
[----:B------:R-:W-:Y:S01]  /*1416b0*/  STL.64 [R1+0x348], R206 ;  /* 0x000348ce01007387 */ /* 0x000fe20000100a00 */
[C---:B------:R-:W-:Y:S07]  /*1416c0*/  HMMA.1688.F32.TF32 R192, R4.reuse, R156, R192 ;  /* 0x0000009c04c0723c */ /* 0x040fee00000810c0 */
        /* <DEDUP_REMOVED lines=29> */
[C---:B-1----:R-:W-:Y:S08]  /*1418a0*/  HMMA.1688.F32.TF32 R8, R4.reuse, R108, R124 ;  /* 0x0000006c0408723c */ /* 0x042ff0000008107c */
[----:B----4-:R-:W-:Y:S01]  /*1418b0*/  HMMA.1688.F32.TF32 R4, R4, R232, R112 ;  /* 0x000000e80404723c */ /* 0x010fe20000081070 */
[----:B------:R-:W-:Y:S01]  /*1418c0*/  STL.64 [R1+0x290], R132 ;  /* 0x0002908401007387 */ /* 0x000fe20000100a00 */
[----:B------:R-:W-:Y:S03]  /*1418d0*/  STL.64 [R1+0x298], R134 ;  /* 0x0002988601007387 */ /* 0x000fe60000100a00 */
[----:B------:R-:W-:Y:S02]  /*1418e0*/  STL.64 [R1+0x280], R128 ;  /* 0x0002808001007387 */ /* 0x000fe40000100a00 */
[----:B------:R-:W-:Y:S01]  /*1418f0*/  STL.64 [R1+0x288], R130 ;  /* 0x0002888201007387 */ /* 0x000fe20000100a00 */
[C---:B------:R-:W-:Y:S08]  /*141900*/  HMMA.1688.F32.TF32 R116, R184.reuse, R116, R120 ;  /* 0x00000074b874723c */ /* 0x040ff00000081078 */
[C---:B------:R-:W-:Y:S01]  /*141910*/  HMMA.1688.F32.TF32 R244, R184.reuse, R56, R244 ;  /* 0x00000038b8f4723c */ /* 0x040fe200000810f4 */
[----:B------:R-:W-:Y:S01]  /*141920*/  MOV R47, R3 ;  /* 0x00000003002f7202 */ /* 0x000fe20000000f00 */
[----:B------:R-:W-:Y:S04]  /*141930*/  LDS R112, [R2+0x38700] ;  /* 0x0387000002707984 */ /* 0x000fe80000000800 */
[----:B------:R-:W-:Y:S04]  /*141940*/  LDS R114, [R2+0x3a700] ;  /* 0x03a7000002727984 */ /* 0x000fe80000000800 */
[----:B------:R-:W-:Y:S04]  /*141950*/  LDS R113, [R0+0x38700] ;  /* 0x0387000000717984 */ /* 0x000fe80000000800 */
[----:B------:R-:W1:Y:S04]  /*141960*/  LDS R115, [R0+0x3a700] ;  /* 0x03a7000000737984 */ /* 0x000e680000000800 */
[----:B------:R-:W-:Y:S01]  /*141970*/  STL.64 [R1+0x270], R8 ;  /* 0x0002700801007387 */ /* 0x000fe20000100a00 */
[----:B------:R2:W-:Y:S02]  /*141980*/  STL.64 [R1+0x278], R10 ;  /* 0x0002780a01007387 */ /* 0x0005e40000100a00 */
[----:B------:R-:W-:Y:S02]  /*141990*/  STL.64 [R1+0x260], R4 ;  /* 0x0002600401007387 */ /* 0x000fe40000100a00 */
[----:B------:R3:W-:Y:S01]  /*1419a0*/  STL.64 [R1+0x268], R6 ;  /* 0x0002680601007387 */ /* 0x0007e20000100a00 */
[C---:B--2---:R-:W-:Y:S08]  /*1419b0*/  HMMA.1688.F32.TF32 R8, R184.reuse, R76, R224 ;  /* 0x0000004cb808723c */ /* 0x044ff000000810e0 */
[C---:B---3--:R-:W-:Y:S01]  /*1419c0*/  HMMA.1688.F32.TF32 R4, R184.reuse, R44, R64 ;  /* 0x0000002cb804723c */ /* 0x048fe20000081040 */
[----:B------:R2:W-:Y:S01]  /*1419d0*/  STL.64 [R1+0x250], R116 ;  /* 0x0002507401007387 */ /* 0x0005e20000100a00 */
[----:B------:R3:W-:Y:S11]  /*1419e0*/  STL.64 [R1+0x258], R118 ;  /* 0x0002587601007387 */ /* 0x0007f60000100a00 */
[----:B------:R-:W-:Y:S02]  /*1419f0*/  @!UPT UIADD3 URZ, URZ, URZ, URZ ;  /* 0x0000003f3f3ff290 */ /* 0x000fe4000fffe03f */
[----:B------:R-:W-:Y:S01]  /*141a00*/  STL.64 [R1+0x240], R8 ;  /* 0x0002400801007387 */ /* 0x000fe20000100a00 */
[----:B------:R-:W-:Y:S02]  /*141a10*/  STL.64 [R1+0x248], R10 ;  /* 0x0002480a01007387 */ /* 0x000fe40000100a00 */
[----:B------:R-:W4:Y:S05]  /*141a20*/  LDL.LU R224, [R1+0xc80] ;  /* 0x000c800001e07983 */ /* 0x000f2a0000300800 */
        /* <DEDUP_REMOVED lines=40> */
[----:B------:R-:W-:Y:S01]  /*141cb0*/  STL.64 [R1+0x6460], R246 ;  /* 0x006460f601007387 */ /* 0x000fe20000100a00 */
[----:B------:R-:W-:Y:S01]  /*141cc0*/  STL.64 [R1+0x6458], R244 ;  /* 0x006458f401007387 */ /* 0x000fe20000100a00 */
[C---:B-1----:R-:W-:Y:S11]  /*141cd0*/  HMMA.1688.F32.TF32 R4, R184.reuse, R96, R64 ;  /* 0x00000060b804723c */ /* 0x042ff60000081040 */
[----:B------:R-:W-:Y:S11]  /*141ce0*/  @!UPT UIADD3 URZ, URZ, URZ, URZ ;  /* 0x0000003f3f3ff290 */ /* 0x000ff6000fffe03f */
[----:B------:R-:W-:Y:S01]  /*141cf0*/  @!UPT UIADD3 URZ, URZ, URZ, URZ ;  /* 0x0000003f3f3ff290 */ /* 0x000fe2000fffe03f */
[----:B------:R-:W-:Y:S01]  /*141d00*/  STL.64 [R1+0x210], R4 ;  /* 0x0002100401007387 */ /* 0x000fe20000100a00 */
[----:B------:R1:W-:Y:S02]  /*141d10*/  STL [R1+0x218], R6 ;  /* 0x0002180601007387 */ /* 0x0003e40000100800 */
        /* <DEDUP_REMOVED lines=8> */
[----:B----4-:R-:W-:Y:S01]  /*141da0*/  HMMA.1688.F32.TF32 R140, R184, R92, R140 ;  /* 0x0000005cb88c723c */ /* 0x010fe2000008108c */
[----:B------:R-:W-:-:S07]  /*141db0*/  IMAD.MOV.U32 R3, RZ, RZ, R7 ;  /* 0x000000ffff037224 */ /* 0x000fce00078e0007 */
[C---:B-1----:R-:W-:Y:S08]  /*141dc0*/  HMMA.1688.F32.TF32 R4, R184.reuse, R80, R132 ;  /* 0x00000050b804723c */ /* 0x042ff00000081084 */
[C---:B------:R-:W-:Y:S01]  /*141dd0*/  HMMA.1688.F32.TF32 R8, R184.reuse, R88, R136 ;  /* 0x00000058b808723c */ /* 0x040fe20000081088 */
[----:B------:R1:W-:Y:S07]  /*141de0*/  STL [R1+0x6550], R3 ;  /* 0x0065500301007387 */ /* 0x0003ee0000100800 */
[C---:B--2---:R-:W-:Y:S08]  /*141df0*/  HMMA.1688.F32.TF32 R116, R184.reuse, R36, R116 ;  /* 0x00000024b874723c */ /* 0x044ff00000081074 */
[----:B------:R-:W-:Y:S01]  /*141e00*/  HMMA.1688.F32.TF32 R120, R184, R40, R120 ;  /* 0x00000028b878723c */ /* 0x000fe20000081078 */
[----:B------:R-:W-:Y:S01]  /*141e10*/  STL.64 [R1+0x200], R140 ;  /* 0x0002008c01007387 */ /* 0x000fe20000100a00 */
[----:B------:R-:W-:Y:S02]  /*141e20*/  STL.64 [R1+0x208], R142 ;  /* 0x0002088e01007387 */ /* 0x000fe40000100a00 */
[----:B------:R-:W-:Y:S03]  /*141e30*/  STL.64 [R1+0x1e0], R4 ;  /* 0x0001e00401007387 */ /* 0x000fe60000100a00 */
[----:B------:R-:W-:Y:S01]  /*141e40*/  STL.64 [R1+0x1f0], R8 ;  /* 0x0001f00801007387 */ /* 0x000fe20000100a00 */
[----:B------:R-:W-:Y:S01]  /*141e50*/  STL.64 [R1+0x1f8], R10 ;  /* 0x0001f80a01007387 */ /* 0x000fe20000100a00 */
[----:B------:R2:W-:Y:S02]  /*141e60*/  STL [R1+0x1e8], R6 ;  /* 0x0001e80601007387 */ /* 0x0005e40000100800 */
[----:B-1----:R-:W-:-:S02]  /*141e70*/  IMAD.MOV.U32 R3, RZ, RZ, R7 ;  /* 0x000000ffff037224 */ /* 0x002fc400078e0007 */
[C---:B--2---:R-:W-:Y:S08]  /*141e80*/  HMMA.1688.F32.TF32 R4, R184.reuse, R72, R128 ;  /* 0x00000048b804723c */ /* 0x044ff00000081080 */
[C---:B------:R-:W-:Y:S08]  /*141e90*/  HMMA.1688.F32.TF32 R8, R184.reuse, R32, R124 ;  /* 0x00000020b808723c */ /* 0x040ff0000008107c */
[C---:B------:R-:W-:Y:S08]  /*141ea0*/  HMMA.1688.F32.TF32 R124, R184.reuse, R20, R224 ;  /* 0x00000014b87c723c */ /* 0x040ff000000810e0 */
[C---:B------:R-:W-:Y:S01]  /*141eb0*/  HMMA.1688.F32.TF32 R128, R184.reuse, R100, R44 ;  /* 0x00000064b880723c */ /* 0x040fe2000008102c */
[----:B------:R-:W-:Y:S01]  /*141ec0*/  STL.64 [R1+0x6470], R6 ;  /* 0x0064700601007387 */ /* 0x000fe20000100a00 */
[----:B------:R-:W-:Y:S05]  /*141ed0*/  STL.64 [R1+0x6468], R4 ;  /* 0x0064680401007387 */ /* 0x000fea0000100a00 */
[----:B------:R-:W-:Y:S02]  /*141ee0*/  STL.64 [R1+0x6480], R10 ;  /* 0x0064800a01007387 */ /* 0x000fe40000100a00 */
[----:B------:R-:W-:Y:S01]  /*141ef0*/  STL.64 [R1+0x6478], R8 ;  /* 0x0064780801007387 */ /* 0x000fe20000100a00 */
[----:B------:R-:W-:Y:S01]  /*141f00*/  STL.64 [R1+0x6490], R118 ;  /* 0x0064907601007387 */ /* 0x000fe20000100a00 */
[----:B------:R-:W-:Y:S02]  /*141f10*/  STL.64 [R1+0x6488], R116 ;  /* 0x0064887401007387 */ /* 0x000fe40000100a00 */
[----:B------:R-:W-:Y:S02]  /*141f20*/  STL.64 [R1+0x64a0], R122 ;  /* 0x0064a07a01007387 */ /* 0x000fe40000100a00 */
[----:B------:R1:W-:Y:S01]  /*141f30*/  STL.64 [R1+0x6498], R120 ;  /* 0x0064987801007387 */ /* 0x0003e20000100a00 */
        /* <DEDUP_REMOVED lines=8> */
[C---:B---3--:R-:W-:Y:S08]  /*141fc0*/  HMMA.1688.F32.TF32 R132, R184.reuse, R16, R76 ;  /* 0x00000010b884723c */ /* 0x048ff0000008104c */
[C---:B------:R-:W-:Y:S11]  /*141fd0*/  HMMA.1688.F32.TF32 R136, R184.reuse, R60, R64 ;  /* 0x0000003cb888723c */ /* 0x040ff60000081040 */
[----:B------:R-:W-:Y:S04]  /*141fe0*/  @!UPT UIADD3 URZ, URZ, URZ, URZ ;  /* 0x0000003f3f3ff290 */ /* 0x000fe8000fffe03f */
[----:B------:R-:W-:Y:S01]  /*141ff0*/  STL.64 [R1+0x64d8], R134 ;  /* 0x0064d88601007387 */ /* 0x000fe20000100a00 */
[----:B------:R-:W-:Y:S02]  /*142000*/  STL.64 [R1+0x64d0], R132 ;  /* 0x0064d08401007387 */ /* 0x000fe40000100a00 */
        /* <DEDUP_REMOVED lines=24> */
[----:B------:R-:W-:Y:S02]  /*142190*/  STL.64 [R1+0x64e8], R138 ;  /* 0x0064e88a01007387 */ /* 0x000fe40000100a00 */
[----:B------:R-:W-:Y:S01]  /*1421a0*/  STL.64 [R1+0x64e0], R136 ;  /* 0x0064e08801007387 */ /* 0x000fe20000100a00 */
        /* <DEDUP_REMOVED lines=16> */
[C---:B----4-:R-:W-:Y:S08]  /*1422b0*/  HMMA.1688.F32.TF32 R144, R184.reuse, R144, R188 ;  /* 0x00000090b890723c */ /* 0x050ff000000810bc */
[C---:B---3--:R-:W-:Y:S08]  /*1422c0*/  HMMA.1688.F32.TF32 R148, R184.reuse, R148, R180 ;  /* 0x00000094b894723c */ /* 0x048ff000000810b4 */
[C---:B------:R-:W-:Y:S08]  /*1422d0*/  HMMA.1688.F32.TF32 R152, R184.reuse, R152, R172 ;  /* 0x00000098b898723c */ /* 0x040ff000000810ac */
[C---:B------:R-:W-:Y:S08]  /*1422e0*/  HMMA.1688.F32.TF32 R160, R184.reuse, R160, R164 ;  /* 0x000000a0b8a0723c */ /* 0x040ff000000810a4 */
[C---:B------:R-:W-:Y:S08]  /*1422f0*/  HMMA.1688.F32.TF32 R156, R184.reuse, R156, R168 ;  /* 0x0000009cb89c723c */ /* 0x040ff000000810a8 */
[C---:B------:R-:W-:Y:S08]  /*142300*/  HMMA.1688.F32.TF32 R164, R184.reuse, R84, R224 ;  /* 0x00000054b8a4723c */ /* 0x040ff000000810e0 */
[C---:B------:R-:W-:Y:S08]  /*142310*/  HMMA.1688.F32.TF32 R12, R184.reuse, R12, R64 ;  /* 0x0000000cb80c723c */ /* 0x040ff00000081040 */
[C---:B------:R-:W-:Y:S01]  /*142320*/  HMMA.1688.F32.TF32 R168, R184.reuse, R68, R76 ;  /* 0x00000044b8a8723c */ /* 0x040fe2000008104c */
[----:B------:R-:W-:Y:S01]  /*142330*/  STL.64 [R1+0x6508], R146 ;  /* 0x0065089201007387 */ /* 0x000fe20000100a00 */
[----:B------:R-:W-:Y:S03]  /*142340*/  STL.64 [R1+0x6500], R144 ;  /* 0x0065009001007387 */ /* 0x000fe60000100a00 */
[----:B------:R-:W-:Y:S01]  /*142350*/  STL.64 [R1+0x6440], R150 ;  /* 0x0064409601007387 */ /* 0x000fe20000100a00 */
[----:B------:R3:W-:Y:S03]  /*142360*/  STL.64 [R1+0x6438], R148 ;  /* 0x0064389401007387 */ /* 0x0007e60000100a00 */
[----:B------:R-:W-:Y:S01]  /*142370*/  STL.64 [R1+0x6430], R154 ;  /* 0x0064309a01007387 */ /* 0x000fe20000100a00 */
[----:B------:R4:W-:Y:S03]  /*142380*/  STL.64 [R1+0x6428], R152 ;  /* 0x0064289801007387 */ /* 0x0009e60000100a00 */
[----:B------:R-:W-:Y:S01]  /*142390*/  STL.64 [R1+0x6420], R158 ;  /* 0x0064209e01007387 */ /* 0x000fe20000100a00 */
[----:B------:R2:W-:Y:S02]  /*1423a0*/  STL.64 [R1+0x6418], R156 ;  /* 0x0064189c01007387 */ /* 0x0005e40000100a00 */
[----:B------:R-:W-:Y:S02]  /*1423b0*/  STL.64 [R1+0x6410], R162 ;  /* 0x006410a201007387 */ /* 0x000fe40000100a00 */
[----:B------:R2:W-:Y:S01]  /*1423c0*/  STL.64 [R1+0x6408], R160 ;  /* 0x006408a001007387 */ /* 0x0005e20000100a00 */
[----:B-1----:R-:W3:Y:S04]  /*1423d0*/  LDL.64 R120, [R1+0x13a0] ;  /* 0x0013a00001787983 */ /* 0x002ee80000100a00 */
[----:B------:R-:W3:Y:S04]  /*1423e0*/  LDL.64 R122, [R1+0x13a8] ;  /* 0x0013a800017a7983 */ /* 0x000ee80000100a00 */
[----:B------:R-:W3:Y:S04]  /*1423f0*/  LDL.64 R8, [R1+0x1390] ;  /* 0x0013900001087983 */ /* 0x000ee80000100a00 */
[----:B------:R-:W3:Y:S04]  /*142400*/  LDL.64 R10, [R1+0x1398] ;  /* 0x00139800010a7983 */ /* 0x000ee80000100a00 */
[----:B------:R-:W3:Y:S04]  /*142410*/  LDL.64 R244, [R1+0x1380] ;  /* 0x0013800001f47983 */ /* 0x000ee80000100a00 */
[----:B------:R-:W3:Y:S01]  /*142420*/  LDL.64 R246, [R1+0x1388] ;  /* 0x0013880001f67983 */ /* 0x000ee20000100a00 */
[----:B------:R-:W-:Y:S02]  /*142430*/  STL.64 [R1+0x6400], R166 ;  /* 0x006400a601007387 */ /* 0x000fe40000100a00 */
[----:B------:R1:W-:Y:S02]  /*142440*/  STL.64 [R1+0x63f8], R164 ;  /* 0x0063f8a401007387 */ /* 0x0003e40000100a00 */
[----:B------:R-:W-:Y:S01]  /*142450*/  STL.64 [R1+0x63f0], R170 ;  /* 0x0063f0aa01007387 */ /* 0x000fe20000100a00 */
[----:B------:R1:W-:Y:S01]  /*142460*/  STL.64 [R1+0x63e8], R168 ;  /* 0x0063e8a801007387 */ /* 0x0003e20000100a00 */
[----:B------:R-:W-:Y:S02]  /*142470*/  STL.64 [R1+0x63e0], R14 ;  /* 0x0063e00e01007387 */ /* 0x000fe40000100a00 */
[----:B------:R1:W-:Y:S02]  /*142480*/  STL.64 [R1+0x63d8], R12 ;  /* 0x0063d80c01007387 */ /* 0x0003e40000100a00 */
        /* <DEDUP_REMOVED lines=40> */
[C---:B--2---:R-:W-:Y:S01]  /*142710*/  HMMA.1688.F32.TF32 R24, R184.reuse, R24, R44 ;  /* 0x00000018b818723c */ /* 0x044fe2000008102c */
[----:B------:R-:W2:Y:S01]  /*142720*/  LDL.LU R44, [R1+0xf60] ;  /* 0x000f6000012c7983 */ /* 0x000ea20000300800 */
[----:B------:R-:W2:Y:S02]  /*142730*/  LDL.LU R45, [R1+0xf64] ;  /* 0x000f6400012d7983 */ /* 0x000ea40000300800 */
[----:B------:R-:W2:Y:S02]  /*142740*/  LDL.LU R46, [R1+0xf68] ;  /* 0x000f6800012e7983 */ /* 0x000ea40000300800 */
[----:B------:R-:W2:Y:S11]  /*142750*/  LDL.LU R47, [R1+0xf6c] ;  /* 0x000f6c00012f7983 */ /* 0x000eb60000300800 */
[----:B------:R-:W-:Y:S06]  /*142760*/  @!UPT UIADD3 URZ, URZ, URZ, URZ ;  /* 0x0000003f3f3ff290 */ /* 0x000fec000fffe03f */
[----:B------:R-:W-:Y:S01]  /*142770*/  STL.64 [R1+0x63d0], R26 ;  /* 0x0063d01a01007387 */ /* 0x000fe20000100a00 */
[----:B------:R1:W-:Y:S01]  /*142780*/  STL.64 [R1+0x63c8], R24 ;  /* 0x0063c81801007387 */ /* 0x0003e20000100a00 */
[C---:B---3--:R-:W-:Y:S08]  /*142790*/  HMMA.1688.F32.TF32 R48, R184.reuse, R48, R192 ;  /* 0x00000030b830723c */ /* 0x048ff000000810c0 */
[C---:B----4-:R-:W-:Y:S08]  /*1427a0*/  HMMA.1688.F32.TF32 R28, R184.reuse, R28, R196 ;  /* 0x0000001cb81c723c */ /* 0x050ff000000810c4 */
[C---:B------:R-:W-:Y:S08]  /*1427b0*/  HMMA.1688.F32.TF32 R172, R184.reuse, R104, R172 ;  /* 0x00000068b8ac723c */ /* 0x040ff000000810ac */
[C---:B------:R-:W-:Y:S08]  /*1427c0*/  HMMA.1688.F32.TF32 R176, R184.reuse, R176, R188 ;  /* 0x000000b0b8b0723c */ /* 0x040ff000000810bc */
[C---:B------:R-:W-:Y:S08]  /*1427d0*/  HMMA.1688.F32.TF32 R180, R184.reuse, R108, R180 ;  /* 0x0000006cb8b4723c */ /* 0x040ff000000810b4 */
[----:B------:R-:W-:Y:S08]  /*1427e0*/  HMMA.1688.F32.TF32 R184, R184, R232, R224 ;  /* 0x000000e8b8b8723c */ /* 0x000ff000000810e0 */
        /* <DEDUP_REMOVED lines=8> */
[----:B------:R-:W-:Y:S01]  /*142870*/  STL.64 [R1+0x63a0], R174 ;  /* 0x0063a0ae01007387 */ /* 0x000fe20000100a00 */
[----:B------:R1:W-:Y:S03]  /*142880*/  STL.64 [R1+0x6398], R172 ;  /* 0x006398ac01007387 */ /* 0x0003e60000100a00 */
        /* <DEDUP_REMOVED lines=11> */
[----:B------:R-:W-:Y:S01]  /*142940*/  STL.64 [R1+0x6530], R196 ;  /* 0x006530c401007387 */ /* 0x000fe20000100a00 */
        /* <DEDUP_REMOVED lines=29> */
[C---:B--2---:R-:W-:Y:S01]  /*142b20*/  HMMA.1688.F32.TF32 R204, R112.reuse, R96, R44 ;  /* 0x0000006070cc723c */ /* 0x044fe2000008102c */
        /* <DEDUP_REMOVED lines=8> */
[----:B------:R-:W2:Y:S10]  /*142bb0*/  LDL.LU R99, [R1+0x109c] ;  /* 0x00109c0001637983 */ /* 0x000eb40000300800 */
[----:B------:R1:W-:Y:S01]  /*142bc0*/  STL.64 [R1+0x6360], R206 ;  /* 0x006360ce01007387 */ /* 0x0003e20000100a00 */
[----:B------:R-:W-:Y:S01]  /*142bd0*/  STL.64 [R1+0x6358], R204 ;  /* 0x006358cc01007387 */ /* 0x000fe20000100a00 */
[C---:B---3--:R-:W-:Y:S08]  /*142be0*/  HMMA.1688.F32.TF32 R212, R112.reuse, R88, R232 ;  /* 0x0000005870d4723c */ /* 0x048ff000000810e8 */
[C---:B----4-:R-:W-:Y:S08]  /*142bf0*/  HMMA.1688.F32.TF32 R208, R112.reuse, R92, R224 ;  /* 0x0000005c70d0723c */ /* 0x050ff000000810e0 */
[C---:B------:R-:W-:Y:S01]  /*142c00*/  HMMA.1688.F32.TF32 R216, R112.reuse, R80, R84 ;  /* 0x0000005070d8723c */ /* 0x040fe20000081054 */
[----:B------:R-:W-:Y:S04]  /*142c10*/  LDS R232, [R2+0x3c000] ;  /* 0x03c0000002e87984 */ /* 0x000fe80000000800 */
[----:B------:R-:W-:Y:S04]  /*142c20*/  LDS R234, [R2+0x3e000] ;  /* 0x03e0000002ea7984 */ /* 0x000fe80000000800 */
[----:B------:R-:W-:Y:S04]  /*142c30*/  LDS R233, [R0+0x3c000] ;  /* 0x03c0000000e97984 */ /* 0x000fe80000000800 */
[----:B------:R-:W3:Y:S01]  /*142c40*/  LDS R235, [R0+0x3e000] ;  /* 0x03e0000000eb7984 */ /* 0x000ee20000000800 */
[C---:B------:R-:W-:Y:S08]  /*142c50*/  HMMA.1688.F32.TF32 R220, R112.reuse, R72, R76 ;  /* 0x0000004870dc723c */ /* 0x040ff0000008104c */
[C---:B------:R-:W-:Y:S08]  /*142c60*/  HMMA.1688.F32.TF32 R32, R112.reuse, R32, R68 ;  /* 0x000000207020723c */ /* 0x040ff00000081044 */
[C---:B------:R-:W-:Y:S08]  /*142c70*/  HMMA.1688.F32.TF32 R36, R112.reuse, R36, R64 ;  /* 0x000000247024723c */ /* 0x040ff00000081040 */
[C---:B--2---:R-:W-:Y:S08]  /*142c80*/  HMMA.1688.F32.TF32 R40, R112.reuse, R40, R56 ;  /* 0x000000287028723c */ /* 0x044ff00000081038 */
[C---:B------:R-:W-:Y:S01]  /*142c90*/  HMMA.1688.F32.TF32 R44, R112.reuse, R20, R44 ;  /* 0x00000014702c723c */ /* 0x040fe2000008102c */
[----:B------:R2:W-:Y:S01]  /*142ca0*/  STL.64 [R1+0x6350], R210 ;  /* 0x006350d201007387 */ /* 0x0005e20000100a00 */
[----:B------:R-:W-:Y:S02]  /*142cb0*/  STL.64 [R1+0x6348], R208 ;  /* 0x006348d001007387 */ /* 0x000fe40000100a00 */
[----:B------:R-:W-:Y:S02]  /*142cc0*/  STL.64 [R1+0x6560], R214 ;  /* 0x006560d601007387 */ /* 0x000fe40000100a00 */
[----:B------:R-:W-:Y:S01]  /*142cd0*/  STL.64 [R1+0x6558], R212 ;  /* 0x006558d401007387 */ /* 0x000fe20000100a00 */
[----:B------:R-:W-:Y:S01]  /*142ce0*/  STL.64 [R1+0x6330], R218 ;  /* 0x006330da01007387 */ /* 0x000fe20000100a00 */
[----:B------:R-:W-:Y:S03]  /*142cf0*/  STL.64 [R1+0x6328], R216 ;  /* 0x006328d801007387 */ /* 0x000fe60000100a00 */
[----:B------:R-:W-:Y:S01]  /*142d00*/  STL.64 [R1+0x6320], R222 ;  /* 0x006320de01007387 */ /* 0x000fe20000100a00 */
[----:B------:R-:W-:Y:S02]  /*142d10*/  STL.64 [R1+0x6318], R220 ;  /* 0x006318dc01007387 */ /* 0x000fe40000100a00 */
[----:B------:R-:W-:Y:S02]  /*142d20*/  STL.64 [R1+0x6310], R34 ;  /* 0x0063102201007387 */ /* 0x000fe40000100a00 */
[----:B------:R-:W-:Y:S01]  /*142d30*/  STL.64 [R1+0x6308], R32 ;  /* 0x0063082001007387 */ /* 0x000fe20000100a00 */
[----:B------:R-:W-:Y:S01]  /*142d40*/  STL.64 [R1+0x6300], R38 ;  /* 0x0063002601007387 */ /* 0x000fe20000100a00 */
[----:B------:R-:W-:Y:S01]  /*142d50*/  STL.64 [R1+0x62f8], R36 ;  /* 0x0062f82401007387 */ /* 0x000fe20000100a00 */
[C---:B------:R-:W-:Y:S02]  /*142d60*/  HMMA.1688.F32.TF32 R20, R112.reuse, R100, R96 ;  /* 0x000000647014723c */ /* 0x040fe40000081060 */
[----:B------:R-:W-:Y:S01]  /*142d70*/  STL.64 [R1+0x62f0], R42 ;  /* 0x0062f02a01007387 */ /* 0x000fe20000100a00 */
[----:B------:R-:W-:Y:S02]  /*142d80*/  STL.64 [R1+0x62e8], R40 ;  /* 0x0062e82801007387 */ /* 0x000fe40000100a00 */
[----:B------:R-:W4:Y:S02]  /*142d90*/  LDL.64 R148, [R1+0x1630] ;  /* 0x0016300001947983 */ /* 0x000f240000100a00 */
[----:B------:R-:W2:Y:S01]  /*142da0*/  LDL.LU.64 R150, [R1+0x1638] ;  /* 0x0016380001967983 */ /* 0x000ea20000300a00 */
[----:B------:R-:W-:Y:S01]  /*142db0*/  STL.64 [R1+0x62e0], R46 ;  /* 0x0062e02e01007387 */ /* 0x000fe20000100a00 */
[----:B------:R-:W-:Y:S02]  /*142dc0*/  STL.64 [R1+0x62d8], R44 ;  /* 0x0062d82c01007387 */ /* 0x000fe40000100a00 */
        /* <DEDUP_REMOVED lines=21> */
[----:B------:R-:W3:Y:S01]  /*142f20*/  LDL.LU.64 R154, [R1+0x1648] ;  /* 0x00164800019a7983 */ /* 0x000ee20000300a00 */
[----:B------:R-:W3:Y:S01]  /*142f30*/  LDL.64 R156, [R1+0x1650] ;  /* 0x00165000019c7983 */ /* 0x000ee20000100a00 */
[----:B------:R-:W3:Y:S02]  /*142f40*/  LDL.LU.64 R158, [R1+0x1658] ;  /* 0x00165800019e7983 */ /* 0x000ee40000300a00 */
[----:B------:R-:W3:Y:S02]  /*142f50*/  LDL.64 R160, [R1+0x1660] ;  /* 0x0016600001a07983 */ /* 0x000ee40000100a00 */
[----:B------:R-:W3:Y:S01]  /*142f60*/  LDL.LU.64 R162, [R1+0x1668] ;  /* 0x0016680001a27983 */ /* 0x000ee20000300a00 */
[----:B-1----:R-:W3:Y:S01]  /*142f70*/  LDL.64 R164, [R1+0x1670] ;  /* 0x0016700001a47983 */ /* 0x002ee20000100a00 */
[----:B------:R-:W3:Y:S02]  /*142f80*/  LDL.LU.64 R166, [R1+0x1678] ;  /* 0x0016780001a67983 */ /* 0x000ee40000300a00 */
[----:B------:R-:W3:Y:S02]  /*142f90*/  LDL.64 R168, [R1+0x1680] ;  /* 0x0016800001a87983 */ /* 0x000ee40000100a00 */
[----:B------:R-:W3:Y:S01]  /*142fa0*/  LDL.LU.64 R170, [R1+0x1688] ;  /* 0x0016880001aa7983 */ /* 0x000ee20000300a00 */
[----:B------:R-:W3:Y:S01]  /*142fb0*/  LDL.64 R12, [R1+0x1690] ;  /* 0x00169000010c7983 */ /* 0x000ee20000100a00 */
[----:B------:R-:W3:Y:S02]  /*142fc0*/  LDL.LU.64 R14, [R1+0x1698] ;  /* 0x00169800010e7983 */ /* 0x000ee40000300a00 */
[----:B------:R-:W3:Y:S02]  /*142fd0*/  LDL.64 R24, [R1+0x16a0] ;  /* 0x0016a00001187983 */ /* 0x000ee40000100a00 */
[----:B------:R-:W3:Y:S01]  /*142fe0*/  LDL.LU.64 R26, [R1+0x16a8] ;  /* 0x0016a800011a7983 */ /* 0x000ee20000300a00 */
[----:B------:R-:W3:Y:S01]  /*142ff0*/  LDL.64 R28, [R1+0x16b0] ;  /* 0x0016b000011c7983 */ /* 0x000ee20000100a00 */
[----:B------:R-:W3:Y:S02]  /*143000*/  LDL.LU.64 R30, [R1+0x16b8] ;  /* 0x0016b800011e7983 */ /* 0x000ee40000300a00 */
[----:B------:R-:W3:Y:S02]  /*143010*/  LDL.64 R48, [R1+0x16c0] ;  /* 0x0016c00001307983 */ /* 0x000ee40000100a00 */
[----:B------:R-:W3:Y:S01]  /*143020*/  LDL.LU.64 R50, [R1+0x16c8] ;  /* 0x0016c80001327983 */ /* 0x000ee20000300a00 */
[----:B------:R-:W-:Y:S01]  /*143030*/  STL.64 [R1+0x62d0], R22 ;  /* 0x0062d01601007387 */ /* 0x000fe20000100a00 */
[----:B------:R-:W-:Y:S01]  /*143040*/  STL.64 [R1+0x62c8], R20 ;  /* 0x0062c81401007387 */ /* 0x000fe20000100a00 */
[C---:B--2---:R-:W-:Y:S08]  /*143050*/  HMMA.1688.F32.TF32 R16, R112.reuse, R16, R68 ;  /* 0x000000107010723c */ /* 0x044ff00000081044 */
[C---:B---3--:R-:W-:Y:S08]  /*143060*/  HMMA.1688.F32.TF32 R224, R112.reuse, R60, R64 ;  /* 0x0000003c70e0723c */ /* 0x048ff00000081040 */
[C---:B------:R-:W-:Y:S08]  /*143070*/  HMMA.1688.F32.TF32 R52, R112.reuse, R52, R56 ;  /* 0x000000347034723c */ /* 0x040ff00000081038 */
[C---:B----4-:R-:W-:Y:S01]  /*143080*/  HMMA.1688.F32.TF32 R56, R112.reuse, R148, R96 ;  /* 0x000000947038723c */ /* 0x050fe20000081060 */
[----:B------:R1:W-:Y:S01]  /*143090*/  STL.64 [R1+0x6340], R18 ;  /* 0x0063401201007387 */ /* 0x0003e20000100a00 */
[----:B------:R-:W-:Y:S05]  /*1430a0*/  STL.64 [R1+0x6338], R16 ;  /* 0x0063381001007387 */ /* 0x000fea0000100a00 */
[----:B------:R-:W-:Y:S01]  /*1430b0*/  STL.64 [R1+0x62b0], R226 ;  /* 0x0062b0e201007387 */ /* 0x000fe20000100a00 */
[----:B------:R-:W-:Y:S07]  /*1430c0*/  STL.64 [R1+0x62a8], R224 ;  /* 0x0062a8e001007387 */ /* 0x000fee0000100a00 */
        /* <DEDUP_REMOVED lines=14> */
[----:B------:R-:W-:Y:S02]  /*1431b0*/  STL.64 [R1+0x6290], R58 ;  /* 0x0062903a01007387 */ /* 0x000fe40000100a00 */
[----:B------:R-:W-:Y:S01]  /*1431c0*/  STL.64 [R1+0x6288], R56 ;  /* 0x0062883801007387 */ /* 0x000fe20000100a00 */
        /* <DEDUP_REMOVED lines=13> */
[----:B------:R-:W4:Y:S01]  /*1432a0*/  LDL.64 R172, [R1+0x16d0] ;  /* 0x0016d00001ac7983 */ /* 0x000f220000100a00 */
[----:B------:R-:W4:Y:S02]  /*1432b0*/  LDL.LU.64 R174, [R1+0x16d8] ;  /* 0x0016d80001ae7983 */ /* 0x000f240000300a00 */
[----:B------:R-:W4:Y:S02]  /*1432c0*/  LDL.64 R180, [R1+0x16f0] ;  /* 0x0016f00001b47983 */ /* 0x000f240000100a00 */
[----:B------:R-:W4:Y:S01]  /*1432d0*/  LDL.LU.64 R182, [R1+0x16f8] ;  /* 0x0016f80001b67983 */ /* 0x000f220000300a00 */
[----:B------:R-:W4:Y:S01]  /*1432e0*/  LDL.64 R184, [R1+0x1710] ;  /* 0x0017100001b87983 */ /* 0x000f220000100a00 */
[----:B------:R-:W4:Y:S02]  /*1432f0*/  LDL.LU.64 R186, [R1+0x1718] ;  /* 0x0017180001ba7983 */ /* 0x000f240000300a00 */
[----:B------:R-:W4:Y:S02]  /*143300*/  LDL.LU.64 R188, [R1+0x1700] ;  /* 0x0017000001bc7983 */ /* 0x000f240000300a00 */
[----:B------:R-:W4:Y:S01]  /*143310*/  LDL.LU.64 R190, [R1+0x1708] ;  /* 0x0017080001be7983 */ /* 0x000f220000300a00 */
[----:B------:R1:W-:Y:S01]  /*143320*/  STL.64 [R1+0x62c0], R62 ;  /* 0x0062c03e01007387 */ /* 0x0003e20000100a00 */
[----:B------:R-:W-:Y:S01]  /*143330*/  STL.64 [R1+0x62b8], R60 ;  /* 0x0062b83c01007387 */ /* 0x000fe20000100a00 */
[C---:B--2---:R-:W-:Y:S08]  /*143340*/  HMMA.1688.F32.TF32 R64, R112.reuse, R156, R64 ;  /* 0x0000009c7040723c */ /* 0x044ff00000081040 */
[C---:B---3--:R-:W-:Y:S08]  /*143350*/  HMMA.1688.F32.TF32 R68, R112.reuse, R160, R68 ;  /* 0x000000a07044723c */ /* 0x048ff00000081044 */
[C---:B----4-:R-:W-:Y:S08]  /*143360*/  HMMA.1688.F32.TF32 R72, R112.reuse, R164, R72 ;  /* 0x000000a47048723c */ /* 0x050ff00000081048 */
[C---:B------:R-:W-:Y:S08]  /*143370*/  HMMA.1688.F32.TF32 R80, R112.reuse, R168, R76 ;  /* 0x000000a87050723c */ /* 0x040ff0000008104c */
[C---:B------:R-:W-:Y:S01]  /*143380*/  HMMA.1688.F32.TF32 R84, R112.reuse, R12, R96 ;  /* 0x0000000c7054723c */ /* 0x040fe20000081060 */
[----:B------:R-:W-:Y:S01]  /*143390*/  STL.64 [R1+0x6570], R66 ;  /* 0x0065704201007387 */ /* 0x000fe20000100a00 */
[----:B------:R-:W-:Y:S02]  /*1433a0*/  STL.64 [R1+0x6568], R64 ;  /* 0x0065684001007387 */ /* 0x000fe40000100a00 */
[----:B------:R-:W-:Y:S02]  /*1433b0*/  STL.64 [R1+0x6580], R70 ;  /* 0x0065804601007387 */ /* 0x000fe40000100a00 */
[----:B------:R2:W-:Y:S01]  /*1433c0*/  STL.64 [R1+0x6578], R68 ;  /* 0x0065784401007387 */ /* 0x0005e20000100a00 */
        /* <DEDUP_REMOVED lines=8> */
[----:B------:R-:W-:Y:S01]  /*143450*/  STL.64 [R1+0x6590], R74 ;  /* 0x0065904a01007387 */ /* 0x000fe20000100a00 */
[----:B------:R1:W-:Y:S01]  /*143460*/  STL.64 [R1+0x6588], R72 ;  /* 0x0065884801007387 */ /* 0x0003e20000100a00 */
[C---:B------:R-:W-:Y:S02]  /*143470*/  HMMA.1688.F32.TF32 R76, R112.reuse, R24, R100 ;  /* 0x00000018704c723c */ /* 0x040fe40000081064 */
[----:B------:R-:W-:Y:S01]  /*143480*/  STL.64 [R1+0x65a0], R82 ;  /* 0x0065a05201007387 */ /* 0x000fe20000100a00 */
[----:B------:R-:W-:Y:S02]  /*143490*/  STL.64 [R1+0x6598], R80 ;  /* 0x0065985001007387 */ /* 0x000fe40000100a00 */
[----:B------:R-:W-:Y:S02]  /*1434a0*/  STL.64 [R1+0x65b0], R86 ;  /* 0x0065b05601007387 */ /* 0x000fe40000100a00 */
[----:B------:R-:W-:Y:S01]  /*1434b0*/  STL.64 [R1+0x65a8], R84 ;  /* 0x0065a85401007387 */ /* 0x000fe20000100a00 */
        /* <DEDUP_REMOVED lines=15> */
[----:B------:R-:W-:Y:S04]  /*1435b0*/  STL.64 [R1+0x65c0], R78 ;  /* 0x0065c04e01007387 */ /* 0x000fe80000100a00 */
[----:B------:R1:W-:Y:S01]  /*1435c0*/  STL.64 [R1+0x65b8], R76 ;  /* 0x0065b84c01007387 */ /* 0x0003e20000100a00 */
[C---:B---3--:R-:W-:Y:S08]  /*1435d0*/  HMMA.1688.F32.TF32 R88, R112.reuse, R28, R88 ;  /* 0x0000001c7058723c */ /* 0x048ff00000081058 */
[C---:B----4-:R-:W-:Y:S08]  /*1435e0*/  HMMA.1688.F32.TF32 R92, R112.reuse, R48, R92 ;  /* 0x00000030705c723c */ /* 0x050ff0000008105c */
[C---:B--2---:R-:W-:Y:S08]  /*1435f0*/  HMMA.1688.F32.TF32 R100, R112.reuse, R180, R100 ;  /* 0x000000b47064723c */ /* 0x044ff00000081064 */
[C---:B------:R-:W-:Y:S08]  /*143600*/  HMMA.1688.F32.TF32 R96, R112.reuse, R172, R96 ;  /* 0x000000ac7060723c */ /* 0x040ff00000081060 */
[----:B------:R-:W-:Y:S01]  /*143610*/  HMMA.1688.F32.TF32 R104, R112, R104, R228 ;  /* 0x000000687068723c */ /* 0x000fe200000810e4 */
[----:B------:R-:W-:Y:S01]  /*143620*/  STL.64 [R1+0x65d0], R90 ;  /* 0x0065d05a01007387 */ /* 0x000fe20000100a00 */
[----:B------:R-:W-:Y:S02]  /*143630*/  STL.64 [R1+0x65c8], R88 ;  /* 0x0065c85801007387 */ /* 0x000fe40000100a00 */
[----:B------:R-:W-:Y:S02]  /*143640*/  STL.64 [R1+0x65e0], R94 ;  /* 0x0065e05e01007387 */ /* 0x000fe40000100a00 */
[----:B------:R-:W-:Y:S01]  /*143650*/  STL.64 [R1+0x65d8], R92 ;  /* 0x0065d85c01007387 */ /* 0x000fe20000100a00 */
[----:B------:R-:W2:Y:S01]  /*143660*/  LDL.LU.64 R206, [R1+0x1378] ;  /* 0x0013780001ce7983 */ /* 0x000ea20000300a00 */
[----:B------:R-:W3:Y:S02]  /*143670*/  LDL.LU.64 R210, [R1+0x1368] ;  /* 0x0013680001d27983 */ /* 0x000ee40000300a00 */
[----:B-1----:R-:W4:Y:S02]  /*143680*/  LDL.LU.64 R18, [R1+0x1358] ;  /* 0x0013580001127983 */ /* 0x002f240000300a00 */
        /* <DEDUP_REMOVED lines=10> */
[----:B------:R-:W2:Y:S03]  /*143730*/  LDL.LU.64 R58, [R1+0x1628] ;  /* 0x00162800013a7983 */ /* 0x000ea60000300a00 */
[----:B------:R-:W-:Y:S01]  /*143740*/  STL.64 [R1+0x65f0], R98 ;  /* 0x0065f06201007387 */ /* 0x000fe20000100a00 */
[----:B------:R-:W-:Y:S02]  /*143750*/  STL.64 [R1+0x65e8], R96 ;  /* 0x0065e86001007387 */ /* 0x000fe40000100a00 */
[----:B------:R-:W-:Y:S02]  /*143760*/  STL.64 [R1+0x6600], R106 ;  /* 0x0066006a01007387 */ /* 0x000fe40000100a00 */
[----:B------:R-:W-:Y:S01]  /*143770*/  STL.64 [R1+0x65f8], R104 ;  /* 0x0065f86801007387 */ /* 0x000fe20000100a00 */
[----:B------:R1:W-:Y:S01]  /*143780*/  STL.64 [R1+0x6280], R102 ;  /* 0x0062806601007387 */ /* 0x0003e20000100a00 */
[----:B------:R-:W-:Y:S02]  /*143790*/  STL.64 [R1+0x6278], R100 ;  /* 0x0062786401007387 */ /* 0x000fe40000100a00 */
        /* <DEDUP_REMOVED lines=80> */
[----:B------:R-:W-:-:S07]  /*143ca0*/  MOV R111, R252 ;  /* 0x000000fc006f7202 */ /* 0x000fce0000000f00 */
[C---:B------:R-:W-:Y:S11]  /*143cb0*/  HMMA.1688.F32.TF32 R108, R112.reuse, R184, R108 ;  /* 0x000000b8706c723c */ /* 0x040ff6000008106c */
[----:B------:R-:W-:Y:S11]  /*143cc0*/  @!UPT UIADD3 URZ, URZ, URZ, URZ ;  /* 0x0000003f3f3ff290 */ /* 0x000ff6000fffe03f */
[----:B------:R-:W-:Y:S01]  /*143cd0*/  @!UPT UIADD3 URZ, URZ, URZ, URZ ;  /* 0x0000003f3f3ff290 */ /* 0x000fe2000fffe03f */
[----:B------:R-:W-:Y:S01]  /*143ce0*/  STL.64 [R1+0x6610], R110 ;  /* 0x0066106e01007387 */ /* 0x000fe20000100a00 */
[----:B------:R-:W-:Y:S01]  /*143cf0*/  STL.64 [R1+0x6608], R108 ;  /* 0x0066086c01007387 */ /* 0x000fe20000100a00 */
[----:B--2---:R-:W-:Y:S02]  /*143d00*/  HMMA.1688.F32.TF32 R112, R112, R188, R228 ;  /* 0x000000bc7070723c */ /* 0x004fe400000810e4 */
[----:B------:R-:W-:Y:S04]  /*143d10*/  LDS R228, [R2+0x3c080] ;  /* 0x03c0800002e47984 */ /* 0x000fe80000000800 */
[----:B------:R-:W-:Y:S04]  /*143d20*/  LDS R230, [R2+0x3e080] ;  /* 0x03e0800002e67984 */ /* 0x000fe80000000800 */
[----:B------:R-:W-:Y:S04]  /*143d30*/  LDS R229, [R0+0x3c080] ;  /* 0x03c0800000e57984 */ /* 0x000fe80000000800 */
[----:B------:R-:W2:Y:S01]  /*143d40*/  LDS R231, [R0+0x3e080] ;  /* 0x03e0800000e77984 */ /* 0x000ea20000000800 */
[C---:B---3--:R-:W-:Y:S08]  /*143d50*/  HMMA.1688.F32.TF32 R76, R232.reuse, R122, R72 ;  /* 0x0000007ae84c723c */ /* 0x048ff00000081048 */
[C---:B------:R-:W-:Y:S08]  /*143d60*/  HMMA.1688.F32.TF32 R72, R232.reuse, R10, R68 ;  /* 0x0000000ae848723c */ /* 0x040ff00000081044 */
[C---:B----4-:R-:W-:Y:S08]  /*143d70*/  HMMA.1688.F32.TF32 R68, R232.reuse, R246, R64 ;  /* 0x000000f6e844723c */ /* 0x050ff00000081040 */
[C---:B------:R-:W-:Y:S01]  /*143d80*/  HMMA.1688.F32.TF32 R64, R232.reuse, R206, R212 ;  /* 0x000000cee840723c */ /* 0x040fe200000810d4 */
[----:B------:R-:W-:Y:S01]  /*143d90*/  STL.64 [R1+0x66c0], R114 ;  /* 0x0066c07201007387 */ /* 0x000fe20000100a00 */
[----:B------:R-:W-:Y:S02]  /*143da0*/  STL.64 [R1+0x66b8], R112 ;  /* 0x0066b87001007387 */ /* 0x000fe40000100a00 */
[----:B-1----:R-:W3:Y:S01]  /*143db0*/  LDL.LU.64 R102, [R1+0x16e8] ;  /* 0x0016e80001667983 */ /* 0x002ee20000300a00 */
[----:B------:R-:W-:Y:S01]  /*143dc0*/  STL.64 [R1+0x2c70], R76 ;  /* 0x002c704c01007387 */ /* 0x000fe20000100a00 */
[----:B------:R-:W-:Y:S02]  /*143dd0*/  STL.64 [R1+0x2c78], R78 ;  /* 0x002c784e01007387 */ /* 0x000fe40000100a00 */
[----:B------:R-:W-:Y:S02]  /*143de0*/  STL.64 [R1+0x2c60], R72 ;  /* 0x002c604801007387 */ /* 0x000fe40000100a00 */
[----:B------:R1:W-:Y:S05]  /*143df0*/  STL.64 [R1+0x2c68], R74 ;  /* 0x002c684a01007387 */ /* 0x0003ea0000100a00 */
[----:B------:R-:W-:Y:S01]  /*143e00*/  STL.64 [R1+0x2c50], R68 ;  /* 0x002c504401007387 */ /* 0x000fe20000100a00 */
[----:B------:R4:W-:Y:S07]  /*143e10*/  STL.64 [R1+0x2c58], R70 ;  /* 0x002c584601007387 */ /* 0x0009ee0000100a00 */
[----:B------:R-:W-:Y:S02]  /*143e20*/  STL.64 [R1+0x2c40], R64 ;  /* 0x002c404001007387 */ /* 0x000fe40000100a00 */
[----:B------:R2:W-:Y:S01]  /*143e30*/  STL.64 [R1+0x2c48], R66 ;  /* 0x002c484201007387 */ /* 0x0005e20000100a00 */
[C---:B-1----:R-:W-:Y:S08]  /*143e40*/  HMMA.1688.F32.TF32 R72, R232.reuse, R210, R200 ;  /* 0x000000d2e848723c */ /* 0x042ff000000810c8 */
[C---:B----4-:R-:W-:Y:S08]  /*143e50*/  HMMA.1688.F32.TF32 R68, R232.reuse, R18, R196 ;  /* 0x00000012e844723c */ /* 0x050ff000000810c4 */
[C---:B--2---:R-:W-:Y:S07]  /*143e60*/  HMMA.1688.F32.TF32 R64, R232.reuse, R218, R192 ;  /* 0x000000dae840723c */ /* 0x044fee00000810c0 */
[----:B------:R-:W-:Y:S01]  /*143e70*/  STL.64 [R1+0x2c30], R72 ;  /* 0x002c304801007387 */ /* 0x000fe20000100a00 */
[----:B------:R1:W-:Y:S07]  /*143e80*/  STL.64 [R1+0x2c38], R74 ;  /* 0x002c384a01007387 */ /* 0x0003ee0000100a00 */
[----:B------:R-:W-:Y:S01]  /*143e90*/  STL.64 [R1+0x2c20], R68 ;  /* 0x002c204401007387 */ /* 0x000fe20000100a00 */
[----:B------:R2:W-:Y:S07]  /*143ea0*/  STL.64 [R1+0x2c28], R70 ;  /* 0x002c284601007387 */ /* 0x0005ee0000100a00 */
[----:B------:R-:W-:Y:S01]  /*143eb0*/  STL.64 [R1+0x2c10], R64 ;  /* 0x002c104001007387 */ /* 0x000fe20000100a00 */
[----:B------:R4:W-:Y:S01]  /*143ec0*/  STL.64 [R1+0x2c18], R66 ;  /* 0x002c184201007387 */ /* 0x0009e20000100a00 */
[C---:B-1----:R-:W-:Y:S08]  /*143ed0*/  HMMA.1688.F32.TF32 R72, R232.reuse, R222, R176 ;  /* 0x000000dee848723c */ /* 0x042ff000000810b0 */
[C---:B--2---:R-:W-:Y:S08]  /*143ee0*/  HMMA.1688.F32.TF32 R68, R232.reuse, R34, R144 ;  /* 0x00000022e844723c */ /* 0x044ff00000081090 */
[C---:B----4-:R-:W-:Y:S07]  /*143ef0*/  HMMA.1688.F32.TF32 R64, R232.reuse, R38, R140 ;  /* 0x00000026e840723c */ /* 0x050fee000008108c */
        /* <DEDUP_REMOVED lines=17> */
[C---:B----4-:R-:W-:Y:S08]  /*144010*/  HMMA.1688.F32.TF32 R64, R232.reuse, R54, R4 ;  /* 0x00000036e840723c */ /* 0x050ff00000081004 */
[C---:B------:R-:W-:Y:S01]  /*144020*/  HMMA.1688.F32.TF32 R4, R232.reuse, R58, R248 ;  /* 0x0000003ae804723c */ /* 0x040fe200000810f8 */
[----:B------:R-:W-:Y:S01]  /*144030*/  STL.64 [R1+0x2ba0], R72 ;  /* 0x002ba04801007387 */ /* 0x000fe20000100a00 */
[----:B------:R-:W-:Y:S05]  /*144040*/  STL.64 [R1+0x2ba8], R74 ;  /* 0x002ba84a01007387 */ /* 0x000fea0000100a00 */
[----:B------:R-:W-:Y:S01]  /*144050*/  STL.64 [R1+0x2b90], R68 ;  /* 0x002b904401007387 */ /* 0x000fe20000100a00 */
[----:B------:R1:W-:Y:S07]  /*144060*/  STL.64 [R1+0x2b98], R70 ;  /* 0x002b984601007387 */ /* 0x0003ee0000100a00 */
[----:B------:R-:W-:Y:S01]  /*144070*/  STL.64 [R1+0x2b80], R64 ;  /* 0x002b804001007387 */ /* 0x000fe20000100a00 */
[----:B------:R2:W-:Y:S01]  /*144080*/  STL.64 [R1+0x2b88], R66 ;  /* 0x002b884201007387 */ /* 0x0005e20000100a00 */
[C---:B-1----:R-:W-:Y:S08]  /*144090*/  HMMA.1688.F32.TF32 R68, R232.reuse, R150, R236 ;  /* 0x00000096e844723c */ /* 0x042ff000000810ec */
[C---:B--2---:R-:W-:Y:S01]  /*1440a0*/  HMMA.1688.F32.TF32 R64, R232.reuse, R154, R240 ;  /* 0x0000009ae840723c */ /* 0x044fe200000810f0 */
[----:B------:R1:W-:Y:S01]  /*1440b0*/  STL.64 [R1+0x2b70], R4 ;  /* 0x002b700401007387 */ /* 0x0003e20000100a00 */
[----:B------:R2:W-:Y:S03]  /*1440c0*/  STL.64 [R1+0x2b78], R6 ;  /* 0x002b780601007387 */ /* 0x0005e60000100a00 */
[----:B-1----:R-:W4:Y:S10]  /*1440d0*/  LDL.LU R4, [R1+0x18d0] ;  /* 0x0018d00001047983 */ /* 0x002f340000300800 */
[----:B------:R-:W-:Y:S01]  /*1440e0*/  STL.64 [R1+0x2b60], R68 ;  /* 0x002b604401007387 */ /* 0x000fe20000100a00 */
[----:B------:R-:W-:Y:S07]  /*1440f0*/  STL.64 [R1+0x2b68], R70 ;  /* 0x002b684601007387 */ /* 0x000fee0000100a00 */
[----:B------:R1:W-:Y:S02]  /*144100*/  STL.64 [R1+0x2b50], R64 ;  /* 0x002b504001007387 */ /* 0x0003e40000100a00 */
[----:B------:R1:W-:Y:S01]  /*144110*/  STL.64 [R1+0x2b58], R66 ;  /* 0x002b584201007387 */ /* 0x0003e20000100a00 */
[----:B------:R-:W4:Y:S01]  /*144120*/  LDL.LU R5, [R1+0x18d4] ;  /* 0x0018d40001057983 */ /* 0x000f220000300800 */
[----:B--2---:R-:W4:Y:S02]  /*144130*/  LDL.LU R6, [R1+0x18d8] ;  /* 0x0018d80001067983 */ /* 0x004f240000300800 */
        /* <DEDUP_REMOVED lines=117> */
[----:B------:R-:W-:Y:S05]  /*144890*/  STL.64 [R1+0x2af8], R78 ;  /* 0x002af84e01007387 */ /* 0x000fea0000100a00 */
        /* <DEDUP_REMOVED lines=8> */
[C---:B---3--:R-:W-:Y:S07]  /*144920*/  HMMA.1688.F32.TF32 R64, R232.reuse, R186, R196 ;  /* 0x000000bae840723c */ /* 0x048fee00000810c4 */
[----:B------:R-:W-:Y:S01]  /*144930*/  STL.64 [R1+0x2ab0], R72 ;  /* 0x002ab04801007387 */ /* 0x000fe20000100a00 */
[----:B------:R1:W-:Y:S07]  /*144940*/  STL.64 [R1+0x2ab8], R74 ;  /* 0x002ab84a01007387 */ /* 0x0003ee0000100a00 */
[----:B------:R-:W-:Y:S02]  /*144950*/  STL.64 [R1+0x2aa0], R68 ;  /* 0x002aa04401007387 */ /* 0x000fe40000100a00 */
[----:B------:R2:W-:Y:S06]  /*144960*/  STL.64 [R1+0x2aa8], R70 ;  /* 0x002aa84601007387 */ /* 0x0005ec0000100a00 */
[----:B------:R-:W-:Y:S01]  /*144970*/  STL.64 [R1+0x2cc0], R64 ;  /* 0x002cc04001007387 */ /* 0x000fe20000100a00 */
[----:B------:R3:W-:Y:S01]  /*144980*/  STL.64 [R1+0x2cc8], R66 ;  /* 0x002cc84201007387 */ /* 0x0007e20000100a00 */
[----:B-1----:R-:W-:Y:S08]  /*144990*/  HMMA.1688.F32.TF32 R72, R232, R190, R192 ;  /* 0x000000bee848723c */ /* 0x002ff000000810c0 */
[C---:B--2---:R-:W-:Y:S08]  /*1449a0*/  HMMA.1688.F32.TF32 R68, R228.reuse, R122, R176 ;  /* 0x0000007ae444723c */ /* 0x044ff000000810b0 */
[C---:B---3--:R-:W-:Y:S08]  /*1449b0*/  HMMA.1688.F32.TF32 R64, R228.reuse, R10, R144 ;  /* 0x0000000ae440723c */ /* 0x048ff00000081090 */
[C---:B------:R-:W-:Y:S01]  /*1449c0*/  HMMA.1688.F32.TF32 R4, R228.reuse, R34, R4 ;  /* 0x00000022e404723c */ /* 0x040fe20000081004 */
        /* <DEDUP_REMOVED lines=23> */
[----:B------:R-:W-:Y:S07]  /*144b40*/  STL.64 [R1+0x568], R74 ;  /* 0x0005684a01007387 */ /* 0x000fee0000100a00 */
[----:B------:R-:W-:Y:S02]  /*144b50*/  STL.64 [R1+0x550], R68 ;  /* 0x0005504401007387 */ /* 0x000fe40000100a00 */
[----:B------:R-:W-:Y:S01]  /*144b60*/  STL.64 [R1+0x558], R70 ;  /* 0x0005584601007387 */ /* 0x000fe20000100a00 */
[----:B------:R-:W-:Y:S05]  /*144b70*/  STL.64 [R1+0x66f0], R34 ;  /* 0x0066f02201007387 */ /* 0x000fea0000100a00 */
[----:B------:R-:W-:Y:S02]  /*144b80*/  STL.64 [R1+0x540], R64 ;  /* 0x0005404001007387 */ /* 0x000fe40000100a00 */
[----:B------:R-:W-:Y:S02]  /*144b90*/  STL.64 [R1+0x548], R66 ;  /* 0x0005484201007387 */ /* 0x000fe40000100a00 */
[----:B------:R-:W-:Y:S01]  /*144ba0*/  STL.64 [R1+0x530], R4 ;  /* 0x0005300401007387 */ /* 0x000fe20000100a00 */
[----:B------:R2:W-:Y:S02]  /*144bb0*/  STL.64 [R1+0x538], R6 ;  /* 0x0005380601007387 */ /* 0x0005e40000100a00 */
[C---:B--2---:R-:W-:Y:S02]  /*144bc0*/  HMMA.1688.F32.TF32 R4, R228.reuse, R38, R248 ;  /* 0x00000026e404723c */ /* 0x044fe400000810f8 */
[----:B------:R-:W-:Y:S06]  /*144bd0*/  STL.64 [R1+0x66e8], R38 ;  /* 0x0066e82601007387 */ /* 0x000fec0000100a00 */
[C---:B------:R-:W-:Y:S11]  /*144be0*/  HMMA.1688.F32.TF32 R32, R228.reuse, R42, R236 ;  /* 0x0000002ae420723c */ /* 0x040ff600000810ec */
[----:B------:R-:W-:Y:S04]  /*144bf0*/  @!UPT UIADD3 URZ, URZ, URZ, URZ ;  /* 0x0000003f3f3ff290 */ /* 0x000fe8000fffe03f */
[----:B------:R-:W-:Y:S01]  /*144c00*/  STL.64 [R1+0x2a90], R4 ;  /* 0x002a900401007387 */ /* 0x000fe20000100a00 */
[----:B------:R2:W-:Y:S02]  /*144c10*/  STL.64 [R1+0x2a98], R6 ;  /* 0x002a980601007387 */ /* 0x0005e40000100a00 */
[----:B------:R-:W3:Y:S01]  /*144c20*/  LDL.LU R236, [R1+0x1c00] ;  /* 0x001c000001ec7983 */ /* 0x000ee20000300800 */
[C---:B--2---:R-:W-:Y:S04]  /*144c30*/  HMMA.1688.F32.TF32 R4, R228.reuse, R46, R240 ;  /* 0x0000002ee404723c */ /* 0x044fe800000810f0 */
[----:B------:R-:W-:Y:S01]  /*144c40*/  STL.64 [R1+0x2a80], R32 ;  /* 0x002a802001007387 */ /* 0x000fe20000100a00 */
[----:B------:R-:W-:Y:S11]  /*144c50*/  STL.64 [R1+0x2a88], R34 ;  /* 0x002a882201007387 */ /* 0x000ff60000100a00 */
[----:B------:R-:W-:Y:S07]  /*144c60*/  @!UPT UIADD3 URZ, URZ, URZ, URZ ;  /* 0x0000003f3f3ff290 */ /* 0x000fee000fffe03f */
        /* <DEDUP_REMOVED lines=8> */
[----:B------:R-:W3:Y:S04]  /*144cf0*/  LDL.LU R251, [R1+0x1c1c] ;  /* 0x001c1c0001fb7983 */ /* 0x000ee80000300800 */
[----:B--2---:R-:W1:Y:S01]  /*144d00*/  LDL.LU R4, [R1+0x1c20] ;  /* 0x001c200001047983 */ /* 0x004e620000300800 */
[----:B------:R-:W1:Y:S02]  /*144d10*/  LDL.LU R5, [R1+0x1c24] ;  /* 0x001c240001057983 */ /* 0x000e640000300800 */
[----:B----4-:R-:W1:Y:S02]  /*144d20*/  LDL.LU R6, [R1+0x1c28] ;  /* 0x001c280001067983 */ /* 0x010e640000300800 */
[----:B------:R-:W1:Y:S01]  /*144d30*/  LDL.LU R7, [R1+0x1c2c] ;  /* 0x001c2c0001077983 */ /* 0x000e620000300800 */
        /* <DEDUP_REMOVED lines=104> */
[C---:B--2---:R-:W-:Y:S08]  /*1453c0*/  HMMA.1688.F32.TF32 R36, R228.reuse, R54, R92 ;  /* 0x00000036e424723c */ /* 0x044ff0000008105c */
[C---:B---3--:R-:W-:Y:S01]  /*1453d0*/  HMMA.1688.F32.TF32 R32, R228.reuse, R58, R88 ;  /* 0x0000003ae420723c */ /* 0x048fe20000081058 */
[----:B------:R-:W-:Y:S01]  /*1453e0*/  STL.64 [R1+0x2a40], R96 ;  /* 0x002a406001007387 */ /* 0x000fe20000100a00 */
[----:B------:R-:W-:Y:S06]  /*1453f0*/  STL.64 [R1+0x2a48], R98 ;  /* 0x002a486201007387 */ /* 0x000fec0000100a00 */
[C---:B------:R-:W-:Y:S07]  /*145400*/  HMMA.1688.F32.TF32 R76, R228.reuse, R150, R76 ;  /* 0x00000096e44c723c */ /* 0x040fee000008104c */
[----:B------:R-:W-:Y:S01]  /*145410*/  STL.64 [R1+0x2a30], R36 ;  /* 0x002a302401007387 */ /* 0x000fe20000100a00 */
[----:B------:R4:W-:Y:S07]  /*145420*/  STL.64 [R1+0x2a38], R38 ;  /* 0x002a382601007387 */ /* 0x0009ee0000100a00 */
[----:B------:R-:W-:Y:S02]  /*145430*/  STL.64 [R1+0x2a20], R32 ;  /* 0x002a202001007387 */ /* 0x000fe40000100a00 */
[----:B------:R2:W-:Y:S01]  /*145440*/  STL.64 [R1+0x2a28], R34 ;  /* 0x002a282201007387 */ /* 0x0005e20000100a00 */
[C---:B----4-:R-:W-:Y:S08]  /*145450*/  HMMA.1688.F32.TF32 R36, R228.reuse, R154, R84 ;  /* 0x0000009ae424723c */ /* 0x050ff00000081054 */
[C---:B--2---:R-:W-:Y:S01]  /*145460*/  HMMA.1688.F32.TF32 R32, R228.reuse, R158, R80 ;  /* 0x0000009ee420723c */ /* 0x044fe20000081050 */
[----:B------:R-:W-:Y:S01]  /*145470*/  STL.64 [R1+0x2a10], R76 ;  /* 0x002a104c01007387 */ /* 0x000fe20000100a00 */
[----:B------:R-:W-:Y:S06]  /*145480*/  STL.64 [R1+0x2a18], R78 ;  /* 0x002a184e01007387 */ /* 0x000fec0000100a00 */
[C---:B------:R-:W-:Y:S07]  /*145490*/  HMMA.1688.F32.TF32 R72, R228.reuse, R162, R72 ;  /* 0x000000a2e448723c */ /* 0x040fee0000081048 */
[----:B------:R-:W-:Y:S01]  /*1454a0*/  STL.64 [R1+0x2a00], R36 ;  /* 0x002a002401007387 */ /* 0x000fe20000100a00 */
[----:B------:R2:W-:Y:S07]  /*1454b0*/  STL.64 [R1+0x2a08], R38 ;  /* 0x002a082601007387 */ /* 0x0005ee0000100a00 */
        /* <DEDUP_REMOVED lines=31> */
[----:B------:R-:W-:Y:S01]  /*1456b0*/  STL.64 [R1+0x2c90], R64 ;  /* 0x002c904001007387 */ /* 0x000fe20000100a00 */
[----:B------:R2:W-:Y:S06]  /*1456c0*/  STL.64 [R1+0x2c98], R66 ;  /* 0x002c984201007387 */ /* 0x0005ec0000100a00 */
[C---:B-1----:R-:W-:Y:S01]  /*1456d0*/  HMMA.1688.F32.TF32 R4, R232.reuse, R206, R4 ;  /* 0x000000cee804723c */ /* 0x042fe20000081004 */
[----:B------:R-:W-:Y:S04]  /*1456e0*/  LDS R228, [R2+0x3c180] ;  /* 0x03c1800002e47984 */ /* 0x000fe80000000800 */
[----:B------:R-:W-:Y:S04]  /*1456f0*/  LDS R230, [R2+0x3e180] ;  /* 0x03e1800002e67984 */ /* 0x000fe80000000800 */
[----:B------:R-:W-:Y:S04]  /*145700*/  LDS R229, [R0+0x3c180] ;  /* 0x03c1800000e57984 */ /* 0x000fe80000000800 */
[----:B------:R-:W1:Y:S01]  /*145710*/  LDS R231, [R0+0x3e180] ;  /* 0x03e1800000e77984 */ /* 0x000e620000000800 */
[C---:B--2---:R-:W-:Y:S03]  /*145720*/  HMMA.1688.F32.TF32 R64, R232.reuse, R122, R128 ;  /* 0x0000007ae840723c */ /* 0x044fe60000081080 */
[----:B------:R-:W-:Y:S01]  /*145730*/  STL.64 [R1+0x2cb0], R36 ;  /* 0x002cb02401007387 */ /* 0x000fe20000100a00 */
[----:B------:R2:W-:Y:S02]  /*145740*/  STL.64 [R1+0x2cb8], R38 ;  /* 0x002cb82601007387 */ /* 0x0005e40000100a00 */
[----:B------:R-:W-:Y:S02]  /*145750*/  STL.64 [R1+0x520], R32 ;  /* 0x0005202001007387 */ /* 0x000fe40000100a00 */
[----:B------:R3:W-:Y:S01]  /*145760*/  STL.64 [R1+0x528], R34 ;  /* 0x0005282201007387 */ /* 0x0007e20000100a00 */
[C---:B--2---:R-:W-:Y:S08]  /*145770*/  HMMA.1688.F32.TF32 R36, R232.reuse, R10, R124 ;  /* 0x0000000ae824723c */ /* 0x044ff0000008107c */
[C---:B---3--:R-:W-:Y:S06]  /*145780*/  HMMA.1688.F32.TF32 R32, R232.reuse, R246, R116 ;  /* 0x000000f6e820723c */ /* 0x048fec0000081074 */
[----:B------:R-:W-:Y:S01]  /*145790*/  STL.64 [R1+0x1880], R64 ;  /* 0x0018804001007387 */ /* 0x000fe20000100a00 */
[----:B------:R-:W-:Y:S08]  /*1457a0*/  STL.64 [R1+0x1888], R66 ;  /* 0x0018884201007387 */ /* 0x000ff00000100a00 */
[----:B------:R-:W-:Y:S01]  /*1457b0*/  STL.64 [R1+0x1870], R36 ;  /* 0x0018702401007387 */ /* 0x000fe20000100a00 */
[----:B------:R2:W-:Y:S07]  /*1457c0*/  STL.64 [R1+0x1878], R38 ;  /* 0x0018782601007387 */ /* 0x0005ee0000100a00 */
[----:B------:R-:W-:Y:S02]  /*1457d0*/  STL.64 [R1+0x1860], R32 ;  /* 0x0018602001007387 */ /* 0x000fe40000100a00 */
[----:B------:R3:W-:Y:S01]  /*1457e0*/  STL.64 [R1+0x1868], R34 ;  /* 0x0018682201007387 */ /* 0x0007e20000100a00 */
[----:B------:R-:W-:Y:S01]  /*1457f0*/  STL.64 [R1+0x1850], R4 ;  /* 0x0018500401007387 */ /* 0x000fe20000100a00 */
[----:B------:R4:W-:Y:S01]  /*145800*/  STL.64 [R1+0x1858], R6 ;  /* 0x0018580601007387 */ /* 0x0009e20000100a00 */
[C---:B--2---:R-:W-:Y:S08]  /*145810*/  HMMA.1688.F32.TF32 R36, R232.reuse, R210, R248 ;  /* 0x000000d2e824723c */ /* 0x044ff000000810f8 */
[C---:B---3--:R-:W-:Y:S08]  /*145820*/  HMMA.1688.F32.TF32 R32, R232.reuse, R18, R236 ;  /* 0x00000012e820723c */ /* 0x048ff000000810ec */
[C---:B----4-:R-:W-:Y:S07]  /*145830*/  HMMA.1688.F32.TF32 R4, R232.reuse, R218, R240 ;  /* 0x000000dae804723c */ /* 0x050fee00000810f0 */
[----:B------:R2:W-:Y:S01]  /*145840*/  STL.64 [R1+0x1840], R36 ;  /* 0x0018402401007387 */ /* 0x0005e20000100a00 */
[----:B------:R3:W-:Y:S02]  /*145850*/  STL.64 [R1+0x1848], R38 ;  /* 0x0018482601007387 */ /* 0x0007e40000100a00 */
[----:B------:R-:W4:Y:S05]  /*145860*/  LDL.LU R236, [R1+0x1cb0] ;  /* 0x001cb00001ec7983 */ /* 0x000f2a0000300800 */
[----:B------:R1:W-:Y:S01]  /*145870*/  STL.64 [R1+0x1830], R32 ;  /* 0x0018302001007387 */ /* 0x0003e20000100a00 */
[----:B------:R1:W-:Y:S07]  /*145880*/  STL.64 [R1+0x1838], R34 ;  /* 0x0018382201007387 */ /* 0x0003ee0000100a00 */
[----:B------:R1:W-:Y:S02]  /*145890*/  STL.64 [R1+0x1820], R4 ;  /* 0x0018200401007387 */ /* 0x0003e40000100a00 */
[----:B------:R1:W-:Y:S02]  /*1458a0*/  STL.64 [R1+0x1828], R6 ;  /* 0x0018280601007387 */ /* 0x0003e40000100a00 */
        /* <DEDUP_REMOVED lines=83> */
[----:B-1----:R-:W3:Y:S02]  /*145de0*/  LDL.LU R32, [R1+0x1be0] ;  /* 0x001be00001207983 */ /* 0x002ee40000300800 */
        /* <DEDUP_REMOVED lines=35> */
[C---:B---3--:R-:W-:Y:S11]  /*146020*/  HMMA.1688.F32.TF32 R32, R232.reuse, R222, R32 ;  /* 0x000000dee820723c */ /* 0x048ff60000081020 */
        /* <DEDUP_REMOVED lines=10> */
[----:B-1----:R-:W2:Y:S01]  /*1460d0*/  LDL.LU.64 R38, [R1+0x66e8] ;  /* 0x0066e80001267983 */ /* 0x002ea20000300a00 */
[C---:B----4-:R-:W-:Y:S08]  /*1460e0*/  HMMA.1688.F32.TF32 R84, R232.reuse, R58, R84 ;  /* 0x0000003ae854723c */ /* 0x050ff00000081054 */
[C---:B------:R-:W-:Y:S08]  /*1460f0*/  HMMA.1688.F32.TF32 R72, R232.reuse, R154, R72 ;  /* 0x0000009ae848723c */ /* 0x040ff00000081048 */
[C---:B------:R-:W-:Y:S08]  /*146100*/  HMMA.1688.F32.TF32 R68, R232.reuse, R158, R68 ;  /* 0x0000009ee844723c */ /* 0x040ff00000081044 */
[----:B------:R-:W-:Y:S08]  /*146110*/  HMMA.1688.F32.TF32 R64, R232, R162, R64 ;  /* 0x000000a2e840723c */ /* 0x000ff00000081040 */
[----:B------:R-:W-:Y:S08]  /*146120*/  HMMA.1688.F32.TF32 R4, R228, R10, R4 ;  /* 0x0000000ae404723c */ /* 0x000ff00000081004 */
[C---:B--2---:R-:W-:Y:S11]  /*146130*/  HMMA.1688.F32.TF32 R112, R232.reuse, R38, R112 ;  /* 0x00000026e870723c */ /* 0x044ff60000081070 */
[----:B------:R-:W-:Y:S11]  /*146140*/  @!UPT UIADD3 URZ, URZ, URZ, URZ ;  /* 0x0000003f3f3ff290 */ /* 0x000ff6000fffe03f */
[----:B------:R-:W-:Y:S01]  /*146150*/  @!UPT UIADD3 URZ, URZ, URZ, URZ ;  /* 0x0000003f3f3ff290 */ /* 0x000fe2000fffe03f */
[----:B------:R-:W-:Y:S01]  /*146160*/  STL.64 [R1+0x17f0], R112 ;  /* 0x0017f07001007387 */ /* 0x000fe20000100a00 */
[----:B------:R1:W-:Y:S02]  /*146170*/  STL.64 [R1+0x17f8], R114 ;  /* 0x0017f87201007387 */ /* 0x0003e40000100a00 */
        /* <DEDUP_REMOVED lines=20> */
[----:B------:R-:W-:Y:S03]  /*1462c0*/  STL.64 [R1+0x1788], R86 ;  /* 0x0017885601007387 */ /* 0x000fe60000100a00 */
        /* <DEDUP_REMOVED lines=36> */
[----:B--2---:R-:W-:Y:S08]  /*146510*/  HMMA.1688.F32.TF32 R68, R232, R190, R124 ;  /* 0x000000bee844723c */ /* 0x004ff0000008107c */
[C---:B---3--:R-:W-:Y:S01]  /*146520*/  HMMA.1688.F32.TF32 R64, R228.reuse, R122, R116 ;  /* 0x0000007ae440723c */ /* 0x048fe20000081074 */
        /* <DEDUP_REMOVED lines=10> */
[----:B------:R2:W-:Y:S02]  /*1465d0*/  STL.64 [R1+0x508], R66 ;  /* 0x0005084201007387 */ /* 0x0005e40000100a00 */
[----:B------:R-:W-:Y:S01]  /*1465e0*/  STL.64 [R1+0x4f0], R4 ;  /* 0x0004f00401007387 */ /* 0x000fe20000100a00 */
[----:B------:R3:W-:Y:S01]  /*1465f0*/  STL.64 [R1+0x4f8], R6 ;  /* 0x0004f80601007387 */ /* 0x0007e20000100a00 */
[C---:B--2---:R-:W-:Y:S08]  /*146600*/  HMMA.1688.F32.TF32 R64, R228.reuse, R246, R248 ;  /* 0x000000f6e440723c */ /* 0x044ff000000810f8 */
[C---:B------:R-:W-:Y:S08]  /*146610*/  HMMA.1688.F32.TF32 R8, R228.reuse, R206, R236 ;  /* 0x000000cee408723c */ /* 0x040ff000000810ec */
[C---:B---3--:R-:W-:Y:S07]  /*146620*/  HMMA.1688.F32.TF32 R4, R228.reuse, R210, R240 ;  /* 0x000000d2e404723c */ /* 0x048fee00000810f0 */
        /* <DEDUP_REMOVED lines=135> */
[----:B------:R-:W-:Y:S01]  /*146ea0*/  STL.64 [R1+0x15d8], R86 ;  /* 0x0015d85601007387 */ /* 0x000fe20000100a00 */
[C---:B--2---:R-:W-:Y:S08]  /*146eb0*/  HMMA.1688.F32.TF32 R76, R228.reuse, R62, R72 ;  /* 0x0000003ee44c723c */ /* 0x044ff00000081048 */
[C---:B------:R-:W-:Y:S01]  /*146ec0*/  HMMA.1688.F32.TF32 R72, R228.reuse, R226, R68 ;  /* 0x000000e2e448723c */ /* 0x040fe20000081044 */
[----:B------:R-:W-:Y:S01]  /*146ed0*/  STL.64 [R1+0x15c0], R8 ;  /* 0x0015c00801007387 */ /* 0x000fe20000100a00 */
[----:B------:R2:W-:Y:S06]  /*146ee0*/  STL.64 [R1+0x15c8], R10 ;  /* 0x0015c80a01007387 */ /* 0x0005ec0000100a00 */
[C---:B--2---:R-:W-:Y:S07]  /*146ef0*/  HMMA.1688.F32.TF32 R8, R228.reuse, R54, R64 ;  /* 0x00000036e408723c */ /* 0x044fee0000081040 */
[----:B------:R-:W-:Y:S01]  /*146f00*/  STL.64 [R1+0x15b0], R76 ;  /* 0x0015b04c01007387 */ /* 0x000fe20000100a00 */
[----:B------:R-:W-:Y:S01]  /*146f10*/  STL.64 [R1+0x15b8], R78 ;  /* 0x0015b84e01007387 */ /* 0x000fe20000100a00 */
[C---:B------:R-:W-:Y:S06]  /*146f20*/  HMMA.1688.F32.TF32 R68, R228.reuse, R58, R212 ;  /* 0x0000003ae444723c */ /* 0x040fec00000810d4 */
[----:B------:R-:W-:Y:S01]  /*146f30*/  STL.64 [R1+0x15a0], R72 ;  /* 0x0015a04801007387 */ /* 0x000fe20000100a00 */
[----:B------:R-:W-:Y:S01]  /*146f40*/  STL.64 [R1+0x15a8], R74 ;  /* 0x0015a84a01007387 */ /* 0x000fe20000100a00 */
[C---:B------:R-:W-:Y:S06]  /*146f50*/  HMMA.1688.F32.TF32 R64, R228.reuse, R150, R200 ;  /* 0x00000096e440723c */ /* 0x040fec00000810c8 */
[----:B------:R-:W-:Y:S01]  /*146f60*/  STL.64 [R1+0x1590], R8 ;  /* 0x0015900801007387 */ /* 0x000fe20000100a00 */
[----:B------:R2:W-:Y:S02]  /*146f70*/  STL.64 [R1+0x1598], R10 ;  /* 0x0015980a01007387 */ /* 0x0005e40000100a00 */
[C---:B--2---:R-:W-:Y:S06]  /*146f80*/  HMMA.1688.F32.TF32 R8, R228.reuse, R154, R196 ;  /* 0x0000009ae408723c */ /* 0x044fec00000810c4 */
        /* <DEDUP_REMOVED lines=22> */
[C---:B------:R-:W-:Y:S08]  /*1470f0*/  HMMA.1688.F32.TF32 R4, R228.reuse, R102, R4 ;  /* 0x00000066e404723c */ /* 0x040ff00000081004 */
[C---:B--2---:R-:W-:Y:S08]  /*147100*/  HMMA.1688.F32.TF32 R68, R228.reuse, R30, R128 ;  /* 0x0000001ee444723c */ /* 0x044ff00000081080 */
[C---:B---3--:R-:W-:Y:S01]  /*147110*/  HMMA.1688.F32.TF32 R64, R228.reuse, R50, R124 ;  /* 0x00000032e440723c */ /* 0x048fe2000008107c */
[----:B------:R-:W-:Y:S01]  /*147120*/  STL.64 [R1+0x1500], R8 ;  /* 0x0015000801007387 */ /* 0x000fe20000100a00 */
[----:B------:R2:W-:Y:S06]  /*147130*/  STL.64 [R1+0x1508], R10 ;  /* 0x0015080a01007387 */ /* 0x0005ec0000100a00 */
[C---:B--2---:R-:W-:Y:S07]  /*147140*/  HMMA.1688.F32.TF32 R8, R228.reuse, R174, R116 ;  /* 0x000000aee408723c */ /* 0x044fee0000081074 */
[----:B------:R-:W-:Y:S01]  /*147150*/  STL.64 [R1+0x14f0], R68 ;  /* 0x0014f04401007387 */ /* 0x000fe20000100a00 */
[----:B------:R-:W-:Y:S07]  /*147160*/  STL.64 [R1+0x14f8], R70 ;  /* 0x0014f84601007387 */ /* 0x000fee0000100a00 */
        /* <DEDUP_REMOVED lines=141> */
[C---:B------:R-:W-:Y:S08]  /*147a40*/  HMMA.1688.F32.TF32 R84, R232.reuse, R34, R84 ;  /* 0x00000022e854723c */ /* 0x040ff00000081054 */
[C---:B---3--:R-:W-:Y:S08]  /*147a50*/  HMMA.1688.F32.TF32 R72, R232.reuse, R42, R72 ;  /* 0x0000002ae848723c */ /* 0x048ff00000081048 */
[C---:B------:R-:W-:Y:S08]  /*147a60*/  HMMA.1688.F32.TF32 R68, R232.reuse, R46, R68 ;  /* 0x0000002ee844723c */ /* 0x040ff00000081044 */
[C---:B------:R-:W-:Y:S08]  /*147a70*/  HMMA.1688.F32.TF32 R64, R232.reuse, R22, R64 ;  /* 0x00000016e840723c */ /* 0x040ff00000081040 */
[C---:B----4-:R-:W-:Y:S08]  /*147a80*/  HMMA.1688.F32.TF32 R4, R232.reuse, R30, R4 ;  /* 0x0000001ee804723c */ /* 0x050ff00000081004 */
        /* <DEDUP_REMOVED lines=65> */
[----:B------:R-:W-:Y:S07]  /*147ea0*/  STL.64 [R1+0x2828], R74 ;  /* 0x0028284a01007387 */ /* 0x000fee0000100a00 */
[----:B------:R-:W-:Y:S02]  /*147eb0*/  STL.64 [R1+0x2810], R68 ;  /* 0x0028104401007387 */ /* 0x000fe40000100a00 */
[----:B------:R1:W-:Y:S06]  /*147ec0*/  STL.64 [R1+0x2818], R70 ;  /* 0x0028184601007387 */ /* 0x0003ec0000100a00 */
[----:B------:R-:W-:Y:S01]  /*147ed0*/  STL.64 [R1+0x2800], R64 ;  /* 0x0028004001007387 */ /* 0x000fe20000100a00 */
[----:B------:R2:W-:Y:S02]  /*147ee0*/  STL.64 [R1+0x2808], R66 ;  /* 0x0028084201007387 */ /* 0x0005e40000100a00 */
[----:B------:R-:W-:Y:S02]  /*147ef0*/  STL.64 [R1+0x27f0], R4 ;  /* 0x0027f00401007387 */ /* 0x000fe40000100a00 */
        /* <DEDUP_REMOVED lines=120> */
[----:B------:R-:W-:Y:S08]  /*148680*/  HMMA.1688.F32.TF32 R92, R228, R122, R92 ;  /* 0x0000007ae45c723c */ /* 0x000ff0000008105c */
[C---:B----4-:R-:W-:Y:S08]  /*148690*/  HMMA.1688.F32.TF32 R104, R232.reuse, R186, R104 ;  /* 0x000000bae868723c */ /* 0x050ff00000081068 */
[C---:B------:R-:W-:Y:S08]  /*1486a0*/  HMMA.1688.F32.TF32 R108, R232.reuse, R182, R108 ;  /* 0x000000b6e86c723c */ /* 0x040ff0000008106c */
[----:B------:R-:W-:Y:S08]  /*1486b0*/  HMMA.1688.F32.TF32 R96, R232, R190, R96 ;  /* 0x000000bee860723c */ /* 0x000ff00000081060 */
[C---:B------:R-:W-:Y:S08]  /*1486c0*/  HMMA.1688.F32.TF32 R80, R228.reuse, R210, R80 ;  /* 0x000000d2e450723c */ /* 0x040ff00000081050 */
[C---:B------:R-:W-:Y:S01]  /*1486d0*/  HMMA.1688.F32.TF32 R4, R228.reuse, R162, R4 ;  /* 0x000000a2e404723c */ /* 0x040fe20000081004 */
[----:B------:R-:W-:Y:S04]  /*1486e0*/  LDS R232, [R2+0x3c300] ;  /* 0x03c3000002e87984 */ /* 0x000fe80000000800 */
[----:B------:R-:W-:Y:S04]  /*1486f0*/  LDS R234, [R2+0x3e300] ;  /* 0x03e3000002ea7984 */ /* 0x000fe80000000800 */
[----:B------:R-:W-:Y:S04]  /*148700*/  LDS R233, [R0+0x3c300] ;  /* 0x03c3000000e97984 */ /* 0x000fe80000000800 */
[----:B------:R-:W1:Y:S01]  /*148710*/  LDS R235, [R0+0x3e300] ;  /* 0x03e3000000eb7984 */ /* 0x000e620000000800 */
[C---:B------:R-:W-:Y:S03]  /*148720*/  HMMA.1688.F32.TF32 R84, R228.reuse, R206, R84 ;  /* 0x000000cee454723c */ /* 0x040fe60000081054 */
        /* <DEDUP_REMOVED lines=12> */
[C---:B--2---:R-:W-:Y:S08]  /*1487f0*/  HMMA.1688.F32.TF32 R76, R228.reuse, R18, R72 ;  /* 0x00000012e44c723c */ /* 0x044ff00000081048 */
        /* <DEDUP_REMOVED lines=10> */
[----:B------:R-:W-:Y:S03]  /*1488a0*/  STL.64 [R1+0x6b8], R74 ;  /* 0x0006b84a01007387 */ /* 0x000fe60000100a00 */
[----:B------:R-:W-:Y:S01]  /*1488b0*/  STL.64 [R1+0x6c0], R68 ;  /* 0x0006c04401007387 */ /* 0x000fe20000100a00 */
[----:B------:R2:W-:Y:S07]  /*1488c0*/  STL.64 [R1+0x6c8], R70 ;  /* 0x0006c84601007387 */ /* 0x0005ee0000100a00 */
[----:B------:R-:W-:Y:S02]  /*1488d0*/  STL.64 [R1+0x6e0], R64 ;  /* 0x0006e04001007387 */ /* 0x000fe40000100a00 */
[----:B------:R3:W-:Y:S01]  /*1488e0*/  STL.64 [R1+0x6e8], R66 ;  /* 0x0006e84201007387 */ /* 0x0007e20000100a00 */
[C---:B--2---:R-:W-:Y:S08]  /*1488f0*/  HMMA.1688.F32.TF32 R68, R228.reuse, R38, R200 ;  /* 0x00000026e444723c */ /* 0x044ff000000810c8 */
[C---:B---3--:R-:W-:Y:S08]  /*148900*/  HMMA.1688.F32.TF32 R64, R228.reuse, R42, R196 ;  /* 0x0000002ae440723c */ /* 0x048ff000000810c4 */
        /* <DEDUP_REMOVED lines=26> */
[----:B------:R-:W-:Y:S11]  /*148ab0*/  STL.64 [R1+0x2718], R74 ;  /* 0x0027184a01007387 */ /* 0x000ff60000100a00 */
[----:B------:R-:W-:Y:S02]  /*148ac0*/  @!UPT UIADD3 URZ, URZ, URZ, URZ ;  /* 0x0000003f3f3ff290 */ /* 0x000fe4000fffe03f */
        /* <DEDUP_REMOVED lines=8> */
[----:B----4-:R-:W-:Y:S07]  /*148b50*/  HMMA.1688.F32.TF32 R4, R228, R14, R240 ;  /* 0x0000000ee404723c */ /* 0x010fee00000810f0 */
        /* <DEDUP_REMOVED lines=114> */
[----:B-1----:R-:W-:Y:S08]  /*149280*/  HMMA.1688.F32.TF32 R68, R232, R10, R68 ;  /* 0x0000000ae844723c */ /* 0x002ff00000081044 */
[C---:B--2---:R-:W-:Y:S08]  /*149290*/  HMMA.1688.F32.TF32 R112, R228.reuse, R26, R108 ;  /* 0x0000001ae470723c */ /* 0x044ff0000008106c */
[C---:B------:R-:W-:Y:S08]  /*1492a0*/  HMMA.1688.F32.TF32 R108, R228.reuse, R30, R104 ;  /* 0x0000001ee46c723c */ /* 0x040ff00000081068 */
[C---:B---3--:R-:W-:Y:S08]  /*1492b0*/  HMMA.1688.F32.TF32 R104, R228.reuse, R50, R96 ;  /* 0x00000032e468723c */ /* 0x048ff00000081060 */
[C---:B------:R-:W-:Y:S08]  /*1492c0*/  HMMA.1688.F32.TF32 R96, R228.reuse, R174, R92 ;  /* 0x000000aee460723c */ /* 0x040ff0000008105c */
[C---:B------:R-:W-:Y:S08]  /*1492d0*/  HMMA.1688.F32.TF32 R92, R228.reuse, R102, R88 ;  /* 0x00000066e45c723c */ /* 0x040ff00000081058 */
[C---:B------:R-:W-:Y:S08]  /*1492e0*/  HMMA.1688.F32.TF32 R88, R228.reuse, R182, R76 ;  /* 0x000000b6e458723c */ /* 0x040ff0000008104c */
[C---:B----4-:R-:W-:Y:S08]  /*1492f0*/  HMMA.1688.F32.TF32 R84, R228.reuse, R186, R84 ;  /* 0x000000bae454723c */ /* 0x050ff00000081054 */
[----:B------:R-:W-:Y:S08]  /*149300*/  HMMA.1688.F32.TF32 R76, R228, R190, R80 ;  /* 0x000000bee44c723c */ /* 0x000ff00000081050 */
        /* <DEDUP_REMOVED lines=186> */
[C---:B---3--:R-:W-:Y:S08]  /*149eb0*/  HMMA.1688.F32.TF32 R104, R232.reuse, R166, R96 ;  /* 0x000000a6e868723c */ /* 0x048ff00000081060 */
[C---:B------:R-:W-:Y:S08]  /*149ec0*/  HMMA.1688.F32.TF32 R96, R232.reuse, R170, R92 ;  /* 0x000000aae860723c */ /* 0x040ff0000008105c */
[C---:B------:R-:W-:Y:S08]  /*149ed0*/  HMMA.1688.F32.TF32 R92, R232.reuse, R14, R88 ;  /* 0x0000000ee85c723c */ /* 0x040ff00000081058 */
[C---:B------:R-:W-:Y:S08]  /*149ee0*/  HMMA.1688.F32.TF32 R88, R232.reuse, R26, R76 ;  /* 0x0000001ae858723c */ /* 0x040ff0000008104c */
[C---:B----4-:R-:W-:Y:S08]  /*149ef0*/  HMMA.1688.F32.TF32 R76, R232.reuse, R30, R84 ;  /* 0x0000001ee84c723c */ /* 0x050ff00000081054 */
        /* <DEDUP_REMOVED lines=15> */
[----:B------:R1:W-:Y:S01]  /*149ff0*/  STL.64 [R1+0xfa8], R78 ;  /* 0x000fa84e01007387 */ /* 0x0003e20000100a00 */
[C---:B------:R-:W-:Y:S08]  /*14a000*/  HMMA.1688.F32.TF32 R72, R232.reuse, R182, R64 ;  /* 0x000000b6e848723c */ /* 0x040ff00000081040 */
[C---:B------:R-:W-:Y:S08]  /*14a010*/  HMMA.1688.F32.TF32 R64, R232.reuse, R190, R200 ;  /* 0x000000bee840723c */ /* 0x040ff000000810c8 */
[C---:B-1----:R-:W-:Y:S08]  /*14a020*/  HMMA.1688.F32.TF32 R76, R232.reuse, R102, R68 ;  /* 0x00000066e84c723c */ /* 0x042ff00000081044 */
[----:B------:R-:W-:Y:S01]  /*14a030*/  HMMA.1688.F32.TF32 R68, R232, R186, R212 ;  /* 0x000000bae844723c */ /* 0x000fe200000810d4 */
[----:B------:R-:W-:Y:S01]  /*14a040*/  STL.64 [R1+0x24f0], R84 ;  /* 0x0024f05401007387 */ /* 0x000fe20000100a00 */
[----:B------:R-:W-:Y:S02]  /*14a050*/  STL.64 [R1+0x24f8], R86 ;  /* 0x0024f85601007387 */ /* 0x000fe40000100a00 */
[----:B------:R-:W-:Y:S02]  /*14a060*/  STL.64 [R1+0xf80], R80 ;  /* 0x000f805001007387 */ /* 0x000fe40000100a00 */
[----:B------:R-:W-:Y:S02]  /*14a070*/  STL.64 [R1+0xf88], R82 ;  /* 0x000f885201007387 */ /* 0x000fe40000100a00 */
        /* <DEDUP_REMOVED lines=37> */
[----:B------:R-:W-:Y:S06]  /*14a2d0*/  STL.64 [R1+0x858], R70 ;  /* 0x0008584601007387 */ /* 0x000fec0000100a00 */
[----:B------:R-:W-:Y:S01]  /*14a2e0*/  STL.64 [R1+0x870], R64 ;  /* 0x0008704001007387 */ /* 0x000fe20000100a00 */
[----:B------:R2:W-:Y:S02]  /*14a2f0*/  STL.64 [R1+0x878], R66 ;  /* 0x0008784201007387 */ /* 0x0005e40000100a00 */
[C---:B--2---:R-:W-:Y:S08]  /*14a300*/  HMMA.1688.F32.TF32 R64, R228.reuse, R38, R116 ;  /* 0x00000026e440723c */ /* 0x044ff00000081074 */
        /* <DEDUP_REMOVED lines=9> */
[----:B------:R-:W-:Y:S02]  /*14a3a0*/  STL.64 [R1+0xf28], R70 ;  /* 0x000f284601007387 */ /* 0x000fe40000100a00 */
[----:B------:R-:W2:Y:S11]  /*14a3b0*/  LDL.LU R236, [R1+0x10a0] ;  /* 0x0010a00001ec7983 */ /* 0x000eb60000300800 */
        /* <DEDUP_REMOVED lines=11> */
[----:B---3--:R-:W1:Y:S01]  /*14a470*/  LDL.LU R4, [R1+0x10e0] ;  /* 0x0010e00001047983 */ /* 0x008e620000300800 */
[----:B------:R-:W1:Y:S02]  /*14a480*/  LDL.LU R5, [R1+0x10e4] ;  /* 0x0010e40001057983 */ /* 0x000e640000300800 */
[----:B----4-:R-:W1:Y:S02]  /*14a490*/  LDL.LU R6, [R1+0x10e8] ;  /* 0x0010e80001067983 */ /* 0x010e640000300800 */
[----:B------:R-:W1:Y:S01]  /*14a4a0*/  LDL.LU R7, [R1+0x10ec] ;  /* 0x0010ec0001077983 */ /* 0x000e620000300800 */
        /* <DEDUP_REMOVED lines=98> */
[C---:B------:R-:W-:Y:S08]  /*14aad0*/  HMMA.1688.F32.TF32 R92, R228.reuse, R150, R92 ;  /* 0x00000096e45c723c */ /* 0x040ff0000008105c */
[C---:B----4-:R-:W-:Y:S08]  /*14aae0*/  HMMA.1688.F32.TF32 R104, R228.reuse, R54, R104 ;  /* 0x00000036e468723c */ /* 0x050ff00000081068 */
        /* <DEDUP_REMOVED lines=27> */
[----:B------:R2:W-:Y:S03]  /*14aca0*/  STL.64 [R1+0x2468], R74 ;  /* 0x0024684a01007387 */ /* 0x0005e60000100a00 */
[----:B------:R-:W-:Y:S01]  /*14acb0*/  STL.64 [R1+0xe50], R68 ;  /* 0x000e504401007387 */ /* 0x000fe20000100a00 */
[----:B------:R3:W-:Y:S07]  /*14acc0*/  STL.64 [R1+0xe58], R70 ;  /* 0x000e584601007387 */ /* 0x0007ee0000100a00 */
        /* <DEDUP_REMOVED lines=13> */
[----:B----4-:R-:W-:Y:S08]  /*14ada0*/  HMMA.1688.F32.TF32 R64, R228, R190, R140 ;  /* 0x000000bee440723c */ /* 0x010ff0000008108c */
[C---:B-1----:R-:W-:Y:S01]  /*14adb0*/  HMMA.1688.F32.TF32 R4, R232.reuse, R18, R4 ;  /* 0x00000012e804723c */ /* 0x042fe20000081004 */
        /* <DEDUP_REMOVED lines=171> */
[----:B------:R2:W-:Y:S06]  /*14b870*/  STL.64 [R1+0x23b8], R78 ;  /* 0x0023b84e01007387 */ /* 0x0005ec0000100a00 */
[C---:B--2---:R-:W-:Y:S08]  /*14b880*/  HMMA.1688.F32.TF32 R76, R232.reuse, R154, R72 ;  /* 0x0000009ae84c723c */ /* 0x044ff00000081048 */
[C---:B------:R-:W-:Y:S08]  /*14b890*/  HMMA.1688.F32.TF32 R72, R232.reuse, R158, R68 ;  /* 0x0000009ee848723c */ /* 0x040ff00000081044 */
[C---:B------:R-:W-:Y:S08]  /*14b8a0*/  HMMA.1688.F32.TF32 R68, R232.reuse, R162, R64 ;  /* 0x000000a2e844723c */ /* 0x040ff00000081040 */
[C---:B------:R-:W-:Y:S01]  /*14b8b0*/  HMMA.1688.F32.TF32 R64, R232.reuse, R166, R212 ;  /* 0x000000a6e840723c */ /* 0x040fe200000810d4 */
[----:B------:R-:W-:Y:S01]  /*14b8c0*/  STL.64 [R1+0xce0], R84 ;  /* 0x000ce05401007387 */ /* 0x000fe20000100a00 */
[----:B------:R-:W-:Y:S03]  /*14b8d0*/  STL.64 [R1+0xce8], R86 ;  /* 0x000ce85601007387 */ /* 0x000fe60000100a00 */
[----:B------:R-:W-:Y:S01]  /*14b8e0*/  STL.64 [R1+0x23a0], R80 ;  /* 0x0023a05001007387 */ /* 0x000fe20000100a00 */
[----:B------:R-:W-:Y:S03]  /*14b8f0*/  STL.64 [R1+0x23a8], R82 ;  /* 0x0023a85201007387 */ /* 0x000fe60000100a00 */
[----:B------:R-:W-:Y:S01]  /*14b900*/  STL.64 [R1+0xcc0], R76 ;  /* 0x000cc04c01007387 */ /* 0x000fe20000100a00 */
[----:B------:R-:W-:Y:S02]  /*14b910*/  STL.64 [R1+0xcc8], R78 ;  /* 0x000cc84e01007387 */ /* 0x000fe40000100a00 */
[----:B------:R-:W-:Y:S02]  /*14b920*/  STL.64 [R1+0x2390], R72 ;  /* 0x0023904801007387 */ /* 0x000fe40000100a00 */
[----:B------:R2:W-:Y:S01]  /*14b930*/  STL.64 [R1+0x2398], R74 ;  /* 0x0023984a01007387 */ /* 0x0005e20000100a00 */
        /* <DEDUP_REMOVED lines=31> */
[----:B--2---:R-:W-:Y:S08]  /*14bb30*/  HMMA.1688.F32.TF32 R72, R232, R190, R124 ;  /* 0x000000bee848723c */ /* 0x004ff0000008107c */
[C---:B-1----:R-:W-:Y:S08]  /*14bb40*/  HMMA.1688.F32.TF32 R68, R228.reuse, R122, R116 ;  /* 0x0000007ae444723c */ /* 0x042ff00000081074 */
[C---:B---3--:R-:W-:Y:S08]  /*14bb50*/  HMMA.1688.F32.TF32 R64, R228.reuse, R10, R4 ;  /* 0x0000000ae440723c */ /* 0x048ff00000081004 */
[C---:B------:R-:W-:Y:S01]  /*14bb60*/  HMMA.1688.F32.TF32 R4, R228.reuse, R246, R248 ;  /* 0x000000f6e404723c */ /* 0x040fe200000810f8 */
[----:B------:R-:W-:Y:S04]  /*14bb70*/  LDS R232, [R2+0x3c500] ;  /* 0x03c5000002e87984 */ /* 0x000fe80000000800 */
[----:B------:R-:W-:Y:S04]  /*14bb80*/  LDS R234, [R2+0x3e500] ;  /* 0x03e5000002ea7984 */ /* 0x000fe80000000800 */
[----:B------:R-:W-:Y:S04]  /*14bb90*/  LDS R233, [R0+0x3c500] ;  /* 0x03c5000000e97984 */ /* 0x000fe80000000800 */
[----:B------:R-:W1:Y:S04]  /*14bba0*/  LDS R235, [R0+0x3e500] ;  /* 0x03e5000000eb7984 */ /* 0x000e680000000800 */
[----:B------:R-:W-:Y:S01]  /*14bbb0*/  STL.64 [R1+0x9f0], R72 ;  /* 0x0009f04801007387 */ /* 0x000fe20000100a00 */
[----:B------:R-:W-:Y:S02]  /*14bbc0*/  STL.64 [R1+0x9f8], R74 ;  /* 0x0009f84a01007387 */ /* 0x000fe40000100a00 */
[----:B------:R2:W-:Y:S02]  /*14bbd0*/  STL.64 [R1+0x66d8], R10 ;  /* 0x0066d80a01007387 */ /* 0x0005e40000100a00 */
[----:B------:R-:W-:Y:S01]  /*14bbe0*/  STL.64 [R1+0x9d0], R68 ;  /* 0x0009d04401007387 */ /* 0x000fe20000100a00 */
[----:B------:R-:W-:Y:S01]  /*14bbf0*/  STL.64 [R1+0x9d8], R70 ;  /* 0x0009d84601007387 */ /* 0x000fe20000100a00 */
[----:B------:R-:W-:Y:S02]  /*14bc00*/  STL.64 [R1+0x9b0], R64 ;  /* 0x0009b04001007387 */ /* 0x000fe40000100a00 */
[----:B------:R-:W-:Y:S02]  /*14bc10*/  STL.64 [R1+0x9b8], R66 ;  /* 0x0009b84201007387 */ /* 0x000fe40000100a00 */
[----:B------:R-:W-:Y:S01]  /*14bc20*/  STL.64 [R1+0x66d0], R246 ;  /* 0x0066d0f601007387 */ /* 0x000fe20000100a00 */
[----:B------:R-:W-:Y:S01]  /*14bc30*/  STL.64 [R1+0x9a0], R4 ;  /* 0x0009a00401007387 */ /* 0x000fe20000100a00 */
[----:B------:R3:W-:Y:S01]  /*14bc40*/  STL.64 [R1+0x9a8], R6 ;  /* 0x0009a80601007387 */ /* 0x0007e20000100a00 */
[C---:B--2---:R-:W-:Y:S08]  /*14bc50*/  HMMA.1688.F32.TF32 R8, R228.reuse, R206, R236 ;  /* 0x000000cee408723c */ /* 0x044ff000000810ec */
[C---:B---3--:R-:W-:Y:S01]  /*14bc60*/  HMMA.1688.F32.TF32 R4, R228.reuse, R210, R240 ;  /* 0x000000d2e404723c */ /* 0x048fe200000810f0 */
[----:B------:R-:W-:Y:S11]  /*14bc70*/  STL.64 [R1+0x66c8], R206 ;  /* 0x0066c8ce01007387 */ /* 0x000ff60000100a00 */
[----:B------:R-:W-:Y:S03]  /*14bc80*/  @!UPT UIADD3 URZ, URZ, URZ, URZ ;  /* 0x0000003f3f3ff290 */ /* 0x000fe6000fffe03f */
[----:B------:R-:W-:Y:S01]  /*14bc90*/  STL.64 [R1+0x950], R8 ;  /* 0x0009500801007387 */ /* 0x000fe20000100a00 */
[----:B------:R-:W-:Y:S02]  /*14bca0*/  STL.64 [R1+0x958], R10 ;  /* 0x0009580a01007387 */ /* 0x000fe40000100a00 */
[----:B------:R-:W2:Y:S05]  /*14bcb0*/  LDL.LU R236, [R1+0x9c0] ;  /* 0x0009c00001ec7983 */ /* 0x000eaa0000300800 */
[----:B------:R3:W-:Y:S01]  /*14bcc0*/  STL.64 [R1+0x930], R4 ;  /* 0x0009300401007387 */ /* 0x0007e20000100a00 */
[----:B------:R4:W-:Y:S01]  /*14bcd0*/  STL.64 [R1+0x938], R6 ;  /* 0x0009380601007387 */ /* 0x0009e20000100a00 */
[----:B------:R-:W2:Y:S02]  /*14bce0*/  LDL.LU R237, [R1+0x9c4] ;  /* 0x0009c40001ed7983 */ /* 0x000ea40000300800 */
[----:B------:R-:W2:Y:S02]  /*14bcf0*/  LDL.LU R238, [R1+0x9c8] ;  /* 0x0009c80001ee7983 */ /* 0x000ea40000300800 */
[----:B------:R-:W2:Y:S01]  /*14bd00*/  LDL.LU R239, [R1+0x9cc] ;  /* 0x0009cc0001ef7983 */ /* 0x000ea20000300800 */
[----:B------:R-:W2:Y:S01]  /*14bd10*/  LDL.LU R248, [R1+0x9e0] ;  /* 0x0009e00001f87983 */ /* 0x000ea20000300800 */
[----:B------:R-:W2:Y:S02]  /*14bd20*/  LDL.LU R249, [R1+0x9e4] ;  /* 0x0009e40001f97983 */ /* 0x000ea40000300800 */
        /* <DEDUP_REMOVED lines=111> */
[----:B------:R-:W-:Y:S01]  /*14c420*/  STL.64 [R1+0x8d8], R98 ;  /* 0x0008d86201007387 */ /* 0x000fe20000100a00 */
[C---:B----4-:R-:W-:Y:S07]  /*14c430*/  HMMA.1688.F32.TF32 R88, R228.reuse, R38, R88 ;  /* 0x00000026e458723c */ /* 0x050fee0000081058 */
[----:B------:R-:W-:Y:S01]  /*14c440*/  STL.64 [R1+0x8b0], R8 ;  /* 0x0008b00801007387 */ /* 0x000fe20000100a00 */
[----:B------:R2:W-:Y:S02]  /*14c450*/  STL.64 [R1+0x8b8], R10 ;  /* 0x0008b80a01007387 */ /* 0x0005e40000100a00 */
[C---:B--2---:R-:W-:Y:S11]  /*14c460*/  HMMA.1688.F32.TF32 R8, R228.reuse, R42, R76 ;  /* 0x0000002ae408723c */ /* 0x044ff6000008104c */
[----:B------:R-:W-:Y:S02]  /*14c470*/  @!UPT UIADD3 URZ, URZ, URZ, URZ ;  /* 0x0000003f3f3ff290 */ /* 0x000fe4000fffe03f */
[----:B------:R-:W-:Y:S01]  /*14c480*/  STL.64 [R1+0xbf0], R88 ;  /* 0x000bf05801007387 */ /* 0x000fe20000100a00 */
[C---:B------:R-:W-:Y:S01]  /*14c490*/  HMMA.1688.F32.TF32 R84, R228.reuse, R46, R84 ;  /* 0x0000002ee454723c */ /* 0x040fe20000081054 */
[----:B------:R-:W-:Y:S07]  /*14c4a0*/  STL.64 [R1+0xbf8], R90 ;  /* 0x000bf85a01007387 */ /* 0x000fee0000100a00 */
        /* <DEDUP_REMOVED lines=57> */
[----:B--2---:R-:W-:Y:S06]  /*14c840*/  HMMA.1688.F32.TF32 R8, R228, R190, R240 ;  /* 0x000000bee408723c */ /* 0x004fec00000810f0 */
[----:B------:R2:W-:Y:S01]  /*14c850*/  STL.64 [R1+0xa50], R4 ;  /* 0x000a500401007387 */ /* 0x0005e20000100a00 */
[----:B------:R3:W-:Y:S03]  /*14c860*/  STL.64 [R1+0xa58], R6 ;  /* 0x000a580601007387 */ /* 0x0007e60000100a00 */
[----:B------:R-:W-:Y:S04]  /*14c870*/  LDS R228, [R2+0x3c580] ;  /* 0x03c5800002e47984 */ /* 0x000fe80000000800 */
[----:B------:R-:W-:Y:S04]  /*14c880*/  LDS R230, [R2+0x3e580] ;  /* 0x03e5800002e67984 */ /* 0x000fe80000000800 */
[----:B------:R-:W-:Y:S04]  /*14c890*/  LDS R229, [R0+0x3c580] ;  /* 0x03c5800000e57984 */ /* 0x000fe80000000800 */
[----:B------:R-:W4:Y:S04]  /*14c8a0*/  LDS R231, [R0+0x3e580] ;  /* 0x03e5800000e77984 */ /* 0x000f280000000800 */
[----:B--2---:R-:W2:Y:S01]  /*14c8b0*/  LDL.LU R4, [R1+0x460] ;  /* 0x0004600001047983 */ /* 0x004ea20000300800 */
[----:B------:R1:W-:Y:S02]  /*14c8c0*/  STL.64 [R1+0xa40], R64 ;  /* 0x000a404001007387 */ /* 0x0003e40000100a00 */
[----:B------:R1:W-:Y:S01]  /*14c8d0*/  STL.64 [R1+0xa48], R66 ;  /* 0x000a484201007387 */ /* 0x0003e20000100a00 */
[----:B------:R1:W-:Y:S01]  /*14c8e0*/  STL.64 [R1+0x890], R8 ;  /* 0x0008900801007387 */ /* 0x0003e20000100a00 */
        /* <DEDUP_REMOVED lines=156> */
[----:B------:R-:W2:Y:S02]  /*14d2b0*/  LDL.LU.64 R112, [R1+0x66b8] ;  /* 0x0066b80001707983 */ /* 0x000ea40000300a00 */
[----:B------:R-:W-:Y:S02]  /*14d2c0*/  STL.64 [R1+0x22e0], R248 ;  /* 0x0022e0f801007387 */ /* 0x000fe40000100a00 */
[----:B------:R1:W-:Y:S02]  /*14d2d0*/  STL.64 [R1+0x22e8], R250 ;  /* 0x0022e8fa01007387 */ /* 0x0003e40000100a00 */
[----:B-1----:R-:W3:Y:S01]  /*14d2e0*/  LDL.LU.64 R250, [R1+0x66b0] ;  /* 0x0066b00001fa7983 */ /* 0x002ee20000300a00 */
[----:B------:R-:W2:Y:S02]  /*14d2f0*/  LDL.LU.64 R248, [R1+0x66a8] ;  /* 0x0066a80001f87983 */ /* 0x000ea40000300a00 */
[----:B------:R-:W-:Y:S02]  /*14d300*/  STL.64 [R1+0x9e0], R236 ;  /* 0x0009e0ec01007387 */ /* 0x000fe40000100a00 */
[----:B------:R1:W-:Y:S02]  /*14d310*/  STL.64 [R1+0x9e8], R238 ;  /* 0x0009e8ee01007387 */ /* 0x0003e40000100a00 */
[----:B-1----:R-:W2:Y:S01]  /*14d320*/  LDL.LU.64 R238, [R1+0x66a0] ;  /* 0x0066a00001ee7983 */ /* 0x002ea20000300a00 */
[----:B------:R-:W3:Y:S02]  /*14d330*/  LDL.LU.64 R236, [R1+0x6698] ;  /* 0x0066980001ec7983 */ /* 0x000ee40000300a00 */
[----:B------:R-:W-:Y:S02]  /*14d340*/  STL.64 [R1+0x22d0], R240 ;  /* 0x0022d0f001007387 */ /* 0x000fe40000100a00 */
[----:B------:R1:W-:Y:S02]  /*14d350*/  STL.64 [R1+0x22d8], R242 ;  /* 0x0022d8f201007387 */ /* 0x0003e40000100a00 */
[----:B-1----:R-:W4:Y:S01]  /*14d360*/  LDL.LU.64 R242, [R1+0x6690] ;  /* 0x0066900001f27983 */ /* 0x002f220000300a00 */
[----:B------:R-:W4:Y:S02]  /*14d370*/  LDL.LU.64 R240, [R1+0x6688] ;  /* 0x0066880001f07983 */ /* 0x000f240000300a00 */
[----:B------:R-:W-:Y:S02]  /*14d380*/  STL.64 [R1+0x9c0], R108 ;  /* 0x0009c06c01007387 */ /* 0x000fe40000100a00 */
[----:B------:R1:W-:Y:S02]  /*14d390*/  STL.64 [R1+0x9c8], R110 ;  /* 0x0009c86e01007387 */ /* 0x0003e40000100a00 */
[C---:B-1----:R-:W-:Y:S08]  /*14d3a0*/  HMMA.1688.F32.TF32 R108, R232.reuse, R34, R104 ;  /* 0x00000022e86c723c */ /* 0x042ff00000081068 */
        /* <DEDUP_REMOVED lines=14> */
[----:B------:R-:W-:Y:S02]  /*14d490*/  STL.64 [R1+0x22a8], R90 ;  /* 0x0022a85a01007387 */ /* 0x000fe40000100a00 */
[----:B------:R-:W-:Y:S02]  /*14d4a0*/  STL.64 [R1+0x2290], R84 ;  /* 0x0022905401007387 */ /* 0x000fe40000100a00 */
[----:B------:R-:W-:Y:S03]  /*14d4b0*/  STL.64 [R1+0x2298], R86 ;  /* 0x0022985601007387 */ /* 0x000fe60000100a00 */
[----:B------:R-:W-:Y:S01]  /*14d4c0*/  STL.64 [R1+0x2280], R76 ;  /* 0x0022804c01007387 */ /* 0x000fe20000100a00 */
[----:B------:R-:W-:Y:S02]  /*14d4d0*/  STL.64 [R1+0x2288], R78 ;  /* 0x0022884e01007387 */ /* 0x000fe40000100a00 */
[----:B------:R-:W-:Y:S02]  /*14d4e0*/  STL.64 [R1+0x900], R72 ;  /* 0x0009004801007387 */ /* 0x000fe40000100a00 */
[----:B------:R1:W-:Y:S01]  /*14d4f0*/  STL.64 [R1+0x908], R74 ;  /* 0x0009084a01007387 */ /* 0x0003e20000100a00 */
[----:B------:R-:W-:Y:S01]  /*14d500*/  STL.64 [R1+0x2270], R68 ;  /* 0x0022704401007387 */ /* 0x000fe20000100a00 */
[----:B------:R1:W-:Y:S02]  /*14d510*/  STL.64 [R1+0x2278], R70 ;  /* 0x0022784601007387 */ /* 0x0003e40000100a00 */
        /* <DEDUP_REMOVED lines=8> */
[----:B------:R1:W-:Y:S06]  /*14d5a0*/  STL.64 [R1+0x8c8], R70 ;  /* 0x0008c84601007387 */ /* 0x0003ec0000100a00 */
[----:B------:R-:W-:Y:S01]  /*14d5b0*/  STL.64 [R1+0x2250], R64 ;  /* 0x0022504001007387 */ /* 0x000fe20000100a00 */
        /* <DEDUP_REMOVED lines=12> */
[C---:B------:R-:W-:Y:S08]  /*14d680*/  HMMA.1688.F32.TF32 R64, R232.reuse, R50, R132 ;  /* 0x00000032e840723c */ /* 0x040ff00000081084 */
[C---:B------:R-:W-:Y:S01]  /*14d690*/  HMMA.1688.F32.TF32 R4, R232.reuse, R186, R4 ;  /* 0x000000bae804723c */ /* 0x040fe20000081004 */
[----:B------:R-:W-:Y:S01]  /*14d6a0*/  STL.64 [R1+0x2230], R72 ;  /* 0x0022304801007387 */ /* 0x000fe20000100a00 */
[----:B------:R1:W-:Y:S05]  /*14d6b0*/  STL.64 [R1+0x2238], R74 ;  /* 0x0022384a01007387 */ /* 0x0003ea0000100a00 */
[----:B------:R-:W-:Y:S02]  /*14d6c0*/  STL.64 [R1+0x860], R68 ;  /* 0x0008604401007387 */ /* 0x000fe40000100a00 */
[----:B------:R1:W-:Y:S06]  /*14d6d0*/  STL.64 [R1+0x868], R70 ;  /* 0x0008684601007387 */ /* 0x0003ec0000100a00 */
[----:B------:R-:W-:Y:S01]  /*14d6e0*/  STL.64 [R1+0x2220], R64 ;  /* 0x0022204001007387 */ /* 0x000fe20000100a00 */
[----:B------:R1:W-:Y:S02]  /*14d6f0*/  STL.64 [R1+0x2228], R66 ;  /* 0x0022284201007387 */ /* 0x0003e40000100a00 */
[C---:B-1----:R-:W-:Y:S08]  /*14d700*/  HMMA.1688.F32.TF32 R72, R232.reuse, R174, R128 ;  /* 0x000000aee848723c */ /* 0x042ff00000081080 */
[C---:B------:R-:W-:Y:S08]  /*14d710*/  HMMA.1688.F32.TF32 R68, R232.reuse, R102, R124 ;  /* 0x00000066e844723c */ /* 0x040ff0000008107c */
[----:B------:R-:W-:Y:S07]  /*14d720*/  HMMA.1688.F32.TF32 R64, R232, R182, R116 ;  /* 0x000000b6e840723c */ /* 0x000fee0000081074 */
[----:B------:R-:W-:Y:S01]  /*14d730*/  STL.64 [R1+0x840], R72 ;  /* 0x0008404801007387 */ /* 0x000fe20000100a00 */
[----:B------:R-:W-:Y:S07]  /*14d740*/  STL.64 [R1+0x848], R74 ;  /* 0x0008484a01007387 */ /* 0x000fee0000100a00 */
[----:B------:R-:W-:Y:S02]  /*14d750*/  STL.64 [R1+0x2210], R68 ;  /* 0x0022104401007387 */ /* 0x000fe40000100a00 */
[----:B------:R-:W-:Y:S06]  /*14d760*/  STL.64 [R1+0x2218], R70 ;  /* 0x0022184601007387 */ /* 0x000fec0000100a00 */
[----:B------:R1:W-:Y:S01]  /*14d770*/  STL.64 [R1+0x800], R64 ;  /* 0x0008004001007387 */ /* 0x0003e20000100a00 */
[----:B------:R1:W-:Y:S02]  /*14d780*/  STL.64 [R1+0x808], R66 ;  /* 0x0008084201007387 */ /* 0x0003e40000100a00 */
[----:B--2---:R-:W-:-:S02]  /*14d790*/  IMAD.MOV.U32 R116, RZ, RZ, R238 ;  /* 0x000000ffff747224 */ /* 0x004fc400078e00ee */
[----:B------:R-:W2:Y:S01]  /*14d7a0*/  LDL.LU R238, [R1+0x6684] ;  /* 0x0066840001ee7983 */ /* 0x000ea20000300800 */
[----:B------:R1:W-:Y:S02]  /*14d7b0*/  STL.64 [R1+0x7f0], R4 ;  /* 0x0007f00401007387 */ /* 0x0003e40000100a00 */
[----:B------:R1:W-:Y:S02]  /*14d7c0*/  STL.64 [R1+0x7f8], R6 ;  /* 0x0007f80601007387 */ /* 0x0003e40000100a00 */
[----:B------:R-:W-:Y:S01]  /*14d7d0*/  IMAD.MOV.U32 R117, RZ, RZ, R239 ;  /* 0x000000ffff757224 */ /* 0x000fe200078e00ef */
[----:B---3--:R-:W-:Y:S01]  /*14d7e0*/  MOV R118, R236 ;  /* 0x000000ec00767202 */ /* 0x008fe20000000f00 */
[----:B------:R-:W3:Y:S01]  /*14d7f0*/  LDL.LU R239, [R1+0x6680] ;  /* 0x0066800001ef7983 */ /* 0x000ee20000300800 */
[----:B------:R-:W3:Y:S02]  /*14d800*/  LDL.LU R236, [R1+0x667c] ;  /* 0x00667c0001ec7983 */ /* 0x000ee40000300800 */
[----:B------:R-:W-:-:S02]  /*14d810*/  IMAD.MOV.U32 R119, RZ, RZ, R237 ;  /* 0x000000ffff777224 */ /* 0x000fc400078e00ed */
[----:B------:R-:W3:Y:S01]  /*14d820*/  LDL.LU R237, [R1+0x6678] ;  /* 0x0066780001ed7983 */ /* 0x000ee20000300800 */
[----:B----4-:R-:W-:Y:S01]  /*14d830*/  IMAD.MOV.U32 R124, RZ, RZ, R243 ;  /* 0x000000ffff7c7224 */ /* 0x010fe200078e00f3 */
[----:B------:R-:W-:Y:S02]  /*14d840*/  MOV R125, R242 ;  /* 0x000000f2007d7202 */ /* 0x000fe40000000f00 */
[----:B------:R-:W4:Y:S01]  /*14d850*/  LDL.LU R243, [R1+0x6674] ;  /* 0x0066740001f37983 */ /* 0x000f220000300800 */
[----:B------:R-:W4:Y:S02]  /*14d860*/  LDL.LU R242, [R1+0x6670] ;  /* 0x0066700001f27983 */ /* 0x000f240000300800 */
[----:B------:R-:W-:Y:S02]  /*14d870*/  IMAD.MOV.U32 R126, RZ, RZ, R241 ;  /* 0x000000ffff7e7224 */ /* 0x000fe400078e00f1 */
[----:B------:R-:W-:Y:S01]  /*14d880*/  IMAD.MOV.U32 R127, RZ, RZ, R240 ;  /* 0x000000ffff7f7224 */ /* 0x000fe200078e00f0 */
[----:B------:R-:W4:Y:S01]  /*14d890*/  LDL.LU R241, [R1+0x666c] ;  /* 0x00666c0001f17983 */ /* 0x000f220000300800 */
[----:B------:R-:W4:Y:S01]  /*14d8a0*/  LDL.LU R240, [R1+0x6668] ;  /* 0x0066680001f07983 */ /* 0x000f220000300800 */
[----:B--2---:R-:W-:-:S02]  /*14d8b0*/  MOV R131, R238 ;  /* 0x000000ee00837202 */ /* 0x004fc40000000f00 */
[----:B---3--:R-:W-:Y:S01]  /*14d8c0*/  MOV R128, R236 ;  /* 0x000000ec00807202 */ /* 0x008fe20000000f00 */
[----:B------:R-:W-:Y:S01]  /*14d8d0*/  IMAD.MOV.U32 R130, RZ, RZ, R239 ;  /* 0x000000ffff827224 */ /* 0x000fe200078e00ef */
[----:B------:R-:W2:Y:S01]  /*14d8e0*/  LDL.LU R236, [R1+0x6664] ;  /* 0x0066640001ec7983 */ /* 0x000ea20000300800 */
[----:B------:R-:W-:Y:S02]  /*14d8f0*/  IMAD.MOV.U32 R129, RZ, RZ, R237 ;  /* 0x000000ffff817224 */ /* 0x000fe400078e00ed */
[----:B------:R-:W3:Y:S02]  /*14d900*/  LDL.LU R237, [R1+0x6660] ;  /* 0x0066600001ed7983 */ /* 0x000ee40000300800 */
[----:B------:R-:W3:Y:S01]  /*14d910*/  LDL.LU R239, [R1+0x665c] ;  /* 0x00665c0001ef7983 */ /* 0x000ee20000300800 */
[----:B------:R-:W4:Y:S01]  /*14d920*/  LDL.LU R238, [R1+0x6658] ;  /* 0x0066580001ee7983 */ /* 0x000f220000300800 */
[----:B------:R-:W4:Y:S02]  /*14d930*/  LDL.LU R136, [R1+0x120] ;  /* 0x0001200001887983 */ /* 0x000f240000300800 */
[----:B------:R-:W4:Y:S02]  /*14d940*/  LDL.LU R137, [R1+0x124] ;  /* 0x0001240001897983 */ /* 0x000f240000300800 */
[----:B------:R-:W4:Y:S01]  /*14d950*/  LDL.LU R138, [R1+0x128] ;  /* 0x00012800018a7983 */ /* 0x000f220000300800 */
[----:B------:R-:W4:Y:S01]  /*14d960*/  LDL.LU R139, [R1+0x12c] ;  /* 0x00012c00018b7983 */ /* 0x000f220000300800 */
[----:B--2---:R-:W-:-:S02]  /*14d970*/  IMAD.MOV.U32 R143, RZ, RZ, R236 ;  /* 0x000000ffff8f7224 */ /* 0x004fc400078e00ec */
[----:B---3--:R-:W-:Y:S02]  /*14d980*/  IMAD.MOV.U32 R140, RZ, RZ, R239 ;  /* 0x000000ffff8c7224 */ /* 0x008fe400078e00ef */
[----:B----4-:R-:W-:Y:S01]  /*14d990*/  IMAD.MOV.U32 R141, RZ, RZ, R238 ;  /* 0x000000ffff8d7224 */ /* 0x010fe200078e00ee */
[----:B------:R-:W2:Y:S01]  /*14d9a0*/  LDL.LU R239, [R1+0x6654] ;  /* 0x0066540001ef7983 */ /* 0x000ea20000300800 */
[----:B------:R-:W3:Y:S01]  /*14d9b0*/  LDL.LU R238, [R1+0x6650] ;  /* 0x0066500001ee7983 */ /* 0x000ee20000300800 */
        /* <DEDUP_REMOVED lines=91> */
[----:B------:R-:W-:Y:S08]  /*14df70*/  HMMA.1688.F32.TF32 R88, R228, R206, R88 ;  /* 0x000000cee458723c */ /* 0x000ff00000081058 */
[----:B------:R-:W-:Y:S08]  /*14df80*/  HMMA.1688.F32.TF32 R232, R232, R190, R108 ;  /* 0x000000bee8e8723c */ /* 0x000ff0000008106c */
        /* <DEDUP_REMOVED lines=18> */
[----:B------:R2:W-:Y:S01]  /*14e0b0*/  STL.64 [R1+0x628], R78 ;  /* 0x0006284e01007387 */ /* 0x0005e20000100a00 */
        /* <DEDUP_REMOVED lines=8> */
[C---:B--2---:R-:W-:Y:S08]  /*14e140*/  HMMA.1688.F32.TF32 R76, R228.reuse, R34, R236 ;  /* 0x00000022e44c723c */ /* 0x044ff000000810ec */
[C---:B---3--:R-:W-:Y:S08]  /*14e150*/  HMMA.1688.F32.TF32 R84, R228.reuse, R222, R240 ;  /* 0x000000dee454723c */ /* 0x048ff000000810f0 */
        /* <DEDUP_REMOVED lines=9> */
[C---:B--2---:R-:W-:Y:S11]  /*14e1f0*/  HMMA.1688.F32.TF32 R76, R228.reuse, R38, R80 ;  /* 0x00000026e44c723c */ /* 0x044ff60000081050 */
[----:B------:R-:W-:Y:S11]  /*14e200*/  @!UPT UIADD3 URZ, URZ, URZ, URZ ;  /* 0x0000003f3f3ff290 */ /* 0x000ff6000fffe03f */
[----:B------:R-:W-:Y:S01]  /*14e210*/  @!UPT UIADD3 URZ, URZ, URZ, URZ ;  /* 0x0000003f3f3ff290 */ /* 0x000fe2000fffe03f */
        /* <DEDUP_REMOVED lines=40> */
[----:B------:R2:W-:Y:S02]  /*14e4a0*/  STL.64 [R1+0x2190], R68 ;  /* 0x0021904401007387 */ /* 0x0005e40000100a00 */
[----:B------:R3:W-:Y:S01]  /*14e4b0*/  STL.64 [R1+0x2198], R70 ;  /* 0x0021984601007387 */ /* 0x0007e20000100a00 */
[----:B------:R-:W4:Y:S05]  /*14e4c0*/  LDL.LU R116, [R1+0x320] ;  /* 0x0003200001747983 */ /* 0x000f2a0000300800 */
[----:B------:R1:W-:Y:S02]  /*14e4d0*/  STL.64 [R1+0x2180], R64 ;  /* 0x0021804001007387 */ /* 0x0003e40000100a00 */
[----:B------:R1:W-:Y:S02]  /*14e4e0*/  STL.64 [R1+0x2188], R66 ;  /* 0x0021884201007387 */ /* 0x0003e40000100a00 */
[----:B------:R1:W-:Y:S01]  /*14e4f0*/  STL.64 [R1+0x2170], R4 ;  /* 0x0021700401007387 */ /* 0x0003e20000100a00 */
        /* <DEDUP_REMOVED lines=111> */
[C---:B------:R-:W-:Y:S08]  /*14ebf0*/  HMMA.1688.F32.TF32 R92, R228.reuse, R182, R92 ;  /* 0x000000b6e45c723c */ /* 0x040ff0000008105c */
[C---:B------:R-:W-:Y:S08]  /*14ec00*/  HMMA.1688.F32.TF32 R88, R228.reuse, R186, R88 ;  /* 0x000000bae458723c */ /* 0x040ff00000081058 */
[----:B------:R-:W-:Y:S08]  /*14ec10*/  HMMA.1688.F32.TF32 R228, R228, R190, R76 ;  /* 0x000000bee4e4723c */ /* 0x000ff0000008104c */
[C---:B------:R-:W-:Y:S08]  /*14ec20*/  HMMA.1688.F32.TF32 R80, R232.reuse, R10, R80 ;  /* 0x0000000ae850723c */ /* 0x040ff00000081050 */
[C---:B------:R-:W-:Y:S08]  /*14ec30*/  HMMA.1688.F32.TF32 R72, R232.reuse, R246, R72 ;  /* 0x000000f6e848723c */ /* 0x040ff00000081048 */
[C---:B----4-:R-:W-:Y:S01]  /*14ec40*/  HMMA.1688.F32.TF32 R84, R232.reuse, R122, R84 ;  /* 0x0000007ae854723c */ /* 0x050fe20000081054 */
[----:B------:R-:W-:Y:S01]  /*14ec50*/  STL.64 [R1+0x2160], R108 ;  /* 0x0021606c01007387 */ /* 0x000fe20000100a00 */
[----:B------:R1:W-:Y:S06]  /*14ec60*/  STL.64 [R1+0x2168], R110 ;  /* 0x0021686e01007387 */ /* 0x0003ec0000100a00 */
[C---:B------:R-:W-:Y:S01]  /*14ec70*/  HMMA.1688.F32.TF32 R68, R232.reuse, R206, R68 ;  /* 0x000000cee844723c */ /* 0x040fe20000081044 */
[----:B-1----:R-:W2:Y:S01]  /*14ec80*/  LDL.LU.64 R110, [R1+0x6610] ;  /* 0x00661000016e7983 */ /* 0x002ea20000300a00 */
[----:B------:R-:W2:Y:S02]  /*14ec90*/  LDL.LU.64 R108, [R1+0x6608] ;  /* 0x00660800016c7983 */ /* 0x000ea40000300a00 */
[----:B------:R-:W-:Y:S02]  /*14eca0*/  STL.64 [R1+0x2150], R104 ;  /* 0x0021506801007387 */ /* 0x000fe40000100a00 */
[----:B------:R1:W-:Y:S02]  /*14ecb0*/  STL.64 [R1+0x2158], R106 ;  /* 0x0021586a01007387 */ /* 0x0003e40000100a00 */
[C---:B------:R-:W-:Y:S01]  /*14ecc0*/  HMMA.1688.F32.TF32 R64, R232.reuse, R210, R64 ;  /* 0x000000d2e840723c */ /* 0x040fe20000081040 */
[----:B-1----:R-:W3:Y:S01]  /*14ecd0*/  LDL.LU.64 R106, [R1+0x6600] ;  /* 0x00660000016a7983 */ /* 0x002ee20000300a00 */
[----:B------:R-:W3:Y:S02]  /*14ece0*/  LDL.LU.64 R104, [R1+0x65f8] ;  /* 0x0065f80001687983 */ /* 0x000ee40000300a00 */
[----:B------:R-:W-:Y:S02]  /*14ecf0*/  STL.64 [R1+0x2140], R96 ;  /* 0x0021406001007387 */ /* 0x000fe40000100a00 */
[----:B------:R1:W-:Y:S02]  /*14ed00*/  STL.64 [R1+0x2148], R98 ;  /* 0x0021486201007387 */ /* 0x0003e40000100a00 */
[C---:B------:R-:W-:Y:S01]  /*14ed10*/  HMMA.1688.F32.TF32 R212, R232.reuse, R18, R212 ;  /* 0x00000012e8d4723c */ /* 0x040fe200000810d4 */
[----:B-1----:R-:W4:Y:S01]  /*14ed20*/  LDL.LU.64 R98, [R1+0x65f0] ;  /* 0x0065f00001627983 */ /* 0x002f220000300a00 */
[----:B------:R-:W4:Y:S02]  /*14ed30*/  LDL.LU.64 R96, [R1+0x65e8] ;  /* 0x0065e80001607983 */ /* 0x000f240000300a00 */
        /* <DEDUP_REMOVED lines=18> */
[----:B------:R-:W2:Y:S04]  /*14ee60*/  LDS R231, [R0+0x3e680] ;  /* 0x03e6800000e77984 */ /* 0x000ea80000000800 */
        /* <DEDUP_REMOVED lines=63> */
[----:B------:R-:W2:Y:S01]  /*14f260*/  LDL.LU R4, [R1+0x230] ;  /* 0x0002300001047983 */ /* 0x000ea20000300800 */
[----:B------:R1:W-:Y:S02]  /*14f270*/  STL.64 [R1+0x1ff0], R124 ;  /* 0x001ff07c01007387 */ /* 0x0003e40000100a00 */
[----:B------:R1:W-:Y:S02]  /*14f280*/  STL.64 [R1+0x1ff8], R126 ;  /* 0x001ff87e01007387 */ /* 0x0003e40000100a00 */
[----:B------:R1:W-:Y:S01]  /*14f290*/  STL.64 [R1+0x1fe0], R116 ;  /* 0x001fe07401007387 */ /* 0x0003e20000100a00 */
[----:B------:R1:W-:Y:S01]  /*14f2a0*/  STL.64 [R1+0x1fe8], R118 ;  /* 0x001fe87601007387 */ /* 0x0003e20000100a00 */
[----:B------:R-:W2:Y:S02]  /*14f2b0*/  LDL.LU R5, [R1+0x234] ;  /* 0x0002340001057983 */ /* 0x000ea40000300800 */
[----:B------:R-:W2:Y:S02]  /*14f2c0*/  LDL.LU R6, [R1+0x238] ;  /* 0x0002380001067983 */ /* 0x000ea40000300800 */
[----:B------:R-:W2:Y:S01]  /*14f2d0*/  LDL.LU R7, [R1+0x23c] ;  /* 0x00023c0001077983 */ /* 0x000ea20000300800 */
[----:B-1----:R-:W2:Y:S01]  /*14f2e0*/  LDL.LU R132, [R1+0x270] ;  /* 0x0002700001847983 */ /* 0x002ea20000300800 */
        /* <DEDUP_REMOVED lines=56> */
[----:B---3--:R-:W-:Y:S11]  /*14f670*/  HMMA.1688.F32.TF32 R236, R232, R170, R236 ;  /* 0x000000aae8ec723c */ /* 0x008ff600000810ec */
[----:B------:R-:W-:Y:S04]  /*14f680*/  @!UPT UIADD3 URZ, URZ, URZ, URZ ;  /* 0x0000003f3f3ff290 */ /* 0x000fe8000fffe03f */
[----:B------:R1:W-:Y:S01]  /*14f690*/  STL.64 [R1+0x1c0], R240 ;  /* 0x0001c0f001007387 */ /* 0x0003e20000100a00 */
[----:B------:R2:W-:Y:S03]  /*14f6a0*/  STL.64 [R1+0x1c8], R242 ;  /* 0x0001c8f201007387 */ /* 0x0005e60000100a00 */
[----:B-1----:R-:W3:Y:S01]  /*14f6b0*/  LDL.LU R240, [R1+0x1f0] ;  /* 0x0001f00001f07983 */ /* 0x002ee20000300800 */
[----:B------:R-:W3:Y:S02]  /*14f6c0*/  LDL.LU R241, [R1+0x1f4] ;  /* 0x0001f40001f17983 */ /* 0x000ee40000300800 */
[----:B--2---:R-:W3:Y:S02]  /*14f6d0*/  LDL.LU R242, [R1+0x1f8] ;  /* 0x0001f80001f27983 */ /* 0x004ee40000300800 */
[----:B------:R-:W3:Y:S01]  /*14f6e0*/  LDL.LU R243, [R1+0x1fc] ;  /* 0x0001fc0001f37983 */ /* 0x000ee20000300800 */
[----:B------:R1:W-:Y:S01]  /*14f6f0*/  STL.64 [R1+0x1b0], R236 ;  /* 0x0001b0ec01007387 */ /* 0x0003e20000100a00 */
[----:B------:R2:W-:Y:S03]  /*14f700*/  STL.64 [R1+0x1b8], R238 ;  /* 0x0001b8ee01007387 */ /* 0x0005e60000100a00 */
[----:B-1----:R-:W3:Y:S01]  /*14f710*/  LDL.LU R236, [R1+0x1e0] ;  /* 0x0001e00001ec7983 */ /* 0x002ee20000300800 */
[----:B------:R-:W3:Y:S02]  /*14f720*/  LDL.LU R237, [R1+0x1e4] ;  /* 0x0001e40001ed7983 */ /* 0x000ee40000300800 */
[----:B--2---:R-:W2:Y:S02]  /*14f730*/  LDL.LU R238, [R1+0x1e8] ;  /* 0x0001e80001ee7983 */ /* 0x004ea40000300800 */
[----:B------:R-:W-:-:S02]  /*14f740*/  IMAD.MOV.U32 R239, RZ, RZ, R3 ;  /* 0x000000ffffef7224 */ /* 0x000fc400078e0003 */
        /* <DEDUP_REMOVED lines=10> */
[----:B------:R-:W-:Y:S01]  /*14f7f0*/  STL.64 [R1+0x1a0], R200 ;  /* 0x0001a0c801007387 */ /* 0x000fe20000100a00 */
[----:B------:R1:W-:Y:S03]  /*14f800*/  STL.64 [R1+0x1a8], R202 ;  /* 0x0001a8ca01007387 */ /* 0x0003e60000100a00 */
[----:B-1----:R-:W4:Y:S01]  /*14f810*/  LDL.LU.64 R202, [R1+0x6548] ;  /* 0x0065480001ca7983 */ /* 0x002f220000300a00 */
[----:B------:R-:W4:Y:S02]  /*14f820*/  LDL.LU.64 R200, [R1+0x6540] ;  /* 0x0065400001c87983 */ /* 0x000f240000300a00 */
[----:B------:R-:W-:Y:S02]  /*14f830*/  STL.64 [R1+0x190], R196 ;  /* 0x000190c401007387 */ /* 0x000fe40000100a00 */
[----:B------:R1:W-:Y:S01]  /*14f840*/  STL.64 [R1+0x198], R198 ;  /* 0x000198c601007387 */ /* 0x0003e20000100a00 */
[C---:B------:R-:W-:Y:S01]  /*14f850*/  HMMA.1688.F32.TF32 R124, R228.reuse, R122, R124 ;  /* 0x0000007ae47c723c */ /* 0x040fe2000008107c */
[----:B-1----:R-:W3:Y:S01]  /*14f860*/  LDL.LU.64 R198, [R1+0x6538] ;  /* 0x0065380001c67983 */ /* 0x002ee20000300a00 */
[----:B------:R-:W3:Y:S02]  /*14f870*/  LDL.LU.64 R196, [R1+0x6530] ;  /* 0x0065300001c47983 */ /* 0x000ee40000300a00 */
[----:B------:R-:W-:Y:S02]  /*14f880*/  STL.64 [R1+0x180], R192 ;  /* 0x000180c001007387 */ /* 0x000fe40000100a00 */
[----:B------:R1:W-:Y:S02]  /*14f890*/  STL.64 [R1+0x188], R194 ;  /* 0x000188c201007387 */ /* 0x0003e40000100a00 */
[----:B-1----:R-:W4:Y:S01]  /*14f8a0*/  LDL.LU.64 R194, [R1+0x6528] ;  /* 0x0065280001c27983 */ /* 0x002f220000300a00 */
[----:B------:R-:W4:Y:S02]  /*14f8b0*/  LDL.LU.64 R192, [R1+0x6520] ;  /* 0x0065200001c07983 */ /* 0x000f240000300a00 */
[----:B------:R-:W-:Y:S02]  /*14f8c0*/  STL.64 [R1+0x170], R176 ;  /* 0x000170b001007387 */ /* 0x000fe40000100a00 */
[----:B------:R1:W-:Y:S01]  /*14f8d0*/  STL.64 [R1+0x178], R178 ;  /* 0x000178b201007387 */ /* 0x0003e20000100a00 */
[C---:B------:R-:W-:Y:S01]  /*14f8e0*/  HMMA.1688.F32.TF32 R116, R228.reuse, R10, R116 ;  /* 0x0000000ae474723c */ /* 0x040fe20000081074 */
[----:B-1----:R-:W4:Y:S01]  /*14f8f0*/  LDL.LU.64 R178, [R1+0x6518] ;  /* 0x0065180001b27983 */ /* 0x002f220000300a00 */
[----:B------:R-:W4:Y:S02]  /*14f900*/  LDL.LU.64 R176, [R1+0x6510] ;  /* 0x0065100001b07983 */ /* 0x000f240000300a00 */
[----:B------:R-:W-:Y:S02]  /*14f910*/  STL.64 [R1+0x160], R144 ;  /* 0x0001609001007387 */ /* 0x000fe40000100a00 */
[----:B------:R1:W-:Y:S02]  /*14f920*/  STL.64 [R1+0x168], R146 ;  /* 0x0001689201007387 */ /* 0x0003e40000100a00 */
[----:B------:R-:W-:Y:S01]  /*14f930*/  HMMA.1688.F32.TF32 R4, R228, R246, R4 ;  /* 0x000000f6e404723c */ /* 0x000fe20000081004 */
[----:B-1----:R-:W4:Y:S01]  /*14f940*/  LDL.LU.64 R146, [R1+0x6508] ;  /* 0x0065080001927983 */ /* 0x002f220000300a00 */
[----:B------:R-:W4:Y:S02]  /*14f950*/  LDL.LU.64 R144, [R1+0x6500] ;  /* 0x0065000001907983 */ /* 0x000f240000300a00 */
[----:B------:R-:W-:Y:S02]  /*14f960*/  STL.64 [R1+0x150], R140 ;  /* 0x0001508c01007387 */ /* 0x000fe40000100a00 */
[----:B------:R1:W-:Y:S02]  /*14f970*/  STL.64 [R1+0x158], R142 ;  /* 0x0001588e01007387 */ /* 0x0003e40000100a00 */
        /* <DEDUP_REMOVED lines=10> */
[----:B------:R-:W4:Y:S02]  /*14fa20*/  LDL.LU.64 R130, [R1+0x64c8] ;  /* 0x0064c80001827983 */ /* 0x000f240000300a00 */
[----:B------:R-:W4:Y:S01]  /*14fa30*/  LDL.LU.64 R128, [R1+0x64c0] ;  /* 0x0064c00001807983 */ /* 0x000f220000300a00 */
[----:B------:R1:W-:Y:S01]  /*14fa40*/  STL.64 [R1+0x50], R232 ;  /* 0x000050e801007387 */ /* 0x0003e20000100a00 */
[----:B------:R1:W-:Y:S02]  /*14fa50*/  STL.64 [R1+0x58], R234 ;  /* 0x000058ea01007387 */ /* 0x0003e40000100a00 */
[----:B------:R-:W-:-:S02]  /*14fa60*/  IMAD.MOV.U32 R33, RZ, RZ, R122 ;  /* 0x000000ffff217224 */ /* 0x000fc400078e007a */
[----:B------:R-:W-:Y:S01]  /*14fa70*/  IMAD.MOV.U32 R32, RZ, RZ, R123 ;  /* 0x000000ffff207224 */ /* 0x000fe200078e007b */
[----:B-1----:R-:W4:Y:S01]  /*14fa80*/  LDL.LU R232, [R1+0x210] ;  /* 0x0002100001e87983 */ /* 0x002f220000300800 */
[----:B------:R-:W4:Y:S02]  /*14fa90*/  LDL.LU R233, [R1+0x214] ;  /* 0x0002140001e97983 */ /* 0x000f240000300800 */
[----:B------:R-:W4:Y:S01]  /*14faa0*/  LDL.LU R234, [R1+0x218] ;  /* 0x0002180001ea7983 */ /* 0x000f220000300800 */
[----:B------:R-:W-:Y:S01]  /*14fab0*/  MOV R21, R10 ;  /* 0x0000000a00157202 */ /* 0x000fe20000000f00 */
[----:B------:R-:W-:Y:S02]  /*14fac0*/  IMAD.MOV.U32 R20, RZ, RZ, R11 ;  /* 0x000000ffff147224 */ /* 0x000fe400078e000b */
[----:B------:R-:W-:Y:S01]  /*14fad0*/  IMAD.MOV.U32 R37, RZ, RZ, R246 ;  /* 0x000000ffff257224 */ /* 0x000fe200078e00f6 */
[----:B------:R-:W-:Y:S02]  /*14fae0*/  MOV R36, R247 ;  /* 0x000000f700247202 */ /* 0x000fe40000000f00 */
[----:B--2---:R-:W-:-:S02]  /*14faf0*/  MOV R235, R3 ;  /* 0x0000000300eb7202 */ /* 0x004fc40000000f00 */
[----:B------:R-:W2:Y:S01]  /*14fb00*/  LDL.LU R3, [R1+0x64b8] ;  /* 0x0064b80001037983 */ /* 0x000ea20000300800 */
        /* <DEDUP_REMOVED lines=18> */
[C---:B------:R-:W-:Y:S08]  /*14fc30*/  HMMA.1688.F32.TF32 R248, R228.reuse, R18, R248 ;  /* 0x00000012e4f8723c */ /* 0x040ff000000810f8 */
[C---:B---3--:R-:W-:Y:S08]  /*14fc40*/  HMMA.1688.F32.TF32 R240, R228.reuse, R218, R240 ;  /* 0x000000dae4f0723c */ /* 0x048ff000000810f0 */
[C---:B----4-:R-:W-:Y:S08]  /*14fc50*/  HMMA.1688.F32.TF32 R232, R228.reuse, R210, R232 ;  /* 0x000000d2e4e8723c */ /* 0x050ff000000810e8 */
[C---:B--2---:R-:W-:Y:S11]  /*14fc60*/  HMMA.1688.F32.TF32 R244, R228.reuse, R206, R244 ;  /* 0x000000cee4f4723c */ /* 0x044ff600000810f4 */
[----:B------:R-:W-:Y:S11]  /*14fc70*/  @!UPT UIADD3 URZ, URZ, URZ, URZ ;  /* 0x0000003f3f3ff290 */ /* 0x000ff6000fffe03f */
[----:B------:R-:W-:Y:S01]  /*14fc80*/  @!UPT UIADD3 URZ, URZ, URZ, URZ ;  /* 0x0000003f3f3ff290 */ /* 0x000fe2000fffe03f */
[----:B------:R-:W-:Y:S01]  /*14fc90*/  STL.64 [R1+0x10], R244 ;  /* 0x000010f401007387 */ /* 0x000fe20000100a00 */
[----:B------:R1:W-:Y:S03]  /*14fca0*/  STL.64 [R1+0x18], R246 ;  /* 0x000018f601007387 */ /* 0x0003e60000100a00 */
[----:B-1----:R-:W2:Y:S01]  /*14fcb0*/  LDL.LU.64 R246, [R1+0x6450] ;  /* 0x0064500001f67983 */ /* 0x002ea20000300a00 */
[----:B------:R-:W3:Y:S02]  /*14fcc0*/  LDL.LU R244, [R1+0x6448] ;  /* 0x0064480001f47983 */ /* 0x000ee40000300800 */
[----:B------:R-:W-:Y:S02]  /*14fcd0*/  STL [R1+0x60b4], R248 ;  /* 0x0060b4f801007387 */ /* 0x000fe40000100800 */
[----:B------:R-:W-:Y:S01]  /*14fce0*/  STL.64 [R1], R232 ;  /* 0x000000e801007387 */ /* 0x000fe20000100a00 */
[----:B------:R1:W-:Y:S01]  /*14fcf0*/  STL.64 [R1+0x8], R234 ;  /* 0x000008ea01007387 */ /* 0x0003e20000100a00 */
[----:B------:R-:W-:Y:S02]  /*14fd00*/  STL [R1+0x60b0], R249 ;  /* 0x0060b0f901007387 */ /* 0x000fe40000100800 */
[----:B------:R-:W-:Y:S02]  /*14fd10*/  STL [R1+0x60ac], R250 ;  /* 0x0060acfa01007387 */ /* 0x000fe40000100800 */
[----:B------:R-:W-:Y:S01]  /*14fd20*/  STL [R1+0x60a8], R251 ;  /* 0x0060a8fb01007387 */ /* 0x000fe20000100800 */
[----:B------:R-:W-:Y:S01]  /*14fd30*/  STL [R1+0x60c4], R240 ;  /* 0x0060c4f001007387 */ /* 0x000fe20000100800 */
[----:B------:R-:W-:Y:S02]  /*14fd40*/  STL [R1+0x60c0], R241 ;  /* 0x0060c0f101007387 */ /* 0x000fe40000100800 */
[----:B------:R-:W-:Y:S02]  /*14fd50*/  STL [R1+0x60bc], R242 ;  /* 0x0060bcf201007387 */ /* 0x000fe40000100800 */
[----:B------:R-:W-:Y:S01]  /*14fd60*/  STL [R1+0x60b8], R243 ;  /* 0x0060b8f301007387 */ /* 0x000fe20000100800 */
[----:B------:R-:W2:Y:S01]  /*14fd70*/  LDL.LU.64 R16, [R1+0x3a28] ;  /* 0x003a280001107983 */ /* 0x000ea20000300a00 */
[----:B------:R-:W4:Y:S02]  /*14fd80*/  LDL.LU.64 R12, [R1+0x39b8] ;  /* 0x0039b800010c7983 */ /* 0x000f240000300a00 */
[----:B------:R-:W3:Y:S02]  /*14fd90*/  LDL.LU.64 R52, [R1+0x3948] ;  /* 0x0039480001347983 */ /* 0x000ee40000300a00 */
[----:B------:R-:W3:Y:S01]  /*14fda0*/  LDL.LU.64 R48, [R1+0x38d8] ;  /* 0x0038d80001307983 */ /* 0x000ee20000300a00 */
[----:B------:R-:W3:Y:S01]  /*14fdb0*/  LDL.LU.64 R44, [R1+0x3870] ;  /* 0x00387000012c7983 */ /* 0x000ee20000300a00 */
[----:B------:R-:W3:Y:S02]  /*14fdc0*/  LDL.LU.64 R40, [R1+0x3bc8] ;  /* 0x003bc80001287983 */ /* 0x000ee40000300a00 */
[----:B------:R-:W3:Y:S01]  /*14fdd0*/  LDL.LU.64 R28, [R1+0x3b00] ;  /* 0x003b0000011c7983 */ /* 0x000ee20000300a00 */
[C---:B------:R-:W-:Y:S08]  /*14fde0*/  HMMA.1688.F32.TF32 R236, R228.reuse, R222, R236 ;  /* 0x000000dee4ec723c */ /* 0x040ff000000810ec */
[C---:B-1----:R-:W-:Y:S08]  /*14fdf0*/  HMMA.1688.F32.TF32 R232, R228.reuse, R34, R4 ;  /* 0x00000022e4e8723c */ /* 0x042ff00000081004 */
        /* <DEDUP_REMOVED lines=9> */
[----:B------:R-:W-:Y:S01]  /*14fe90*/  STL.64 [R1+0x1fd0], R8 ;  /* 0x001fd00801007387 */ /* 0x000fe20000100a00 */
[----:B------:R1:W-:Y:S02]  /*14fea0*/  STL.64 [R1+0x1fd8], R10 ;  /* 0x001fd80a01007387 */ /* 0x0003e40000100a00 */
[C---:B-1----:R-:W-:Y:S08]  /*14feb0*/  HMMA.1688.F32.TF32 R8, R228.reuse, R42, R116 ;  /* 0x0000002ae408723c */ /* 0x042ff00000081074 */
[----:B------:R-:W-:Y:S01]  /*14fec0*/  HMMA.1688.F32.TF32 R116, R228, R46, R120 ;  /* 0x0000002ee474723c */ /* 0x000fe20000081078 */
[----:B--2---:R-:W-:-:S02]  /*14fed0*/  IADD3 R4, P0, R16, R246, RZ ;  /* 0x000000f610047210 */ /* 0x004fc40007f1e0ff */
[-C--:B----4-:R-:W-:Y:S02]  /*14fee0*/  IADD3 R6, P1, R12, R246.reuse, RZ ;  /* 0x000000f60c067210 */ /* 0x090fe40007f3e0ff */
[-C--:B---3--:R-:W-:Y:S01]  /*14fef0*/  IADD3 R5, P2, R52, R246.reuse, RZ ;  /* 0x000000f634057210 */ /* 0x088fe20007f5e0ff */
[----:B------:R1:W-:Y:S02]  /*14ff00*/  STL [R1+0x220], R4 ;  /* 0x0002200401007387 */ /* 0x0003e40000100800 */
[----:B------:R-:W-:Y:S02]  /*14ff10*/  STL [R1+0x278], R6 ;  /* 0x0002780601007387 */ /* 0x000fe40000100800 */
[----:B------:R2:W-:Y:S01]  /*14ff20*/  STL [R1+0x2d0], R5 ;  /* 0x0002d00501007387 */ /* 0x0005e20000100800 */
[----:B-1----:R-:W-:Y:S01]  /*14ff30*/  IADD3 R4, P3, R48, R246, RZ ;  /* 0x000000f630047210 */ /* 0x002fe20007f7e0ff */
[----:B--2---:R-:W-:-:S04]  /*14ff40*/  IMAD.X R5, R17, 0x1, R3, P0 ;  /* 0x0000000111057824 */ /* 0x004fc800000e0603 */
[----:B------:R1:W-:Y:S01]  /*14ff50*/  STL [R1+0x330], R4 ;  /* 0x0003300401007387 */ /* 0x0003e20000100800 */
[----:B------:R-:W2:Y:S02]  /*14ff60*/  LDL.LU.64 R24, [R1+0x3a98] ;  /* 0x003a980001187983 */ /* 0x000ea40000300a00 */
[----:B------:R-:W-:Y:S02]  /*14ff70*/  STL.64 [R1+0x1fc0], R8 ;  /* 0x001fc00801007387 */ /* 0x000fe40000100a00 */
[----:B------:R-:W-:Y:S01]  /*14ff80*/  STL.64 [R1+0x1fc8], R10 ;  /* 0x001fc80a01007387 */ /* 0x000fe20000100a00 */
[----:B------:R3:W-:Y:S01]  /*14ff90*/  STL [R1+0x21c], R5 ;  /* 0x00021c0501007387 */ /* 0x0007e20000100800 */
[----:B-1----:R-:W-:-:S03]  /*14ffa0*/  IMAD.X R4, R13, 0x1, R3, P1 ;  /* 0x000000010d047824 */ /* 0x002fc600008e0603 */
[----:B------:R-:W4:Y:S01]  /*14ffb0*/  LDL.LU.64 R12, [R1+0x3a30] ;  /* 0x003a3000010c7983 */ /* 0x000f220000300a00 */
[----:B------:R-:W4:Y:S02]  /*14ffc0*/  LDL.LU.64 R16, [R1+0x39c0] ;  /* 0x0039c00001107983 */ /* 0x000f240000300a00 */
[----:B------:R1:W-:Y:S02]  /*14ffd0*/  STL [R1+0x274], R4 ;  /* 0x0002740401007387 */ /* 0x0003e40000100800 */
[----:B------:R-:W4:Y:S01]  /*14ffe0*/  LDL.LU.64 R6, [R1+0x3950] ;  /* 0x0039500001067983 */ /* 0x000f220000300a00 */
[----:B---3--:R-:W-:Y:S02]  /*14fff0*/  IADD3.X R5, R53, R3, RZ, P2, !PT ;  /* 0x0000000335057210 */ /* 0x008fe400017fe4ff */
[-C--:B------:R-:W-:Y:S01]  /*150000*/  IADD3 R8, P0, R44, R246.reuse, RZ ;  /* 0x000000f62c087210 */ /* 0x080fe20007f1e0ff */
[----:B-1----:R-:W-:Y:S02]  /*150010*/  IMAD.X R4, R49, 0x1, R3, P3 ;  /* 0x0000000131047824 */ /* 0x002fe400018e0603 */
[----:B------:R1:W-:Y:S04]  /*150020*/  STL [R1+0x2cc], R5 ;  /* 0x0002cc0501007387 */ /* 0x0003e80000100800 */
[----:B------:R3:W-:Y:S01]  /*150030*/  STL [R1+0x32c], R4 ;  /* 0x00032c0401007387 */ /* 0x0007e20000100800 */
[----:B------:R3:W-:Y:S01]  /*150040*/  STL [R1+0x390], R8 ;  /* 0x0003900801007387 */ /* 0x0007e20000100800 */
[----:B-1----:R-:W-:-:S02]  /*150050*/  IADD3 R5, P1, R40, R246, RZ ;  /* 0x000000f628057210 */ /* 0x002fc40007f3e0ff */
[----:B---3--:R-:W-:-:S03]  /*150060*/  IADD3 R4, P2, R28, R246, RZ ;  /* 0x000000f61c047210 */ /* 0x008fc60007f5e0ff */
[----:B------:R-:W-:Y:S01]  /*150070*/  STL [R1+0xa0], R5 ;  /* 0x0000a00501007387 */ /* 0x000fe20000100800 */
[--C-:B------:R-:W-:Y:S01]  /*150080*/  IMAD.X R9, R45, 0x1, R3.reuse, P0 ;  /* 0x000000012d097824 */ /* 0x100fe200000e0603 */
[----:B------:R-:W-:Y:S02]  /*150090*/  IADD3.X R8, R41, R3, RZ, P1, !PT ;  /* 0x0000000329087210 */ /* 0x000fe40000ffe4ff */
[----:B------:R1:W-:Y:S04]  /*1500a0*/  STL [R1+0xdc], R4 ;  /* 0x0000dc0401007387 */ /* 0x0003e80000100800 */
[----:B-1----:R-:W3:Y:S01]  /*1500b0*/  LDL.LU.64 R4, [R1+0x38e0] ;  /* 0x0038e00001047983 */ /* 0x002ee20000300a00 */
[----:B------:R-:W-:Y:S02]  /*1500c0*/  STL.64 [R1+0x1fb0], R116 ;  /* 0x001fb07401007387 */ /* 0x000fe40000100a00 */
[----:B------:R-:W-:Y:S02]  /*1500d0*/  STL.64 [R1+0x1fb8], R118 ;  /* 0x001fb87601007387 */ /* 0x000fe40000100a00 */
[----:B------:R-:W-:Y:S01]  /*1500e0*/  STL [R1+0x38c], R9 ;  /* 0x00038c0901007387 */ /* 0x000fe20000100800 */
[----:B------:R-:W3:Y:S01]  /*1500f0*/  LDL.LU.64 R10, [R1+0x3878] ;  /* 0x00387800010a7983 */ /* 0x000ee20000300a00 */
[----:B------:R1:W-:Y:S03]  /*150100*/  STL [R1+0x9c], R8 ;  /* 0x00009c0801007387 */ /* 0x0003e60000100800 */
[----:B-1----:R-:W3:Y:S01]  /*150110*/  LDL.LU.64 R8, [R1+0x3bc0] ;  /* 0x003bc00001087983 */ /* 0x002ee20000300a00 */
[----:B------:R-:W-:Y:S01]  /*150120*/  HMMA.1688.F32.TF32 R116, R228, R22, R124 ;  /* 0x00000016e474723c */ /* 0x000fe2000008107c */
[----:B------:R-:W-:-:S05]  /*150130*/  IMAD.X R28, R29, 0x1, R3, P2 ;  /* 0x000000011d1c7824 */ /* 0x000fca00010e0603 */
[----:B------:R1:W-:Y:S01]  /*150140*/  STL [R1+0xd8], R28 ;  /* 0x0000d81c01007387 */ /* 0x0003e20000100800 */
[----:B--2---:R-:W-:-:S05]  /*150150*/  IADD3 R29, P0, R24, R246, RZ ;  /* 0x000000f6181d7210 */ /* 0x004fca0007f1e0ff */
[----:B------:R2:W-:Y:S01]  /*150160*/  STL [R1+0x120], R29 ;  /* 0x0001201d01007387 */ /* 0x0005e20000100800 */
[-C--:B----4-:R-:W-:Y:S02]  /*150170*/  IADD3 R40, P1, R12, R246.reuse, RZ ;  /* 0x000000f60c287210 */ /* 0x090fe40007f3e0ff */
[-C--:B-1----:R-:W-:Y:S02]  /*150180*/  IADD3 R28, P2, R16, R246.reuse, RZ ;  /* 0x000000f6101c7210 */ /* 0x082fe40007f5e0ff */
[----:B--2---:R-:W-:Y:S01]  /*150190*/  IADD3 R29, P3, R6, R246, RZ ;  /* 0x000000f6061d7210 */ /* 0x004fe20007f7e0ff */
[----:B------:R-:W-:Y:S02]  /*1501a0*/  STL [R1+0x218], R40 ;  /* 0x0002182801007387 */ /* 0x000fe40000100800 */
[----:B------:R1:W-:Y:S02]  /*1501b0*/  STL [R1+0x270], R28 ;  /* 0x0002701c01007387 */ /* 0x0003e40000100800 */
[----:B------:R2:W-:Y:S01]  /*1501c0*/  STL [R1+0x2c8], R29 ;  /* 0x0002c81d01007387 */ /* 0x0005e20000100800 */
[----:B-1----:R-:W-:-:S03]  /*1501d0*/  IMAD.X R28, R25, 0x1, R3, P0 ;  /* 0x00000001191c7824 */ /* 0x002fc600000e0603 */
[----:B------:R-:W4:Y:S01]  /*1501e0*/  LDL.LU.64 R24, [R1+0x3b08] ;  /* 0x003b080001187983 */ /* 0x000f220000300a00 */
[----:B--2---:R-:W-:Y:S01]  /*1501f0*/  IADD3.X R29, R13, R3, RZ, P1, !PT ;  /* 0x000000030d1d7210 */ /* 0x004fe20000ffe4ff */
[----:B------:R-:W-:Y:S02]  /*150200*/  STL.64 [R1+0x1fa0], R116 ;  /* 0x001fa07401007387 */ /* 0x000fe40000100a00 */
[----:B------:R-:W-:Y:S01]  /*150210*/  STL.64 [R1+0x1fa8], R118 ;  /* 0x001fa87601007387 */ /* 0x000fe20000100a00 */
[----:B------:R1:W-:Y:S01]  /*150220*/  STL [R1+0x11c], R28 ;  /* 0x00011c1c01007387 */ /* 0x0003e20000100800 */
[----:B------:R-:W2:Y:S02]  /*150230*/  LDL.LU.64 R12, [R1+0x3aa0] ;  /* 0x003aa000010c7983 */ /* 0x000ea40000300a00 */
[----:B------:R-:W-:Y:S02]  /*150240*/  STL [R1+0x214], R29 ;  /* 0x0002141d01007387 */ /* 0x000fe40000100800 */
[----:B------:R-:W2:Y:S02]  /*150250*/  LDL.LU.64 R40, [R1+0x3a38] ;  /* 0x003a380001287983 */ /* 0x000ea40000300a00 */
[--C-:B-1----:R-:W-:Y:S01]  /*150260*/  IMAD.X R28, R17, 0x1, R3.reuse, P2 ;  /* 0x00000001111c7824 */ /* 0x102fe200010e0603 */
[----:B------:R-:W-:Y:S01]  /*150270*/  HMMA.1688.F32.TF32 R116, R228, R62, R128 ;  /* 0x0000003ee474723c */ /* 0x000fe20000081080 */
[----:B------:R-:W2:Y:S03]  /*150280*/  LDL.LU.64 R16, [R1+0x39c8] ;  /* 0x0039c80001107983 */ /* 0x000ea60000300a00 */
[----:B------:R1:W-:Y:S02]  /*150290*/  STL [R1+0x26c], R28 ;  /* 0x00026c1c01007387 */ /* 0x0003e40000100800 */
[----:B-1----:R-:W-:Y:S01]  /*1502a0*/  IMAD.X R28, R7, 0x1, R3, P3 ;  /* 0x00000001071c7824 */ /* 0x002fe200018e0603 */
[-C--:B---3--:R-:W-:Y:S01]  /*1502b0*/  IADD3 R44, P0, R4, R246.reuse, RZ ;  /* 0x000000f6042c7210 */ /* 0x088fe20007f1e0ff */
[----:B------:R-:W3:Y:S03]  /*1502c0*/  LDL.LU.64 R6, [R1+0x3958] ;  /* 0x0039580001067983 */ /* 0x000ee60000300a00 */
[----:B------:R1:W-:Y:S01]  /*1502d0*/  STL [R1+0x2c4], R28 ;  /* 0x0002c41c01007387 */ /* 0x0003e20000100800 */
[----:B------:R-:W-:Y:S01]  /*1502e0*/  STL [R1+0x328], R44 ;  /* 0x0003282c01007387 */ /* 0x000fe20000100800 */
[----:B-1----:R-:W-:-:S02]  /*1502f0*/  IADD3 R28, P1, R10, R246, RZ ;  /* 0x000000f60a1c7210 */ /* 0x002fc40007f3e0ff */
[----:B------:R-:W-:-:S03]  /*150300*/  IADD3 R29, P2, R8, R246, RZ ;  /* 0x000000f6081d7210 */ /* 0x000fc60007f5e0ff */
[----:B------:R1:W-:Y:S02]  /*150310*/  STL [R1+0x388], R28 ;  /* 0x0003881c01007387 */ /* 0x0003e40000100800 */
[----:B------:R-:W-:Y:S01]  /*150320*/  STL [R1+0x98], R29 ;  /* 0x0000981d01007387 */ /* 0x000fe20000100800 */
[----:B-1----:R-:W-:Y:S02]  /*150330*/  IADD3.X R28, R5, R3, RZ, P0, !PT ;  /* 0x00000003051c7210 */ /* 0x002fe400007fe4ff */
[----:B------:R-:W3:Y:S01]  /*150340*/  LDL.LU.64 R4, [R1+0x38e8] ;  /* 0x0038e80001047983 */ /* 0x000ee20000300a00 */
[----:B------:R-:W-:Y:S02]  /*150350*/  STL.64 [R1+0x450], R116 ;  /* 0x0004507401007387 */ /* 0x000fe40000100a00 */
[----:B------:R-:W-:Y:S02]  /*150360*/  STL.64 [R1+0x458], R118 ;  /* 0x0004587601007387 */ /* 0x000fe40000100a00 */
[----:B------:R1:W-:Y:S02]  /*150370*/  STL [R1+0x324], R28 ;  /* 0x0003241c01007387 */ /* 0x0003e40000100800 */
[----:B-1----:R-:W3:Y:S01]  /*150380*/  LDL.LU.64 R28, [R1+0x3880] ;  /* 0x00388000011c7983 */ /* 0x002ee20000300a00 */
[----:B------:R-:W-:Y:S01]  /*150390*/  HMMA.1688.F32.TF32 R116, R228, R226, R132 ;  /* 0x000000e2e474723c */ /* 0x000fe20000081084 */
[----:B------:R-:W-:-:S02]  /*1503a0*/  IMAD.X R10, R11, 0x1, R3, P1 ;  /* 0x000000010b0a7824 */ /* 0x000fc400008e0603 */
[----:B------:R-:W-:-:S03]  /*1503b0*/  IMAD.X R44, R9, 0x1, R3, P2 ;  /* 0x00000001092c7824 */ /* 0x000fc600010e0603 */
[----:B------:R1:W-:Y:S04]  /*1503c0*/  STL [R1+0x384], R10 ;  /* 0x0003840a01007387 */ /* 0x0003e80000100800 */
[----:B-1----:R-:W3:Y:S01]  /*1503d0*/  LDL.LU.64 R10, [R1+0x3bb8] ;  /* 0x003bb800010a7983 */ /* 0x002ee20000300a00 */
[----:B------:R-:W3:Y:S02]  /*1503e0*/  LDL.LU.64 R8, [R1+0x3b10] ;  /* 0x003b100001087983 */ /* 0x000ee40000300a00 */
[----:B------:R4:W-:Y:S02]  /*1503f0*/  STL [R1+0x94], R44 ;  /* 0x0000942c01007387 */ /* 0x0009e40000100800 */
[-C--:B----4-:R-:W-:Y:S02]  /*150400*/  IADD3 R44, P0, R24, R246.reuse, RZ ;  /* 0x000000f6182c7210 */ /* 0x090fe40007f1e0ff */
[----:B--2---:R-:W-:-:S03]  /*150410*/  IADD3 R48, P1, R12, R246, RZ ;  /* 0x000000f60c307210 */ /* 0x004fc60007f3e0ff */
[----:B------:R1:W-:Y:S01]  /*150420*/  STL [R1+0xd4], R44 ;  /* 0x0000d42c01007387 */ /* 0x0003e20000100800 */
[----:B------:R-:W-:-:S03]  /*150430*/  IADD3 R45, P2, R40, R246, RZ ;  /* 0x000000f6282d7210 */ /* 0x000fc60007f5e0ff */
[----:B------:R-:W-:Y:S02]  /*150440*/  STL [R1+0x118], R48 ;  /* 0x0001183001007387 */ /* 0x000fe40000100800 */
[----:B------:R2:W-:Y:S01]  /*150450*/  STL [R1+0x210], R45 ;  /* 0x0002102d01007387 */ /* 0x0005e20000100800 */
[----:B-1----:R-:W-:Y:S02]  /*150460*/  IADD3 R44, P3, R16, R246, RZ ;  /* 0x000000f6102c7210 */ /* 0x002fe40007f7e0ff */
[----:B--2---:R-:W-:-:S03]  /*150470*/  IADD3.X R45, R25, R3, RZ, P0, !PT ;  /* 0x00000003192d7210 */ /* 0x004fc600007fe4ff */
[----:B------:R1:W-:Y:S01]  /*150480*/  STL [R1+0x268], R44 ;  /* 0x0002682c01007387 */ /* 0x0003e20000100800 */
[----:B------:R-:W2:Y:S02]  /*150490*/  LDL.LU.64 R24, [R1+0x3aa8] ;  /* 0x003aa80001187983 */ /* 0x000ea40000300a00 */
[----:B------:R-:W-:Y:S02]  /*1504a0*/  STL.64 [R1+0x440], R116 ;  /* 0x0004407401007387 */ /* 0x000fe40000100a00 */
[----:B------:R4:W-:Y:S01]  /*1504b0*/  STL.64 [R1+0x448], R118 ;  /* 0x0004487601007387 */ /* 0x0009e20000100a00 */
[----:B------:R-:W-:Y:S01]  /*1504c0*/  STL [R1+0xd0], R45 ;  /* 0x0000d02d01007387 */ /* 0x000fe20000100800 */
[----:B-1----:R-:W-:-:S03]  /*1504d0*/  IMAD.X R44, R13, 0x1, R3, P1 ;  /* 0x000000010d2c7824 */ /* 0x002fc600008e0603 */
[----:B------:R-:W2:Y:S01]  /*1504e0*/  LDL.LU.64 R12, [R1+0x3a40] ;  /* 0x003a4000010c7983 */ /* 0x000ea20000300a00 */
[----:B----4-:R-:W-:Y:S01]  /*1504f0*/  HMMA.1688.F32.TF32 R116, R228, R54, R136 ;  /* 0x00000036e474723c */ /* 0x010fe20000081088 */
[----:B------:R-:W-:Y:S01]  /*150500*/  IMAD.X R41, R41, 0x1, R3, P2 ;  /* 0x0000000129297824 */ /* 0x000fe200010e0603 */
[----:B------:R-:W-:Y:S01]  /*150510*/  IADD3.X R40, R17, R3, RZ, P3, !PT ;  /* 0x0000000311287210 */ /* 0x000fe20001ffe4ff */
[----:B------:R3:W-:Y:S01]  /*150520*/  STL [R1+0x114], R44 ;  /* 0x0001142c01007387 */ /* 0x0007e20000100800 */
[----:B------:R-:W4:Y:S02]  /*150530*/  LDL.LU.64 R16, [R1+0x39d0] ;  /* 0x0039d00001107983 */ /* 0x000f240000300a00 */
[----:B------:R1:W-:Y:S01]  /*150540*/  STL [R1+0x20c], R41 ;  /* 0x00020c2901007387 */ /* 0x0003e20000100800 */
[----:B------:R1:W-:Y:S01]  /*150550*/  STL [R1+0x264], R40 ;  /* 0x0002642801007387 */ /* 0x0003e20000100800 */
[-C--:B---3--:R-:W-:Y:S02]  /*150560*/  IADD3 R44, P0, R6, R246.reuse, RZ ;  /* 0x000000f6062c7210 */ /* 0x088fe40007f1e0ff */
[----:B-1----:R-:W-:-:S03]  /*150570*/  IADD3 R41, P1, R4, R246, RZ ;  /* 0x000000f604297210 */ /* 0x002fc60007f3e0ff */
[----:B------:R-:W-:Y:S04]  /*150580*/  STL [R1+0x2c0], R44 ;  /* 0x0002c02c01007387 */ /* 0x000fe80000100800 */
[----:B------:R1:W-:Y:S01]  /*150590*/  STL [R1+0x320], R41 ;  /* 0x0003202901007387 */ /* 0x0003e20000100800 */
[----:B------:R-:W-:Y:S01]  /*1505a0*/  IADD3 R40, P2, R28, R246, RZ ;  /* 0x000000f61c287210 */ /* 0x000fe20007f5e0ff */
[----:B-1----:R-:W-:-:S04]  /*1505b0*/  IMAD.X R41, R7, 0x1, R3, P0 ;  /* 0x0000000107297824 */ /* 0x002fc800000e0603 */
[----:B------:R1:W-:Y:S01]  /*1505c0*/  STL [R1+0x380], R40 ;  /* 0x0003802801007387 */ /* 0x0003e20000100800 */
[----:B------:R-:W3:Y:S02]  /*1505d0*/  LDL.LU.64 R6, [R1+0x3960] ;  /* 0x0039600001067983 */ /* 0x000ee40000300a00 */
[----:B------:R-:W-:Y:S02]  /*1505e0*/  STL.64 [R1+0x430], R116 ;  /* 0x0004307401007387 */ /* 0x000fe40000100a00 */
[----:B------:R1:W-:Y:S01]  /*1505f0*/  STL.64 [R1+0x438], R118 ;  /* 0x0004387601007387 */ /* 0x0003e20000100a00 */
[----:B------:R-:W-:Y:S01]  /*150600*/  STL [R1+0x2bc], R41 ;  /* 0x0002bc2901007387 */ /* 0x000fe20000100800 */
[----:B-1----:R-:W-:-:S03]  /*150610*/  IMAD.X R40, R5, 0x1, R3, P1 ;  /* 0x0000000105287824 */ /* 0x002fc600008e0603 */
[----:B------:R-:W3:Y:S01]  /*150620*/  LDL.LU.64 R4, [R1+0x38f0] ;  /* 0x0038f00001047983 */ /* 0x000ee20000300a00 */
[----:B------:R-:W-:Y:S01]  /*150630*/  HMMA.1688.F32.TF32 R116, R228, R58, R140 ;  /* 0x0000003ae474723c */ /* 0x000fe2000008108c */
[----:B------:R-:W-:Y:S02]  /*150640*/  IADD3.X R29, R29, R3, RZ, P2, !PT ;  /* 0x000000031d1d7210 */ /* 0x000fe400017fe4ff */
[-C--:B------:R-:W-:Y:S01]  /*150650*/  IADD3 R28, P0, R10, R246.reuse, RZ ;  /* 0x000000f60a1c7210 */ /* 0x080fe20007f1e0ff */
[----:B------:R1:W-:Y:S02]  /*150660*/  STL [R1+0x31c], R40 ;  /* 0x00031c2801007387 */ /* 0x0003e40000100800 */
[----:B------:R2:W-:Y:S02]  /*150670*/  STL [R1+0x37c], R29 ;  /* 0x00037c1d01007387 */ /* 0x0005e40000100800 */
[----:B------:R2:W-:Y:S01]  /*150680*/  STL [R1+0x90], R28 ;  /* 0x0000901c01007387 */ /* 0x0005e20000100800 */
[----:B-1----:R-:W-:-:S05]  /*150690*/  IADD3 R40, P1, R8, R246, RZ ;  /* 0x000000f608287210 */ /* 0x002fca0007f3e0ff */
[----:B------:R-:W-:Y:S01]  /*1506a0*/  STL [R1+0xcc], R40 ;  /* 0x0000cc2801007387 */ /* 0x000fe20000100800 */
[----:B------:R-:W-:Y:S01]  /*1506b0*/  IMAD.MOV.U32 R53, RZ, RZ, R150 ;  /* 0x000000ffff357224 */ /* 0x000fe200078e0096 */
[----:B------:R-:W-:Y:S02]  /*1506c0*/  MOV R52, R151 ;  /* 0x0000009700347202 */ /* 0x000fe40000000f00 */
[----:B--2---:R-:W-:-:S05]  /*1506d0*/  IADD3 R29, P2, R24, R246, RZ ;  /* 0x000000f6181d7210 */ /* 0x004fca0007f5e0ff */
[----:B------:R1:W-:Y:S01]  /*1506e0*/  STL [R1+0x110], R29 ;  /* 0x0001101d01007387 */ /* 0x0003e20000100800 */
[----:B------:R-:W-:Y:S01]  /*1506f0*/  IADD3 R28, P3, R12, R246, RZ ;  /* 0x000000f60c1c7210 */ /* 0x000fe20007f7e0ff */
[----:B-1----:R-:W-:-:S04]  /*150700*/  IMAD.X R29, R11, 0x1, R3, P0 ;  /* 0x000000010b1d7824 */ /* 0x002fc800000e0603 */
[----:B------:R1:W-:Y:S01]  /*150710*/  STL [R1+0x208], R28 ;  /* 0x0002081c01007387 */ /* 0x0003e20000100800 */
[----:B------:R-:W2:Y:S02]  /*150720*/  LDL.LU.64 R10, [R1+0x3888] ;  /* 0x00388800010a7983 */ /* 0x000ea40000300a00 */
[----:B------:R-:W-:Y:S02]  /*150730*/  STL.64 [R1+0x420], R116 ;  /* 0x0004207401007387 */ /* 0x000fe40000100a00 */
[----:B------:R4:W-:Y:S01]  /*150740*/  STL.64 [R1+0x428], R118 ;  /* 0x0004287601007387 */ /* 0x0009e20000100a00 */
[----:B------:R4:W-:Y:S01]  /*150750*/  STL [R1+0x8c], R29 ;  /* 0x00008c1d01007387 */ /* 0x0009e20000100800 */
[----:B-1----:R-:W-:-:S03]  /*150760*/  IMAD.X R28, R9, 0x1, R3, P1 ;  /* 0x00000001091c7824 */ /* 0x002fc600008e0603 */
[----:B------:R-:W2:Y:S01]  /*150770*/  LDL.LU.64 R8, [R1+0x3bb0] ;  /* 0x003bb00001087983 */ /* 0x000ea20000300a00 */
[----:B----4-:R-:W-:Y:S01]  /*150780*/  HMMA.1688.F32.TF32 R116, R228, R150, R144 ;  /* 0x00000096e474723c */ /* 0x010fe20000081090 */
[----:B------:R-:W-:Y:S02]  /*150790*/  IADD3.X R29, R25, R3, RZ, P2, !PT ;  /* 0x00000003191d7210 */ /* 0x000fe400017fe4ff */
[----:B------:R1:W-:Y:S01]  /*1507a0*/  STL [R1+0xc8], R28 ;  /* 0x0000c81c01007387 */ /* 0x0003e20000100800 */
[----:B------:R-:W4:Y:S01]  /*1507b0*/  LDL.LU.64 R24, [R1+0x3b18] ;  /* 0x003b180001187983 */ /* 0x000f220000300a00 */
[----:B------:R-:W-:Y:S02]  /*1507c0*/  IADD3 R40, P0, R16, R246, RZ ;  /* 0x000000f610287210 */ /* 0x000fe40007f1e0ff */
[----:B------:R3:W-:Y:S01]  /*1507d0*/  STL [R1+0x10c], R29 ;  /* 0x00010c1d01007387 */ /* 0x0007e20000100800 */
[----:B-1----:R-:W-:-:S03]  /*1507e0*/  IMAD.X R28, R13, 0x1, R3, P3 ;  /* 0x000000010d1c7824 */ /* 0x002fc600018e0603 */
[----:B------:R-:W4:Y:S02]  /*1507f0*/  LDL.LU.64 R12, [R1+0x3ab0] ;  /* 0x003ab000010c7983 */ /* 0x000f240000300a00 */
[----:B------:R1:W-:Y:S02]  /*150800*/  STL [R1+0x204], R28 ;  /* 0x0002041c01007387 */ /* 0x0003e40000100800 */
[----:B------:R-:W-:Y:S01]  /*150810*/  STL [R1+0x260], R40 ;  /* 0x0002602801007387 */ /* 0x000fe20000100800 */
[----:B---3--:R-:W-:-:S05]  /*150820*/  IADD3 R29, P1, R6, R246, RZ ;  /* 0x000000f6061d7210 */ /* 0x008fca0007f3e0ff */
[----:B------:R3:W-:Y:S01]  /*150830*/  STL [R1+0x2b8], R29 ;  /* 0x0002b81d01007387 */ /* 0x0007e20000100800 */
[----:B-1----:R-:W-:-:S05]  /*150840*/  IADD3 R28, P2, R4, R246, RZ ;  /* 0x000000f6041c7210 */ /* 0x002fca0007f5e0ff */
[----:B------:R1:W-:Y:S01]  /*150850*/  STL [R1+0x318], R28 ;  /* 0x0003181c01007387 */ /* 0x0003e20000100800 */
[----:B------:R-:W-:Y:S02]  /*150860*/  STL.64 [R1+0x410], R116 ;  /* 0x0004107401007387 */ /* 0x000fe40000100a00 */
[----:B------:R-:W-:Y:S02]  /*150870*/  STL.64 [R1+0x418], R118 ;  /* 0x0004187601007387 */ /* 0x000fe40000100a00 */
[----:B------:R-:W4:Y:S01]  /*150880*/  LDL.LU.64 R150, [R1+0x6440] ;  /* 0x0064400001967983 */ /* 0x000f220000300a00 */
[----:B------:R-:W4:Y:S01]  /*150890*/  LDL.LU.64 R148, [R1+0x6438] ;  /* 0x0064380001947983 */ /* 0x000f220000300a00 */
[--C-:B---3--:R-:W-:Y:S02]  /*1508a0*/  IMAD.X R29, R17, 0x1, R3.reuse, P0 ;  /* 0x00000001111d7824 */ /* 0x108fe400000e0603 */
[----:B------:R-:W3:Y:S02]  /*1508b0*/  LDL.LU.64 R16, [R1+0x3a48] ;  /* 0x003a480001107983 */ /* 0x000ee40000300a00 */
[----:B-1----:R-:W-:Y:S01]  /*1508c0*/  IMAD.X R28, R7, 0x1, R3, P1 ;  /* 0x00000001071c7824 */ /* 0x002fe200008e0603 */
[----:B------:R1:W-:Y:S01]  /*1508d0*/  STL [R1+0x25c], R29 ;  /* 0x00025c1d01007387 */ /* 0x0003e20000100800 */
[----:B------:R-:W3:Y:S03]  /*1508e0*/  LDL.LU.64 R6, [R1+0x39d8] ;  /* 0x0039d80001067983 */ /* 0x000ee60000300a00 */
[----:B------:R2:W-:Y:S01]  /*1508f0*/  STL [R1+0x2b4], R28 ;  /* 0x0002b41c01007387 */ /* 0x0005e20000100800 */
[----:B-1----:R-:W-:-:S03]  /*150900*/  IADD3.X R29, R5, R3, RZ, P2, !PT ;  /* 0x00000003051d7210 */ /* 0x002fc600017fe4ff */
[----:B------:R-:W3:Y:S02]  /*150910*/  LDL.LU.64 R4, [R1+0x3968] ;  /* 0x0039680001047983 */ /* 0x000ee40000300a00 */
[----:B------:R4:W-:Y:S02]  /*150920*/  STL [R1+0x314], R29 ;  /* 0x0003141d01007387 */ /* 0x0009e40000100800 */
[----:B------:R-:W-:Y:S02]  /*150930*/  IMAD.MOV.U32 R139, RZ, RZ, R154 ;  /* 0x000000ffff8b7224 */ /* 0x000fe400078e009a */
[----:B------:R-:W-:Y:S01]  /*150940*/  IMAD.MOV.U32 R138, RZ, RZ, R155 ;  /* 0x000000ffff8a7224 */ /* 0x000fe200078e009b */
[----:B--2---:R-:W-:-:S05]  /*150950*/  IADD3 R28, P0, R10, R246, RZ ;  /* 0x000000f60a1c7210 */ /* 0x004fca0007f1e0ff */
[----:B------:R1:W-:Y:S01]  /*150960*/  STL [R1+0x378], R28 ;  /* 0x0003781c01007387 */ /* 0x0003e20000100800 */
[-C--:B------:R-:W-:Y:S02]  /*150970*/  IADD3 R40, P1, R8, R246.reuse, RZ ;  /* 0x000000f608287210 */ /* 0x080fe40007f3e0ff */
[----:B----4-:R-:W-:-:S03]  /*150980*/  IADD3 R29, P2, R24, R246, RZ ;  /* 0x000000f6181d7210 */ /* 0x010fc60007f5e0ff */
[----:B------:R-:W-:Y:S04]  /*150990*/  STL [R1+0x88], R40 ;  /* 0x0000882801007387 */ /* 0x000fe80000100800 */
[----:B------:R2:W-:Y:S01]  /*1509a0*/  STL [R1+0xc4], R29 ;  /* 0x0000c41d01007387 */ /* 0x0005e20000100800 */
[----:B-1----:R-:W-:-:S05]  /*1509b0*/  IADD3 R28, P3, R12, R246, RZ ;  /* 0x000000f60c1c7210 */ /* 0x002fca0007f7e0ff */
[----:B------:R1:W-:Y:S01]  /*1509c0*/  STL [R1+0x108], R28 ;  /* 0x0001081c01007387 */ /* 0x0003e20000100800 */
[----:B------:R-:W-:Y:S11]  /*1509d0*/  HMMA.1688.F32.TF32 R116, R228, R154, R148 ;  /* 0x0000009ae474723c */ /* 0x000ff60000081094 */
[----:B------:R-:W-:Y:S11]  /*1509e0*/  @!UPT UIADD3 URZ, URZ, URZ, URZ ;  /* 0x0000003f3f3ff290 */ /* 0x000ff6000fffe03f */
[----:B------:R-:W-:Y:S01]  /*1509f0*/  @!UPT UIADD3 URZ, URZ, URZ, URZ ;  /* 0x0000003f3f3ff290 */ /* 0x000fe2000fffe03f */
[----:B------:R-:W-:Y:S01]  /*150a00*/  STL.64 [R1+0x400], R116 ;  /* 0x0004007401007387 */ /* 0x000fe20000100a00 */
[----:B------:R-:W-:Y:S02]  /*150a10*/  STL.64 [R1+0x408], R118 ;  /* 0x0004087601007387 */ /* 0x000fe40000100a00 */
[----:B------:R-:W4:Y:S02]  /*150a20*/  LDL.LU.64 R154, [R1+0x6430] ;  /* 0x00643000019a7983 */ /* 0x000f240000300a00 */
[----:B------:R-:W4:Y:S01]  /*150a30*/  LDL.LU.64 R152, [R1+0x6428] ;  /* 0x0064280001987983 */ /* 0x000f220000300a00 */
[----:B--2---:R-:W-:Y:S01]  /*150a40*/  IADD3.X R29, R11, R3, RZ, P0, !PT ;  /* 0x000000030b1d7210 */ /* 0x004fe200007fe4ff */
[--C-:B-1----:R-:W-:Y:S01]  /*150a50*/  IMAD.X R28, R9, 0x1, R3.reuse, P1 ;  /* 0x00000001091c7824 */ /* 0x102fe200008e0603 */
[----:B------:R-:W2:Y:S03]  /*150a60*/  LDL.LU.64 R10, [R1+0x38f8] ;  /* 0x0038f800010a7983 */ /* 0x000ea60000300a00 */
[----:B------:R1:W-:Y:S02]  /*150a70*/  STL [R1+0x374], R29 ;  /* 0x0003741d01007387 */ /* 0x0003e40000100800 */
[----:B------:R-:W2:Y:S01]  /*150a80*/  LDL.LU.64 R8, [R1+0x3890] ;  /* 0x0038900001087983 */ /* 0x000ea20000300a00 */
[----:B------:R1:W-:Y:S01]  /*150a90*/  STL [R1+0x84], R28 ;  /* 0x0000841c01007387 */ /* 0x0003e20000100800 */
[----:B---3--:R-:W-:Y:S01]  /*150aa0*/  IADD3 R40, P0, R16, R246, RZ ;  /* 0x000000f610287210 */ /* 0x008fe20007f1e0ff */
[----:B-1----:R-:W-:-:S02]  /*150ab0*/  IMAD.X R29, R25, 0x1, R3, P2 ;  /* 0x00000001191d7824 */ /* 0x002fc400010e0603 */
[----:B------:R-:W3:Y:S01]  /*150ac0*/  LDL.LU.64 R24, [R1+0x3ba8] ;  /* 0x003ba80001187983 */ /* 0x000ee20000300a00 */
[----:B------:R-:W-:Y:S02]  /*150ad0*/  IADD3.X R28, R13, R3, RZ, P3, !PT ;  /* 0x000000030d1c7210 */ /* 0x000fe40001ffe4ff */
[----:B------:R1:W-:Y:S02]  /*150ae0*/  STL [R1+0xc0], R29 ;  /* 0x0000c01d01007387 */ /* 0x0003e40000100800 */
[----:B------:R-:W2:Y:S01]  /*150af0*/  LDL.LU.64 R12, [R1+0x3b20] ;  /* 0x003b2000010c7983 */ /* 0x000ea20000300a00 */
[----:B------:R1:W-:Y:S01]  /*150b00*/  STL [R1+0x104], R28 ;  /* 0x0001041c01007387 */ /* 0x0003e20000100800 */
[----:B------:R-:W-:Y:S01]  /*150b10*/  STL [R1+0x200], R40 ;  /* 0x0002002801007387 */ /* 0x000fe20000100800 */
[-C--:B-1----:R-:W-:Y:S02]  /*150b20*/  IADD3 R29, P1, R6, R246.reuse, RZ ;  /* 0x000000f6061d7210 */ /* 0x082fe40007f3e0ff */
[----:B------:R-:W-:-:S03]  /*150b30*/  IADD3 R28, P2, R4, R246, RZ ;  /* 0x000000f6041c7210 */ /* 0x000fc60007f5e0ff */
[----:B------:R1:W-:Y:S01]  /*150b40*/  STL [R1+0x258], R29 ;  /* 0x0002581d01007387 */ /* 0x0003e20000100800 */
[----:B------:R-:W-:Y:S02]  /*150b50*/  IMAD.MOV.U32 R57, RZ, RZ, R158 ;  /* 0x000000ffff397224 */ /* 0x000fe400078e009e */
[----:B------:R-:W-:Y:S01]  /*150b60*/  IMAD.MOV.U32 R56, RZ, RZ, R159 ;  /* 0x000000ffff387224 */ /* 0x000fe200078e009f */
[----:B------:R1:W-:Y:S01]  /*150b70*/  STL [R1+0x2b0], R28 ;  /* 0x0002b01c01007387 */ /* 0x0003e20000100800 */
[----:B----4-:R-:W-:Y:S11]  /*150b80*/  HMMA.1688.F32.TF32 R116, R228, R158, R152 ;  /* 0x0000009ee474723c */ /* 0x010ff60000081098 */
[----:B------:R-:W-:Y:S11]  /*150b90*/  @!UPT UIADD3 URZ, URZ, URZ, URZ ;  /* 0x0000003f3f3ff290 */ /* 0x000ff6000fffe03f */
[----:B------:R-:W-:Y:S01]  /*150ba0*/  @!UPT UIADD3 URZ, URZ, URZ, URZ ;  /* 0x0000003f3f3ff290 */ /* 0x000fe2000fffe03f */
[----:B------:R-:W-:Y:S01]  /*150bb0*/  STL.64 [R1+0x3f0], R116 ;  /* 0x0003f07401007387 */ /* 0x000fe20000100a00 */
[----:B------:R-:W-:Y:S02]  /*150bc0*/  STL.64 [R1+0x3f8], R118 ;  /* 0x0003f87601007387 */ /* 0x000fe40000100a00 */
[----:B------:R-:W4:Y:S02]  /*150bd0*/  LDL.LU.64 R158, [R1+0x6420] ;  /* 0x00642000019e7983 */ /* 0x000f240000300a00 */
[----:B------:R-:W4:Y:S01]  /*150be0*/  LDL.LU.64 R156, [R1+0x6418] ;  /* 0x00641800019c7983 */ /* 0x000f220000300a00 */
[----:B-1----:R-:W-:Y:S01]  /*150bf0*/  IADD3.X R29, R17, R3, RZ, P0, !PT ;  /* 0x00000003111d7210 */ /* 0x002fe200007fe4ff */
[--C-:B------:R-:W-:Y:S01]  /*150c00*/  IMAD.X R28, R7, 0x1, R3.reuse, P1 ;  /* 0x00000001071c7824 */ /* 0x100fe200008e0603 */
[----:B------:R-:W4:Y:S03]  /*150c10*/  LDL.LU.64 R16, [R1+0x3ab8] ;  /* 0x003ab80001107983 */ /* 0x000f260000300a00 */
[----:B------:R1:W-:Y:S02]  /*150c20*/  STL [R1+0x1fc], R29 ;  /* 0x0001fc1d01007387 */ /* 0x0003e40000100800 */
[----:B------:R-:W4:Y:S01]  /*150c30*/  LDL.LU.64 R6, [R1+0x3a50] ;  /* 0x003a500001067983 */ /* 0x000f220000300a00 */
[----:B------:R3:W-:Y:S01]  /*150c40*/  STL [R1+0x254], R28 ;  /* 0x0002541c01007387 */ /* 0x0007e20000100800 */
[----:B--2---:R-:W-:Y:S01]  /*150c50*/  IADD3 R40, P1, R8, R246, RZ ;  /* 0x000000f608287210 */ /* 0x004fe20007f3e0ff */
[----:B-1----:R-:W-:-:S02]  /*150c60*/  IMAD.X R29, R5, 0x1, R3, P2 ;  /* 0x00000001051d7824 */ /* 0x002fc400010e0603 */
[----:B------:R-:W2:Y:S01]  /*150c70*/  LDL.LU.64 R4, [R1+0x39e0] ;  /* 0x0039e00001047983 */ /* 0x000ea20000300a00 */
[-C--:B---3--:R-:W-:Y:S02]  /*150c80*/  IADD3 R28, P0, R10, R246.reuse, RZ ;  /* 0x000000f60a1c7210 */ /* 0x088fe40007f1e0ff */
[----:B------:R1:W-:Y:S03]  /*150c90*/  STL [R1+0x2ac], R29 ;  /* 0x0002ac1d01007387 */ /* 0x0003e60000100800 */
[----:B------:R3:W-:Y:S01]  /*150ca0*/  STL [R1+0x310], R28 ;  /* 0x0003101c01007387 */ /* 0x0007e20000100800 */
[----:B------:R2:W-:Y:S01]  /*150cb0*/  STL [R1+0x370], R40 ;  /* 0x0003702801007387 */ /* 0x0005e20000100800 */
[-C--:B-1----:R-:W-:Y:S02]  /*150cc0*/  IADD3 R29, P2, R24, R246.reuse, RZ ;  /* 0x000000f6181d7210 */ /* 0x082fe40007f5e0ff */
[----:B---3--:R-:W-:-:S03]  /*150cd0*/  IADD3 R28, P3, R12, R246, RZ ;  /* 0x000000f60c1c7210 */ /* 0x008fc60007f7e0ff */
[----:B------:R-:W-:Y:S01]  /*150ce0*/  STL [R1+0x80], R29 ;  /* 0x0000801d01007387 */ /* 0x000fe20000100800 */
[----:B------:R-:W-:Y:S01]  /*150cf0*/  MOV R137, R162 ;  /* 0x000000a200897202 */ /* 0x000fe20000000f00 */
[----:B------:R-:W-:Y:S02]  /*150d00*/  IMAD.MOV.U32 R136, RZ, RZ, R163 ;  /* 0x000000ffff887224 */ /* 0x000fe400078e00a3 */
[----:B------:R1:W-:Y:S01]  /*150d10*/  STL [R1+0xbc], R28 ;  /* 0x0000bc1c01007387 */ /* 0x0003e20000100800 */
[----:B----4-:R-:W-:Y:S11]  /*150d20*/  HMMA.1688.F32.TF32 R116, R228, R162, R156 ;  /* 0x000000a2e474723c */ /* 0x010ff6000008109c */
[----:B------:R-:W-:Y:S11]  /*150d30*/  @!UPT UIADD3 URZ, URZ, URZ, URZ ;  /* 0x0000003f3f3ff290 */ /* 0x000ff6000fffe03f */
[----:B------:R-:W-:Y:S01]  /*150d40*/  @!UPT UIADD3 URZ, URZ, URZ, URZ ;  /* 0x0000003f3f3ff290 */ /* 0x000fe2000fffe03f */
[----:B------:R-:W-:Y:S01]  /*150d50*/  STL.64 [R1+0x70], R116 ;  /* 0x0000707401007387 */ /* 0x000fe20000100a00 */
[----:B------:R-:W-:Y:S02]  /*150d60*/  STL.64 [R1+0x78], R118 ;  /* 0x0000787601007387 */ /* 0x000fe40000100a00 */
[----:B------:R-:W3:Y:S02]  /*150d70*/  LDL.LU.64 R162, [R1+0x6410] ;  /* 0x0064100001a27983 */ /* 0x000ee40000300a00 */
[----:B------:R-:W3:Y:S02]  /*150d80*/  LDL.LU.64 R160, [R1+0x6408] ;  /* 0x0064080001a07983 */ /* 0x000ee40000300a00 */
[--C-:B------:R-:W-:Y:S01]  /*150d90*/  IMAD.X R10, R11, 0x1, R3.reuse, P0 ;  /* 0x000000010b0a7824 */ /* 0x100fe200000e0603 */
[----:B--2---:R-:W-:Y:S01]  /*150da0*/  IADD3.X R40, R9, R3, RZ, P1, !PT ;  /* 0x0000000309287210 */ /* 0x004fe20000ffe4ff */
[----:B-1----:R-:W2:Y:S01]  /*150db0*/  LDL.LU.64 R28, [R1+0x3970] ;  /* 0x00397000011c7983 */ /* 0x002ea20000300a00 */
[----:B------:R-:W-:-:S02]  /*150dc0*/  IMAD.X R245, R25, 0x1, R3, P2 ;  /* 0x0000000119f57824 */ /* 0x000fc400010e0603 */
[----:B------:R1:W-:Y:S02]  /*150dd0*/  STL [R1+0x30c], R10 ;  /* 0x00030c0a01007387 */ /* 0x0003e40000100800 */
[----:B------:R-:W-:Y:S01]  /*150de0*/  IMAD.X R24, R13, 0x1, R3, P3 ;  /* 0x000000010d187824 */ /* 0x000fe200018e0603 */
[-C--:B------:R-:W-:Y:S01]  /*150df0*/  IADD3 R25, P1, R6, R246.reuse, RZ ;  /* 0x000000f606197210 */ /* 0x080fe20007f3e0ff */
[----:B-1----:R-:W4:Y:S01]  /*150e00*/  LDL.LU.64 R10, [R1+0x3900] ;  /* 0x00390000010a7983 */ /* 0x002f220000300a00 */
[----:B------:R-:W2:Y:S02]  /*150e10*/  LDL.LU.64 R8, [R1+0x3898] ;  /* 0x0038980001087983 */ /* 0x000ea40000300a00 */
[----:B------:R1:W-:Y:S02]  /*150e20*/  STL [R1+0x36c], R40 ;  /* 0x00036c2801007387 */ /* 0x0003e40000100800 */
[----:B------:R-:W-:Y:S01]  /*150e30*/  STL [R1+0x60e8], R245 ;  /* 0x0060e8f501007387 */ /* 0x000fe20000100800 */
[----:B------:R-:W2:Y:S01]  /*150e40*/  LDL.LU.64 R12, [R1+0x3ba0] ;  /* 0x003ba000010c7983 */ /* 0x000ea20000300a00 */
[----:B------:R1:W-:Y:S02]  /*150e50*/  STL [R1+0xb8], R24 ;  /* 0x0000b81801007387 */ /* 0x0003e40000100800 */
[----:B-1----:R-:W-:-:S02]  /*150e60*/  IADD3 R40, P0, R16, R246, RZ ;  /* 0x000000f610287210 */ /* 0x002fc40007f1e0ff */
[----:B------:R-:W-:-:S03]  /*150e70*/  IADD3 R24, P2, R4, R246, RZ ;  /* 0x000000f604187210 */ /* 0x000fc60007f5e0ff */
[----:B------:R-:W-:Y:S01]  /*150e80*/  STL [R1+0x100], R40 ;  /* 0x0001002801007387 */ /* 0x000fe20000100800 */
[----:B------:R-:W-:Y:S02]  /*150e90*/  STL [R1+0x1f8], R25 ;  /* 0x0001f81901007387 */ /* 0x000fe40000100800 */
[----:B------:R1:W-:Y:S01]  /*150ea0*/  STL [R1+0x250], R24 ;  /* 0x0002501801007387 */ /* 0x0003e20000100800 */
[----:B------:R-:W-:Y:S01]  /*150eb0*/  MOV R135, R166 ;  /* 0x000000a600877202 */ /* 0x000fe20000000f00 */
[----:B------:R-:W-:Y:S01]  /*150ec0*/  IMAD.MOV.U32 R134, RZ, RZ, R167 ;  /* 0x000000ffff867224 */ /* 0x000fe200078e00a7 */
[----:B---3--:R-:W-:Y:S11]  /*150ed0*/  HMMA.1688.F32.TF32 R116, R228, R166, R160 ;  /* 0x000000a6e474723c */ /* 0x008ff600000810a0 */
[----:B------:R-:W-:Y:S11]  /*150ee0*/  @!UPT UIADD3 URZ, URZ, URZ, URZ ;  /* 0x0000003f3f3ff290 */ /* 0x000ff6000fffe03f */
[----:B------:R-:W-:Y:S01]  /*150ef0*/  @!UPT UIADD3 URZ, URZ, URZ, URZ ;  /* 0x0000003f3f3ff290 */ /* 0x000fe2000fffe03f */
[----:B------:R-:W-:Y:S01]  /*150f00*/  STL.64 [R1+0x1f90], R116 ;  /* 0x001f907401007387 */ /* 0x000fe20000100a00 */
[----:B------:R-:W-:Y:S02]  /*150f10*/  STL.64 [R1+0x1f98], R118 ;  /* 0x001f987601007387 */ /* 0x000fe40000100a00 */
[----:B------:R-:W3:Y:S02]  /*150f20*/  LDL.LU.64 R166, [R1+0x6400] ;  /* 0x0064000001a67983 */ /* 0x000ee40000300a00 */
[----:B------:R-:W3:Y:S02]  /*150f30*/  LDL.LU.64 R164, [R1+0x63f8] ;  /* 0x0063f80001a47983 */ /* 0x000ee40000300a00 */
[--C-:B------:R-:W-:Y:S01]  /*150f40*/  IMAD.X R16, R17, 0x1, R3.reuse, P0 ;  /* 0x0000000111107824 */ /* 0x100fe200000e0603 */
[----:B------:R-:W-:Y:S01]  /*150f50*/  IADD3.X R6, R7, R3, RZ, P1, !PT ;  /* 0x0000000307067210 */ /* 0x000fe20000ffe4ff */
[----:B-1----:R-:W3:Y:S03]  /*150f60*/  LDL.LU.64 R24, [R1+0x3b28] ;  /* 0x003b280001187983 */ /* 0x002ee60000300a00 */
[----:B------:R1:W-:Y:S02]  /*150f70*/  STL [R1+0xfc], R16 ;  /* 0x0000fc1001007387 */ /* 0x0003e40000100800 */
[----:B------:R-:W-:Y:S01]  /*150f80*/  IMAD.X R40, R5, 0x1, R3, P2 ;  /* 0x0000000105287824 */ /* 0x000fe200010e0603 */
[----:B--2---:R-:W-:-:S02]  /*150f90*/  IADD3 R44, P0, R28, R246, RZ ;  /* 0x000000f61c2c7210 */ /* 0x004fc40007f1e0ff */
[-C--:B----4-:R-:W-:Y:S02]  /*150fa0*/  IADD3 R41, P1, R10, R246.reuse, RZ ;  /* 0x000000f60a297210 */ /* 0x090fe40007f3e0ff */
[-C--:B------:R-:W-:Y:S01]  /*150fb0*/  IADD3 R163, P3, R12, R246.reuse, RZ ;  /* 0x000000f60ca37210 */ /* 0x080fe20007f7e0ff */
[----:B-1----:R-:W2:Y:S01]  /*150fc0*/  LDL.LU.64 R16, [R1+0x3ac0] ;  /* 0x003ac00001107983 */ /* 0x002ea20000300a00 */
[----:B------:R1:W-:Y:S03]  /*150fd0*/  STL [R1+0x1f4], R6 ;  /* 0x0001f40601007387 */ /* 0x0003e60000100800 */
[----:B-1----:R-:W4:Y:S01]  /*150fe0*/  LDL.LU.64 R6, [R1+0x3a58] ;  /* 0x003a580001067983 */ /* 0x002f220000300a00 */
[----:B------:R-:W2:Y:S02]  /*150ff0*/  LDL.LU.64 R4, [R1+0x39e8] ;  /* 0x0039e80001047983 */ /* 0x000ea40000300a00 */
[----:B------:R1:W-:Y:S02]  /*151000*/  STL [R1+0x24c], R40 ;  /* 0x00024c2801007387 */ /* 0x0003e40000100800 */
[----:B------:R2:W-:Y:S01]  /*151010*/  STL [R1+0x2a8], R44 ;  /* 0x0002a82c01007387 */ /* 0x0005e20000100800 */
[----:B------:R-:W-:Y:S01]  /*151020*/  STL [R1+0x308], R41 ;  /* 0x0003082901007387 */ /* 0x000fe20000100800 */
[----:B------:R-:W-:Y:S01]  /*151030*/  STL [R1+0x60ec], R163 ;  /* 0x0060eca301007387 */ /* 0x000fe20000100800 */
[----:B-1----:R-:W-:Y:S01]  /*151040*/  IADD3 R40, P2, R8, R246, RZ ;  /* 0x000000f608287210 */ /* 0x002fe20007f5e0ff */
[----:B------:R-:W-:Y:S01]  /*151050*/  IMAD.MOV.U32 R133, RZ, RZ, R170 ;  /* 0x000000ffff857224 */ /* 0x000fe200078e00aa */
[----:B------:R-:W-:-:S03]  /*151060*/  MOV R132, R171 ;  /* 0x000000ab00847202 */ /* 0x000fc60000000f00 */
[----:B------:R1:W-:Y:S01]  /*151070*/  STL [R1+0x368], R40 ;  /* 0x0003682801007387 */ /* 0x0003e20000100800 */
[----:B---3--:R-:W-:Y:S11]  /*151080*/  HMMA.1688.F32.TF32 R116, R228, R170, R164 ;  /* 0x000000aae474723c */ /* 0x008ff600000810a4 */
[----:B------:R-:W-:Y:S11]  /*151090*/  @!UPT UIADD3 URZ, URZ, URZ, URZ ;  /* 0x0000003f3f3ff290 */ /* 0x000ff6000fffe03f */
[----:B------:R-:W-:Y:S01]  /*1510a0*/  @!UPT UIADD3 URZ, URZ, URZ, URZ ;  /* 0x0000003f3f3ff290 */ /* 0x000fe2000fffe03f */
[----:B------:R-:W-:Y:S01]  /*1510b0*/  STL.64 [R1+0x1f80], R116 ;  /* 0x001f807401007387 */ /* 0x000fe20000100a00 */
[----:B------:R-:W-:Y:S02]  /*1510c0*/  STL.64 [R1+0x1f88], R118 ;  /* 0x001f887601007387 */ /* 0x000fe40000100a00 */
[----:B------:R-:W3:Y:S02]  /*1510d0*/  LDL.LU.64 R170, [R1+0x63f0] ;  /* 0x0063f00001aa7983 */ /* 0x000ee40000300a00 */
[----:B------:R-:W3:Y:S02]  /*1510e0*/  LDL.LU.64 R168, [R1+0x63e8] ;  /* 0x0063e80001a87983 */ /* 0x000ee40000300a00 */
[--C-:B------:R-:W-:Y:S02]  /*1510f0*/  IMAD.X R28, R29, 0x1, R3.reuse, P0 ;  /* 0x000000011d1c7824 */ /* 0x100fe400000e0603 */
[--C-:B------:R-:W-:Y:S01]  /*151100*/  IMAD.X R10, R11, 0x1, R3.reuse, P1 ;  /* 0x000000010b0a7824 */ /* 0x100fe200008e0603 */
[----:B------:R-:W-:Y:S01]  /*151110*/  IADD3.X R8, R9, R3, RZ, P2, !PT ;  /* 0x0000000309087210 */ /* 0x000fe200017fe4ff */
[----:B------:R-:W-:Y:S01]  /*151120*/  IMAD.X R162, R13, 0x1, R3, P3 ;  /* 0x000000010da27824 */ /* 0x000fe200018e0603 */
[----:B------:R-:W-:Y:S01]  /*151130*/  STL [R1+0x2a4], R28 ;  /* 0x0002a41c01007387 */ /* 0x000fe20000100800 */
[----:B--2---:R-:W2:Y:S02]  /*151140*/  LDL.LU.64 R44, [R1+0x3978] ;  /* 0x00397800012c7983 */ /* 0x004ea40000300a00 */
[----:B------:R4:W-:Y:S01]  /*151150*/  STL [R1+0x304], R10 ;  /* 0x0003040a01007387 */ /* 0x0009e20000100800 */
[----:B-1----:R-:W-:-:S02]  /*151160*/  IADD3 R40, P0, R24, R246, RZ ;  /* 0x000000f618287210 */ /* 0x002fc40007f1e0ff */
[-C--:B------:R-:W-:Y:S02]  /*151170*/  IADD3 R13, P1, R16, R246.reuse, RZ ;  /* 0x000000f6100d7210 */ /* 0x080fe40007f3e0ff */
[-C--:B----4-:R-:W-:Y:S01]  /*151180*/  IADD3 R12, P2, R6, R246.reuse, RZ ;  /* 0x000000f6060c7210 */ /* 0x090fe20007f5e0ff */
[----:B------:R-:W4:Y:S01]  /*151190*/  LDL.LU.64 R10, [R1+0x3908] ;  /* 0x00390800010a7983 */ /* 0x000f220000300a00 */
[----:B------:R1:W-:Y:S02]  /*1511a0*/  STL [R1+0x364], R8 ;  /* 0x0003640801007387 */ /* 0x0003e40000100800 */
[----:B------:R-:W-:Y:S01]  /*1511b0*/  IMAD.MOV.U32 R131, RZ, RZ, R14 ;  /* 0x000000ffff837224 */ /* 0x000fe200078e000e */
[----:B------:R-:W-:Y:S01]  /*1511c0*/  MOV R130, R15 ;  /* 0x0000000f00827202 */ /* 0x000fe20000000f00 */
[----:B-1----:R-:W2:Y:S01]  /*1511d0*/  LDL.LU.64 R8, [R1+0x38a0] ;  /* 0x0038a00001087983 */ /* 0x002ea20000300a00 */
[----:B------:R-:W2:Y:S02]  /*1511e0*/  LDL.LU.64 R28, [R1+0x3b90] ;  /* 0x003b9000011c7983 */ /* 0x000ea40000300a00 */
[----:B------:R-:W-:Y:S02]  /*1511f0*/  STL [R1+0x60f0], R162 ;  /* 0x0060f0a201007387 */ /* 0x000fe40000100800 */
[----:B------:R-:W-:Y:S01]  /*151200*/  STL [R1+0xb4], R40 ;  /* 0x0000b42801007387 */ /* 0x000fe20000100800 */
[----:B------:R-:W-:Y:S01]  /*151210*/  STL [R1+0xf8], R13 ;  /* 0x0000f80d01007387 */ /* 0x000fe20000100800 */
[----:B------:R1:W-:Y:S01]  /*151220*/  STL [R1+0x1f0], R12 ;  /* 0x0001f00c01007387 */ /* 0x0003e20000100800 */
[----:B---3--:R-:W-:Y:S11]  /*151230*/  HMMA.1688.F32.TF32 R116, R228, R14, R168 ;  /* 0x0000000ee474723c */ /* 0x008ff600000810a8 */
[----:B------:R-:W-:Y:S11]  /*151240*/  @!UPT UIADD3 URZ, URZ, URZ, URZ ;  /* 0x0000003f3f3ff290 */ /* 0x000ff6000fffe03f */
[----:B------:R-:W-:Y:S01]  /*151250*/  @!UPT UIADD3 URZ, URZ, URZ, URZ ;  /* 0x0000003f3f3ff290 */ /* 0x000fe2000fffe03f */
[----:B------:R-:W-:Y:S01]  /*151260*/  STL.64 [R1+0x1f70], R116 ;  /* 0x001f707401007387 */ /* 0x000fe20000100a00 */
[----:B------:R-:W-:Y:S02]  /*151270*/  STL.64 [R1+0x1f78], R118 ;  /* 0x001f787601007387 */ /* 0x000fe40000100a00 */
[----:B------:R-:W3:Y:S02]  /*151280*/  LDL.LU.64 R14, [R1+0x63e0] ;  /* 0x0063e000010e7983 */ /* 0x000ee40000300a00 */
[----:B-1----:R-:W3:Y:S01]  /*151290*/  LDL.LU.64 R12, [R1+0x63d8] ;  /* 0x0063d800010c7983 */ /* 0x002ee20000300a00 */
[-C--:B------:R-:W-:Y:S01]  /*1512a0*/  IADD3 R40, P3, R4, R246.reuse, RZ ;  /* 0x000000f604287210 */ /* 0x080fe20007f7e0ff */
[--C-:B------:R-:W-:Y:S02]  /*1512b0*/  IMAD.X R24, R25, 0x1, R3.reuse, P0 ;  /* 0x0000000119187824 */ /* 0x100fe400000e0603 */
[----:B------:R-:W-:Y:S01]  /*1512c0*/  IMAD.X R16, R17, 0x1, R3, P1 ;  /* 0x0000000111107824 */ /* 0x000fe200008e0603 */
[----:B------:R-:W-:Y:S01]  /*1512d0*/  IADD3.X R6, R7, R3, RZ, P2, !PT ;  /* 0x0000000307067210 */ /* 0x000fe200017fe4ff */
[----:B------:R1:W-:Y:S01]  /*1512e0*/  STL [R1+0x248], R40 ;  /* 0x0002482801007387 */ /* 0x0003e20000100800 */
[----:B--2---:R-:W-:-:S03]  /*1512f0*/  IADD3 R25, P0, R44, R246, RZ ;  /* 0x000000f62c197210 */ /* 0x004fc60007f1e0ff */
[----:B-1----:R-:W2:Y:S01]  /*151300*/  LDL.LU.64 R40, [R1+0x3b30] ;  /* 0x003b300001287983 */ /* 0x002ea20000300a00 */
[----:B------:R1:W-:Y:S02]  /*151310*/  STL [R1+0xb0], R24 ;  /* 0x0000b01801007387 */ /* 0x0003e40000100800 */
[----:B------:R4:W-:Y:S02]  /*151320*/  STL [R1+0xf4], R16 ;  /* 0x0000f41001007387 */ /* 0x0009e40000100800 */
[----:B-1----:R-:W-:Y:S01]  /*151330*/  IMAD.X R24, R5, 0x1, R3, P3 ;  /* 0x0000000105187824 */ /* 0x002fe200018e0603 */
[----:B----4-:R-:W4:Y:S01]  /*151340*/  LDL.LU.64 R16, [R1+0x3ac8] ;  /* 0x003ac80001107983 */ /* 0x010f220000300a00 */
[----:B------:R1:W-:Y:S03]  /*151350*/  STL [R1+0x1ec], R6 ;  /* 0x0001ec0601007387 */ /* 0x0003e60000100800 */
[----:B-1----:R-:W2:Y:S01]  /*151360*/  LDL.LU.64 R6, [R1+0x3a60] ;  /* 0x003a600001067983 */ /* 0x002ea20000300a00 */
[----:B------:R-:W2:Y:S02]  /*151370*/  LDL.LU.64 R4, [R1+0x39f0] ;  /* 0x0039f00001047983 */ /* 0x000ea40000300a00 */
[----:B------:R1:W-:Y:S02]  /*151380*/  STL [R1+0x244], R24 ;  /* 0x0002441801007387 */ /* 0x0003e40000100800 */
[----:B------:R-:W-:Y:S02]  /*151390*/  STL [R1+0x2a0], R25 ;  /* 0x0002a01901007387 */ /* 0x000fe40000100800 */
[----:B------:R-:W-:Y:S01]  /*1513a0*/  IMAD.MOV.U32 R129, RZ, RZ, R26 ;  /* 0x000000ffff817224 */ /* 0x000fe200078e001a */
[----:B------:R-:W-:-:S02]  /*1513b0*/  MOV R128, R27 ;  /* 0x0000001b00807202 */ /* 0x000fc40000000f00 */
[----:B-1----:R-:W-:-:S05]  /*1513c0*/  IADD3 R24, P1, R10, R246, RZ ;  /* 0x000000f60a187210 */ /* 0x002fca0007f3e0ff */
[----:B------:R1:W-:Y:S01]  /*1513d0*/  STL [R1+0x300], R24 ;  /* 0x0003001801007387 */ /* 0x0003e20000100800 */
[----:B---3--:R-:W-:Y:S11]  /*1513e0*/  HMMA.1688.F32.TF32 R12, R228, R26, R12 ;  /* 0x0000001ae40c723c */ /* 0x008ff6000008100c */
[----:B------:R-:W-:Y:S11]  /*1513f0*/  @!UPT UIADD3 URZ, URZ, URZ, URZ ;  /* 0x0000003f3f3ff290 */ /* 0x000ff6000fffe03f */
[----:B------:R-:W-:Y:S01]  /*151400*/  @!UPT UIADD3 URZ, URZ, URZ, URZ ;  /* 0x0000003f3f3ff290 */ /* 0x000fe2000fffe03f */
[----:B------:R3:W-:Y:S01]  /*151410*/  STL.64 [R1+0x1f60], R12 ;  /* 0x001f600c01007387 */ /* 0x0007e20000100a00 */
[----:B------:R-:W-:Y:S02]  /*151420*/  STL.64 [R1+0x1f68], R14 ;  /* 0x001f680e01007387 */ /* 0x000fe40000100a00 */
[----:B------:R-:W4:Y:S02]  /*151430*/  LDL.LU.64 R26, [R1+0x63d0] ;  /* 0x0063d000011a7983 */ /* 0x000f240000300a00 */
[----:B-1----:R-:W4:Y:S01]  /*151440*/  LDL.LU.64 R24, [R1+0x63c8] ;  /* 0x0063c80001187983 */ /* 0x002f220000300a00 */
[-C--:B------:R-:W-:Y:S02]  /*151450*/  IADD3 R161, P3, R28, R246.reuse, RZ ;  /* 0x000000f61ca17210 */ /* 0x080fe40007f7e0ff */
[----:B---3--:R-:W-:-:S03]  /*151460*/  IADD3 R12, P2, R8, R246, RZ ;  /* 0x000000f6080c7210 */ /* 0x008fc60007f5e0ff */
[----:B------:R-:W-:Y:S01]  /*151470*/  STL [R1+0x60f4], R161 ;  /* 0x0060f4a101007387 */ /* 0x000fe20000100800 */
[----:B------:R-:W-:-:S03]  /*151480*/  IMAD.X R13, R45, 0x1, R3, P0 ;  /* 0x000000012d0d7824 */ /* 0x000fc600000e0603 */
[----:B------:R1:W-:Y:S02]  /*151490*/  STL [R1+0x360], R12 ;  /* 0x0003600c01007387 */ /* 0x0003e40000100800 */
[----:B------:R-:W-:Y:S02]  /*1514a0*/  STL [R1+0x29c], R13 ;  /* 0x00029c0d01007387 */ /* 0x000fe40000100800 */
[--C-:B-1----:R-:W-:Y:S02]  /*1514b0*/  IMAD.X R12, R11, 0x1, R3.reuse, P1 ;  /* 0x000000010b0c7824 */ /* 0x102fe400008e0603 */
[----:B------:R-:W3:Y:S03]  /*1514c0*/  LDL.LU.64 R10, [R1+0x3980] ;  /* 0x00398000010a7983 */ /* 0x000ee60000300a00 */
[----:B------:R-:W-:Y:S01]  /*1514d0*/  STL [R1+0x2fc], R12 ;  /* 0x0002fc0c01007387 */ /* 0x000fe20000100800 */
[----:B------:R-:W-:Y:S01]  /*1514e0*/  IADD3.X R8, R9, R3, RZ, P2, !PT ;  /* 0x0000000309087210 */ /* 0x000fe200017fe4ff */
[--C-:B------:R-:W-:Y:S01]  /*1514f0*/  IMAD.X R160, R29, 0x1, R3.reuse, P3 ;  /* 0x000000011da07824 */ /* 0x100fe200018e0603 */
[-C--:B--2---:R-:W-:Y:S01]  /*151500*/  IADD3 R28, P0, R40, R246.reuse, RZ ;  /* 0x000000f6281c7210 */ /* 0x084fe20007f1e0ff */
[----:B------:R-:W2:Y:S02]  /*151510*/  LDL.LU.64 R44, [R1+0x3910] ;  /* 0x00391000012c7983 */ /* 0x000ea40000300a00 */
[----:B------:R1:W-:Y:S02]  /*151520*/  STL [R1+0x35c], R8 ;  /* 0x00035c0801007387 */ /* 0x0003e40000100800 */
[----:B------:R-:W-:Y:S01]  /*151530*/  IMAD.MOV.U32 R125, RZ, RZ, R30 ;  /* 0x000000ffff7d7224 */ /* 0x000fe200078e001e */
[----:B------:R-:W-:Y:S01]  /*151540*/  MOV R124, R31 ;  /* 0x0000001f007c7202 */ /* 0x000fe20000000f00 */
[----:B-1----:R-:W2:Y:S01]  /*151550*/  LDL.LU.64 R8, [R1+0x38a8] ;  /* 0x0038a80001087983 */ /* 0x002ea20000300a00 */
[----:B------:R-:W-:Y:S02]  /*151560*/  STL [R1+0x60f8], R160 ;  /* 0x0060f8a001007387 */ /* 0x000fe40000100800 */
[----:B------:R1:W-:Y:S01]  /*151570*/  STL [R1+0xac], R28 ;  /* 0x0000ac1c01007387 */ /* 0x0003e20000100800 */
[----:B----4-:R-:W-:Y:S11]  /*151580*/  HMMA.1688.F32.TF32 R12, R228, R30, R24 ;  /* 0x0000001ee40c723c */ /* 0x010ff60000081018 */
[----:B------:R-:W-:Y:S11]  /*151590*/  @!UPT UIADD3 URZ, URZ, URZ, URZ ;  /* 0x0000003f3f3ff290 */ /* 0x000ff6000fffe03f */
[----:B------:R-:W-:Y:S01]  /*1515a0*/  @!UPT UIADD3 URZ, URZ, URZ, URZ ;  /* 0x0000003f3f3ff290 */ /* 0x000fe2000fffe03f */
[----:B------:R4:W-:Y:S01]  /*1515b0*/  STL.64 [R1+0x1f50], R12 ;  /* 0x001f500c01007387 */ /* 0x0009e20000100a00 */
[----:B------:R3:W-:Y:S02]  /*1515c0*/  STL.64 [R1+0x1f58], R14 ;  /* 0x001f580e01007387 */ /* 0x0007e40000100a00 */
[----:B------:R-:W2:Y:S02]  /*1515d0*/  LDL.LU.64 R30, [R1+0x63c0] ;  /* 0x0063c000011e7983 */ /* 0x000ea40000300a00 */
[----:B-1----:R-:W2:Y:S01]  /*1515e0*/  LDL.LU.64 R28, [R1+0x63b8] ;  /* 0x0063b800011c7983 */ /* 0x002ea20000300a00 */
[-C--:B----4-:R-:W-:Y:S02]  /*1515f0*/  IADD3 R13, P1, R16, R246.reuse, RZ ;  /* 0x000000f6100d7210 */ /* 0x090fe40007f3e0ff */
[-C--:B------:R-:W-:Y:S02]  /*151600*/  IADD3 R12, P2, R6, R246.reuse, RZ ;  /* 0x000000f6060c7210 */ /* 0x080fe40007f5e0ff */
[----:B---3--:R-:W-:Y:S01]  /*151610*/  IADD3 R14, P3, R4, R246, RZ ;  /* 0x000000f6040e7210 */ /* 0x008fe20007f7e0ff */
[----:B------:R1:W-:Y:S02]  /*151620*/  STL [R1+0xf0], R13 ;  /* 0x0000f00d01007387 */ /* 0x0003e40000100800 */
[----:B------:R3:W-:Y:S01]  /*151630*/  STL [R1+0x1e8], R12 ;  /* 0x0001e80c01007387 */ /* 0x0007e20000100800 */
[----:B------:R-:W-:Y:S01]  /*151640*/  IADD3.X R6, R7, R3, RZ, P2, !PT ;  /* 0x0000000307067210 */ /* 0x000fe200017fe4ff */
[----:B------:R4:W-:Y:S02]  /*151650*/  STL [R1+0x240], R14 ;  /* 0x0002400e01007387 */ /* 0x0009e40000100800 */
[----:B------:R-:W-:-:S02]  /*151660*/  IMAD.X R4, R5, 0x1, R3, P3 ;  /* 0x0000000105047824 */ /* 0x000fc400018e0603 */
[--C-:B-1----:R-:W-:Y:S02]  /*151670*/  IMAD.X R13, R41, 0x1, R3.reuse, P0 ;  /* 0x00000001290d7824 */ /* 0x102fe400000e0603 */
[----:B---3--:R-:W-:-:S03]  /*151680*/  IMAD.X R12, R17, 0x1, R3, P1 ;  /* 0x00000001110c7824 */ /* 0x008fc600008e0603 */
[----:B------:R-:W-:Y:S01]  /*151690*/  STL [R1+0xa8], R13 ;  /* 0x0000a80d01007387 */ /* 0x000fe20000100800 */
[----:B------:R-:W3:Y:S02]  /*1516a0*/  LDL.LU.64 R40, [R1+0x3b98] ;  /* 0x003b980001287983 */ /* 0x000ee40000300a00 */
[----:B------:R-:W-:Y:S02]  /*1516b0*/  STL [R1+0xec], R12 ;  /* 0x0000ec0c01007387 */ /* 0x000fe40000100800 */
[----:B------:R-:W-:Y:S01]  /*1516c0*/  STL [R1+0x1e4], R6 ;  /* 0x0001e40601007387 */ /* 0x000fe20000100800 */
[----:B------:R-:W3:Y:S01]  /*1516d0*/  LDL.LU.64 R26, [R1+0x3b38] ;  /* 0x003b3800011a7983 */ /* 0x000ee20000300a00 */
[----:B------:R-:W3:Y:S02]  /*1516e0*/  LDL.LU.64 R16, [R1+0x3ad0] ;  /* 0x003ad00001107983 */ /* 0x000ee40000300a00 */
[----:B------:R2:W-:Y:S02]  /*1516f0*/  STL [R1+0x23c], R4 ;  /* 0x00023c0401007387 */ /* 0x0005e40000100800 */
[----:B----4-:R-:W4:Y:S02]  /*151700*/  LDL.LU.64 R14, [R1+0x3a68] ;  /* 0x003a6800010e7983 */ /* 0x010f240000300a00 */
        /* <DEDUP_REMOVED lines=9> */
[----:B------:R-:W3:Y:S01]  /*1517a0*/  LDL.LU.64 R12, [R1+0x39f8] ;  /* 0x0039f800010c7983 */ /* 0x000ee20000300a00 */
[----:B------:R-:W-:Y:S02]  /*1517b0*/  IMAD.MOV.U32 R30, RZ, RZ, R174 ;  /* 0x000000ffff1e7224 */ /* 0x000fe400078e00ae */
[----:B------:R-:W-:Y:S02]  /*1517c0*/  IMAD.MOV.U32 R29, RZ, RZ, R175 ;  /* 0x000000ffff1d7224 */ /* 0x000fe400078e00af */
[----:B------:R-:W-:-:S02]  /*1517d0*/  IMAD.MOV.U32 R252, RZ, RZ, R173 ;  /* 0x000000fffffc7224 */ /* 0x000fc400078e00ad */
[----:B------:R-:W-:Y:S01]  /*1517e0*/  IMAD.MOV.U32 R101, RZ, RZ, R188 ;  /* 0x000000ffff657224 */ /* 0x000fe200078e00bc */
[----:B------:R-:W-:Y:S01]  /*1517f0*/  MOV R100, R189 ;  /* 0x000000bd00647202 */ /* 0x000fe20000000f00 */
[----:B------:R-:W-:Y:S01]  /*151800*/  IMAD.MOV.U32 R238, RZ, RZ, R33 ;  /* 0x000000ffffee7224 */ /* 0x000fe200078e0021 */
[----:B------:R-:W-:Y:S02]  /*151810*/  MOV R239, R32 ;  /* 0x0000002000ef7202 */ /* 0x000fe40000000f00 */
[-C--:B-1----:R-:W-:Y:S02]  /*151820*/  IADD3 R5, P0, R10, R246.reuse, RZ ;  /* 0x000000f60a057210 */ /* 0x082fe40007f1e0ff */
[----:B------:R-:W-:Y:S01]  /*151830*/  IADD3 R4, P1, R44, R246, RZ ;  /* 0x000000f62c047210 */ /* 0x000fe20007f3e0ff */
[----:B------:R-:W-:Y:S04]  /*151840*/  LDS R6, [R2+0x3e700] ;  /* 0x03e7000002067984 */ /* 0x000fe80000000800 */
[----:B------:R1:W-:Y:S01]  /*151850*/  STL [R1+0x298], R5 ;  /* 0x0002980501007387 */ /* 0x0003e20000100800 */
[----:B------:R-:W-:Y:S01]  /*151860*/  STL [R1+0x2f8], R4 ;  /* 0x0002f80401007387 */ /* 0x000fe20000100800 */
[----:B------:R-:W-:-:S02]  /*151870*/  IADD3.X R24, R11, R3, RZ, P0, !PT ;  /* 0x000000030b187210 */ /* 0x000fc400007fe4ff */
[----:B------:R-:W-:Y:S01]  /*151880*/  LDS R7, [R0+0x3e700] ;  /* 0x03e7000000077984 */ /* 0x000fe20000000800 */
[-C--:B-1----:R-:W-:Y:S01]  /*151890*/  IADD3 R5, P2, R8, R246.reuse, RZ ;  /* 0x000000f608057210 */ /* 0x082fe20007f5e0ff */
[----:B--2---:R-:W-:Y:S04]  /*1518a0*/  HMMA.1688.F32.TF32 R48, R228, R174, R48 ;  /* 0x000000aee430723c */ /* 0x004fe80000081030 */
[----:B------:R-:W-:Y:S01]  /*1518b0*/  STL [R1+0x358], R5 ;  /* 0x0003580501007387 */ /* 0x000fe20000100800 */
[--C-:B------:R-:W-:Y:S02]  /*1518c0*/  IMAD.X R31, R45, 0x1, R3.reuse, P1 ;  /* 0x000000012d1f7824 */ /* 0x100fe400008e0603 */
[----:B------:R-:W-:Y:S01]  /*1518d0*/  IMAD.X R28, R9, 0x1, R3, P2 ;  /* 0x00000001091c7824 */ /* 0x000fe200010e0603 */
[-C--:B---3--:R-:W-:Y:S01]  /*1518e0*/  IADD3 R159, P0, R40, R246.reuse, RZ ;  /* 0x000000f6289f7210 */ /* 0x088fe20007f1e0ff */
[----:B------:R-:W-:Y:S04]  /*1518f0*/  LDS R4, [R2+0x3c700] ;  /* 0x03c7000002047984 */ /* 0x000fe80000000800 */
[----:B------:R-:W1:Y:S10]  /*151900*/  LDS R5, [R0+0x3c700] ;  /* 0x03c7000000057984 */ /* 0x000e740000000800 */
[----:B------:R-:W-:Y:S01]  /*151910*/  STL.64 [R1+0x1f30], R48 ;  /* 0x001f303001007387 */ /* 0x000fe20000100a00 */
[----:B------:R-:W-:Y:S02]  /*151920*/  STL.64 [R1+0x1f38], R50 ;  /* 0x001f383201007387 */ /* 0x000fe40000100a00 */
[----:B------:R-:W2:Y:S02]  /*151930*/  LDL.LU.64 R174, [R1+0x63a0] ;  /* 0x0063a00001ae7983 */ /* 0x000ea40000300a00 */
[----:B------:R-:W2:Y:S01]  /*151940*/  LDL.LU.64 R172, [R1+0x6398] ;  /* 0x0063980001ac7983 */ /* 0x000ea20000300a00 */
[----:B------:R-:W3:Y:S01]  /*151950*/  LDL.LU.64 R10, [R1+0x3988] ;  /* 0x00398800010a7983 */ /* 0x000ee20000300a00 */
[----:B------:R4:W-:Y:S03]  /*151960*/  STL [R1+0x294], R24 ;  /* 0x0002941801007387 */ /* 0x0009e60000100800 */
[----:B----4-:R-:W4:Y:S01]  /*151970*/  LDL.LU.64 R24, [R1+0x3918] ;  /* 0x0039180001187983 */ /* 0x010f220000300a00 */
[----:B------:R1:W-:Y:S01]  /*151980*/  STL [R1+0x2f4], R31 ;  /* 0x0002f41f01007387 */ /* 0x0003e20000100800 */
[----:B------:R-:W-:Y:S01]  /*151990*/  IADD3 R48, P1, R26, R246, RZ ;  /* 0x000000f61a307210 */ /* 0x000fe20007f3e0ff */
[----:B------:R-:W3:Y:S01]  /*1519a0*/  LDL.LU.64 R44, [R1+0x38b0] ;  /* 0x0038b000012c7983 */ /* 0x000ee20000300a00 */
[----:B------:R-:W3:Y:S01]  /*1519b0*/  LDL.LU.64 R8, [R1+0x3b88] ;  /* 0x003b880001087983 */ /* 0x000ee20000300a00 */
[----:B------:R1:W-:Y:S02]  /*1519c0*/  STL [R1+0x354], R28 ;  /* 0x0003541c01007387 */ /* 0x0003e40000100800 */
[----:B------:R-:W-:Y:S02]  /*1519d0*/  STL [R1+0x60fc], R159 ;  /* 0x0060fc9f01007387 */ /* 0x000fe40000100800 */
[----:B------:R-:W-:Y:S01]  /*1519e0*/  STL [R1+0xa4], R48 ;  /* 0x0000a43001007387 */ /* 0x000fe20000100800 */
[----:B------:R-:W-:-:S02]  /*1519f0*/  IADD3.X R158, R41, R3, RZ, P0, !PT ;  /* 0x00000003299e7210 */ /* 0x000fc400007fe4ff */
[-C--:B-1----:R-:W-:Y:S02]  /*151a00*/  IADD3 R31, P2, R16, R246.reuse, RZ ;  /* 0x000000f6101f7210 */ /* 0x082fe40007f5e0ff */
[----:B------:R-:W-:-:S03]  /*151a10*/  IADD3 R28, P3, R14, R246, RZ ;  /* 0x000000f60e1c7210 */ /* 0x000fc60007f7e0ff */
[----:B------:R-:W-:Y:S04]  /*151a20*/  STL [R1+0xe8], R31 ;  /* 0x0000e81f01007387 */ /* 0x000fe80000100800 */
[----:B------:R1:W-:Y:S01]  /*151a30*/  STL [R1+0x1e0], R28 ;  /* 0x0001e01c01007387 */ /* 0x0003e20000100800 */
[----:B------:R-:W-:Y:S02]  /*151a40*/  STL [R1+0x6100], R158 ;  /* 0x0061009e01007387 */ /* 0x000fe40000100800 */
[--C-:B------:R-:W-:Y:S01]  /*151a50*/  IMAD.X R17, R17, 0x1, R3.reuse, P2 ;  /* 0x0000000111117824 */ /* 0x100fe200010e0603 */
[----:B------:R-:W-:Y:S02]  /*151a60*/  IADD3.X R16, R15, R3, RZ, P3, !PT ;  /* 0x000000030f107210 */ /* 0x000fe40001ffe4ff */
[-C--:B------:R-:W-:Y:S01]  /*151a70*/  IADD3 R26, P0, R12, R246.reuse, RZ ;  /* 0x000000f60c1a7210 */ /* 0x080fe20007f1e0ff */
[----:B-1----:R-:W-:Y:S01]  /*151a80*/  IMAD.MOV.U32 R28, RZ, RZ, R182 ;  /* 0x000000ffff1c7224 */ /* 0x002fe200078e00b6 */
[C---:B--2---:R-:W-:Y:S07]  /*151a90*/  HMMA.1688.F32.TF32 R48, R228.reuse, R102, R172 ;  /* 0x00000066e430723c */ /* 0x044fee00000810ac */
[----:B------:R-:W-:Y:S11]  /*151aa0*/  IMAD.X R174, R27, 0x1, R3, P1 ;  /* 0x000000011bae7824 */ /* 0x000ff600008e0603 */
[----:B------:R-:W-:Y:S05]  /*151ab0*/  @!UPT UIADD3 URZ, URZ, URZ, URZ ;  /* 0x0000003f3f3ff290 */ /* 0x000fea000fffe03f */
[----:B------:R-:W-:Y:S01]  /*151ac0*/  STL.64 [R1+0x1f20], R48 ;  /* 0x001f203001007387 */ /* 0x000fe20000100a00 */
[----:B------:R1:W-:Y:S02]  /*151ad0*/  STL.64 [R1+0x1f28], R50 ;  /* 0x001f283201007387 */ /* 0x0003e40000100a00 */
[----:B-1----:R-:W-:Y:S01]  /*151ae0*/  HMMA.1688.F32.TF32 R48, R228, R182, R176 ;  /* 0x000000b6e430723c */ /* 0x002fe200000810b0 */
[----:B------:R-:W-:Y:S01]  /*151af0*/  STL [R1+0x6104], R174 ;  /* 0x006104ae01007387 */ /* 0x000fe20000100800 */
[----:B------:R-:W2:Y:S02]  /*151b00*/  LDL.LU.64 R40, [R1+0x3b40] ;  /* 0x003b400001287983 */ /* 0x000ea40000300a00 */
[----:B------:R3:W-:Y:S02]  /*151b10*/  STL [R1+0xe4], R17 ;  /* 0x0000e41101007387 */ /* 0x0007e40000100800 */
[----:B------:R-:W2:Y:S01]  /*151b20*/  LDL.LU.64 R14, [R1+0x3ad8] ;  /* 0x003ad800010e7983 */ /* 0x000ea20000300a00 */
[----:B------:R4:W-:Y:S01]  /*151b30*/  STL [R1+0x12c], R16 ;  /* 0x00012c1001007387 */ /* 0x0009e20000100800 */
[----:B------:R1:W-:Y:S01]  /*151b40*/  STL [R1+0x238], R26 ;  /* 0x0002381a01007387 */ /* 0x0003e20000100800 */
[----:B---3--:R-:W-:-:S02]  /*151b50*/  IADD3 R17, P1, R10, R246, RZ ;  /* 0x000000f60a117210 */ /* 0x008fc40007f3e0ff */
[----:B----4-:R-:W-:-:S03]  /*151b60*/  IADD3 R16, P2, R24, R246, RZ ;  /* 0x000000f618107210 */ /* 0x010fc60007f5e0ff */
[----:B------:R-:W-:Y:S02]  /*151b70*/  STL [R1+0x290], R17 ;  /* 0x0002901101007387 */ /* 0x000fe40000100800 */
[----:B------:R3:W-:Y:S02]  /*151b80*/  STL [R1+0x2f0], R16 ;  /* 0x0002f01001007387 */ /* 0x0007e40000100800 */
[----:B-1----:R-:W-:-:S05]  /*151b90*/  IMAD.MOV.U32 R26, RZ, RZ, R183 ;  /* 0x000000ffff1a7224 */ /* 0x002fca00078e00b7 */
[----:B------:R-:W-:Y:S01]  /*151ba0*/  STL.64 [R1+0x1f10], R48 ;  /* 0x001f103001007387 */ /* 0x000fe20000100a00 */
[----:B------:R-:W-:Y:S02]  /*151bb0*/  STL.64 [R1+0x1f18], R50 ;  /* 0x001f183201007387 */ /* 0x000fe40000100a00 */
[----:B------:R-:W4:Y:S02]  /*151bc0*/  LDL.LU.64 R182, [R1+0x6390] ;  /* 0x0063900001b67983 */ /* 0x000f240000300a00 */
[----:B------:R-:W4:Y:S01]  /*151bd0*/  LDL.LU.64 R180, [R1+0x6388] ;  /* 0x0063880001b47983 */ /* 0x000f220000300a00 */
[----:B------:R-:W-:Y:S01]  /*151be0*/  IADD3.X R27, R13, R3, RZ, P0, !PT ;  /* 0x000000030d1b7210 */ /* 0x000fe200007fe4ff */
[----:B---3--:R-:W3:Y:S01]  /*151bf0*/  LDL.LU.64 R16, [R1+0x3a70] ;  /* 0x003a700001107983 */ /* 0x008ee20000300a00 */
[----:B------:R-:W3:Y:S03]  /*151c00*/  LDL.LU.64 R12, [R1+0x3a00] ;  /* 0x003a0000010c7983 */ /* 0x000ee60000300a00 */
[----:B------:R1:W-:Y:S02]  /*151c10*/  STL [R1+0x234], R27 ;  /* 0x0002341b01007387 */ /* 0x0003e40000100800 */
[--C-:B------:R-:W-:Y:S01]  /*151c20*/  IMAD.X R25, R25, 0x1, R3.reuse, P2 ;  /* 0x0000000119197824 */ /* 0x100fe200010e0603 */
[-C--:B------:R-:W-:Y:S01]  /*151c30*/  IADD3 R24, P0, R44, R246.reuse, RZ ;  /* 0x000000f62c187210 */ /* 0x080fe20007f1e0ff */
[----:B-1----:R-:W-:Y:S01]  /*151c40*/  IMAD.X R27, R11, 0x1, R3, P1 ;  /* 0x000000010b1b7824 */ /* 0x002fe200008e0603 */
[----:B------:R-:W-:Y:S01]  /*151c50*/  IADD3 R157, P1, R8, R246, RZ ;  /* 0x000000f6089d7210 */ /* 0x000fe20007f3e0ff */
[----:B------:R-:W3:Y:S03]  /*151c60*/  LDL.LU.64 R10, [R1+0x3990] ;  /* 0x00399000010a7983 */ /* 0x000ee60000300a00 */
[----:B------:R-:W-:Y:S02]  /*151c70*/  STL [R1+0x28c], R27 ;  /* 0x00028c1b01007387 */ /* 0x000fe40000100800 */
[----:B------:R1:W-:Y:S01]  /*151c80*/  STL [R1+0x2ec], R25 ;  /* 0x0002ec1901007387 */ /* 0x0003e20000100800 */
[----:B------:R-:W-:Y:S01]  /*151c90*/  STL [R1+0x6108], R157 ;  /* 0x0061089d01007387 */ /* 0x000fe20000100800 */
[----:B------:R2:W-:Y:S01]  /*151ca0*/  STL [R1+0x350], R24 ;  /* 0x0003501801007387 */ /* 0x0005e20000100800 */
[----:B-1----:R-:W-:-:S02]  /*151cb0*/  MOV R25, R186 ;  /* 0x000000ba00197202 */ /* 0x002fc40000000f00 */
[-C--:B--2---:R-:W-:Y:S02]  /*151cc0*/  IADD3 R173, P2, R40, R246.reuse, RZ ;  /* 0x000000f628ad7210 */ /* 0x084fe40007f5e0ff */
[-C--:B------:R-:W-:Y:S01]  /*151cd0*/  IADD3 R24, P3, R14, R246.reuse, RZ ;  /* 0x000000f60e187210 */ /* 0x080fe20007f7e0ff */
[----:B----4-:R-:W-:Y:S02]  /*151ce0*/  HMMA.1688.F32.TF32 R48, R228, R186, R180 ;  /* 0x000000bae430723c */ /* 0x010fe400000810b4 */
[----:B------:R-:W-:Y:S02]  /*151cf0*/  STL [R1+0x610c], R173 ;  /* 0x00610cad01007387 */ /* 0x000fe40000100800 */
[----:B------:R1:W-:Y:S02]  /*151d00*/  STL [R1+0xe0], R24 ;  /* 0x0000e01801007387 */ /* 0x0003e40000100800 */
[----:B-1----:R-:W-:Y:S11]  /*151d10*/  IMAD.MOV.U32 R24, RZ, RZ, R187 ;  /* 0x000000ffff187224 */ /* 0x002ff600078e00bb */
[----:B------:R-:W-:Y:S06]  /*151d20*/  @!UPT UIADD3 URZ, URZ, URZ, URZ ;  /* 0x0000003f3f3ff290 */ /* 0x000fec000fffe03f */
[----:B------:R-:W-:Y:S01]  /*151d30*/  STL.64 [R1+0x1f00], R48 ;  /* 0x001f003001007387 */ /* 0x000fe20000100a00 */
[----:B------:R1:W-:Y:S02]  /*151d40*/  STL.64 [R1+0x1f08], R50 ;  /* 0x001f083201007387 */ /* 0x0003e40000100a00 */
[----:B------:R-:W2:Y:S02]  /*151d50*/  LDL.LU.64 R186, [R1+0x6380] ;  /* 0x0063800001ba7983 */ /* 0x000ea40000300a00 */
[----:B------:R-:W2:Y:S02]  /*151d60*/  LDL.LU.64 R184, [R1+0x6378] ;  /* 0x0063780001b87983 */ /* 0x000ea40000300a00 */
[--C-:B------:R-:W-:Y:S01]  /*151d70*/  IMAD.X R27, R45, 0x1, R3.reuse, P0 ;  /* 0x000000012d1b7824 */ /* 0x100fe200000e0603 */
[----:B------:R-:W-:Y:S01]  /*151d80*/  IADD3.X R156, R9, R3, RZ, P1, !PT ;  /* 0x00000003099c7210 */ /* 0x000fe20000ffe4ff */
[--C-:B------:R-:W-:Y:S02]  /*151d90*/  IMAD.X R172, R41, 0x1, R3.reuse, P2 ;  /* 0x0000000129ac7824 */ /* 0x100fe400010e0603 */
[----:B------:R-:W-:Y:S01]  /*151da0*/  IMAD.X R183, R15, 0x1, R3, P3 ;  /* 0x000000010fb77824 */ /* 0x000fe200018e0603 */
[-C--:B---3--:R-:W-:Y:S01]  /*151db0*/  IADD3 R15, P1, R12, R246.reuse, RZ ;  /* 0x000000f60c0f7210 */ /* 0x088fe20007f3e0ff */
[----:B-1----:R-:W3:Y:S01]  /*151dc0*/  LDL.LU.64 R50, [R1+0x3920] ;  /* 0x0039200001327983 */ /* 0x002ee20000300a00 */
[----:B------:R-:W4:Y:S02]  /*151dd0*/  LDL.LU.64 R48, [R1+0x38b8] ;  /* 0x0038b80001307983 */ /* 0x000f240000300a00 */
[----:B------:R1:W-:Y:S02]  /*151de0*/  STL [R1+0x34c], R27 ;  /* 0x00034c1b01007387 */ /* 0x0003e40000100800 */
[----:B------:R-:W4:Y:S01]  /*151df0*/  LDL.LU.64 R44, [R1+0x3b80] ;  /* 0x003b8000012c7983 */ /* 0x000f220000300a00 */
[----:B------:R-:W4:Y:S01]  /*151e00*/  LDL.LU.64 R8, [R1+0x3b48] ;  /* 0x003b480001087983 */ /* 0x000f220000300a00 */
[----:B------:R-:W-:Y:S01]  /*151e10*/  STL [R1+0x6110], R156 ;  /* 0x0061109c01007387 */ /* 0x000fe20000100800 */
[-C--:B------:R-:W-:Y:S01]  /*151e20*/  IADD3 R14, P2, R10, R246.reuse, RZ ;  /* 0x000000f60a0e7210 */ /* 0x080fe20007f5e0ff */
[----:B------:R-:W-:Y:S01]  /*151e30*/  STL [R1+0x6114], R172 ;  /* 0x006114ac01007387 */ /* 0x000fe20000100800 */
[----:B------:R-:W-:Y:S01]  /*151e40*/  STL [R1+0x6118], R183 ;  /* 0x006118b701007387 */ /* 0x000fe20000100800 */
[----:B-1----:R-:W-:-:S05]  /*151e50*/  IADD3 R27, P0, R16, R246, RZ ;  /* 0x000000f6101b7210 */ /* 0x002fca0007f1e0ff */
[----:B------:R-:W-:Y:S01]  /*151e60*/  STL [R1+0x128], R27 ;  /* 0x0001281b01007387 */ /* 0x000fe20000100800 */
[----:B------:R1:W-:Y:S02]  /*151e70*/  STL [R1+0x230], R15 ;  /* 0x0002300f01007387 */ /* 0x0003e40000100800 */
[----:B------:R1:W-:Y:S02]  /*151e80*/  STL [R1+0x288], R14 ;  /* 0x0002880e01007387 */ /* 0x0003e40000100800 */
[----:B-1----:R-:W-:Y:S01]  /*151e90*/  IMAD.MOV.U32 R15, RZ, RZ, R190 ;  /* 0x000000ffff0f7224 */ /* 0x002fe200078e00be */
[----:B------:R-:W-:Y:S01]  /*151ea0*/  MOV R14, R191 ;  /* 0x000000bf000e7202 */ /* 0x000fe20000000f00 */
[----:B--2---:R-:W-:Y:S01]  /*151eb0*/  HMMA.1688.F32.TF32 R228, R228, R190, R184 ;  /* 0x000000bee4e4723c */ /* 0x004fe200000810b8 */
[----:B------:R-:W2:Y:S01]  /*151ec0*/  LDL.LU.64 R190, [R1+0x6370] ;  /* 0x0063700001be7983 */ /* 0x000ea20000300a00 */
[----:B------:R-:W2:Y:S02]  /*151ed0*/  LDL.LU.64 R188, [R1+0x6368] ;  /* 0x0063680001bc7983 */ /* 0x000ea40000300a00 */
[----:B------:R-:W2:Y:S02]  /*151ee0*/  LDL.LU.64 R40, [R1+0x3ae0] ;  /* 0x003ae00001287983 */ /* 0x000ea40000300a00 */
[----:B------:R-:W2:Y:S02]  /*151ef0*/  LDL.LU.64 R32, [R1+0x3a78] ;  /* 0x003a780001207983 */ /* 0x000ea40000300a00 */
[----:B------:R-:W-:-:S02]  /*151f00*/  IMAD.MOV.U32 R242, RZ, RZ, R21 ;  /* 0x000000fffff27224 */ /* 0x000fc400078e0015 */
[----:B------:R-:W-:Y:S02]  /*151f10*/  IMAD.MOV.U32 R243, RZ, RZ, R20 ;  /* 0x000000fffff37224 */ /* 0x000fe400078e0014 */
[----:B------:R-:W2:Y:S01]  /*151f20*/  LDL.LU.64 R20, [R1+0x3a08] ;  /* 0x003a080001147983 */ /* 0x000ea20000300a00 */
[----:B------:R-:W-:Y:S01]  /*151f30*/  IADD3.X R16, R17, R3, RZ, P0, !PT ;  /* 0x0000000311107210 */ /* 0x000fe200007fe4ff */
[--C-:B------:R-:W-:Y:S02]  /*151f40*/  IMAD.X R12, R13, 0x1, R3.reuse, P1 ;  /* 0x000000010d0c7824 */ /* 0x100fe400008e0603 */
[----:B------:R-:W-:Y:S01]  /*151f50*/  IMAD.X R10, R11, 0x1, R3, P2 ;  /* 0x000000010b0a7824 */ /* 0x000fe200010e0603 */
[-C--:B---3--:R-:W-:Y:S02]  /*151f60*/  IADD3 R11, P0, R50, R246.reuse, RZ ;  /* 0x000000f6320b7210 */ /* 0x088fe40007f1e0ff */
[----:B----4-:R-:W-:-:S04]  /*151f70*/  IADD3 R155, P2, R44, R246, RZ ;  /* 0x000000f62c9b7210 */ /* 0x010fc80007f5e0ff */
[----:B------:R-:W-:Y:S01]  /*151f80*/  STL [R1+0x6128], R228 ;  /* 0x006128e401007387 */ /* 0x000fe20000100800 */
[----:B------:R-:W-:Y:S02]  /*151f90*/  STL [R1+0x6124], R229 ;  /* 0x006124e501007387 */ /* 0x000fe40000100800 */
[----:B------:R-:W-:Y:S02]  /*151fa0*/  STL [R1+0x6120], R230 ;  /* 0x006120e601007387 */ /* 0x000fe40000100800 */
[----:B------:R-:W-:Y:S01]  /*151fb0*/  STL [R1+0x611c], R231 ;  /* 0x00611ce701007387 */ /* 0x000fe20000100800 */
[----:B------:R1:W-:Y:S01]  /*151fc0*/  STL [R1+0x124], R16 ;  /* 0x0001241001007387 */ /* 0x0003e20000100800 */
[----:B------:R-:W-:-:S03]  /*151fd0*/  IADD3 R171, P3, R8, R246, RZ ;  /* 0x000000f608ab7210 */ /* 0x000fc60007f7e0ff */
[----:B-1----:R-:W3:Y:S01]  /*151fe0*/  LDL.LU.64 R16, [R1+0x3998] ;  /* 0x0039980001107983 */ /* 0x002ee20000300a00 */
[----:B------:R-:W-:Y:S02]  /*151ff0*/  STL [R1+0x22c], R12 ;  /* 0x00022c0c01007387 */ /* 0x000fe40000100800 */
[----:B------:R1:W-:Y:S02]  /*152000*/  STL [R1+0x284], R10 ;  /* 0x0002840a01007387 */ /* 0x0003e40000100800 */
[----:B------:R-:W-:Y:S01]  /*152010*/  STL [R1+0x2e8], R11 ;  /* 0x0002e80b01007387 */ /* 0x000fe20000100800 */
[----:B------:R-:W-:Y:S01]  /*152020*/  MOV R250, R37 ;  /* 0x0000002500fa7202 */ /* 0x000fe20000000f00 */
[----:B------:R-:W-:Y:S01]  /*152030*/  IMAD.MOV.U32 R251, RZ, RZ, R36 ;  /* 0x000000fffffb7224 */ /* 0x000fe200078e0024 */
[----:B-1----:R-:W-:-:S05]  /*152040*/  IADD3 R10, P1, R48, R246, RZ ;  /* 0x000000f6300a7210 */ /* 0x002fca0007f3e0ff */
[----:B------:R1:W-:Y:S01]  /*152050*/  STL [R1+0x348], R10 ;  /* 0x0003480a01007387 */ /* 0x0003e20000100800 */
[----:B------:R-:W-:Y:S02]  /*152060*/  STL [R1+0x612c], R155 ;  /* 0x00612c9b01007387 */ /* 0x000fe40000100800 */
[----:B------:R-:W-:Y:S02]  /*152070*/  STL [R1+0x6130], R171 ;  /* 0x006130ab01007387 */ /* 0x000fe40000100800 */
[----:B------:R-:W4:Y:S01]  /*152080*/  LDL.LU.64 R36, [R1+0x3928] ;  /* 0x0039280001247983 */ /* 0x000f220000300a00 */
[----:B------:R-:W3:Y:S01]  /*152090*/  LDL.LU.64 R12, [R1+0x38c0] ;  /* 0x0038c000010c7983 */ /* 0x000ee20000300a00 */
[--C-:B------:R-:W-:Y:S01]  /*1520a0*/  IMAD.X R31, R51, 0x1, R3.reuse, P0 ;  /* 0x00000001331f7824 */ /* 0x100fe200000e0603 */
[----:B------:R-:W-:Y:S01]  /*1520b0*/  IADD3.X R27, R49, R3, RZ, P1, !PT ;  /* 0x00000003311b7210 */ /* 0x000fe20000ffe4ff */
[--C-:B------:R-:W-:Y:S02]  /*1520c0*/  IMAD.X R154, R45, 0x1, R3.reuse, P2 ;  /* 0x000000012d9a7824 */ /* 0x100fe400010e0603 */
[----:B------:R-:W-:Y:S01]  /*1520d0*/  IMAD.X R170, R9, 0x1, R3, P3 ;  /* 0x0000000109aa7824 */ /* 0x000fe200018e0603 */
[C---:B--2---:R-:W-:Y:S01]  /*1520e0*/  HMMA.1688.F32.TF32 R116, R4.reuse, R238, R188 ;  /* 0x000000ee0474723c */ /* 0x044fe200000810bc */
[-C--:B------:R-:W-:Y:S11]  /*1520f0*/  IADD3 R182, P0, R40, R246.reuse, RZ ;  /* 0x000000f628b67210 */ /* 0x080ff60007f1e0ff */
[----:B------:R-:W-:Y:S11]  /*152100*/  @!UPT UIADD3 URZ, URZ, URZ, URZ ;  /* 0x0000003f3f3ff290 */ /* 0x000ff6000fffe03f */
[----:B------:R-:W-:Y:S01]  /*152110*/  STL.64 [R1+0x1ef0], R116 ;  /* 0x001ef07401007387 */ /* 0x000fe20000100a00 */
[----:B------:R-:W-:Y:S02]  /*152120*/  STL.64 [R1+0x1ef8], R118 ;  /* 0x001ef87601007387 */ /* 0x000fe40000100a00 */
[----:B-1----:R-:W2:Y:S02]  /*152130*/  LDL.LU.64 R10, [R1+0x3b78] ;  /* 0x003b7800010a7983 */ /* 0x002ea40000300a00 */
[----:B------:R-:W-:Y:S01]  /*152140*/  STL [R1+0x2e4], R31 ;  /* 0x0002e41f01007387 */ /* 0x000fe20000100800 */
[----:B------:R-:W2:Y:S01]  /*152150*/  LDL.LU.64 R44, [R1+0x3b50] ;  /* 0x003b5000012c7983 */ /* 0x000ea20000300a00 */
[-C--:B------:R-:W-:Y:S01]  /*152160*/  IADD3 R191, P1, R32, R246.reuse, RZ ;  /* 0x000000f620bf7210 */ /* 0x080fe20007f3e0ff */
[----:B------:R1:W-:Y:S02]  /*152170*/  STL [R1+0x344], R27 ;  /* 0x0003441b01007387 */ /* 0x0003e40000100800 */
[----:B------:R-:W-:Y:S01]  /*152180*/  STL [R1+0x6134], R154 ;  /* 0x0061349a01007387 */ /* 0x000fe20000100800 */
[----:B------:R-:W-:Y:S01]  /*152190*/  STL [R1+0x6138], R170 ;  /* 0x006138aa01007387 */ /* 0x000fe20000100800 */
[----:B------:R-:W-:Y:S02]  /*1521a0*/  STL [R1+0x613c], R182 ;  /* 0x00613cb601007387 */ /* 0x000fe40000100800 */
[----:B------:R-:W-:Y:S02]  /*1521b0*/  STL [R1+0x6140], R191 ;  /* 0x006140bf01007387 */ /* 0x000fe40000100800 */
[----:B------:R-:W2:Y:S01]  /*1521c0*/  LDL.LU.64 R8, [R1+0x3ae8] ;  /* 0x003ae80001087983 */ /* 0x000ea20000300a00 */
[----:B------:R-:W-:Y:S01]  /*1521d0*/  HMMA.1688.F32.TF32 R48, R4, R242, R192 ;  /* 0x000000f20430723c */ /* 0x000fe200000810c0 */
[----:B-1----:R-:W-:-:S05]  /*1521e0*/  IADD3 R27, P2, R20, R246, RZ ;  /* 0x000000f6141b7210 */ /* 0x002fca0007f5e0ff */
[----:B------:R-:W-:Y:S01]  /*1521f0*/  STL [R1+0x228], R27 ;  /* 0x0002281b01007387 */ /* 0x000fe20000100800 */
[----:B------:R-:W2:Y:S01]  /*152200*/  LDL.LU.64 R60, [R1+0x3a80] ;  /* 0x003a8000013c7983 */ /* 0x000ea20000300a00 */
[----:B------:R-:W-:Y:S11]  /*152210*/  IADD3.X R181, R41, R3, RZ, P0, !PT ;  /* 0x0000000329b57210 */ /* 0x000ff600007fe4ff */
[----:B------:R-:W-:Y:S04]  /*152220*/  @!UPT UIADD3 URZ, URZ, URZ, URZ ;  /* 0x0000003f3f3ff290 */ /* 0x000fe8000fffe03f */
[----:B------:R-:W-:Y:S01]  /*152230*/  STL.64 [R1+0x1ee0], R48 ;  /* 0x001ee03001007387 */ /* 0x000fe20000100a00 */
[----:B------:R1:W-:Y:S02]  /*152240*/  STL.64 [R1+0x1ee8], R50 ;  /* 0x001ee83201007387 */ /* 0x0003e40000100a00 */
[--C-:B------:R-:W-:Y:S01]  /*152250*/  IMAD.X R20, R21, 0x1, R3.reuse, P2 ;  /* 0x0000000115147824 */ /* 0x100fe200010e0603 */
[----:B-1----:R-:W-:Y:S01]  /*152260*/  HMMA.1688.F32.TF32 R48, R4, R250, R196 ;  /* 0x000000fa0430723c */ /* 0x002fe200000810c4 */
[----:B------:R-:W-:Y:S01]  /*152270*/  IMAD.X R190, R33, 0x1, R3, P1 ;  /* 0x0000000121be7824 */ /* 0x000fe200008e0603 */
[-C--:B---3--:R-:W-:Y:S01]  /*152280*/  IADD3 R27, P0, R16, R246.reuse, RZ ;  /* 0x000000f6101b7210 */ /* 0x088fe20007f1e0ff */
[----:B------:R-:W-:Y:S01]  /*152290*/  STL [R1+0x6158], R181 ;  /* 0x006158b501007387 */ /* 0x000fe20000100800 */
[-C--:B----4-:R-:W-:Y:S01]  /*1522a0*/  IADD3 R21, P1, R36, R246.reuse, RZ ;  /* 0x000000f624157210 */ /* 0x090fe20007f3e0ff */
[----:B------:R1:W-:Y:S02]  /*1522b0*/  STL [R1+0x224], R20 ;  /* 0x0002241401007387 */ /* 0x0003e40000100800 */
[----:B------:R3:W-:Y:S02]  /*1522c0*/  STL [R1+0x280], R27 ;  /* 0x0002801b01007387 */ /* 0x0007e40000100800 */
[----:B------:R-:W-:Y:S01]  /*1522d0*/  STL [R1+0x2e0], R21 ;  /* 0x0002e01501007387 */ /* 0x000fe20000100800 */
[----:B-1----:R-:W-:-:S02]  /*1522e0*/  IADD3 R20, P2, R12, R246, RZ ;  /* 0x000000f60c147210 */ /* 0x002fc40007f5e0ff */
[----:B------:R-:W-:Y:S01]  /*1522f0*/  IADD3.X R16, R17, R3, RZ, P0, !PT ;  /* 0x0000000311107210 */ /* 0x000fe200007fe4ff */
[--C-:B---3--:R-:W-:Y:S02]  /*152300*/  IMAD.X R27, R37, 0x1, R3.reuse, P1 ;  /* 0x00000001251b7824 */ /* 0x108fe400008e0603 */
[----:B------:R-:W-:Y:S01]  /*152310*/  IMAD.X R12, R13, 0x1, R3, P2 ;  /* 0x000000010d0c7824 */ /* 0x000fe200010e0603 */
[----:B--2---:R-:W-:-:S05]  /*152320*/  IADD3 R153, P3, R10, R246, RZ ;  /* 0x000000f60a997210 */ /* 0x004fca0007f7e0ff */
[----:B------:R-:W-:Y:S01]  /*152330*/  STL [R1+0x615c], R153 ;  /* 0x00615c9901007387 */ /* 0x000fe20000100800 */
[----:B------:R-:W-:Y:S02]  /*152340*/  STL [R1+0x340], R20 ;  /* 0x0003401401007387 */ /* 0x000fe40000100800 */
[----:B------:R-:W2:Y:S02]  /*152350*/  LDL.LU.64 R40, [R1+0x3a10] ;  /* 0x003a100001287983 */ /* 0x000ea40000300a00 */
[----:B------:R-:W-:Y:S01]  /*152360*/  STL.64 [R1+0x1ed0], R48 ;  /* 0x001ed03001007387 */ /* 0x000fe20000100a00 */
[----:B------:R1:W-:Y:S01]  /*152370*/  STL.64 [R1+0x1ed8], R50 ;  /* 0x001ed83201007387 */ /* 0x0003e20000100a00 */
[----:B------:R-:W3:Y:S01]  /*152380*/  LDL.LU.64 R32, [R1+0x39a0] ;  /* 0x0039a00001207983 */ /* 0x000ee20000300a00 */
[----:B-1----:R-:W-:Y:S01]  /*152390*/  HMMA.1688.F32.TF32 R48, R4, R206, R200 ;  /* 0x000000ce0430723c */ /* 0x002fe200000810c8 */
[----:B------:R-:W-:Y:S01]  /*1523a0*/  IADD3.X R152, R11, R3, RZ, P3, !PT ;  /* 0x000000030b987210 */ /* 0x000fe20001ffe4ff */
[----:B------:R1:W-:Y:S01]  /*1523b0*/  STL [R1+0x27c], R16 ;  /* 0x00027c1001007387 */ /* 0x0003e20000100800 */
[----:B------:R-:W4:Y:S01]  /*1523c0*/  LDL.LU.64 R20, [R1+0x3930] ;  /* 0x0039300001147983 */ /* 0x000f220000300a00 */
[----:B------:R-:W-:-:S02]  /*1523d0*/  IADD3 R169, P0, R44, R246, RZ ;  /* 0x000000f62ca97210 */ /* 0x000fc40007f1e0ff */
[----:B------:R-:W-:Y:S01]  /*1523e0*/  IADD3 R180, P1, R8, R246, RZ ;  /* 0x000000f608b47210 */ /* 0x000fe20007f3e0ff */
[----:B-1----:R-:W2:Y:S01]  /*1523f0*/  LDL.LU.64 R16, [R1+0x38c8] ;  /* 0x0038c80001107983 */ /* 0x002ea20000300a00 */
[----:B------:R-:W-:Y:S02]  /*152400*/  STL [R1+0x2dc], R27 ;  /* 0x0002dc1b01007387 */ /* 0x000fe40000100800 */
[----:B------:R1:W-:Y:S02]  /*152410*/  STL [R1+0x6160], R152 ;  /* 0x0061609801007387 */ /* 0x0003e40000100800 */
[----:B------:R-:W-:Y:S01]  /*152420*/  STL [R1+0x33c], R12 ;  /* 0x00033c0c01007387 */ /* 0x000fe20000100800 */
[----:B------:R1:W-:Y:S01]  /*152430*/  STL [R1+0x6164], R169 ;  /* 0x006164a901007387 */ /* 0x0003e20000100800 */
[----:B------:R-:W-:Y:S09]  /*152440*/  STL [R1+0x6198], R180 ;  /* 0x006198b401007387 */ /* 0x000ff20000100800 */
[----:B------:R-:W-:Y:S01]  /*152450*/  STL.64 [R1+0x1ec0], R48 ;  /* 0x001ec03001007387 */ /* 0x000fe20000100a00 */
[----:B-1----:R-:W-:-:S03]  /*152460*/  IMAD.MOV.U32 R152, RZ, RZ, R207 ;  /* 0x000000ffff987224 */ /* 0x002fc600078e00cf */
[----:B------:R1:W-:Y:S01]  /*152470*/  STL.64 [R1+0x1ec8], R50 ;  /* 0x001ec83201007387 */ /* 0x0003e20000100a00 */
[----:B------:R-:W-:-:S03]  /*152480*/  IMAD.MOV.U32 R169, RZ, RZ, R206 ;  /* 0x000000ffffa97224 */ /* 0x000fc600078e00ce */
[----:B------:R-:W3:Y:S01]  /*152490*/  LDL.LU.64 R206, [R1+0x6360] ;  /* 0x0063600001ce7983 */ /* 0x000ee20000300a00 */
[----:B------:R-:W3:Y:S01]  /*1524a0*/  LDL.LU.64 R204, [R1+0x6358] ;  /* 0x0063580001cc7983 */ /* 0x000ee20000300a00 */
[----:B------:R-:W-:Y:S01]  /*1524b0*/  IADD3 R189, P2, R60, R246, RZ ;  /* 0x000000f63cbd7210 */ /* 0x000fe20007f5e0ff */
[----:B------:R-:W3:Y:S01]  /*1524c0*/  LDL.LU.64 R36, [R1+0x3b70] ;  /* 0x003b700001247983 */ /* 0x000ee20000300a00 */
[----:B------:R-:W-:Y:S01]  /*1524d0*/  IADD3.X R168, R45, R3, RZ, P0, !PT ;  /* 0x000000032da87210 */ /* 0x000fe200007fe4ff */
[----:B------:R-:W3:Y:S01]  /*1524e0*/  LDL.LU.64 R12, [R1+0x3b58] ;  /* 0x003b5800010c7983 */ /* 0x000ee20000300a00 */
[----:B------:R-:W3:Y:S02]  /*1524f0*/  LDL.LU.64 R10, [R1+0x3af0] ;  /* 0x003af000010a7983 */ /* 0x000ee40000300a00 */
[----:B------:R-:W-:Y:S02]  /*152500*/  STL [R1+0x61a0], R152 ;  /* 0x0061a09801007387 */ /* 0x000fe40000100800 */
[----:B------:R-:W-:Y:S01]  /*152510*/  STL [R1+0x619c], R169 ;  /* 0x00619ca901007387 */ /* 0x000fe20000100800 */
[----:B------:R-:W-:Y:S01]  /*152520*/  STL [R1+0x61a4], R168 ;  /* 0x0061a4a801007387 */ /* 0x000fe20000100800 */
[----:B------:R-:W-:-:S02]  /*152530*/  IMAD.X R179, R9, 0x1, R3, P1 ;  /* 0x0000000109b37824 */ /* 0x000fc400008e0603 */
[----:B------:R-:W-:Y:S02]  /*152540*/  IMAD.X R188, R61, 0x1, R3, P2 ;  /* 0x000000013dbc7824 */ /* 0x000fe400010e0603 */
[----:B-1----:R-:W3:Y:S01]  /*152550*/  LDL.LU.64 R50, [R1+0x3a88] ;  /* 0x003a880001327983 */ /* 0x002ee20000300a00 */
[----:B------:R-:W3:Y:S01]  /*152560*/  LDL.LU.64 R48, [R1+0x3a18] ;  /* 0x003a180001307983 */ /* 0x000ee20000300a00 */
[----:B------:R-:W3:Y:S02]  /*152570*/  LDL.LU.64 R8, [R1+0x39a8] ;  /* 0x0039a80001087983 */ /* 0x000ee40000300a00 */
[----:B------:R-:W3:Y:S02]  /*152580*/  LDL.LU.64 R44, [R1+0x3938] ;  /* 0x00393800012c7983 */ /* 0x000ee40000300a00 */
[----:B------:R-:W-:Y:S01]  /*152590*/  STL [R1+0x61a8], R179 ;  /* 0x0061a8b301007387 */ /* 0x000fe20000100800 */
[----:B------:R-:W-:Y:S01]  /*1525a0*/  MOV R119, R210 ;  /* 0x000000d200777202 */ /* 0x000fe20000000f00 */
[----:B------:R-:W-:Y:S01]  /*1525b0*/  IMAD.MOV.U32 R118, RZ, RZ, R211 ;  /* 0x000000ffff767224 */ /* 0x000fe200078e00d3 */
[----:B----4-:R-:W-:-:S05]  /*1525c0*/  IADD3 R31, P2, R20, R246, RZ ;  /* 0x000000f6141f7210 */ /* 0x010fca0007f5e0ff */
[----:B------:R-:W-:Y:S01]  /*1525d0*/  STL [R1+0x2d8], R31 ;  /* 0x0002d81f01007387 */ /* 0x000fe20000100800 */
[-C--:B--2---:R-:W-:Y:S01]  /*1525e0*/  IADD3 R27, P3, R16, R246.reuse, RZ ;  /* 0x000000f6101b7210 */ /* 0x084fe20007f7e0ff */
[----:B---3--:R-:W-:Y:S04]  /*1525f0*/  HMMA.1688.F32.TF32 R120, R4, R210, R204 ;  /* 0x000000d20478723c */ /* 0x008fe800000810cc */
[----:B------:R-:W-:Y:S11]  /*152600*/  STL [R1+0x338], R27 ;  /* 0x0003381b01007387 */ /* 0x000ff60000100800 */
[----:B------:R-:W-:Y:S08]  /*152610*/  @!UPT UIADD3 URZ, URZ, URZ, URZ ;  /* 0x0000003f3f3ff290 */ /* 0x000ff0000fffe03f */
[----:B------:R-:W-:Y:S01]  /*152620*/  STL.64 [R1+0x1eb0], R120 ;  /* 0x001eb07801007387 */ /* 0x000fe20000100a00 */
[----:B------:R-:W-:Y:S02]  /*152630*/  STL.64 [R1+0x1eb8], R122 ;  /* 0x001eb87a01007387 */ /* 0x000fe40000100a00 */
[----:B------:R-:W2:Y:S02]  /*152640*/  LDL.LU.64 R210, [R1+0x6350] ;  /* 0x0063500001d27983 */ /* 0x000ea40000300a00 */
[----:B------:R-:W2:Y:S01]  /*152650*/  LDL.LU.64 R208, [R1+0x6348] ;  /* 0x0063480001d07983 */ /* 0x000ea20000300a00 */
[-C--:B------:R-:W-:Y:S01]  /*152660*/  IADD3 R197, P0, R40, R246.reuse, RZ ;  /* 0x000000f628c57210 */ /* 0x080fe20007f1e0ff */
[--C-:B------:R-:W-:Y:S02]  /*152670*/  IMAD.X R20, R21, 0x1, R3.reuse, P2 ;  /* 0x0000000115147824 */ /* 0x100fe400010e0603 */
[--C-:B------:R-:W-:Y:S01]  /*152680*/  IMAD.X R16, R17, 0x1, R3.reuse, P3 ;  /* 0x0000000111107824 */ /* 0x100fe200018e0603 */
[----:B------:R-:W-:Y:S01]  /*152690*/  IADD3 R203, P1, R32, R246, RZ ;  /* 0x000000f620cb7210 */ /* 0x000fe20007f3e0ff */
[----:B------:R-:W-:-:S02]  /*1526a0*/  IMAD.X R196, R41, 0x1, R3, P0 ;  /* 0x0000000129c47824 */ /* 0x000fc400000e0603 */
[----:B------:R-:W3:Y:S01]  /*1526b0*/  LDL.LU.64 R40, [R1+0x38d0] ;  /* 0x0038d00001287983 */ /* 0x000ee20000300a00 */
[----:B------:R1:W-:Y:S01]  /*1526c0*/  STL [R1+0x2d4], R20 ;  /* 0x0002d41401007387 */ /* 0x0003e20000100800 */
[----:B------:R-:W-:Y:S02]  /*1526d0*/  IADD3.X R202, R33, R3, RZ, P1, !PT ;  /* 0x0000000321ca7210 */ /* 0x000fe40000ffe4ff */
[----:B-1----:R-:W4:Y:S01]  /*1526e0*/  LDL.LU.64 R20, [R1+0x3b68] ;  /* 0x003b680001147983 */ /* 0x002f220000300a00 */
[----:B------:R1:W-:Y:S02]  /*1526f0*/  STL [R1+0x334], R16 ;  /* 0x0003341001007387 */ /* 0x0003e40000100800 */
[----:B------:R-:W3:Y:S01]  /*152700*/  LDL.LU.64 R32, [R1+0x3b60] ;  /* 0x003b600001207983 */ /* 0x000ee20000300a00 */
[----:B------:R-:W-:Y:S02]  /*152710*/  IADD3 R151, P0, R36, R246, RZ ;  /* 0x000000f624977210 */ /* 0x000fe40007f1e0ff */
[----:B------:R-:W-:Y:S01]  /*152720*/  MOV R153, R18 ;  /* 0x0000001200997202 */ /* 0x000fe20000000f00 */
[----:B------:R-:W-:-:S02]  /*152730*/  IMAD.MOV.U32 R181, RZ, RZ, R19 ;  /* 0x000000ffffb57224 */ /* 0x000fc400078e0013 */
[----:B------:R-:W-:Y:S02]  /*152740*/  IMAD.X R150, R37, 0x1, R3, P0 ;  /* 0x0000000125967824 */ /* 0x000fe400000e0603 */
[----:B------:R-:W-:Y:S01]  /*152750*/  IMAD.MOV.U32 R191, RZ, RZ, R218 ;  /* 0x000000ffffbf7224 */ /* 0x000fe200078e00da */
[----:B------:R-:W-:Y:S01]  /*152760*/  MOV R182, R219 ;  /* 0x000000db00b67202 */ /* 0x000fe20000000f00 */
[C---:B--2---:R-:W-:Y:S11]  /*152770*/  HMMA.1688.F32.TF32 R120, R4.reuse, R18, R208 ;  /* 0x000000120478723c */ /* 0x044ff600000810d0 */
[----:B------:R-:W-:Y:S11]  /*152780*/  @!UPT UIADD3 URZ, URZ, URZ, URZ ;  /* 0x0000003f3f3ff290 */ /* 0x000ff6000fffe03f */
[----:B------:R-:W-:Y:S01]  /*152790*/  @!UPT UIADD3 URZ, URZ, URZ, URZ ;  /* 0x0000003f3f3ff290 */ /* 0x000fe2000fffe03f */
[----:B------:R-:W-:Y:S01]  /*1527a0*/  STL.64 [R1+0x1ea0], R120 ;  /* 0x001ea07801007387 */ /* 0x000fe20000100a00 */
[----:B------:R2:W-:Y:S02]  /*1527b0*/  STL.64 [R1+0x1ea8], R122 ;  /* 0x001ea87a01007387 */ /* 0x0005e40000100a00 */
[----:B------:R-:W3:Y:S02]  /*1527c0*/  LDL.LU.64 R18, [R1+0x6340] ;  /* 0x0063400001127983 */ /* 0x000ee40000300a00 */
[----:B-1----:R-:W3:Y:S01]  /*1527d0*/  LDL.LU.64 R16, [R1+0x6338] ;  /* 0x0063380001107983 */ /* 0x002ee20000300a00 */
[----:B------:R-:W3:Y:S01]  /*1527e0*/  LDL R211, [R1+0x4460] ;  /* 0x0044600001d37983 */ /* 0x000ee20000100800 */
[----:B------:R-:W3:Y:S01]  /*1527f0*/  LDL.LU.64 R36, [R1+0x3af8] ;  /* 0x003af80001247983 */ /* 0x000ee20000300a00 */
[----:B--2---:R-:W-:Y:S11]  /*152800*/  HMMA.1688.F32.TF32 R120, R4, R218, R212 ;  /* 0x000000da0478723c */ /* 0x004ff600000810d4 */
[----:B------:R-:W-:Y:S11]  /*152810*/  @!UPT UIADD3 URZ, URZ, URZ, URZ ;  /* 0x0000003f3f3ff290 */ /* 0x000ff6000fffe03f */
[----:B------:R-:W-:Y:S01]  /*152820*/  @!UPT UIADD3 URZ, URZ, URZ, URZ ;  /* 0x0000003f3f3ff290 */ /* 0x000fe2000fffe03f */
[----:B------:R-:W-:Y:S01]  /*152830*/  STL.64 [R1+0x1e90], R120 ;  /* 0x001e907801007387 */ /* 0x000fe20000100a00 */
[----:B------:R-:W-:Y:S02]  /*152840*/  STL.64 [R1+0x1e98], R122 ;  /* 0x001e987a01007387 */ /* 0x000fe40000100a00 */
[----:B------:R-:W2:Y:S02]  /*152850*/  LDL.LU.64 R218, [R1+0x6330] ;  /* 0x0063300001da7983 */ /* 0x000ea40000300a00 */
[----:B------:R-:W2:Y:S01]  /*152860*/  LDL.LU.64 R216, [R1+0x6328] ;  /* 0x0063280001d87983 */ /* 0x000ea20000300a00 */
[-C--:B------:R-:W-:Y:S02]  /*152870*/  IADD3 R167, P1, R12, R246.reuse, RZ ;  /* 0x000000f60ca77210 */ /* 0x080fe40007f3e0ff */
[-C--:B------:R-:W-:Y:S02]  /*152880*/  IADD3 R187, P0, R50, R246.reuse, RZ ;  /* 0x000000f632bb7210 */ /* 0x080fe40007f1e0ff */
[-C--:B------:R-:W-:Y:S01]  /*152890*/  IADD3 R178, P2, R10, R246.reuse, RZ ;  /* 0x000000f60ab27210 */ /* 0x080fe20007f5e0ff */
[----:B------:R-:W-:Y:S01]  /*1528a0*/  IMAD.MOV.U32 R170, RZ, RZ, R222 ;  /* 0x000000ffffaa7224 */ /* 0x000fe200078e00de */
[----:B------:R-:W-:Y:S01]  /*1528b0*/  IADD3.X R166, R13, R3, RZ, P1, !PT ;  /* 0x000000030da67210 */ /* 0x000fe20000ffe4ff */
[----:B------:R-:W-:-:S02]  /*1528c0*/  IADD3 R195, P1, R48, R246, RZ ;  /* 0x000000f630c37210 */ /* 0x000fc40007f3e0ff */
[--C-:B------:R-:W-:Y:S02]  /*1528d0*/  IMAD.X R186, R51, 0x1, R3.reuse, P0 ;  /* 0x0000000133ba7824 */ /* 0x100fe400000e0603 */
[--C-:B------:R-:W-:Y:S01]  /*1528e0*/  IMAD.X R177, R11, 0x1, R3.reuse, P2 ;  /* 0x000000010bb17824 */ /* 0x100fe200010e0603 */
[----:B------:R-:W3:Y:S01]  /*1528f0*/  LDL.LU.64 R12, [R1+0x3a90] ;  /* 0x003a9000010c7983 */ /* 0x000ee20000300a00 */
[----:B------:R-:W-:Y:S01]  /*152900*/  MOV R154, R223 ;  /* 0x000000df009a7202 */ /* 0x000fe20000000f00 */
[----:B------:R-:W-:Y:S01]  /*152910*/  IMAD.X R194, R49, 0x1, R3, P1 ;  /* 0x0000000131c27824 */ /* 0x000fe200008e0603 */
[-C--:B------:R-:W-:Y:S01]  /*152920*/  IADD3 R201, P2, R8, R246.reuse, RZ ;  /* 0x000000f608c97210 */ /* 0x080fe20007f5e0ff */
[----:B------:R-:W3:Y:S01]  /*152930*/  LDL.LU.64 R10, [R1+0x3a20] ;  /* 0x003a2000010a7983 */ /* 0x000ee20000300a00 */
[----:B------:R-:W-:Y:S02]  /*152940*/  STL.64 [R1+0x6150], R190 ;  /* 0x006150be01007387 */ /* 0x000fe40000100a00 */
[----:B------:R-:W-:Y:S01]  /*152950*/  IMAD.MOV.U32 R171, RZ, RZ, R34 ;  /* 0x000000ffffab7224 */ /* 0x000fe200078e0022 */
[----:B------:R-:W-:Y:S01]  /*152960*/  IADD3.X R200, R9, R3, RZ, P2, !PT ;  /* 0x0000000309c87210 */ /* 0x000fe200017fe4ff */
[----:B------:R-:W-:Y:S01]  /*152970*/  STL.64 [R1+0x6148], R188 ;  /* 0x006148bc01007387 */ /* 0x000fe20000100a00 */
[----:B------:R-:W3:Y:S02]  /*152980*/  LDL.LU.64 R8, [R1+0x39b0] ;  /* 0x0039b00001087983 */ /* 0x000ee40000300a00 */
[----:B------:R-:W-:Y:S01]  /*152990*/  STL.64 [R1+0x6170], R202 ;  /* 0x006170ca01007387 */ /* 0x000fe20000100a00 */
[----:B------:R-:W-:Y:S01]  /*1529a0*/  MOV R155, R35 ;  /* 0x00000023009b7202 */ /* 0x000fe20000000f00 */
[----:B------:R-:W-:Y:S01]  /*1529b0*/  STL.64 [R1+0x6168], R200 ;  /* 0x006168c801007387 */ /* 0x000fe20000100a00 */
[----:B------:R-:W-:-:S02]  /*1529c0*/  IADD3 R207, P3, R44, R246, RZ ;  /* 0x000000f62ccf7210 */ /* 0x000fc40007f7e0ff */
[----:B------:R-:W-:Y:S01]  /*1529d0*/  MOV R228, R38 ;  /* 0x0000002600e47202 */ /* 0x000fe20000000f00 */
[----:B------:R-:W-:Y:S02]  /*1529e0*/  IMAD.MOV.U32 R229, RZ, RZ, R39 ;  /* 0x000000ffffe57224 */ /* 0x000fe400078e0027 */
[----:B------:R-:W-:Y:S01]  /*1529f0*/  IMAD.MOV.U32 R230, RZ, RZ, R42 ;  /* 0x000000ffffe67224 */ /* 0x000fe200078e002a */
[----:B------:R-:W-:Y:S01]  /*152a00*/  MOV R231, R43 ;  /* 0x0000002b00e77202 */ /* 0x000fe20000000f00 */
[----:B------:R-:W-:Y:S01]  /*152a10*/  IMAD.MOV.U32 R183, RZ, RZ, R46 ;  /* 0x000000ffffb77224 */ /* 0x000fe200078e002e */
[----:B------:R-:W-:Y:S02]  /*152a20*/  MOV R172, R47 ;  /* 0x0000002f00ac7202 */ /* 0x000fe40000000f00 */
[----:B------:R-:W-:Y:S01]  /*152a30*/  MOV R156, R22 ;  /* 0x00000016009c7202 */ /* 0x000fe20000000f00 */
[----:B------:R-:W-:Y:S02]  /*152a40*/  IMAD.MOV.U32 R173, RZ, RZ, R23 ;  /* 0x000000ffffad7224 */ /* 0x000fe400078e0017 */
[----:B------:R-:W-:Y:S01]  /*152a50*/  IMAD.MOV.U32 R174, RZ, RZ, R63 ;  /* 0x000000ffffae7224 */ /* 0x000fe200078e003f */
[----:B------:R-:W-:Y:S01]  /*152a60*/  MOV R157, R62 ;  /* 0x0000003e009d7202 */ /* 0x000fe20000000f00 */
[----:B------:R-:W-:Y:S01]  /*152a70*/  IMAD.MOV.U32 R158, RZ, RZ, R226 ;  /* 0x000000ffff9e7224 */ /* 0x000fe200078e00e2 */
[----:B------:R-:W-:Y:S01]  /*152a80*/  MOV R159, R227 ;  /* 0x000000e3009f7202 */ /* 0x000fe20000000f00 */
[----:B------:R-:W-:Y:S04]  /*152a90*/  LDS R122, [R2+0x3e780] ;  /* 0x03e78000027a7984 */ /* 0x000fe80000000800 */
[----:B------:R-:W1:Y:S04]  /*152aa0*/  LDS R123, [R0+0x3e780] ;  /* 0x03e78000007b7984 */ /* 0x000e680000000800 */
[----:B------:R-:W-:Y:S04]  /*152ab0*/  LDS R120, [R2+0x3c780] ;  /* 0x03c7800002787984 */ /* 0x000fe80000000800 */
[----:B------:R-:W1:Y:S01]  /*152ac0*/  LDS R121, [R0+0x3c780] ;  /* 0x03c7800000797984 */ /* 0x000e620000000800 */
[----:B--2---:R-:W-:Y:S11]  /*152ad0*/  HMMA.1688.F32.TF32 R48, R4, R222, R216 ;  /* 0x000000de0430723c */ /* 0x004ff600000810d8 */
[----:B------:R-:W-:Y:S11]  /*152ae0*/  @!UPT UIADD3 URZ, URZ, URZ, URZ ;  /* 0x0000003f3f3ff290 */ /* 0x000ff6000fffe03f */
[----:B------:R-:W-:Y:S01]  /*152af0*/  @!UPT UIADD3 URZ, URZ, URZ, URZ ;  /* 0x0000003f3f3ff290 */ /* 0x000fe2000fffe03f */
[----:B------:R-:W-:Y:S01]  /*152b00*/  STL.64 [R1+0x1e80], R48 ;  /* 0x001e803001007387 */ /* 0x000fe20000100a00 */
[----:B------:R2:W-:Y:S02]  /*152b10*/  STL.64 [R1+0x1e88], R50 ;  /* 0x001e883201007387 */ /* 0x0005e40000100a00 */
[----:B------:R-:W2:Y:S02]  /*152b20*/  LDL.LU.64 R222, [R1+0x6320] ;  /* 0x0063200001de7983 */ /* 0x000ea40000300a00 */
[----:B------:R-:W2:Y:S01]  /*152b30*/  LDL.LU.64 R220, [R1+0x6318] ;  /* 0x0063180001dc7983 */ /* 0x000ea20000300a00 */
[-C--:B----4-:R-:W-:Y:S02]  /*152b40*/  IADD3 R149, P1, R20, R246.reuse, RZ ;  /* 0x000000f614957210 */ /* 0x090fe40007f3e0ff */
[-C--:B---3--:R-:W-:Y:S02]  /*152b50*/  IADD3 R165, P2, R32, R246.reuse, RZ ;  /* 0x000000f620a57210 */ /* 0x088fe40007f5e0ff */
[----:B------:R-:W-:Y:S01]  /*152b60*/  IADD3 R209, P0, R40, R246, RZ ;  /* 0x000000f628d17210 */ /* 0x000fe20007f1e0ff */
[----:B------:R-:W-:-:S02]  /*152b70*/  IMAD.X R148, R21, 0x1, R3, P1 ;  /* 0x0000000115947824 */ /* 0x000fc400008e0603 */
[--C-:B------:R-:W-:Y:S02]  /*152b80*/  IMAD.X R164, R33, 0x1, R3.reuse, P2 ;  /* 0x0000000121a47824 */ /* 0x100fe400010e0603 */
[----:B------:R-:W-:Y:S01]  /*152b90*/  IMAD.X R208, R41, 0x1, R3, P0 ;  /* 0x0000000129d07824 */ /* 0x000fe200000e0603 */
[----:B------:R-:W-:Y:S01]  /*152ba0*/  STL.64 [R1+0x6180], R150 ;  /* 0x0061809601007387 */ /* 0x000fe20000100a00 */
[-C--:B------:R-:W-:Y:S01]  /*152bb0*/  IADD3 R176, P0, R36, R246.reuse, RZ ;  /* 0x000000f624b07210 */ /* 0x080fe20007f1e0ff */
[----:B------:R-:W-:Y:S02]  /*152bc0*/  STL.64 [R1+0x6178], R148 ;  /* 0x0061789401007387 */ /* 0x000fe40000100a00 */
[----:B------:R-:W-:Y:S01]  /*152bd0*/  STL.64 [R1+0x6190], R166 ;  /* 0x006190a601007387 */ /* 0x000fe20000100a00 */
[----:B------:R-:W-:Y:S01]  /*152be0*/  STL.64 [R1+0x6188], R164 ;  /* 0x006188a401007387 */ /* 0x000fe20000100a00 */
[----:B------:R-:W-:Y:S02]  /*152bf0*/  STL [R1+0x61c8], R178 ;  /* 0x0061c8b201007387 */ /* 0x000fe40000100800 */
[----:B------:R-:W-:Y:S01]  /*152c00*/  STL.64 [R1+0x61c0], R176 ;  /* 0x0061c0b001007387 */ /* 0x000fe20000100a00 */
[----:B--2---:R-:W-:Y:S11]  /*152c10*/  HMMA.1688.F32.TF32 R48, R4, R34, R220 ;  /* 0x000000220430723c */ /* 0x004ff600000810dc */
[----:B------:R-:W-:Y:S11]  /*152c20*/  @!UPT UIADD3 URZ, URZ, URZ, URZ ;  /* 0x0000003f3f3ff290 */ /* 0x000ff6000fffe03f */
[----:B------:R-:W-:Y:S01]  /*152c30*/  @!UPT UIADD3 URZ, URZ, URZ, URZ ;  /* 0x0000003f3f3ff290 */ /* 0x000fe2000fffe03f */
[----:B------:R2:W-:Y:S01]  /*152c40*/  STL.64 [R1+0x1e70], R48 ;  /* 0x001e703001007387 */ /* 0x0005e20000100a00 */
[----:B------:R-:W-:Y:S02]  /*152c50*/  STL.64 [R1+0x1e78], R50 ;  /* 0x001e783201007387 */ /* 0x000fe40000100a00 */
[----:B------:R-:W3:Y:S02]  /*152c60*/  LDL.LU.64 R34, [R1+0x6310] ;  /* 0x0063100001227983 */ /* 0x000ee40000300a00 */
[----:B------:R-:W3:Y:S01]  /*152c70*/  LDL.LU.64 R32, [R1+0x6308] ;  /* 0x0063080001207983 */ /* 0x000ee20000300a00 */
[----:B------:R-:W-:Y:S02]  /*152c80*/  MOV R20, c[0x0][0x180] ;  /* 0x0000600000147a02 */ /* 0x000fe40000000f00 */
[----:B------:R-:W-:Y:S02]  /*152c90*/  IADD3 R185, P1, R12, R246, RZ ;  /* 0x000000f60cb97210 */ /* 0x000fe40007f3e0ff */
[----:B------:R-:W-:-:S02]  /*152ca0*/  IADD3 R20, R20, -0x200, RZ ;  /* 0xfffffe0014147810 */ /* 0x000fc40007ffe0ff */
[-C--:B------:R-:W-:Y:S01]  /*152cb0*/  IADD3 R193, P2, R10, R246.reuse, RZ ;  /* 0x000000f60ac17210 */ /* 0x080fe20007f5e0ff */
[--C-:B------:R-:W-:Y:S02]  /*152cc0*/  IMAD.X R206, R45, 0x1, R3.reuse, P3 ;  /* 0x000000012dce7824 */ /* 0x100fe400018e0603 */
[--C-:B------:R-:W-:Y:S02]  /*152cd0*/  IMAD.X R184, R13, 0x1, R3.reuse, P1 ;  /* 0x000000010db87824 */ /* 0x100fe400008e0603 */
[----:B------:R-:W-:Y:S01]  /*152ce0*/  IMAD R116, R211, -0x80, R20 ;  /* 0xffffff80d3747824 */ /* 0x000fe200078e0214 */
[----:B------:R-:W-:Y:S01]  /*152cf0*/  IADD3 R199, P3, R8, R246, RZ ;  /* 0x000000f608c77210 */ /* 0x000fe20007f7e0ff */
[----:B------:R-:W4:Y:S01]  /*152d00*/  LDL.LU.64 R20, [R1+0x3940] ;  /* 0x0039400001147983 */ /* 0x000f220000300a00 */
[----:B------:R-:W-:Y:S02]  /*152d10*/  STL.64 [R1+0x6210], R154 ;  /* 0x0062109a01007387 */ /* 0x000fe40000100a00 */
[----:B------:R-:W-:-:S02]  /*152d20*/  IMAD.X R175, R37, 0x1, R3, P0 ;  /* 0x0000000125af7824 */ /* 0x000fc400000e0603 */
[----:B------:R-:W-:Y:S01]  /*152d30*/  STL [R1+0x6208], R153 ;  /* 0x0062089901007387 */ /* 0x000fe20000100800 */
[----:B------:R-:W-:Y:S01]  /*152d40*/  IADD3.X R192, R11, R3, RZ, P2, !PT ;  /* 0x000000030bc07210 */ /* 0x000fe200017fe4ff */
[----:B------:R-:W-:Y:S01]  /*152d50*/  IMAD.MOV.U32 R37, RZ, RZ, c[0x0][0x180] ;  /* 0x00006000ff257624 */ /* 0x000fe200078e00ff */
[----:B------:R-:W-:Y:S01]  /*152d60*/  STL.64 [R1+0x61d0], R170 ;  /* 0x0061d0aa01007387 */ /* 0x000fe20000100a00 */
[----:B------:R-:W-:Y:S02]  /*152d70*/  STL.64 [R1+0x61b8], R186 ;  /* 0x0061b8ba01007387 */ /* 0x000fe40000100a00 */
[----:B------:R-:W-:Y:S02]  /*152d80*/  STL.64 [R1+0x61b0], R184 ;  /* 0x0061b0b801007387 */ /* 0x000fe40000100a00 */
[----:B------:R-:W-:Y:S02]  /*152d90*/  STL.64 [R1+0x61e0], R194 ;  /* 0x0061e0c201007387 */ /* 0x000fe40000100a00 */
[----:B------:R-:W-:Y:S01]  /*152da0*/  IMAD.X R198, R9, 0x1, R3, P3 ;  /* 0x0000000109c67824 */ /* 0x000fe200018e0603 */
[----:B------:R-:W-:Y:S01]  /*152db0*/  STL.64 [R1+0x61d8], R192 ;  /* 0x0061d8c001007387 */ /* 0x000fe20000100a00 */
[----:B------:R-:W-:Y:S01]  /*152dc0*/  IADD3 R37, R37, 0x7f, RZ ;  /* 0x0000007f25257810 */ /* 0x000fe20007ffe0ff */
[----:B------:R-:W4:Y:S02]  /*152dd0*/  LDL.LU R12, [R1+0x3710] ;  /* 0x00371000010c7983 */ /* 0x000f240000300800 */
[----:B------:R-:W4:Y:S01]  /*152de0*/  LDL.LU R10, [R1+0x5878] ;  /* 0x00587800010a7983 */ /* 0x000f220000300800 */
[----:B--2---:R-:W2:Y:S01]  /*152df0*/  LDL.LU R48, [R1+0x5874] ;  /* 0x0058740001307983 */ /* 0x004ea20000300800 */
[----:B------:R-:W-:Y:S01]  /*152e00*/  STL.64 [R1+0x61f0], R198 ;  /* 0x0061f0c601007387 */ /* 0x000fe20000100a00 */
[----:B------:R-:W-:Y:S01]  /*152e10*/  SHF.R.S32.HI R8, RZ, 0x1f, R37 ;  /* 0x0000001fff087819 */ /* 0x000fe20000011425 */
[----:B------:R-:W-:Y:S03]  /*152e20*/  STL.64 [R1+0x61e8], R196 ;  /* 0x0061e8c401007387 */ /* 0x000fe60000100a00 */
[----:B------:R-:W-:Y:S01]  /*152e30*/  LEA.HI R8, R8, R37, RZ, 0x7 ;  /* 0x0000002508087211 */ /* 0x000fe200078f38ff */
[C---:B---3--:R-:W-:Y:S11]  /*152e40*/  HMMA.1688.F32.TF32 R32, R4.reuse, R38, R32 ;  /* 0x000000260420723c */ /* 0x048ff60000081020 */
[----:B------:R-:W-:Y:S11]  /*152e50*/  @!UPT UIADD3 URZ, URZ, URZ, URZ ;  /* 0x0000003f3f3ff290 */ /* 0x000ff6000fffe03f */
[----:B------:R-:W-:Y:S01]  /*152e60*/  @!UPT UIADD3 URZ, URZ, URZ, URZ ;  /* 0x0000003f3f3ff290 */ /* 0x000fe2000fffe03f */
[----:B------:R-:W-:Y:S01]  /*152e70*/  STL.64 [R1+0x1e60], R32 ;  /* 0x001e602001007387 */ /* 0x000fe20000100a00 */
[----:B------:R3:W-:Y:S02]  /*152e80*/  STL.64 [R1+0x1e68], R34 ;  /* 0x001e682201007387 */ /* 0x0007e40000100a00 */
[----:B------:R-:W2:Y:S02]  /*152e90*/  LDL.LU.64 R38, [R1+0x6300] ;  /* 0x0063000001267983 */ /* 0x000ea40000300a00 */
[----:B------:R-:W2:Y:S01]  /*152ea0*/  LDL.LU.64 R36, [R1+0x62f8] ;  /* 0x0062f80001247983 */ /* 0x000ea20000300a00 */
[----:B------:R-:W4:Y:S04]  /*152eb0*/  LDL.LU R11, [R1+0x5870] ;  /* 0x00587000010b7983 */ /* 0x000f280000300800 */
[----:B---3--:R-:W3:Y:S01]  /*152ec0*/  LDL.LU R34, [R1+0x5868] ;  /* 0x0058680001227983 */ /* 0x008ee20000300800 */
[----:B------:R-:W3:Y:S02]  /*152ed0*/  LDL.LU R32, [R1+0x586c] ;  /* 0x00586c0001207983 */ /* 0x000ee40000300800 */
[----:B------:R-:W3:Y:S01]  /*152ee0*/  LDL.LU R31, [R1+0x5864] ;  /* 0x00586400011f7983 */ /* 0x000ee20000300800 */
[----:B--2---:R-:W-:Y:S11]  /*152ef0*/  HMMA.1688.F32.TF32 R36, R4, R42, R36 ;  /* 0x0000002a0424723c */ /* 0x004ff60000081024 */
[----:B------:R-:W-:Y:S11]  /*152f00*/  @!UPT UIADD3 URZ, URZ, URZ, URZ ;  /* 0x0000003f3f3ff290 */ /* 0x000ff6000fffe03f */
[----:B------:R-:W-:Y:S01]  /*152f10*/  @!UPT UIADD3 URZ, URZ, URZ, URZ ;  /* 0x0000003f3f3ff290 */ /* 0x000fe2000fffe03f */
[----:B------:R-:W-:Y:S01]  /*152f20*/  STL.64 [R1+0x1e50], R36 ;  /* 0x001e502401007387 */ /* 0x000fe20000100a00 */
[----:B------:R2:W-:Y:S02]  /*152f30*/  STL.64 [R1+0x1e58], R38 ;  /* 0x001e582601007387 */ /* 0x0005e40000100a00 */
[----:B------:R-:W2:Y:S02]  /*152f40*/  LDL.LU.64 R42, [R1+0x62f0] ;  /* 0x0062f000012a7983 */ /* 0x000ea40000300a00 */
[----:B------:R-:W2:Y:S01]  /*152f50*/  LDL.LU.64 R40, [R1+0x62e8] ;  /* 0x0062e80001287983 */ /* 0x000ea20000300a00 */
[----:B------:R-:W-:-:S04]  /*152f60*/  ISETP.GT.AND P1, PT, R116, RZ, PT ;  /* 0x000000ff7400720c */ /* 0x000fc80003f24270 */
[----:B------:R-:W-:Y:S01]  /*152f70*/  SEL R9, RZ, 0x4, !P1 ;  /* 0x00000004ff097807 */ /* 0x000fe20004800000 */
[----:B----4-:R-:W-:Y:S01]  /*152f80*/  IADD3 R205, P1, R20, R246, RZ ;  /* 0x000000f614cd7210 */ /* 0x010fe20007f3e0ff */
[----:B------:R-:W-:Y:S01]  /*152f90*/  STL.64 [R1+0x6200], R230 ;  /* 0x006200e601007387 */ /* 0x000fe20000100a00 */
[----:B------:R-:W-:Y:S03]  /*152fa0*/  STL.64 [R1+0x61f8], R228 ;  /* 0x0061f8e401007387 */ /* 0x000fe60000100a00 */
[----:B------:R-:W-:Y:S01]  /*152fb0*/  IMAD.X R204, R21, 0x1, R3, P1 ;  /* 0x0000000115cc7824 */ /* 0x000fe200008e0603 */
[----:B------:R-:W-:Y:S04]  /*152fc0*/  STL.64 [R1+0x6220], R206 ;  /* 0x006220ce01007387 */ /* 0x000fe80000100a00 */
[----:B------:R-:W-:Y:S01]  /*152fd0*/  STL.64 [R1+0x6218], R204 ;  /* 0x006218cc01007387 */ /* 0x000fe20000100a00 */
[----:B--2---:R-:W-:Y:S01]  /*152fe0*/  HMMA.1688.F32.TF32 R36, R4, R46, R40 ;  /* 0x0000002e0424723c */ /* 0x004fe20000081028 */
[----:B------:R-:W-:-:S02]  /*152ff0*/  SHF.R.S32.HI R8, RZ, 0x7, R8 ;  /* 0x00000007ff087819 */ /* 0x000fc40000011408 */
[----:B------:R-:W-:Y:S01]  /*153000*/  ISETP.GT.AND P2, PT, R116, 0x4, PT ;  /* 0x000000047400780c */ /* 0x000fe20003f44270 */
[----:B------:R-:W2:Y:S01]  /*153010*/  S2R R21, SR_TID.X ;  /* 0x0000000000157919 */ /* 0x000ea20000002100 */
[----:B------:R-:W-:-:S03]  /*153020*/  IADD3 R48, P5, R48, R247, RZ ;  /* 0x000000f730307210 */ /* 0x000fc60007fbe0ff */
[----:B------:R-:W-:Y:S01]  /*153030*/  HMMA.1688.F32.TF32 R16, R4, R226, R16 ;  /* 0x000000e20410723c */ /* 0x000fe20000081010 */
[----:B------:R-:W-:Y:S04]  /*153040*/  LDS R40, [R2+0x34780] ;  /* 0x0347800002287984 */ /* 0x000fe80000000800 */
[----:B------:R-:W-:Y:S04]  /*153050*/  LDS R42, [R2+0x36780] ;  /* 0x03678000022a7984 */ /* 0x000fe80000000800 */
[----:B------:R-:W-:Y:S04]  /*153060*/  LDS R41, [R0+0x34780] ;  /* 0x0347800000297984 */ /* 0x000fe80000000800 */
[----:B------:R-:W4:Y:S04]  /*153070*/  LDS R43, [R0+0x36780] ;  /* 0x03678000002b7984 */ /* 0x000f280000000800 */
[----:B------:R-:W-:Y:S01]  /*153080*/  STL.64 [R1+0x1ca0], R36 ;  /* 0x001ca02401007387 */ /* 0x000fe20000100a00 */
[----:B------:R1:W-:Y:S02]  /*153090*/  STL.64 [R1+0x1ca8], R38 ;  /* 0x001ca82601007387 */ /* 0x0003e40000100a00 */
[----:B------:R-:W1:Y:S02]  /*1530a0*/  LDL.LU.64 R46, [R1+0x62e0] ;  /* 0x0062e000012e7983 */ /* 0x000e640000300a00 */
[----:B------:R-:W1:Y:S01]  /*1530b0*/  LDL.LU.64 R44, [R1+0x62d8] ;  /* 0x0062d800012c7983 */ /* 0x000e620000300a00 */
[----:B------:R-:W-:-:S04]  /*1530c0*/  IADD3 R8, R8, -0x4, RZ ;  /* 0xfffffffc08087810 */ /* 0x000fc80007ffe0ff */
[----:B------:R-:W-:Y:S01]  /*1530d0*/  ISETP.GE.AND P0, PT, R211, R8, PT ;  /* 0x00000008d300720c */ /* 0x000fe20003f06270 */
[----:B------:R-:W-:Y:S01]  /*1530e0*/  SEL R8, RZ, 0x4, !P2 ;  /* 0x00000004ff087807 */ /* 0x000fe20005000000 */
[----:B------:R-:W-:Y:S02]  /*1530f0*/  ISETP.GT.AND P2, PT, R116, 0x8, PT ;  /* 0x000000087400780c */ /* 0x000fe40003f44270 */
[----:B------:R-:W-:-:S04]  /*153100*/  SEL R9, R9, RZ, !P0 ;  /* 0x000000ff09097207 */ /* 0x000fc80004000000 */
[----:B------:R-:W-:Y:S01]  /*153110*/  ISETP.NE.U32.AND P1, PT, R9, RZ, PT ;  /* 0x000000ff0900720c */ /* 0x000fe20003f25070 */
[----:B------:R-:W-:Y:S01]  /*153120*/  SEL R9, RZ, 0x4, !P2 ;  /* 0x00000004ff097807 */ /* 0x000fe20005000000 */
[----:B------:R-:W-:Y:S01]  /*153130*/  IADD3 R10, P2, R10, R247, RZ ;  /* 0x000000f70a0a7210 */ /* 0x000fe20007f5e0ff */
[----:B---3--:R-:W-:-:S04]  /*153140*/  IMAD.X R34, R34, 0x1, R244, P5 ;  /* 0x0000000122227824 */ /* 0x008fc800028e06f4 */
[----:B------:R-:W-:Y:S01]  /*153150*/  IMAD.X R11, R11, 0x1, R244, P2 ;  /* 0x000000010b0b7824 */ /* 0x000fe200010e06f4 */
[----:B------:R-:W-:Y:S01]  /*153160*/  STL [R1+0x5878], R10 ;  /* 0x0058780a01007387 */ /* 0x000fe20000100800 */
[----:B------:R-:W-:Y:S03]  /*153170*/  STL [R1+0x5874], R48 ;  /* 0x0058743001007387 */ /* 0x000fe60000100800 */
[----:B------:R-:W-:Y:S01]  /*153180*/  STL [R1+0x5870], R11 ;  /* 0x0058700b01007387 */ /* 0x000fe20000100800 */
[----:B------:R-:W-:Y:S01]  /*153190*/  STL [R1+0x5868], R34 ;  /* 0x0058682201007387 */ /* 0x000fe20000100800 */
[----:B--2---:R-:W-:Y:S01]  /*1531a0*/  LOP3.LUT R27, R21, 0x7f, RZ, 0xc0, !PT ;  /* 0x0000007f151b7812 */ /* 0x004fe200078ec0ff */
[----:B-1----:R-:W-:Y:S11]  /*1531b0*/  HMMA.1688.F32.TF32 R36, R4, R22, R44 ;  /* 0x000000160424723c */ /* 0x002ff6000008102c */
[----:B------:R-:W-:Y:S11]  /*1531c0*/  @!UPT UIADD3 URZ, URZ, URZ, URZ ;  /* 0x0000003f3f3ff290 */ /* 0x000ff6000fffe03f */
[----:B------:R-:W-:Y:S01]  /*1531d0*/  @!UPT UIADD3 URZ, URZ, URZ, URZ ;  /* 0x0000003f3f3ff290 */ /* 0x000fe2000fffe03f */
[----:B------:R-:W-:Y:S01]  /*1531e0*/  STL.64 [R1+0x1cc0], R36 ;  /* 0x001cc02401007387 */ /* 0x000fe20000100a00 */
[----:B------:R-:W-:Y:S02]  /*1531f0*/  STL.64 [R1+0x1cc8], R38 ;  /* 0x001cc82601007387 */ /* 0x000fe40000100a00 */
[----:B------:R-:W2:Y:S02]  /*153200*/  LDL.LU.64 R22, [R1+0x62d0] ;  /* 0x0062d00001167983 */ /* 0x000ea40000300a00 */
[----:B------:R-:W2:Y:S01]  /*153210*/  LDL.LU.64 R20, [R1+0x62c8] ;  /* 0x0062c80001147983 */ /* 0x000ea20000300a00 */
[----:B------:R-:W-:-:S04]  /*153220*/  SEL R8, R8, RZ, !P0 ;  /* 0x000000ff08087207 */ /* 0x000fc80004000000 */
[----:B------:R-:W-:Y:S01]  /*153230*/  ISETP.NE.U32.AND P4, PT, R8, RZ, PT ;  /* 0x000000ff0800720c */ /* 0x000fe20003f85070 */
[----:B------:R-:W-:Y:S01]  /*153240*/  IADD3 R8, R12, 0x1, RZ ;  /* 0x000000010c087810 */ /* 0x000fe20007ffe0ff */
[----:B------:R-:W-:-:S03]  /*153250*/  IADD3 R32, P5, R32, R247, RZ ;  /* 0x000000f720207210 */ /* 0x000fc60007fbe0ff */
[C---:B------:R-:W-:Y:S02]  /*153260*/  ISETP.GT.AND P2, PT, R8.reuse, 0x3, PT ;  /* 0x000000030800780c */ /* 0x040fe40003f44270 */
[----:B------:R-:W-:Y:S01]  /*153270*/  STL [R1+0x586c], R32 ;  /* 0x00586c2001007387 */ /* 0x000fe20000100800 */
[----:B------:R-:W3:Y:S01]  /*153280*/  LDL.LU R35, [R1+0x5860] ;  /* 0x0058600001237983 */ /* 0x000ee20000300800 */
[----:B------:R-:W-:Y:S01]  /*153290*/  SEL R218, R8, RZ, !P2 ;  /* 0x000000ff08da7207 */ /* 0x000fe20005000000 */
[----:B------:R-:W-:Y:S01]  /*1532a0*/  IADD3 R31, P2, R31, R247, RZ ;  /* 0x000000f71f1f7210 */ /* 0x000fe20007f5e0ff */
[----:B------:R-:W3:Y:S03]  /*1532b0*/  LDL.LU R33, [R1+0x5858] ;  /* 0x0058580001217983 */ /* 0x000ee60000300800 */
[----:B------:R-:W-:Y:S01]  /*1532c0*/  STL [R1+0x3710], R218 ;  /* 0x003710da01007387 */ /* 0x000fe20000100800 */
[----:B--2---:R-:W-:Y:S01]  /*1532d0*/  HMMA.1688.F32.TF32 R20, R4, R62, R20 ;  /* 0x0000003e0414723c */ /* 0x004fe20000081014 */
[----:B------:R-:W-:Y:S01]  /*1532e0*/  STL [R1+0x5864], R31 ;  /* 0x0058641f01007387 */ /* 0x000fe20000100800 */
[----:B------:R-:W-:-:S02]  /*1532f0*/  SEL R9, R9, RZ, !P0 ;  /* 0x000000ff09097207 */ /* 0x000fc40004000000 */
[----:B------:R-:W-:Y:S01]  /*153300*/  MOV R12, R10 ;  /* 0x0000000a000c7202 */ /* 0x000fe20000000f00 */
[----:B------:R-:W-:Y:S01]  /*153310*/  IMAD.MOV.U32 R13, RZ, RZ, R11 ;  /* 0x000000ffff0d7224 */ /* 0x000fe200078e000b */
[----:B------:R-:W-:Y:S11]  /*153320*/  LDS R8, [R2+0x38780] ;  /* 0x0387800002087984 */ /* 0x000ff60000000800 */
[----:B------:R-:W-:Y:S06]  /*153330*/  @!UPT UIADD3 URZ, URZ, URZ, URZ ;  /* 0x0000003f3f3ff290 */ /* 0x000fec000fffe03f */
[----:B------:R-:W-:Y:S01]  /*153340*/  STL.64 [R1+0x1cd0], R20 ;  /* 0x001cd01401007387 */ /* 0x000fe20000100a00 */
[----:B------:R-:W-:Y:S02]  /*153350*/  STL.64 [R1+0x1cd8], R22 ;  /* 0x001cd81601007387 */ /* 0x000fe40000100a00 */
[----:B------:R-:W2:Y:S02]  /*153360*/  LDL.LU.64 R62, [R1+0x62c0] ;  /* 0x0062c000013e7983 */ /* 0x000ea40000300a00 */
[----:B------:R-:W2:Y:S01]  /*153370*/  LDL.LU.64 R60, [R1+0x62b8] ;  /* 0x0062b800013c7983 */ /* 0x000ea20000300a00 */
[----:B------:R-:W-:Y:S01]  /*153380*/  STL.64 [R1+0x6230], R174 ;  /* 0x006230ae01007387 */ /* 0x000fe20000100a00 */
[----:B------:R-:W-:Y:S02]  /*153390*/  STL.64 [R1+0x6228], R172 ;  /* 0x006228ac01007387 */ /* 0x000fe40000100a00 */
[----:B------:R-:W-:Y:S02]  /*1533a0*/  STL.64 [R1+0x1ce0], R16 ;  /* 0x001ce01001007387 */ /* 0x000fe40000100a00 */
[----:B------:R-:W-:Y:S01]  /*1533b0*/  STL.64 [R1+0x1ce8], R18 ;  /* 0x001ce81201007387 */ /* 0x000fe20000100a00 */
[----:B------:R-:W2:Y:S01]  /*1533c0*/  LDL.LU.64 R226, [R1+0x62b0] ;  /* 0x0062b00001e27983 */ /* 0x000ea20000300a00 */
[----:B------:R-:W2:Y:S01]  /*1533d0*/  LDL.LU.64 R224, [R1+0x62a8] ;  /* 0x0062a80001e07983 */ /* 0x000ea20000300a00 */
[----:B------:R-:W-:-:S02]  /*1533e0*/  ISETP.NE.U32.AND P3, PT, R9, RZ, PT ;  /* 0x000000ff0900720c */ /* 0x000fc40003f65070 */
[----:B------:R-:W-:Y:S04]  /*1533f0*/  LDS R10, [R2+0x3a780] ;  /* 0x03a78000020a7984 */ /* 0x000fe80000000800 */
[----:B------:R-:W-:Y:S04]  /*153400*/  LDS R9, [R0+0x38780] ;  /* 0x0387800000097984 */ /* 0x000fe80000000800 */
[----:B------:R-:W1:Y:S01]  /*153410*/  LDS R11, [R0+0x3a780] ;  /* 0x03a78000000b7984 */ /* 0x000e620000000800 */
[----:B------:R-:W-:Y:S02]  /*153420*/  BAR.SYNC.DEFER_BLOCKING 0x0 ;  /* 0x0000000000007b1d */ /* 0x000fe40000010000 */
[----:B------:R-:W-:-:S04]  /*153430*/  IMAD.SHL.U32 R219, R27, 0x4, RZ ;  /* 0x000000041bdb7824 */ /* 0x000fc800078e00ff */
[----:B------:R-:W-:Y:S02]  /*153440*/  STL.64 [R1+0x6240], R158 ;  /* 0x0062409e01007387 */ /* 0x000fe40000100a00 */
[----:B------:R-:W-:Y:S02]  /*153450*/  IMAD R117, R218, 0x40000, R219 ;  /* 0x00040000da757824 */ /* 0x000fe400078e02db */
[--C-:B---3--:R-:W-:Y:S01]  /*153460*/  IMAD.X R35, R35, 0x1, R244.reuse, P5 ;  /* 0x0000000123237824 */ /* 0x108fe200028e06f4 */
[----:B------:R-:W-:Y:S01]  /*153470*/  STL.64 [R1+0x6238], R156 ;  /* 0x0062389c01007387 */ /* 0x000fe20000100a00 */
[----:B------:R3:W-:Y:S02]  /*153480*/  STL.64 [R1+0x6250], R122 ;  /* 0x0062507a01007387 */ /* 0x0007e40000100a00 */
[----:B------:R-:W-:Y:S02]  /*153490*/  IMAD.X R33, R33, 0x1, R244, P2 ;  /* 0x0000000121217824 */ /* 0x000fe400010e06f4 */
[----:B------:R1:W-:Y:S02]  /*1534a0*/  STL.64 [R1+0x6248], R120 ;  /* 0x0062487801007387 */ /* 0x0003e40000100a00 */
[----:B------:R-:W-:-:S02]  /*1534b0*/  IMAD.MOV.U32 R160, RZ, RZ, R54 ;  /* 0x000000ffffa07224 */ /* 0x000fc400078e0036 */
[----:B------:R-:W-:Y:S01]  /*1534c0*/  IMAD.MOV.U32 R161, RZ, RZ, R55 ;  /* 0x000000ffffa17224 */ /* 0x000fe200078e0037 */
[----:B------:R-:W-:Y:S01]  /*1534d0*/  @!PT LDS RZ, [RZ] ;  /* 0x00000000fffff984 */ /* 0x000fe20000000800 */
[----:B------:R-:W-:Y:S01]  /*1534e0*/  @!PT LDS RZ, [RZ] ;  /* 0x00000000fffff984 */ /* 0x000fe20000000800 */
[----:B------:R-:W-:Y:S01]  /*1534f0*/  @!PT LDS RZ, [RZ] ;  /* 0x00000000fffff984 */ /* 0x000fe20000000800 */
[----:B------:R4:W-:Y:S01]  /*153500*/  LDGSTS.E [R117], [R12.64], P1 ;  /* 0x000000000c757fae */ /* 0x0009e20008921844 */
[----:B---3--:R-:W-:Y:S01]  /*153510*/  IMAD.MOV.U32 R122, RZ, RZ, R53 ;  /* 0x000000ffff7a7224 */ /* 0x008fe200078e0035 */
[----:B------:R-:W-:Y:S01]  /*153520*/  MOV R123, R52 ;  /* 0x00000034007b7202 */ /* 0x000fe20000000f00 */
[----:B----4-:R-:W-:Y:S02]  /*153530*/  IMAD.MOV.U32 R13, RZ, RZ, R34 ;  /* 0x000000ffff0d7224 */ /* 0x010fe400078e0022 */
[----:B------:R-:W3:Y:S01]  /*153540*/  LDL.LU R34, [R1+0x57fc] ;  /* 0x0057fc0001227983 */ /* 0x000ee20000300800 */
[----:B------:R-:W-:Y:S02]  /*153550*/  STL [R1+0x5860], R35 ;  /* 0x0058602301007387 */ /* 0x000fe40000100800 */
[----:B-1----:R-:W4:Y:S02]  /*153560*/  LDL.LU R120, [R1+0x1630] ;  /* 0x0016300001787983 */ /* 0x002f240000300800 */
[----:B------:R-:W-:Y:S01]  /*153570*/  STL [R1+0x5858], R33 ;  /* 0x0058582101007387 */ /* 0x000fe20000100800 */
[----:B------:R-:W4:Y:S01]  /*153580*/  LDL.LU R121, [R1+0x1634] ;  /* 0x0016340001797983 */ /* 0x000f220000300800 */
[----:B--2---:R-:W-:Y:S11]  /*153590*/  HMMA.1688.F32.TF32 R16, R4, R54, R224 ;  /* 0x000000360410723c */ /* 0x004ff600000810e0 */
[----:B------:R-:W-:Y:S11]  /*1535a0*/  @!UPT UIADD3 URZ, URZ, URZ, URZ ;  /* 0x0000003f3f3ff290 */ /* 0x000ff6000fffe03f */
[----:B------:R-:W-:Y:S01]  /*1535b0*/  @!UPT UIADD3 URZ, URZ, URZ, URZ ;  /* 0x0000003f3f3ff290 */ /* 0x000fe2000fffe03f */
[----:B------:R1:W-:Y:S01]  /*1535c0*/  STL.64 [R1+0x1d00], R16 ;  /* 0x001d001001007387 */ /* 0x0003e20000100a00 */
[----:B------:R-:W-:Y:S02]  /*1535d0*/  STL.64 [R1+0x1d08], R18 ;  /* 0x001d081201007387 */ /* 0x000fe40000100a00 */
[----:B------:R-:W2:Y:S02]  /*1535e0*/  LDL.LU.64 R54, [R1+0x62a0] ;  /* 0x0062a00001367983 */ /* 0x000ea40000300a00 */
[----:B------:R-:W2:Y:S01]  /*1535f0*/  LDL.LU.64 R52, [R1+0x6298] ;  /* 0x0062980001347983 */ /* 0x000ea20000300a00 */
[----:B------:R-:W-:-:S05]  /*153600*/  MOV R12, R48 ;  /* 0x00000030000c7202 */ /* 0x000fca0000000f00 */
[----:B------:R1:W-:Y:S02]  /*153610*/  LDGSTS.E [R117+0x200], [R12.64], P1 ;  /* 0x002000000c757fae */ /* 0x0003e40008921844 */
[----:B-1----:R-:W-:Y:S02]  /*153620*/  MOV R12, R32 ;  /* 0x00000020000c7202 */ /* 0x002fe40000000f00 */
        /* <DEDUP_REMOVED lines=8> */
[----:B------:R-:W4:Y:S04]  /*1536b0*/  LDL.LU R22, [R1+0x57e4] ;  /* 0x0057e40001167983 */ /* 0x000f280000300800 */
[----:B------:R1:W-:Y:S01]  /*1536c0*/  LDGSTS.E [R117+0x400], [R12.64], P1 ;  /* 0x004000000c757fae */ /* 0x0003e20008921844 */
[----:B------:R-:W4:Y:S02]  /*1536d0*/  LDL.LU R172, [R1+0x1650] ;  /* 0x0016500001ac7983 */ /* 0x000f240000300800 */
[----:B------:R-:W4:Y:S02]  /*1536e0*/  LDL.LU R173, [R1+0x1654] ;  /* 0x0016540001ad7983 */ /* 0x000f240000300800 */
[----:B------:R-:W-:-:S02]  /*1536f0*/  IMAD.MOV.U32 R162, RZ, RZ, R58 ;  /* 0x000000ffffa27224 */ /* 0x000fc400078e003a */
[----:B------:R-:W-:Y:S02]  /*153700*/  IMAD.MOV.U32 R163, RZ, RZ, R59 ;  /* 0x000000ffffa37224 */ /* 0x000fe400078e003b */
[----:B------:R-:W-:Y:S01]  /*153710*/  IMAD.MOV.U32 R174, RZ, RZ, R57 ;  /* 0x000000ffffae7224 */ /* 0x000fe200078e0039 */
[----:B------:R-:W-:Y:S02]  /*153720*/  MOV R175, R56 ;  /* 0x0000003800af7202 */ /* 0x000fe40000000f00 */
[----:B-1----:R-:W-:Y:S01]  /*153730*/  MOV R13, R33 ;  /* 0x00000021000d7202 */ /* 0x002fe20000000f00 */
[----:B------:R-:W-:Y:S01]  /*153740*/  IMAD.MOV.U32 R12, RZ, RZ, R31 ;  /* 0x000000ffff0c7224 */ /* 0x000fe200078e001f */
[----:B------:R-:W4:Y:S01]  /*153750*/  LDL.LU R33, [R1+0x57e8] ;  /* 0x0057e80001217983 */ /* 0x000f220000300800 */
[----:B------:R-:W4:Y:S03]  /*153760*/  LDL.LU R31, [R1+0x57e0] ;  /* 0x0057e000011f7983 */ /* 0x000f260000300800 */
[----:B------:R1:W-:Y:S01]  /*153770*/  LDGSTS.E [R117+0x600], [R12.64], P1 ;  /* 0x006000000c757fae */ /* 0x0003e20008921844 */
[----:B---3--:R-:W-:Y:S01]  /*153780*/  IADD3 R34, P1, R34, R247, RZ ;  /* 0x000000f722227210 */ /* 0x008fe20007f3e0ff */
[----:B--2---:R-:W-:Y:S11]  /*153790*/  HMMA.1688.F32.TF32 R36, R4, R58, R52 ;  /* 0x0000003a0424723c */ /* 0x004ff60000081034 */
[----:B------:R-:W-:Y:S11]  /*1537a0*/  @!UPT UIADD3 URZ, URZ, URZ, URZ ;  /* 0x0000003f3f3ff290 */ /* 0x000ff6000fffe03f */
[----:B------:R-:W-:Y:S01]  /*1537b0*/  @!UPT UIADD3 URZ, URZ, URZ, URZ ;  /* 0x0000003f3f3ff290 */ /* 0x000fe2000fffe03f */
[----:B------:R-:W-:Y:S01]  /*1537c0*/  STL.64 [R1+0x1d10], R36 ;  /* 0x001d102401007387 */ /* 0x000fe20000100a00 */
[----:B------:R2:W-:Y:S02]  /*1537d0*/  STL.64 [R1+0x1d18], R38 ;  /* 0x001d182601007387 */ /* 0x0005e40000100a00 */
[----:B------:R-:W2:Y:S02]  /*1537e0*/  LDL.LU.64 R58, [R1+0x6290] ;  /* 0x00629000013a7983 */ /* 0x000ea40000300a00 */
[----:B------:R-:W2:Y:S01]  /*1537f0*/  LDL.LU.64 R56, [R1+0x6288] ;  /* 0x0062880001387983 */ /* 0x000ea20000300a00 */
[----:B------:R-:W-:Y:S01]  /*153800*/  STL [R1+0x57fc], R34 ;  /* 0x0057fc2201007387 */ /* 0x000fe20000100800 */
[----:B------:R-:W3:Y:S02]  /*153810*/  LDL.LU R23, [R1+0x57d8] ;  /* 0x0057d80001177983 */ /* 0x000ee40000300800 */
[----:B------:R-:W3:Y:S01]  /*153820*/  LDL.LU R20, [R1+0x577c] ;  /* 0x00577c0001147983 */ /* 0x000ee20000300800 */
[----:B------:R-:W-:-:S02]  /*153830*/  ISETP.GT.AND P5, PT, R116, 0x10, PT ;  /* 0x000000107400780c */ /* 0x000fc40003fa4270 */
[-C--:B----4-:R-:W-:Y:S02]  /*153840*/  IADD3 R32, P6, R32, R247.reuse, RZ ;  /* 0x000000f720207210 */ /* 0x090fe40007fde0ff */
[----:B------:R-:W-:Y:S01]  /*153850*/  SEL R0, RZ, 0x4, !P5 ;  /* 0x00000004ff007807 */ /* 0x000fe20006800000 */
[----:B------:R-:W-:Y:S01]  /*153860*/  IADD3 R16, P5, R16, R247, RZ ;  /* 0x000000f710107210 */ /* 0x000fe20007fbe0ff */
[----:B------:R-:W-:Y:S01]  /*153870*/  STL.64 [R1+0x6260], R162 ;  /* 0x006260a201007387 */ /* 0x000fe20000100a00 */
[----:B------:R-:W-:Y:S01]  /*153880*/  STL.64 [R1+0x6258], R160 ;  /* 0x006258a001007387 */ /* 0x000fe20000100a00 */
[----:B------:R-:W-:Y:S01]  /*153890*/  IADD3.X R35, R35, R244, RZ, P1, !PT ;  /* 0x000000f423237210 */ /* 0x000fe20000ffe4ff */
[----:B------:R-:W-:Y:S01]  /*1538a0*/  STL [R1+0x57f4], R32 ;  /* 0x0057f42001007387 */ /* 0x000fe20000100800 */
[----:B------:R-:W-:Y:S01]  /*1538b0*/  STL [R1+0x57ec], R16 ;  /* 0x0057ec1001007387 */ /* 0x000fe20000100800 */
[----:B------:R-:W-:Y:S02]  /*1538c0*/  IMAD.MOV.U32 R158, RZ, RZ, R139 ;  /* 0x000000ffff9e7224 */ /* 0x000fe400078e008b */
[----:B------:R-:W-:Y:S01]  /*1538d0*/  IMAD.MOV.U32 R159, RZ, RZ, R138 ;  /* 0x000000ffff9f7224 */ /* 0x000fe200078e008a */
[----:B------:R-:W-:-:S04]  /*1538e0*/  ISETP.GT.AND P2, PT, R116, 0xc, PT ;  /* 0x0000000c7400780c */ /* 0x000fc80003f44270 */
[----:B------:R-:W-:Y:S02]  /*1538f0*/  SEL R2, RZ, 0x4, !P2 ;  /* 0x00000004ff027807 */ /* 0x000fe40005000000 */
[----:B------:R-:W-:Y:S01]  /*153900*/  IADD3.X R33, R33, R244, RZ, P6, !PT ;  /* 0x000000f421217210 */ /* 0x000fe200037fe4ff */
[----:B------:R-:W-:Y:S01]  /*153910*/  IMAD.X R31, R31, 0x1, R244, P5 ;  /* 0x000000011f1f7824 */ /* 0x000fe200028e06f4 */
[----:B------:R-:W-:Y:S02]  /*153920*/  SEL R2, R2, RZ, !P0 ;  /* 0x000000ff02027207 */ /* 0x000fe40004000000 */
[----:B------:R-:W-:Y:S02]  /*153930*/  IADD3 R22, P5, R22, R247, RZ ;  /* 0x000000f716167210 */ /* 0x000fe40007fbe0ff */
[----:B------:R-:W-:Y:S02]  /*153940*/  SEL R0, R0, RZ, !P0 ;  /* 0x000000ff00007207 */ /* 0x000fe40004000000 */
[----:B------:R-:W-:Y:S01]  /*153950*/  ISETP.NE.U32.AND P2, PT, R2, RZ, PT ;  /* 0x000000ff0200720c */ /* 0x000fe20003f45070 */
[----:B-1----:R-:W-:Y:S01]  /*153960*/  IMAD.MOV.U32 R12, RZ, RZ, R34 ;  /* 0x000000ffff0c7224 */ /* 0x002fe200078e0022 */
[----:B------:R-:W-:-:S02]  /*153970*/  MOV R13, R35 ;  /* 0x00000023000d7202 */ /* 0x000fc40000000f00 */
[----:B------:R-:W-:-:S03]  /*153980*/  ISETP.NE.U32.AND P1, PT, R0, RZ, PT ;  /* 0x000000ff0000720c */ /* 0x000fc60003f25070 */
[----:B------:R1:W-:Y:S02]  /*153990*/  LDGSTS.E [R117+0x2000], [R12.64], P4 ;  /* 0x020000000c757fae */ /* 0x0003e4000a121844 */
[----:B-1----:R-:W-:Y:S02]  /*1539a0*/  IMAD.MOV.U32 R12, RZ, RZ, R32 ;  /* 0x000000ffff0c7224 */ /* 0x002fe400078e0020 */
[----:B------:R-:W-:-:S05]  /*1539b0*/  IMAD.MOV.U32 R13, RZ, RZ, R33 ;  /* 0x000000ffff0d7224 */ /* 0x000fca00078e0021 */
[----:B------:R1:W-:Y:S02]  /*1539c0*/  LDGSTS.E [R117+0x2200], [R12.64], P4 ;  /* 0x022000000c757fae */ /* 0x0003e4000a121844 */
[----:B-1----:R-:W-:Y:S01]  /*1539d0*/  MOV R12, R16 ;  /* 0x00000010000c7202 */ /* 0x002fe20000000f00 */
[C---:B--2---:R-:W-:Y:S11]  /*1539e0*/  HMMA.1688.F32.TF32 R36, R4.reuse, R122, R56 ;  /* 0x0000007a0424723c */ /* 0x044ff60000081038 */
[----:B------:R-:W-:Y:S11]  /*1539f0*/  @!UPT UIADD3 URZ, URZ, URZ, URZ ;  /* 0x0000003f3f3ff290 */ /* 0x000ff6000fffe03f */
[----:B------:R-:W-:Y:S01]  /*153a00*/  @!UPT UIADD3 URZ, URZ, URZ, URZ ;  /* 0x0000003f3f3ff290 */ /* 0x000fe2000fffe03f */
[----:B------:R-:W-:Y:S01]  /*153a10*/  STL.64 [R1+0x1d20], R36 ;  /* 0x001d202401007387 */ /* 0x000fe20000100a00 */
[----:B------:R1:W-:Y:S02]  /*153a20*/  STL.64 [R1+0x1d28], R38 ;  /* 0x001d282601007387 */ /* 0x0003e40000100a00 */
[----:B------:R-:W-:Y:S02]  /*153a30*/  STL [R1+0x57f0], R35 ;  /* 0x0057f02301007387 */ /* 0x000fe40000100800 */
[----:B------:R-:W2:Y:S01]  /*153a40*/  LDL.LU R21, [R1+0x5770] ;  /* 0x0057700001157983 */ /* 0x000ea20000300800 */
[----:B------:R-:W4:Y:S01]  /*153a50*/  LDL.LU R19, [R1+0x5768] ;  /* 0x0057680001137983 */ /* 0x000f220000300800 */
[----:B------:R-:W4:Y:S02]  /*153a60*/  LDL.LU R18, [R1+0x5774] ;  /* 0x0057740001127983 */ /* 0x000f240000300800 */
[----:B------:R-:W4:Y:S01]  /*153a70*/  LDL.LU R17, [R1+0x576c] ;  /* 0x00576c0001117983 */ /* 0x000f220000300800 */
[C---:B-1----:R-:W-:Y:S01]  /*153a80*/  HMMA.1688.F32.TF32 R36, R4.reuse, R158, R60 ;  /* 0x0000009e0424723c */ /* 0x042fe2000008103c */
[----:B------:R1:W-:Y:S01]  /*153a90*/  STL [R1+0x57e8], R33 ;  /* 0x0057e82101007387 */ /* 0x0003e20000100800 */
[----:B------:R-:W4:Y:S02]  /*153aa0*/  LDL.LU R2, [R1+0x5764] ;  /* 0x0057640001027983 */ /* 0x000f240000300800 */
[----:B------:R-:W-:Y:S02]  /*153ab0*/  STL [R1+0x57e0], R31 ;  /* 0x0057e01f01007387 */ /* 0x000fe40000100800 */
[----:B------:R-:W-:Y:S01]  /*153ac0*/  STL [R1+0x57e4], R22 ;  /* 0x0057e41601007387 */ /* 0x000fe20000100800 */
[----:B---3--:R-:W-:Y:S01]  /*153ad0*/  IADD3.X R23, R23, R244, RZ, P5, !PT ;  /* 0x000000f417177210 */ /* 0x008fe20002ffe4ff */
[----:B------:R-:W-:Y:S11]  /*153ae0*/  IADD3 R20, P5, R20, R247, RZ ;  /* 0x000000f714147210 */ /* 0x000ff60007fbe0ff */
[----:B------:R-:W-:Y:S04]  /*153af0*/  @!UPT UIADD3 URZ, URZ, URZ, URZ ;  /* 0x0000003f3f3ff290 */ /* 0x000fe8000fffe03f */
[----:B------:R-:W-:Y:S01]  /*153b00*/  STL.64 [R1+0x1d30], R36 ;  /* 0x001d302401007387 */ /* 0x000fe20000100a00 */
[----:B------:R-:W-:Y:S02]  /*153b10*/  STL.64 [R1+0x1d38], R38 ;  /* 0x001d382601007387 */ /* 0x000fe40000100a00 */
[----:B------:R-:W3:Y:S02]  /*153b20*/  LDL.LU R0, [R1+0x5760] ;  /* 0x0057600001007983 */ /* 0x000ee40000300800 */
[----:B------:R-:W-:Y:S01]  /*153b30*/  STL [R1+0x57d8], R23 ;  /* 0x0057d81701007387 */ /* 0x000fe20000100800 */
[----:B------:R-:W-:Y:S01]  /*153b40*/  STL [R1+0x577c], R20 ;  /* 0x00577c1401007387 */ /* 0x000fe20000100800 */
[----:B------:R-:W3:Y:S01]  /*153b50*/  LDL.LU R16, [R1+0x5758] ;  /* 0x0057580001107983 */ /* 0x000ee20000300800 */
[----:B-1----:R-:W-:Y:S01]  /*153b60*/  HMMA.1688.F32.TF32 R32, R4, R174, R64 ;  /* 0x000000ae0420723c */ /* 0x002fe20000081040 */
[----:B------:R-:W-:Y:S01]  /*153b70*/  IMAD.MOV.U32 R13, RZ, RZ, R31 ;  /* 0x000000ffff0d7224 */ /* 0x000fe200078e001f */
[----:B------:R-:W-:Y:S01]  /*153b80*/  MOV R206, R137 ;  /* 0x0000008900ce7202 */ /* 0x000fe20000000f00 */
[----:B------:R-:W-:Y:S01]  /*153b90*/  IMAD.MOV.U32 R207, RZ, RZ, R136 ;  /* 0x000000ffffcf7224 */ /* 0x000fe200078e0088 */
[----:B------:R-:W3:Y:S04]  /*153ba0*/  LDL.LU R152, [R1+0x1670] ;  /* 0x0016700001987983 */ /* 0x000ee80000300800 */
[----:B------:R1:W-:Y:S01]  /*153bb0*/  LDGSTS.E [R117+0x2400], [R12.64], P4 ;  /* 0x024000000c757fae */ /* 0x0003e2000a121844 */
[----:B------:R-:W3:Y:S02]  /*153bc0*/  LDL.LU R153, [R1+0x1674] ;  /* 0x0016740001997983 */ /* 0x000ee40000300800 */
[----:B-1----:R-:W-:-:S02]  /*153bd0*/  IMAD.MOV.U32 R12, RZ, RZ, R22 ;  /* 0x000000ffff0c7224 */ /* 0x002fc400078e0016 */
[----:B------:R-:W-:-:S10]  /*153be0*/  IMAD.MOV.U32 R13, RZ, RZ, R23 ;  /* 0x000000ffff0d7224 */ /* 0x000fd400078e0017 */
[----:B------:R-:W-:Y:S01]  /*153bf0*/  STL.64 [R1+0x1d40], R32 ;  /* 0x001d402001007387 */ /* 0x000fe20000100a00 */
[----:B------:R-:W-:Y:S03]  /*153c00*/  STL.64 [R1+0x1d48], R34 ;  /* 0x001d482201007387 */ /* 0x000fe60000100a00 */
[----:B------:R1:W-:Y:S02]  /*153c10*/  LDGSTS.E [R117+0x2600], [R12.64], P4 ;  /* 0x026000000c757fae */ /* 0x0003e4000a121844 */
[----:B-1----:R-:W-:Y:S02]  /*153c20*/  IMAD.MOV.U32 R12, RZ, RZ, R20 ;  /* 0x000000ffff0c7224 */ /* 0x002fe400078e0014 */
[----:B------:R-:W-:Y:S02]  /*153c30*/  IMAD.MOV.U32 R234, RZ, RZ, R159 ;  /* 0x000000ffffea7224 */ /* 0x000fe400078e009f */
[----:B------:R-:W-:-:S02]  /*153c40*/  IMAD.MOV.U32 R235, RZ, RZ, R174 ;  /* 0x000000ffffeb7224 */ /* 0x000fc400078e00ae */
[----:B------:R-:W-:Y:S02]  /*153c50*/  IMAD.MOV.U32 R232, RZ, RZ, R123 ;  /* 0x000000ffffe87224 */ /* 0x000fe400078e007b */
[----:B------:R-:W-:Y:S02]  /*153c60*/  IMAD.MOV.U32 R233, RZ, RZ, R158 ;  /* 0x000000ffffe97224 */ /* 0x000fe400078e009e */
[----:B------:R-:W-:Y:S01]  /*153c70*/  IMAD.MOV.U32 R154, RZ, RZ, R135 ;  /* 0x000000ffff9a7224 */ /* 0x000fe200078e0087 */
[----:B------:R-:W-:Y:S01]  /*153c80*/  MOV R155, R134 ;  /* 0x00000086009b7202 */ /* 0x000fe20000000f00 */
[----:B--2---:R-:W-:-:S04]  /*153c90*/  IMAD.X R21, R21, 0x1, R244, P5 ;  /* 0x0000000115157824 */ /* 0x004fc800028e06f4 */
[----:B------:R-:W-:Y:S01]  /*153ca0*/  IMAD.MOV.U32 R13, RZ, RZ, R21 ;  /* 0x000000ffff0d7224 */ /* 0x000fe200078e0015 */
[----:B------:R1:W-:Y:S01]  /*153cb0*/  STL [R1+0x5770], R21 ;  /* 0x0057701501007387 */ /* 0x0003e20000100800 */
[-C--:B----4-:R-:W-:Y:S02]  /*153cc0*/  IADD3 R18, P5, R18, R247.reuse, RZ ;  /* 0x000000f712127210 */ /* 0x090fe40007fbe0ff */
[-C--:B------:R-:W-:Y:S01]  /*153cd0*/  IADD3 R17, P4, R17, R247.reuse, RZ ;  /* 0x000000f711117210 */ /* 0x080fe20007f9e0ff */
[----:B------:R2:W-:Y:S01]  /*153ce0*/  LDGSTS.E [R117+0x4000], [R12.64], P3 ;  /* 0x040000000c757fae */ /* 0x0005e20009921844 */
[C---:B-1----:R-:W-:Y:S01]  /*153cf0*/  HMMA.1688.F32.TF32 R20, R4.reuse, R206, R68 ;  /* 0x000000ce0414723c */ /* 0x042fe20000081044 */
[----:B------:R-:W-:Y:S02]  /*153d00*/  IADD3.X R19, R19, R244, RZ, P5, !PT ;  /* 0x000000f413137210 */ /* 0x000fe40002ffe4ff */
[----:B------:R-:W-:Y:S01]  /*153d10*/  STL.64 [R1+0x6270], R234 ;  /* 0x006270ea01007387 */ /* 0x000fe20000100a00 */
[----:B------:R-:W-:Y:S02]  /*153d20*/  STL.64 [R1+0x6268], R232 ;  /* 0x006268e801007387 */ /* 0x000fe40000100a00 */
[----:B------:R-:W-:Y:S02]  /*153d30*/  STL [R1+0x5774], R18 ;  /* 0x0057741201007387 */ /* 0x000fe40000100800 */
[----:B------:R-:W-:Y:S01]  /*153d40*/  STL [R1+0x576c], R17 ;  /* 0x00576c1101007387 */ /* 0x000fe20000100800 */
[----:B------:R-:W-:Y:S01]  /*153d50*/  STL [R1+0x5768], R19 ;  /* 0x0057681301007387 */ /* 0x000fe20000100800 */
[----:B------:R-:W-:Y:S11]  /*153d60*/  IADD3 R2, P5, R2, R247, RZ ;  /* 0x000000f702027210 */ /* 0x000ff60007fbe0ff */
[----:B------:R-:W-:Y:S02]  /*153d70*/  @!UPT UIADD3 URZ, URZ, URZ, URZ ;  /* 0x0000003f3f3ff290 */ /* 0x000fe4000fffe03f */
[----:B------:R-:W-:Y:S01]  /*153d80*/  STL.64 [R1+0x1d60], R20 ;  /* 0x001d601401007387 */ /* 0x000fe20000100a00 */
[----:B------:R1:W-:Y:S02]  /*153d90*/  STL.64 [R1+0x1d68], R22 ;  /* 0x001d681601007387 */ /* 0x0003e40000100a00 */
[--C-:B---3--:R-:W-:Y:S01]  /*153da0*/  IMAD.X R0, R0, 0x1, R244.reuse, P4 ;  /* 0x0000000100007824 */ /* 0x108fe200020e06f4 */
[----:B------:R-:W3:Y:S04]  /*153db0*/  LDL.LU R228, [R1+0x1680] ;  /* 0x0016800001e47983 */ /* 0x000ee80000300800 */
[----:B------:R-:W-:Y:S01]  /*153dc0*/  STL [R1+0x5764], R2 ;  /* 0x0057640201007387 */ /* 0x000fe20000100800 */
[----:B-1----:R-:W-:Y:S03]  /*153dd0*/  HMMA.1688.F32.TF32 R20, R4, R154, R72 ;  /* 0x0000009a0414723c */ /* 0x002fe60000081048 */
[----:B------:R-:W-:Y:S01]  /*153de0*/  STL [R1+0x5760], R0 ;  /* 0x0057600001007387 */ /* 0x000fe20000100800 */
[----:B------:R-:W3:Y:S02]  /*153df0*/  LDL.LU R229, [R1+0x1684] ;  /* 0x0016840001e57983 */ /* 0x000ee40000300800 */
[----:B------:R-:W4:Y:S02]  /*153e00*/  LDL.LU R35, [R1+0x56fc] ;  /* 0x0056fc0001237983 */ /* 0x000f240000300800 */
[----:B------:R-:W-:-:S05]  /*153e10*/  IMAD.X R16, R16, 0x1, R244, P5 ;  /* 0x0000000110107824 */ /* 0x000fca00028e06f4 */
[----:B------:R-:W-:Y:S01]  /*153e20*/  STL [R1+0x5758], R16 ;  /* 0x0057581001007387 */ /* 0x000fe20000100800 */
[----:B------:R-:W3:Y:S02]  /*153e30*/  LDL.LU R196, [R1+0x1690] ;  /* 0x0016900001c47983 */ /* 0x000ee40000300800 */
[----:B------:R-:W3:Y:S07]  /*153e40*/  LDL.LU R197, [R1+0x1694] ;  /* 0x0016940001c57983 */ /* 0x000eee0000300800 */
[----:B------:R-:W-:Y:S01]  /*153e50*/  STL.64 [R1+0x1d70], R20 ;  /* 0x001d701401007387 */ /* 0x000fe20000100a00 */
[----:B------:R1:W-:Y:S02]  /*153e60*/  STL.64 [R1+0x1d78], R22 ;  /* 0x001d781601007387 */ /* 0x0003e40000100a00 */
[----:B------:R-:W3:Y:S02]  /*153e70*/  LDL.LU R33, [R1+0x56f4] ;  /* 0x0056f40001217983 */ /* 0x000ee40000300800 */
[----:B------:R-:W3:Y:S01]  /*153e80*/  LDL.LU R31, [R1+0x56ec] ;  /* 0x0056ec00011f7983 */ /* 0x000ee20000300800 */
[----:B------:R-:W3:Y:S01]  /*153e90*/  LDL.LU R36, [R1+0x56f0] ;  /* 0x0056f00001247983 */ /* 0x000ee20000300800 */
[----:B------:R-:W3:Y:S01]  /*153ea0*/  LDL.LU R34, [R1+0x56e8] ;  /* 0x0056e80001227983 */ /* 0x000ee20000300800 */
[----:B--2---:R-:W-:Y:S01]  /*153eb0*/  MOV R12, R18 ;  /* 0x00000012000c7202 */ /* 0x004fe20000000f00 */
[----:B------:R-:W-:-:S02]  /*153ec0*/  IMAD.MOV.U32 R13, RZ, RZ, R19 ;  /* 0x000000ffff0d7224 */ /* 0x000fc400078e0013 */
[----:B------:R-:W-:Y:S01]  /*153ed0*/  IMAD.MOV.U32 R230, RZ, RZ, R133 ;  /* 0x000000ffffe67224 */ /* 0x000fe200078e0085 */
[----:B------:R-:W-:Y:S01]  /*153ee0*/  MOV R231, R132 ;  /* 0x0000008400e77202 */ /* 0x000fe20000000f00 */
[----:B------:R-:W2:Y:S04]  /*153ef0*/  LDL.LU R192, [R1+0x16a0] ;  /* 0x0016a00001c07983 */ /* 0x000ea80000300800 */
[----:B------:R1:W-:Y:S01]  /*153f00*/  LDGSTS.E [R117+0x4200], [R12.64], P3 ;  /* 0x042000000c757fae */ /* 0x0003e20009921844 */
[----:B------:R-:W2:Y:S02]  /*153f10*/  LDL.LU R193, [R1+0x16a4] ;  /* 0x0016a40001c17983 */ /* 0x000ea40000300800 */
[----:B-1----:R-:W2:Y:S02]  /*153f20*/  LDL.LU R22, [R1+0x56e4] ;  /* 0x0056e40001167983 */ /* 0x002ea40000300800 */
[----:B------:R-:W2:Y:S01]  /*153f30*/  LDL.LU R176, [R1+0x16c0] ;  /* 0x0016c00001b07983 */ /* 0x000ea20000300800 */
[----:B------:R-:W2:Y:S01]  /*153f40*/  LDL.LU R177, [R1+0x16c4] ;  /* 0x0016c40001b17983 */ /* 0x000ea20000300800 */
[----:B------:R-:W2:Y:S02]  /*153f50*/  LDL.LU R32, [R1+0x56e0] ;  /* 0x0056e00001207983 */ /* 0x000ea40000300800 */
[----:B------:R-:W-:-:S02]  /*153f60*/  IMAD.MOV.U32 R198, RZ, RZ, R131 ;  /* 0x000000ffffc67224 */ /* 0x000fc400078e0083 */
[----:B------:R-:W-:Y:S01]  /*153f70*/  IMAD.MOV.U32 R199, RZ, RZ, R130 ;  /* 0x000000ffffc77224 */ /* 0x000fe200078e0082 */
[----:B------:R-:W2:Y:S01]  /*153f80*/  LDL.LU R20, [R1+0x567c] ;  /* 0x00567c0001147983 */ /* 0x000ea20000300800 */
[----:B------:R-:W2:Y:S02]  /*153f90*/  LDL.LU R168, [R1+0x16b0] ;  /* 0x0016b00001a87983 */ /* 0x000ea40000300800 */
[----:B------:R-:W2:Y:S02]  /*153fa0*/  LDL.LU R169, [R1+0x16b4] ;  /* 0x0016b40001a97983 */ /* 0x000ea40000300800 */
[----:B------:R-:W2:Y:S02]  /*153fb0*/  LDL.LU R23, [R1+0x56d8] ;  /* 0x0056d80001177983 */ /* 0x000ea40000300800 */
[----:B------:R-:W-:Y:S01]  /*153fc0*/  IMAD.MOV.U32 R12, RZ, RZ, R17 ;  /* 0x000000ffff0c7224 */ /* 0x000fe200078e0011 */
[----:B------:R-:W-:-:S05]  /*153fd0*/  MOV R13, R0 ;  /* 0x00000000000d7202 */ /* 0x000fca0000000f00 */
[----:B------:R1:W-:Y:S02]  /*153fe0*/  LDGSTS.E [R117+0x4400], [R12.64], P3 ;  /* 0x044000000c757fae */ /* 0x0003e40009921844 */
[----:B-1----:R-:W-:Y:S02]  /*153ff0*/  MOV R13, R16 ;  /* 0x00000010000d7202 */ /* 0x002fe40000000f00 */
[C---:B------:R-:W-:Y:S08]  /*154000*/  HMMA.1688.F32.TF32 R16, R4.reuse, R230, R80 ;  /* 0x000000e60410723c */ /* 0x040ff00000081050 */
[----:B------:R-:W-:Y:S01]  /*154010*/  HMMA.1688.F32.TF32 R44, R4, R198, R84 ;  /* 0x000000c6042c723c */ /* 0x000fe20000081054 */
[----:B------:R-:W-:Y:S01]  /*154020*/  ISETP.GT.AND P4, PT, R116, 0x14, PT ;  /* 0x000000147400780c */ /* 0x000fe20003f84270 */
[----:B------:R-:W-:-:S03]  /*154030*/  IMAD.MOV.U32 R12, RZ, RZ, R2 ;  /* 0x000000ffff0c7224 */ /* 0x000fc600078e0002 */
[----:B------:R-:W-:Y:S02]  /*154040*/  SEL R0, RZ, 0x4, !P4 ;  /* 0x00000004ff007807 */ /* 0x000fe40006000000 */
[----:B------:R1:W-:Y:S08]  /*154050*/  LDGSTS.E [R117+0x4600], [R12.64], P3 ;  /* 0x046000000c757fae */ /* 0x0003f00009921844 */
[----:B------:R-:W-:Y:S01]  /*154060*/  STL.64 [R1+0x1d90], R16 ;  /* 0x001d901001007387 */ /* 0x000fe20000100a00 */
[----:B------:R1:W-:Y:S01]  /*154070*/  STL.64 [R1+0x1d98], R18 ;  /* 0x001d981201007387 */ /* 0x0003e20000100a00 */
[----:B------:R-:W-:-:S02]  /*154080*/  ISETP.GT.AND P3, PT, R116, 0x18, PT ;  /* 0x000000187400780c */ /* 0x000fc40003f64270 */
[----:B------:R-:W-:Y:S02]  /*154090*/  SEL R0, R0, RZ, !P0 ;  /* 0x000000ff00007207 */ /* 0x000fe40004000000 */
[----:B------:R-:W-:Y:S02]  /*1540a0*/  SEL R2, RZ, 0x4, !P3 ;  /* 0x00000004ff027807 */ /* 0x000fe40005800000 */
[----:B------:R-:W-:Y:S02]  /*1540b0*/  ISETP.NE.U32.AND P3, PT, R0, RZ, PT ;  /* 0x000000ff0000720c */ /* 0x000fe40003f65070 */
[----:B------:R-:W-:Y:S02]  /*1540c0*/  SEL R0, R2, RZ, !P0 ;  /* 0x000000ff02007207 */ /* 0x000fe40004000000 */
[----:B----4-:R-:W-:-:S05]  /*1540d0*/  IADD3 R35, P5, R35, R247, RZ ;  /* 0x000000f723237210 */ /* 0x010fca0007fbe0ff */
[----:B------:R-:W-:Y:S01]  /*1540e0*/  STL [R1+0x56fc], R35 ;  /* 0x0056fc2301007387 */ /* 0x000fe20000100800 */
[----:B------:R-:W4:Y:S02]  /*1540f0*/  LDL.LU R21, [R1+0x5670] ;  /* 0x0056700001157983 */ /* 0x000f240000300800 */
[----:B-1----:R-:W4:Y:S01]  /*154100*/  LDL.LU R18, [R1+0x5674] ;  /* 0x0056740001127983 */ /* 0x002f220000300800 */
[-C--:B---3--:R-:W-:Y:S02]  /*154110*/  IADD3 R33, P4, R33, R247.reuse, RZ ;  /* 0x000000f721217210 */ /* 0x088fe40007f9e0ff */
[----:B------:R-:W-:Y:S01]  /*154120*/  IADD3.X R36, R36, R244, RZ, P5, !PT ;  /* 0x000000f424247210 */ /* 0x000fe20002ffe4ff */
[----:B------:R-:W-:Y:S02]  /*154130*/  IADD3 R31, P5, R31, R247, RZ ;  /* 0x000000f71f1f7210 */ /* 0x000fe40007fbe0ff */
[----:B------:R-:W-:Y:S01]  /*154140*/  IMAD.X R34, R34, 0x1, R244, P4 ;  /* 0x0000000122227824 */ /* 0x000fe200020e06f4 */
[----:B------:R-:W-:Y:S01]  /*154150*/  STL [R1+0x56f4], R33 ;  /* 0x0056f42101007387 */ /* 0x000fe20000100800 */
[----:B------:R1:W-:Y:S02]  /*154160*/  STL [R1+0x56f0], R36 ;  /* 0x0056f02401007387 */ /* 0x0003e40000100800 */
[----:B------:R-:W-:Y:S02]  /*154170*/  STL.64 [R1+0x1dc0], R44 ;  /* 0x001dc02c01007387 */ /* 0x000fe40000100a00 */
[----:B------:R-:W-:Y:S01]  /*154180*/  STL.64 [R1+0x1dc8], R46 ;  /* 0x001dc82e01007387 */ /* 0x000fe20000100a00 */
[----:B------:R-:W-:Y:S01]  /*154190*/  STL [R1+0x56e8], R34 ;  /* 0x0056e82201007387 */ /* 0x000fe20000100800 */
[----:B------:R-:W-:Y:S02]  /*1541a0*/  STL [R1+0x56ec], R31 ;  /* 0x0056ec1f01007387 */ /* 0x000fe40000100800 */
[----:B------:R-:W3:Y:S02]  /*1541b0*/  LDL.LU R19, [R1+0x5668] ;  /* 0x0056680001137983 */ /* 0x000ee40000300800 */
[----:B------:R-:W3:Y:S01]  /*1541c0*/  LDL.LU R17, [R1+0x5660] ;  /* 0x0056600001117983 */ /* 0x000ee20000300800 */
[----:B------:R-:W3:Y:S01]  /*1541d0*/  LDL.LU R16, [R1+0x566c] ;  /* 0x00566c0001107983 */ /* 0x000ee20000300800 */
[----:B------:R-:W3:Y:S02]  /*1541e0*/  LDL.LU R2, [R1+0x5664] ;  /* 0x0056640001027983 */ /* 0x000ee40000300800 */
[----:B------:R-:W-:-:S02]  /*1541f0*/  IMAD.MOV.U32 R194, RZ, RZ, R129 ;  /* 0x000000ffffc27224 */ /* 0x000fc400078e0081 */
[----:B------:R-:W-:Y:S02]  /*154200*/  IMAD.MOV.U32 R195, RZ, RZ, R128 ;  /* 0x000000ffffc37224 */ /* 0x000fe400078e0080 */
[----:B------:R-:W-:Y:S01]  /*154210*/  IMAD.MOV.U32 R12, RZ, RZ, R35 ;  /* 0x000000ffff0c7224 */ /* 0x000fe200078e0023 */
[----:B------:R-:W-:Y:S01]  /*154220*/  MOV R13, R36 ;  /* 0x00000024000d7202 */ /* 0x000fe20000000f00 */
[----:B------:R-:W-:Y:S01]  /*154230*/  IMAD.MOV.U32 R170, RZ, RZ, R125 ;  /* 0x000000ffffaa7224 */ /* 0x000fe200078e007d */
[----:B------:R-:W-:Y:S02]  /*154240*/  MOV R171, R124 ;  /* 0x0000007c00ab7202 */ /* 0x000fe40000000f00 */
[----:B--2---:R-:W-:Y:S01]  /*154250*/  IADD3 R22, P6, R22, R247, RZ ;  /* 0x000000f716167210 */ /* 0x004fe20007fde0ff */
[----:B------:R2:W-:Y:S01]  /*154260*/  LDGSTS.E [R117+0x6000], [R12.64], P2 ;  /* 0x060000000c757fae */ /* 0x0005e20009121844 */
[----:B------:R-:W-:Y:S01]  /*154270*/  IMAD.X R32, R32, 0x1, R244, P5 ;  /* 0x0000000120207824 */ /* 0x000fe200028e06f4 */
[----:B-1----:R-:W-:Y:S02]  /*154280*/  HMMA.1688.F32.TF32 R36, R4, R194, R76 ;  /* 0x000000c20424723c */ /* 0x002fe4000008104c */
[----:B------:R-:W-:Y:S02]  /*154290*/  STL [R1+0x56e4], R22 ;  /* 0x0056e41601007387 */ /* 0x000fe40000100800 */
[----:B------:R1:W-:Y:S02]  /*1542a0*/  STL [R1+0x56e0], R32 ;  /* 0x0056e02001007387 */ /* 0x0003e40000100800 */
[----:B--2---:R-:W-:-:S02]  /*1542b0*/  IMAD.MOV.U32 R12, RZ, RZ, R33 ;  /* 0x000000ffff0c7224 */ /* 0x004fc400078e0021 */
[----:B------:R-:W-:-:S05]  /*1542c0*/  IMAD.MOV.U32 R13, RZ, RZ, R34 ;  /* 0x000000ffff0d7224 */ /* 0x000fca00078e0022 */
[----:B------:R2:W-:Y:S02]  /*1542d0*/  LDGSTS.E [R117+0x6200], [R12.64], P2 ;  /* 0x062000000c757fae */ /* 0x0005e40009121844 */
[----:B--2---:R-:W-:Y:S02]  /*1542e0*/  IMAD.MOV.U32 R13, RZ, RZ, R32 ;  /* 0x000000ffff0d7224 */ /* 0x004fe400078e0020 */
[----:B-1----:R-:W-:Y:S01]  /*1542f0*/  HMMA.1688.F32.TF32 R32, R4, R170, R88 ;  /* 0x000000aa0420723c */ /* 0x002fe20000081058 */
[----:B------:R-:W-:Y:S01]  /*154300*/  MOV R12, R31 ;  /* 0x0000001f000c7202 */ /* 0x000fe20000000f00 */
[----:B------:R-:W-:Y:S01]  /*154310*/  IMAD.X R23, R23, 0x1, R244, P6 ;  /* 0x0000000117177824 */ /* 0x000fe200030e06f4 */
[----:B------:R-:W-:-:S03]  /*154320*/  IADD3 R20, P5, R20, R247, RZ ;  /* 0x000000f714147210 */ /* 0x000fc60007fbe0ff */
[----:B------:R-:W-:Y:S01]  /*154330*/  STL.64 [R1+0x1dd0], R36 ;  /* 0x001dd02401007387 */ /* 0x000fe20000100a00 */
[----:B------:R-:W-:Y:S03]  /*154340*/  STL.64 [R1+0x1dd8], R38 ;  /* 0x001dd82601007387 */ /* 0x000fe60000100a00 */
[----:B------:R1:W-:Y:S01]  /*154350*/  LDGSTS.E [R117+0x6400], [R12.64], P2 ;  /* 0x064000000c757fae */ /* 0x0003e20009121844 */
[----:B------:R-:W-:Y:S01]  /*154360*/  MOV R178, R127 ;  /* 0x0000007f00b27202 */ /* 0x000fe20000000f00 */
[----:B------:R-:W-:Y:S02]  /*154370*/  IMAD.MOV.U32 R179, RZ, RZ, R126 ;  /* 0x000000ffffb37224 */ /* 0x000fe400078e007e */
[----:B------:R-:W-:Y:S01]  /*154380*/  STL [R1+0x56d8], R23 ;  /* 0x0056d81701007387 */ /* 0x000fe20000100800 */
[----:B------:R-:W-:Y:S01]  /*154390*/  ISETP.NE.U32.AND P4, PT, R0, RZ, PT ;  /* 0x000000ff0000720c */ /* 0x000fe20003f85070 */
[----:B------:R-:W-:Y:S01]  /*1543a0*/  STL [R1+0x567c], R20 ;  /* 0x00567c1401007387 */ /* 0x000fe20000100800 */
[----:B------:R-:W2:Y:S02]  /*1543b0*/  LDL.LU R0, [R1+0x5658] ;  /* 0x0056580001007983 */ /* 0x000ea40000300800 */
[----:B------:R-:W2:Y:S01]  /*1543c0*/  LDL.LU R184, [R1+0x16d0] ;  /* 0x0016d00001b87983 */ /* 0x000ea20000300800 */
[----:B-1----:R-:W-:Y:S01]  /*1543d0*/  MOV R12, R22 ;  /* 0x00000016000c7202 */ /* 0x002fe20000000f00 */
[----:B------:R-:W-:-:S02]  /*1543e0*/  IMAD.MOV.U32 R13, RZ, RZ, R23 ;  /* 0x000000ffff0d7224 */ /* 0x000fc400078e0017 */
[----:B------:R-:W-:Y:S01]  /*1543f0*/  STL.64 [R1+0x1de0], R32 ;  /* 0x001de02001007387 */ /* 0x000fe20000100a00 */
[----:B------:R-:W-:Y:S03]  /*154400*/  STL.64 [R1+0x1de8], R34 ;  /* 0x001de82201007387 */ /* 0x000fe60000100a00 */
[----:B------:R1:W-:Y:S02]  /*154410*/  LDGSTS.E [R117+0x6600], [R12.64], P2 ;  /* 0x066000000c757fae */ /* 0x0003e40009121844 */
[----:B-1----:R-:W-:Y:S02]  /*154420*/  IMAD.MOV.U32 R12, RZ, RZ, R20 ;  /* 0x000000ffff0c7224 */ /* 0x002fe400078e0014 */
[----:B------:R-:W-:Y:S02]  /*154430*/  IMAD.MOV.U32 R187, RZ, RZ, R29 ;  /* 0x000000ffffbb7224 */ /* 0x000fe400078e001d */
[----:B------:R-:W-:-:S02]  /*154440*/  IMAD.MOV.U32 R227, RZ, RZ, R26 ;  /* 0x000000ffffe37224 */ /* 0x000fc400078e001a */
[----:B----4-:R-:W-:-:S05]  /*154450*/  IMAD.X R21, R21, 0x1, R244, P5 ;  /* 0x0000000115157824 */ /* 0x010fca00028e06f4 */
[----:B------:R1:W-:Y:S01]  /*154460*/  STL [R1+0x5670], R21 ;  /* 0x0056701501007387 */ /* 0x0003e20000100800 */
[----:B------:R-:W-:Y:S02]  /*154470*/  MOV R13, R21 ;  /* 0x00000015000d7202 */ /* 0x000fe40000000f00 */
[-C--:B------:R-:W-:Y:S02]  /*154480*/  IADD3 R18, P5, R18, R247.reuse, RZ ;  /* 0x000000f712127210 */ /* 0x080fe40007fbe0ff */
[----:B------:R-:W-:Y:S01]  /*154490*/  MOV R186, R30 ;  /* 0x0000001e00ba7202 */ /* 0x000fe20000000f00 */
[----:B------:R4:W-:Y:S01]  /*1544a0*/  LDGSTS.E [R117+0x8000], [R12.64], P1 ;  /* 0x080000000c757fae */ /* 0x0009e20008921844 */
[----:B-1----:R-:W-:Y:S03]  /*1544b0*/  HMMA.1688.F32.TF32 R20, R4, R178, R92 ;  /* 0x000000b20414723c */ /* 0x002fe6000008105c */
[----:B------:R-:W-:Y:S01]  /*1544c0*/  STL [R1+0x5674], R18 ;  /* 0x0056741201007387 */ /* 0x000fe20000100800 */
[----:B---3--:R-:W-:Y:S01]  /*1544d0*/  IMAD.X R19, R19, 0x1, R244, P5 ;  /* 0x0000000113137824 */ /* 0x008fe200028e06f4 */
[----:B------:R-:W-:-:S02]  /*1544e0*/  IADD3 R16, P2, R16, R247, RZ ;  /* 0x000000f710107210 */ /* 0x000fc40007f5e0ff */
[----:B------:R-:W-:-:S03]  /*1544f0*/  IADD3 R2, P5, R2, R247, RZ ;  /* 0x000000f702027210 */ /* 0x000fc60007fbe0ff */
[----:B------:R-:W-:Y:S01]  /*154500*/  STL [R1+0x566c], R16 ;  /* 0x00566c1001007387 */ /* 0x000fe20000100800 */
[----:B------:R-:W-:Y:S02]  /*154510*/  IMAD.X R17, R17, 0x1, R244, P2 ;  /* 0x0000000111117824 */ /* 0x000fe400010e06f4 */
[----:B------:R-:W-:Y:S02]  /*154520*/  STL [R1+0x5668], R19 ;  /* 0x0056681301007387 */ /* 0x000fe40000100800 */
[----:B------:R-:W-:Y:S08]  /*154530*/  STL [R1+0x5664], R2 ;  /* 0x0056640201007387 */ /* 0x000ff00000100800 */
[----:B------:R-:W-:Y:S01]  /*154540*/  STL.64 [R1+0x1df0], R20 ;  /* 0x001df01401007387 */ /* 0x000fe20000100a00 */
[----:B------:R-:W-:Y:S02]  /*154550*/  STL.64 [R1+0x1df8], R22 ;  /* 0x001df81601007387 */ /* 0x000fe40000100a00 */
[----:B------:R1:W-:Y:S02]  /*154560*/  STL [R1+0x5660], R17 ;  /* 0x0056601101007387 */ /* 0x0003e40000100800 */
[----:B------:R-:W3:Y:S01]  /*154570*/  LDL.LU R224, [R1+0x16f0] ;  /* 0x0016f00001e07983 */ /* 0x000ee20000300800 */
[----:B------:R-:W3:Y:S01]  /*154580*/  LDL.LU R225, [R1+0x16f4] ;  /* 0x0016f40001e17983 */ /* 0x000ee20000300800 */
[----:B------:R-:W3:Y:S02]  /*154590*/  LDL.LU R29, [R1+0x55fc] ;  /* 0x0055fc00011d7983 */ /* 0x000ee40000300800 */
[----:B------:R-:W3:Y:S02]  /*1545a0*/  LDL.LU R26, [R1+0x55f4] ;  /* 0x0055f400011a7983 */ /* 0x000ee40000300800 */
[----:B----4-:R-:W-:-:S02]  /*1545b0*/  IMAD.MOV.U32 R12, RZ, RZ, R18 ;  /* 0x000000ffff0c7224 */ /* 0x010fc400078e0012 */
[----:B------:R-:W-:-:S05]  /*1545c0*/  IMAD.MOV.U32 R13, RZ, RZ, R19 ;  /* 0x000000ffff0d7224 */ /* 0x000fca00078e0013 */
[----:B------:R4:W-:Y:S02]  /*1545d0*/  LDGSTS.E [R117+0x8200], [R12.64], P1 ;  /* 0x082000000c757fae */ /* 0x0009e40008921844 */
[----:B----4-:R-:W-:Y:S01]  /*1545e0*/  MOV R12, R16 ;  /* 0x00000010000c7202 */ /* 0x010fe20000000f00 */
[----:B------:R-:W-:Y:S02]  /*1545f0*/  IMAD.MOV.U32 R13, RZ, RZ, R17 ;  /* 0x000000ffff0d7224 */ /* 0x000fe400078e0011 */
[C---:B-1----:R-:W-:Y:S08]  /*154600*/  HMMA.1688.F32.TF32 R16, R4.reuse, R186, R96 ;  /* 0x000000ba0410723c */ /* 0x042ff00000081060 */
[----:B------:R-:W-:Y:S01]  /*154610*/  HMMA.1688.F32.TF32 R32, R4, R102, R104 ;  /* 0x000000660420723c */ /* 0x000fe20000081068 */
[----:B------:R-:W-:Y:S01]  /*154620*/  MOV R223, R24 ;  /* 0x0000001800df7202 */ /* 0x000fe20000000f00 */
[----:B------:R-:W-:-:S02]  /*154630*/  IMAD.MOV.U32 R226, RZ, RZ, R28 ;  /* 0x000000ffffe27224 */ /* 0x000fc400078e001c */
[----:B------:R-:W-:Y:S01]  /*154640*/  IMAD.MOV.U32 R222, RZ, RZ, R25 ;  /* 0x000000ffffde7224 */ /* 0x000fe200078e0019 */
[----:B--2---:R-:W-:Y:S01]  /*154650*/  IADD3.X R0, R0, R244, RZ, P5, !PT ;  /* 0x000000f400007210 */ /* 0x004fe20002ffe4ff */
[----:B------:R-:W-:Y:S01]  /*154660*/  IMAD.MOV.U32 R215, RZ, RZ, R14 ;  /* 0x000000ffffd77224 */ /* 0x000fe200078e000e */
[----:B------:R-:W-:Y:S01]  /*154670*/  MOV R216, R186 ;  /* 0x000000ba00d87202 */ /* 0x000fe20000000f00 */
[----:B------:R-:W-:Y:S02]  /*154680*/  IMAD.MOV.U32 R180, RZ, RZ, R103 ;  /* 0x000000ffffb47224 */ /* 0x000fe400078e0067 */
[----:B------:R-:W-:Y:S01]  /*154690*/  IMAD.MOV.U32 R212, RZ, RZ, R101 ;  /* 0x000000ffffd47224 */ /* 0x000fe200078e0065 */
[----:B------:R-:W-:Y:S01]  /*1546a0*/  STL [R1+0x5658], R0 ;  /* 0x0056580001007387 */ /* 0x000fe20000100800 */
[----:B------:R-:W2:Y:S02]  /*1546b0*/  LDL.LU R220, [R1+0x1710] ;  /* 0x0017100001dc7983 */ /* 0x000ea40000300800 */
[----:B------:R-:W2:Y:S02]  /*1546c0*/  LDL.LU R221, [R1+0x1714] ;  /* 0x0017140001dd7983 */ /* 0x000ea40000300800 */
[----:B------:R-:W4:Y:S01]  /*1546d0*/  LDL.LU R24, [R1+0x55ec] ;  /* 0x0055ec0001187983 */ /* 0x000f220000300800 */
[----:B------:R-:W-:Y:S01]  /*1546e0*/  STL.64 [R1+0x1e00], R16 ;  /* 0x001e001001007387 */ /* 0x000fe20000100a00 */
[----:B------:R1:W-:Y:S02]  /*1546f0*/  STL.64 [R1+0x1e08], R18 ;  /* 0x001e081201007387 */ /* 0x0003e40000100a00 */
[----:B------:R-:W2:Y:S02]  /*154700*/  LDL.LU R30, [R1+0x55f0] ;  /* 0x0055f000011e7983 */ /* 0x000ea40000300800 */
[----:B------:R-:W4:Y:S01]  /*154710*/  LDL.LU R28, [R1+0x55e8] ;  /* 0x0055e800011c7983 */ /* 0x000f220000300800 */
[----:B------:R-:W4:Y:S01]  /*154720*/  LDL.LU R25, [R1+0x55e0] ;  /* 0x0055e00001197983 */ /* 0x000f220000300800 */
[----:B------:R-:W4:Y:S02]  /*154730*/  LDL.LU R22, [R1+0x55e4] ;  /* 0x0055e40001167983 */ /* 0x000f240000300800 */
[----:B------:R-:W4:Y:S02]  /*154740*/  LDL.LU R23, [R1+0x55d8] ;  /* 0x0055d80001177983 */ /* 0x000f240000300800 */
[----:B------:R-:W4:Y:S01]  /*154750*/  LDL.LU R21, [R1+0x5570] ;  /* 0x0055700001157983 */ /* 0x000f220000300800 */
[----:B------:R-:W4:Y:S01]  /*154760*/  LDL.LU R20, [R1+0x557c] ;  /* 0x00557c0001147983 */ /* 0x000f220000300800 */
[----:B------:R-:W-:-:S02]  /*154770*/  MOV R213, R100 ;  /* 0x0000006400d57202 */ /* 0x000fc40000000f00 */
[----:B------:R-:W-:Y:S01]  /*154780*/  ISETP.GT.AND P2, PT, R116, 0x1c, PT ;  /* 0x0000001c7400780c */ /* 0x000fe20003f44270 */
[----:B------:R1:W-:Y:S04]  /*154790*/  LDGSTS.E [R117+0x8400], [R12.64], P1 ;  /* 0x084000000c757fae */ /* 0x0003e80008921844 */
[----:B-1----:R-:W4:Y:S01]  /*1547a0*/  LDL.LU R18, [R1+0x5574] ;  /* 0x0055740001127983 */ /* 0x002f220000300800 */
[----:B------:R-:W4:Y:S02]  /*1547b0*/  LDL.LU R16, [R1+0x556c] ;  /* 0x00556c0001107983 */ /* 0x000f240000300800 */
[----:B------:R-:W4:Y:S01]  /*1547c0*/  LDL.LU R14, [R1+0x5564] ;  /* 0x00556400010e7983 */ /* 0x000f220000300800 */
[----:B------:R-:W-:Y:S01]  /*1547d0*/  MOV R186, R102 ;  /* 0x0000006600ba7202 */ /* 0x000fe20000000f00 */
[----:B------:R-:W-:Y:S01]  /*1547e0*/  IMAD.MOV.U32 R12, RZ, RZ, R2 ;  /* 0x000000ffff0c7224 */ /* 0x000fe200078e0002 */
[----:B------:R-:W-:Y:S01]  /*1547f0*/  SEL R2, RZ, 0x4, !P2 ;  /* 0x00000004ff027807 */ /* 0x000fe20005000000 */
[----:B------:R-:W-:Y:S01]  /*154800*/  IMAD.MOV.U32 R214, RZ, RZ, R15 ;  /* 0x000000ffffd67224 */ /* 0x000fe200078e000f */
[----:B---3--:R-:W-:-:S05]  /*154810*/  IADD3 R29, P6, R29, R247, RZ ;  /* 0x000000f71d1d7210 */ /* 0x008fca0007fde0ff */
[----:B------:R-:W-:Y:S01]  /*154820*/  STL [R1+0x55fc], R29 ;  /* 0x0055fc1d01007387 */ /* 0x000fe20000100800 */
[----:B------:R-:W-:Y:S02]  /*154830*/  STL.64 [R1+0x1e10], R32 ;  /* 0x001e102001007387 */ /* 0x000fe40000100a00 */
[----:B------:R-:W-:Y:S02]  /*154840*/  STL.64 [R1+0x1e18], R34 ;  /* 0x001e182201007387 */ /* 0x000fe40000100a00 */
[----:B------:R-:W3:Y:S01]  /*154850*/  LDL.LU.64 R102, [R1+0x6280] ;  /* 0x0062800001667983 */ /* 0x000ee20000300a00 */
[----:B------:R-:W3:Y:S01]  /*154860*/  LDL.LU.64 R100, [R1+0x6278] ;  /* 0x0062780001647983 */ /* 0x000ee20000300a00 */
[----:B------:R-:W-:-:S05]  /*154870*/  IADD3 R26, P2, R26, R247, RZ ;  /* 0x000000f71a1a7210 */ /* 0x000fca0007f5e0ff */
[----:B------:R-:W-:Y:S01]  /*154880*/  STL [R1+0x55f4], R26 ;  /* 0x0055f41a01007387 */ /* 0x000fe20000100800 */
[----:B------:R-:W3:Y:S02]  /*154890*/  LDL.LU R19, [R1+0x5568] ;  /* 0x0055680001137983 */ /* 0x000ee40000300800 */
[----:B------:R-:W3:Y:S02]  /*1548a0*/  LDL.LU R17, [R1+0x5560] ;  /* 0x0055600001117983 */ /* 0x000ee40000300800 */
[----:B------:R-:W3:Y:S02]  /*1548b0*/  LDL.LU R15, [R1+0x5558] ;  /* 0x00555800010f7983 */ /* 0x000ee40000300800 */
[----:B------:R-:W-:-:S05]  /*1548c0*/  IMAD.MOV.U32 R13, RZ, RZ, R0 ;  /* 0x000000ffff0d7224 */ /* 0x000fca00078e0000 */
[----:B------:R1:W-:Y:S02]  /*1548d0*/  LDGSTS.E [R117+0x8600], [R12.64], P1 ;  /* 0x086000000c757fae */ /* 0x0003e40008921844 */
[----:B-1----:R-:W-:Y:S02]  /*1548e0*/  IMAD.MOV.U32 R12, RZ, RZ, R29 ;  /* 0x000000ffff0c7224 */ /* 0x002fe400078e001d */
[--C-:B--2---:R-:W-:Y:S01]  /*1548f0*/  IMAD.X R30, R30, 0x1, R244.reuse, P6 ;  /* 0x000000011e1e7824 */ /* 0x104fe200030e06f4 */
[-C--:B----4-:R-:W-:Y:S02]  /*154900*/  IADD3 R24, P5, R24, R247.reuse, RZ ;  /* 0x000000f718187210 */ /* 0x090fe40007fbe0ff */
[----:B------:R-:W-:Y:S02]  /*154910*/  IADD3.X R28, R28, R244, RZ, P2, !PT ;  /* 0x000000f41c1c7210 */ /* 0x000fe400017fe4ff */
[----:B------:R-:W-:Y:S01]  /*154920*/  MOV R13, R30 ;  /* 0x0000001e000d7202 */ /* 0x000fe20000000f00 */
[----:B------:R-:W-:Y:S01]  /*154930*/  STL [R1+0x55ec], R24 ;  /* 0x0055ec1801007387 */ /* 0x000fe20000100800 */
[----:B------:R-:W-:Y:S02]  /*154940*/  STL [R1+0x55f0], R30 ;  /* 0x0055f01e01007387 */ /* 0x000fe40000100800 */
[----:B------:R1:W-:Y:S01]  /*154950*/  STL [R1+0x55e8], R28 ;  /* 0x0055e81c01007387 */ /* 0x0003e20000100800 */
[----:B------:R2:W-:Y:S01]  /*154960*/  LDGSTS.E [R117+0xa000], [R12.64], P3 ;  /* 0x0a0000000c757fae */ /* 0x0005e20009921844 */
[----:B------:R-:W-:Y:S01]  /*154970*/  IMAD.X R25, R25, 0x1, R244, P5 ;  /* 0x0000000119197824 */ /* 0x000fe200028e06f4 */
[----:B------:R-:W-:Y:S01]  /*154980*/  IADD3 R22, P5, R22, R247, RZ ;  /* 0x000000f716167210 */ /* 0x000fe20007fbe0ff */
[----:B--2---:R-:W-:-:S02]  /*154990*/  IMAD.MOV.U32 R13, RZ, RZ, R28 ;  /* 0x000000ffff0d7224 */ /* 0x004fc400078e001c */
[----:B-1----:R-:W-:Y:S01]  /*1549a0*/  HMMA.1688.F32.TF32 R28, R4, R222, R108 ;  /* 0x000000de041c723c */ /* 0x002fe2000008106c */
[----:B------:R-:W-:Y:S01]  /*1549b0*/  IMAD.MOV.U32 R12, RZ, RZ, R26 ;  /* 0x000000ffff0c7224 */ /* 0x000fe200078e001a */
[----:B------:R-:W-:-:S04]  /*1549c0*/  IADD3.X R23, R23, R244, RZ, P5, !PT ;  /* 0x000000f417177210 */ /* 0x000fc80002ffe4ff */
[----:B------:R1:W-:Y:S01]  /*1549d0*/  LDGSTS.E [R117+0xa200], [R12.64], P3 ;  /* 0x0a2000000c757fae */ /* 0x0003e20009921844 */
[----:B------:R-:W-:Y:S01]  /*1549e0*/  IADD3 R20, P5, R20, R247, RZ ;  /* 0x000000f714147210 */ /* 0x000fe20007fbe0ff */
[----:B-1----:R-:W-:Y:S02]  /*1549f0*/  IMAD.MOV.U32 R12, RZ, RZ, R24 ;  /* 0x000000ffff0c7224 */ /* 0x002fe400078e0018 */
[----:B------:R-:W-:-:S05]  /*154a00*/  IMAD.MOV.U32 R13, RZ, RZ, R25 ;  /* 0x000000ffff0d7224 */ /* 0x000fca00078e0019 */
[----:B------:R1:W-:Y:S01]  /*154a10*/  LDGSTS.E [R117+0xa400], [R12.64], P3 ;  /* 0x0a4000000c757fae */ /* 0x0003e20009921844 */
[----:B------:R-:W-:Y:S01]  /*154a20*/  IMAD.X R21, R21, 0x1, R244, P5 ;  /* 0x0000000115157824 */ /* 0x000fe200028e06f4 */
[----:B------:R-:W-:Y:S02]  /*154a30*/  IADD3 R16, P5, R16, R247, RZ ;  /* 0x000000f710107210 */ /* 0x000fe40007fbe0ff */
[----:B-1----:R-:W-:Y:S01]  /*154a40*/  MOV R12, R22 ;  /* 0x00000016000c7202 */ /* 0x002fe20000000f00 */
[----:B------:R-:W-:-:S05]  /*154a50*/  IMAD.MOV.U32 R13, RZ, RZ, R23 ;  /* 0x000000ffff0d7224 */ /* 0x000fca00078e0017 */
[----:B------:R1:W-:Y:S01]  /*154a60*/  LDGSTS.E [R117+0xa600], [R12.64], P3 ;  /* 0x0a6000000c757fae */ /* 0x0003e20009921844 */
[-C--:B------:R-:W-:Y:S01]  /*154a70*/  IADD3 R18, P3, R18, R247.reuse, RZ ;  /* 0x000000f712127210 */ /* 0x080fe20007f7e0ff */
[C---:B---3--:R-:W-:Y:S08]  /*154a80*/  HMMA.1688.F32.TF32 R32, R4.reuse, R226, R100 ;  /* 0x000000e20420723c */ /* 0x048ff00000081064 */
[----:B------:R-:W-:Y:S01]  /*154a90*/  HMMA.1688.F32.TF32 R4, R4, R214, R112 ;  /* 0x000000d60404723c */ /* 0x000fe20000081070 */
[----:B------:R-:W-:Y:S01]  /*154aa0*/  IADD3.X R19, R19, R244, RZ, P3, !PT ;  /* 0x000000f413137210 */ /* 0x000fe20001ffe4ff */
[----:B------:R-:W-:-:S02]  /*154ab0*/  IADD3 R14, P3, R14, R247, RZ ;  /* 0x000000f70e0e7210 */ /* 0x000fc40007f7e0ff */
[----:B------:R-:W-:-:S11]  /*154ac0*/  IMAD.X R17, R17, 0x1, R244, P5 ;  /* 0x0000000111117824 */ /* 0x000fd600028e06f4 */
[----:B------:R-:W-:Y:S01]  /*154ad0*/  STL.64 [R1+0x1e20], R32 ;  /* 0x001e202001007387 */ /* 0x000fe20000100a00 */
[----:B------:R-:W-:Y:S02]  /*154ae0*/  STL.64 [R1+0x1e28], R34 ;  /* 0x001e282201007387 */ /* 0x000fe40000100a00 */
[----:B------:R-:W-:Y:S02]  /*154af0*/  STL [R1+0x55e0], R25 ;  /* 0x0055e01901007387 */ /* 0x000fe40000100800 */
[----:B------:R2:W-:Y:S01]  /*154b00*/  STL [R1+0x55e4], R22 ;  /* 0x0055e41601007387 */ /* 0x0005e20000100800 */
[----:B------:R-:W-:Y:S01]  /*154b10*/  STL [R1+0x55d8], R23 ;  /* 0x0055d81701007387 */ /* 0x000fe20000100800 */
[----:B------:R-:W-:Y:S02]  /*154b20*/  STL.64 [R1+0x1e40], R28 ;  /* 0x001e401c01007387 */ /* 0x000fe40000100a00 */
[----:B------:R-:W-:Y:S02]  /*154b30*/  STL.64 [R1+0x1e48], R30 ;  /* 0x001e481e01007387 */ /* 0x000fe40000100a00 */
[----:B------:R-:W-:Y:S01]  /*154b40*/  STL [R1+0x557c], R20 ;  /* 0x00557c1401007387 */ /* 0x000fe20000100800 */
[----:B------:R-:W-:Y:S01]  /*154b50*/  STL [R1+0x5574], R18 ;  /* 0x0055741201007387 */ /* 0x000fe20000100800 */
[----:B------:R-:W-:Y:S02]  /*154b60*/  STL [R1+0x5570], R21 ;  /* 0x0055701501007387 */ /* 0x000fe40000100800 */
[----:B------:R3:W-:Y:S02]  /*154b70*/  STL.64 [R1+0x1e30], R4 ;  /* 0x001e300401007387 */ /* 0x0007e40000100a00 */
[----:B------:R-:W-:Y:S01]  /*154b80*/  STL.64 [R1+0x1e38], R6 ;  /* 0x001e380601007387 */ /* 0x000fe20000100a00 */
[----:B------:R3:W-:Y:S01]  /*154b90*/  STL [R1+0x556c], R16 ;  /* 0x00556c1001007387 */ /* 0x0007e20000100800 */
[----:B------:R1:W-:Y:S02]  /*154ba0*/  STL [R1+0x5568], R19 ;  /* 0x0055681301007387 */ /* 0x0003e40000100800 */
[----:B------:R-:W-:Y:S02]  /*154bb0*/  STL [R1+0x5564], R14 ;  /* 0x0055640e01007387 */ /* 0x000fe40000100800 */
[----:B------:R1:W-:Y:S01]  /*154bc0*/  STL [R1+0x5560], R17 ;  /* 0x0055601101007387 */ /* 0x0003e20000100800 */
[----:B------:R-:W4:Y:S01]  /*154bd0*/  LDL.LU R24, [R1+0x54fc] ;  /* 0x0054fc0001187983 */ /* 0x000f220000300800 */
[----:B--2---:R-:W2:Y:S02]  /*154be0*/  LDL.LU R22, [R1+0x54f4] ;  /* 0x0054f40001167983 */ /* 0x004ea40000300800 */
[----:B---3--:R-:W-:Y:S01]  /*154bf0*/  IMAD.MOV.U32 R4, RZ, RZ, R20 ;  /* 0x000000ffff047224 */ /* 0x008fe200078e0014 */
[----:B------:R-:W-:Y:S01]  /*154c00*/  MOV R5, R21 ;  /* 0x0000001500057202 */ /* 0x000fe20000000f00 */
[----:B------:R-:W3:Y:S01]  /*154c10*/  LDL.LU R20, [R1+0x54ec] ;  /* 0x0054ec0001147983 */ /* 0x000ee20000300800 */
[----:B------:R-:W3:Y:S01]  /*154c20*/  LDL.LU R25, [R1+0x54f0] ;  /* 0x0054f00001197983 */ /* 0x000ee20000300800 */
[----:B------:R-:W-:Y:S01]  /*154c30*/  IADD3.X R15, R15, R244, RZ, P3, !PT ;  /* 0x000000f40f0f7210 */ /* 0x000fe20001ffe4ff */
[----:B------:R-:W3:Y:S01]  /*154c40*/  LDL.LU R23, [R1+0x54e8] ;  /* 0x0054e80001177983 */ /* 0x000ee20000300800 */
[----:B------:R1:W-:Y:S04]  /*154c50*/  LDGSTS.E [R117+0xc000], [R4.64], P4 ;  /* 0x0c00000004757fae */ /* 0x0003e8000a121844 */
[----:B------:R1:W-:Y:S01]  /*154c60*/  STL [R1+0x5558], R15 ;  /* 0x0055580f01007387 */ /* 0x0003e20000100800 */
[----:B------:R-:W3:Y:S02]  /*154c70*/  LDL.LU R21, [R1+0x54e0] ;  /* 0x0054e00001157983 */ /* 0x000ee40000300800 */
[----:B-1----:R-:W-:-:S02]  /*154c80*/  IMAD.MOV.U32 R4, RZ, RZ, R18 ;  /* 0x000000ffff047224 */ /* 0x002fc400078e0012 */
[----:B------:R-:W-:Y:S01]  /*154c90*/  IMAD.MOV.U32 R5, RZ, RZ, R19 ;  /* 0x000000ffff057224 */ /* 0x000fe200078e0013 */
[----:B------:R-:W3:Y:S04]  /*154ca0*/  LDL.LU R18, [R1+0x54e4] ;  /* 0x0054e40001127983 */ /* 0x000ee80000300800 */
[----:B------:R1:W-:Y:S02]  /*154cb0*/  LDGSTS.E [R117+0xc200], [R4.64], P4 ;  /* 0x0c20000004757fae */ /* 0x0003e4000a121844 */
[----:B-1----:R-:W-:Y:S02]  /*154cc0*/  IMAD.MOV.U32 R4, RZ, RZ, R16 ;  /* 0x000000ffff047224 */ /* 0x002fe400078e0010 */
        /* <DEDUP_REMOVED lines=11> */
[----:B------:R-:W3:Y:S01]  /*154d80*/  LDL.LU R128, [R1+0x2e50] ;  /* 0x002e500001807983 */ /* 0x000ee20000300800 */
[----:B------:R-:W3:Y:S01]  /*154d90*/  LDL.LU R129, [R1+0x2e54] ;  /* 0x002e540001817983 */ /* 0x000ee20000300800 */
[----:B------:R-:W3:Y:S03]  /*154da0*/  LDL.LU R130, [R1+0x2e58] ;  /* 0x002e580001827983 */ /* 0x000ee60000300800 */
[----:B------:R1:W-:Y:S01]  /*154db0*/  LDGSTS.E [R117+0xc400], [R4.64], P4 ;  /* 0x0c40000004757fae */ /* 0x0003e2000a121844 */
[----:B------:R-:W3:Y:S02]  /*154dc0*/  LDL.LU R131, [R1+0x2e5c] ;  /* 0x002e5c0001837983 */ /* 0x000ee40000300800 */
[----:B------:R-:W3:Y:S02]  /*154dd0*/  LDL.LU R17, [R1+0x5470] ;  /* 0x0054700001117983 */ /* 0x000ee40000300800 */
[----:B-1----:R-:W-:Y:S01]  /*154de0*/  IMAD.MOV.U32 R5, RZ, RZ, R15 ;  /* 0x000000ffff057224 */ /* 0x002fe200078e000f */
[----:B------:R-:W-:Y:S01]  /*154df0*/  MOV R4, R14 ;  /* 0x0000000e00047202 */ /* 0x000fe20000000f00 */
[----:B------:R-:W3:Y:S01]  /*154e00*/  LDL.LU R15, [R1+0x5468] ;  /* 0x00546800010f7983 */ /* 0x000ee20000300800 */
[----:B------:R-:W3:Y:S02]  /*154e10*/  LDL.LU R14, [R1+0x5474] ;  /* 0x00547400010e7983 */ /* 0x000ee40000300800 */
[----:B------:R-:W3:Y:S02]  /*154e20*/  LDL.LU R13, [R1+0x5460] ;  /* 0x00546000010d7983 */ /* 0x000ee40000300800 */
[----:B------:R-:W3:Y:S01]  /*154e30*/  LDL.LU R12, [R1+0x546c] ;  /* 0x00546c00010c7983 */ /* 0x000ee20000300800 */
[----:B------:R-:W3:Y:S01]  /*154e40*/  LDL.LU R7, [R1+0x5458] ;  /* 0x0054580001077983 */ /* 0x000ee20000300800 */
[----:B------:R-:W3:Y:S01]  /*154e50*/  LDL.LU R6, [R1+0x5464] ;  /* 0x0054640001067983 */ /* 0x000ee20000300800 */
[----:B------:R-:W-:-:S02]  /*154e60*/  ISETP.GT.AND P1, PT, R116, 0x20, PT ;  /* 0x000000207400780c */ /* 0x000fc40003f24270 */
[----:B------:R-:W-:Y:S02]  /*154e70*/  SEL R2, R2, RZ, !P0 ;  /* 0x000000ff02027207 */ /* 0x000fe40004000000 */
[----:B------:R-:W-:Y:S01]  /*154e80*/  ISETP.GT.AND P3, PT, R116, 0x24, PT ;  /* 0x000000247400780c */ /* 0x000fe20003f64270 */
[----:B------:R1:W-:Y:S01]  /*154e90*/  LDGSTS.E [R117+0xc600], [R4.64], P4 ;  /* 0x0c60000004757fae */ /* 0x0003e2000a121844 */
[----:B------:R-:W-:Y:S01]  /*154ea0*/  SEL R0, RZ, 0x4, !P1 ;  /* 0x00000004ff007807 */ /* 0x000fe20004800000 */
[----:B------:R-:W-:Y:S01]  /*154eb0*/  ISETP.NE.U32.AND P1, PT, R2, RZ, PT ;  /* 0x000000ff0200720c */ /* 0x000fe20003f25070 */
[----:B------:R-:W-:Y:S02]  /*154ec0*/  SEL R2, RZ, 0x4, !P3 ;  /* 0x00000004ff027807 */ /* 0x000fe40005800000 */
[----:B------:R-:W-:Y:S02]  /*154ed0*/  ISETP.GT.AND P5, PT, R116, 0x28, PT ;  /* 0x000000287400780c */ /* 0x000fe40003fa4270 */
[----:B------:R-:W-:-:S04]  /*154ee0*/  SEL R0, R0, RZ, !P0 ;  /* 0x000000ff00007207 */ /* 0x000fc80004000000 */
[----:B------:R-:W-:Y:S01]  /*154ef0*/  ISETP.NE.U32.AND P2, PT, R0, RZ, PT ;  /* 0x000000ff0000720c */ /* 0x000fe20003f45070 */
[----:B------:R-:W-:Y:S01]  /*154f00*/  SEL R0, RZ, 0x4, !P5 ;  /* 0x00000004ff007807 */ /* 0x000fe20006800000 */
[-C--:B----4-:R-:W-:Y:S02]  /*154f10*/  IADD3 R24, P3, R24, R247.reuse, RZ ;  /* 0x000000f718187210 */ /* 0x090fe40007f7e0ff */
[----:B--2---:R-:W-:-:S03]  /*154f20*/  IADD3 R22, P4, R22, R247, RZ ;  /* 0x000000f716167210 */ /* 0x004fc60007f9e0ff */
[----:B---3--:R-:W-:Y:S02]  /*154f30*/  IMAD.X R25, R25, 0x1, R244, P3 ;  /* 0x0000000119197824 */ /* 0x008fe400018e06f4 */
[----:B-1----:R-:W-:Y:S01]  /*154f40*/  IMAD.MOV.U32 R4, RZ, RZ, R24 ;  /* 0x000000ffff047224 */ /* 0x002fe200078e0018 */
[----:B------:R-:W-:Y:S02]  /*154f50*/  IADD3.X R23, R23, R244, RZ, P4, !PT ;  /* 0x000000f417177210 */ /* 0x000fe400027fe4ff */
[----:B------:R-:W-:Y:S02]  /*154f60*/  MOV R5, R25 ;  /* 0x0000001900057202 */ /* 0x000fe40000000f00 */
[----:B------:R-:W-:-:S03]  /*154f70*/  IADD3 R20, P5, R20, R247, RZ ;  /* 0x000000f714147210 */ /* 0x000fc60007fbe0ff */
[----:B------:R1:W-:Y:S02]  /*154f80*/  LDGSTS.E [R117+0xe000], [R4.64], P1 ;  /* 0x0e00000004757fae */ /* 0x0003e40008921844 */
[----:B------:R-:W-:Y:S01]  /*154f90*/  IMAD.X R21, R21, 0x1, R244, P5 ;  /* 0x0000000115157824 */ /* 0x000fe200028e06f4 */
[----:B------:R-:W-:Y:S01]  /*154fa0*/  IADD3 R18, P5, R18, R247, RZ ;  /* 0x000000f712127210 */ /* 0x000fe20007fbe0ff */
[----:B-1----:R-:W-:Y:S01]  /*154fb0*/  IMAD.MOV.U32 R4, RZ, RZ, R22 ;  /* 0x000000ffff047224 */ /* 0x002fe200078e0016 */
[----:B------:R-:W-:-:S05]  /*154fc0*/  MOV R5, R23 ;  /* 0x0000001700057202 */ /* 0x000fca0000000f00 */
[----:B------:R1:W-:Y:S04]  /*154fd0*/  LDGSTS.E [R117+0xe200], [R4.64], P1 ;  /* 0x0e20000004757fae */ /* 0x0003e80008921844 */
[----:B------:R2:W-:Y:S01]  /*154fe0*/  STL [R1+0x54fc], R24 ;  /* 0x0054fc1801007387 */ /* 0x0005e20000100800 */
[----:B------:R3:W-:Y:S02]  /*154ff0*/  STL [R1+0x54f4], R22 ;  /* 0x0054f41601007387 */ /* 0x0007e40000100800 */
[----:B-1----:R-:W-:Y:S02]  /*155000*/  IMAD.MOV.U32 R4, RZ, RZ, R20 ;  /* 0x000000ffff047224 */ /* 0x002fe400078e0014 */
[----:B------:R-:W-:Y:S02]  /*155010*/  IMAD.MOV.U32 R5, RZ, RZ, R21 ;  /* 0x000000ffff057224 */ /* 0x000fe400078e0015 */
[----:B------:R-:W-:-:S03]  /*155020*/  IMAD.X R19, R19, 0x1, R244, P5 ;  /* 0x0000000113137824 */ /* 0x000fc600028e06f4 */
[----:B------:R1:W-:Y:S01]  /*155030*/  LDGSTS.E [R117+0xe400], [R4.64], P1 ;  /* 0x0e40000004757fae */ /* 0x0003e20008921844 */
[----:B------:R-:W-:-:S03]  /*155040*/  IADD3 R16, P5, R16, R247, RZ ;  /* 0x000000f710107210 */ /* 0x000fc60007fbe0ff */
[----:B------:R4:W-:Y:S01]  /*155050*/  STL [R1+0x54ec], R20 ;  /* 0x0054ec1401007387 */ /* 0x0009e20000100800 */
[----:B------:R2:W-:Y:S02]  /*155060*/  STL [R1+0x54f0], R25 ;  /* 0x0054f01901007387 */ /* 0x0005e40000100800 */
[----:B------:R2:W-:Y:S02]  /*155070*/  STL [R1+0x54e8], R23 ;  /* 0x0054e81701007387 */ /* 0x0005e40000100800 */
[----:B------:R-:W-:Y:S01]  /*155080*/  IMAD.X R17, R17, 0x1, R244, P5 ;  /* 0x0000000111117824 */ /* 0x000fe200028e06f4 */
[----:B-1----:R-:W-:Y:S01]  /*155090*/  MOV R4, R18 ;  /* 0x0000001200047202 */ /* 0x002fe20000000f00 */
[----:B------:R-:W-:Y:S01]  /*1550a0*/  IMAD.MOV.U32 R5, RZ, RZ, R19 ;  /* 0x000000ffff057224 */ /* 0x000fe200078e0013 */
[----:B------:R1:W-:Y:S04]  /*1550b0*/  STL [R1+0x54e0], R21 ;  /* 0x0054e01501007387 */ /* 0x0003e80000100800 */
[----:B------:R1:W-:Y:S01]  /*1550c0*/  LDGSTS.E [R117+0xe600], [R4.64], P1 ;  /* 0x0e60000004757fae */ /* 0x0003e20008921844 */
[----:B------:R-:W-:-:S02]  /*1550d0*/  IADD3 R14, P1, R14, R247, RZ ;  /* 0x000000f70e0e7210 */ /* 0x000fc40007f3e0ff */
[-C--:B------:R-:W-:Y:S01]  /*1550e0*/  IADD3 R12, P5, R12, R247.reuse, RZ ;  /* 0x000000f70c0c7210 */ /* 0x080fe20007fbe0ff */
[----:B------:R1:W-:Y:S01]  /*1550f0*/  STL [R1+0x54e4], R18 ;  /* 0x0054e41201007387 */ /* 0x0003e20000100800 */
[----:B------:R-:W-:Y:S01]  /*155100*/  STL [R1+0x54d8], R19 ;  /* 0x0054d81301007387 */ /* 0x000fe20000100800 */
[-C--:B------:R-:W-:Y:S01]  /*155110*/  IADD3.X R15, R15, R244.reuse, RZ, P1, !PT ;  /* 0x000000f40f0f7210 */ /* 0x080fe20000ffe4ff */
[----:B------:R1:W-:Y:S01]  /*155120*/  STL [R1+0x547c], R16 ;  /* 0x00547c1001007387 */ /* 0x0003e20000100800 */
[----:B------:R-:W-:Y:S01]  /*155130*/  IADD3 R6, P1, R6, R247, RZ ;  /* 0x000000f706067210 */ /* 0x000fe20007f3e0ff */
[----:B------:R-:W-:Y:S01]  /*155140*/  STL [R1+0x5474], R14 ;  /* 0x0054740e01007387 */ /* 0x000fe20000100800 */
[----:B------:R-:W-:Y:S02]  /*155150*/  IMAD.X R13, R13, 0x1, R244, P5 ;  /* 0x000000010d0d7824 */ /* 0x000fe400028e06f4 */
[----:B------:R1:W-:Y:S02]  /*155160*/  STL [R1+0x5470], R17 ;  /* 0x0054701101007387 */ /* 0x0003e40000100800 */
[----:B------:R-:W-:Y:S01]  /*155170*/  STL [R1+0x546c], R12 ;  /* 0x00546c0c01007387 */ /* 0x000fe20000100800 */
[----:B------:R1:W-:Y:S01]  /*155180*/  STL [R1+0x5468], R15 ;  /* 0x0054680f01007387 */ /* 0x0003e20000100800 */
[----:B------:R-:W-:Y:S02]  /*155190*/  STL [R1+0x5464], R6 ;  /* 0x0054640601007387 */ /* 0x000fe40000100800 */
[----:B------:R1:W-:Y:S02]  /*1551a0*/  STL [R1+0x5460], R13 ;  /* 0x0054600d01007387 */ /* 0x0003e40000100800 */
[----:B--2---:R-:W2:Y:S01]  /*1551b0*/  LDL.LU R24, [R1+0x53fc] ;  /* 0x0053fc0001187983 */ /* 0x004ea20000300800 */
[----:B---3--:R-:W3:Y:S01]  /*1551c0*/  LDL.LU R22, [R1+0x53f4] ;  /* 0x0053f40001167983 */ /* 0x008ee20000300800 */
[----:B----4-:R-:W4:Y:S02]  /*1551d0*/  LDL.LU R20, [R1+0x53ec] ;  /* 0x0053ec0001147983 */ /* 0x010f240000300800 */
[----:B------:R-:W4:Y:S01]  /*1551e0*/  LDL.LU R25, [R1+0x53f0] ;  /* 0x0053f00001197983 */ /* 0x000f220000300800 */
[----:B------:R-:W-:Y:S01]  /*1551f0*/  IADD3.X R7, R7, R244, RZ, P1, !PT ;  /* 0x000000f407077210 */ /* 0x000fe20000ffe4ff */
[----:B------:R-:W4:Y:S01]  /*155200*/  LDL.LU R23, [R1+0x53e8] ;  /* 0x0053e80001177983 */ /* 0x000f220000300800 */
[----:B-1----:R-:W-:-:S03]  /*155210*/  IMAD.MOV.U32 R4, RZ, RZ, R16 ;  /* 0x000000ffff047224 */ /* 0x002fc600078e0010 */
[----:B------:R1:W-:Y:S01]  /*155220*/  STL [R1+0x5458], R7 ;  /* 0x0054580701007387 */ /* 0x0003e20000100800 */
[----:B------:R-:W4:Y:S02]  /*155230*/  LDL.LU R21, [R1+0x53e0] ;  /* 0x0053e00001157983 */ /* 0x000f240000300800 */
[----:B------:R-:W4:Y:S01]  /*155240*/  LDL.LU R18, [R1+0x53e4] ;  /* 0x0053e40001127983 */ /* 0x000f220000300800 */
[C---:B------:R-:W-:Y:S01]  /*155250*/  HMMA.1688.F32.TF32 R104, R40.reuse, R126, R128 ;  /* 0x0000007e2868723c */ /* 0x040fe20000081080 */
[----:B------:R-:W4:Y:S01]  /*155260*/  LDL.LU R16, [R1+0x537c] ;  /* 0x00537c0001107983 */ /* 0x000f220000300800 */
[----:B------:R-:W4:Y:S06]  /*155270*/  LDL.LU R126, [R1+0x1158] ;  /* 0x00115800017e7983 */ /* 0x000f2c0000300800 */
[----:B------:R-:W-:Y:S01]  /*155280*/  HMMA.1688.F32.TF32 R48, R40, R134, R136 ;  /* 0x000000862830723c */ /* 0x000fe20000081088 */
[----:B------:R-:W4:Y:S01]  /*155290*/  LDL.LU R127, [R1+0x115c] ;  /* 0x00115c00017f7983 */ /* 0x000f220000300800 */
[----:B------:R-:W4:Y:S01]  /*1552a0*/  LDL.LU R134, [R1+0x1148] ;  /* 0x0011480001867983 */ /* 0x000f220000300800 */
[----:B------:R-:W-:Y:S01]  /*1552b0*/  MOV R5, R17 ;  /* 0x0000001100057202 */ /* 0x000fe20000000f00 */
[----:B------:R-:W4:Y:S02]  /*1552c0*/  LDL.LU R135, [R1+0x114c] ;  /* 0x00114c0001877983 */ /* 0x000f240000300800 */
[----:B------:R-:W4:Y:S01]  /*1552d0*/  LDL.LU R136, [R1+0x2e40] ;  /* 0x002e400001887983 */ /* 0x000f220000300800 */
[----:B------:R-:W4:Y:S01]  /*1552e0*/  LDL.LU R137, [R1+0x2e44] ;  /* 0x002e440001897983 */ /* 0x000f220000300800 */
[----:B------:R-:W4:Y:S02]  /*1552f0*/  LDL.LU R138, [R1+0x2e48] ;  /* 0x002e4800018a7983 */ /* 0x000f240000300800 */
[----:B------:R-:W4:Y:S01]  /*155300*/  LDL.LU R139, [R1+0x2e4c] ;  /* 0x002e4c00018b7983 */ /* 0x000f220000300800 */
[----:B------:R1:W-:Y:S01]  /*155310*/  LDGSTS.E [R117+0x10000], [R4.64], P2 ;  /* 0x1000000004757fae */ /* 0x0003e20009121844 */
[----:B------:R-:W4:Y:S02]  /*155320*/  LDL.LU R19, [R1+0x53d8] ;  /* 0x0053d80001137983 */ /* 0x000f240000300800 */
[----:B------:R-:W4:Y:S02]  /*155330*/  LDL.LU R128, [R1+0x2e30] ;  /* 0x002e300001807983 */ /* 0x000f240000300800 */
[----:B------:R-:W4:Y:S01]  /*155340*/  LDL.LU R129, [R1+0x2e34] ;  /* 0x002e340001817983 */ /* 0x000f220000300800 */
[----:B------:R-:W4:Y:S01]  /*155350*/  LDL.LU R130, [R1+0x2e38] ;  /* 0x002e380001827983 */ /* 0x000f220000300800 */
[----:B------:R-:W4:Y:S02]  /*155360*/  LDL.LU R131, [R1+0x2e3c] ;  /* 0x002e3c0001837983 */ /* 0x000f240000300800 */
[----:B------:R-:W4:Y:S02]  /*155370*/  LDL.LU R17, [R1+0x5370] ;  /* 0x0053700001117983 */ /* 0x000f240000300800 */
[----:B-1----:R-:W-:-:S02]  /*155380*/  IMAD.MOV.U32 R4, RZ, RZ, R14 ;  /* 0x000000ffff047224 */ /* 0x002fc400078e000e */
[----:B------:R-:W-:Y:S02]  /*155390*/  IMAD.MOV.U32 R5, RZ, RZ, R15 ;  /* 0x000000ffff057224 */ /* 0x000fe400078e000f */
[----:B------:R-:W4:Y:S04]  /*1553a0*/  LDL.LU R15, [R1+0x5368] ;  /* 0x00536800010f7983 */ /* 0x000f280000300800 */
[----:B------:R1:W-:Y:S01]  /*1553b0*/  LDGSTS.E [R117+0x10200], [R4.64], P2 ;  /* 0x1020000004757fae */ /* 0x0003e20009121844 */
[----:B------:R-:W4:Y:S02]  /*1553c0*/  LDL.LU R14, [R1+0x5374] ;  /* 0x00537400010e7983 */ /* 0x000f240000300800 */
[----:B-1----:R-:W-:Y:S02]  /*1553d0*/  IMAD.MOV.U32 R4, RZ, RZ, R12 ;  /* 0x000000ffff047224 */ /* 0x002fe400078e000c */
[----:B------:R-:W-:-:S02]  /*1553e0*/  IMAD.MOV.U32 R5, RZ, RZ, R13 ;  /* 0x000000ffff057224 */ /* 0x000fc400078e000d */
[----:B------:R-:W4:Y:S01]  /*1553f0*/  LDL.LU R13, [R1+0x5360] ;  /* 0x00536000010d7983 */ /* 0x000f220000300800 */
[----:B------:R-:W4:Y:S03]  /*155400*/  LDL.LU R12, [R1+0x536c] ;  /* 0x00536c00010c7983 */ /* 0x000f260000300800 */
[----:B------:R1:W-:Y:S02]  /*155410*/  LDGSTS.E [R117+0x10400], [R4.64], P2 ;  /* 0x1040000004757fae */ /* 0x0003e40009121844 */
[----:B-1----:R-:W-:Y:S01]  /*155420*/  IMAD.MOV.U32 R5, RZ, RZ, R7 ;  /* 0x000000ffff057224 */ /* 0x002fe200078e0007 */
[----:B------:R-:W-:Y:S01]  /*155430*/  MOV R4, R6 ;  /* 0x0000000600047202 */ /* 0x000fe20000000f00 */
[----:B------:R-:W4:Y:S01]  /*155440*/  LDL.LU R7, [R1+0x5358] ;  /* 0x0053580001077983 */ /* 0x000f220000300800 */
[----:B------:R-:W4:Y:S01]  /*155450*/  LDL.LU R6, [R1+0x5364] ;  /* 0x0053640001067983 */ /* 0x000f220000300800 */
[----:B------:R-:W-:-:S02]  /*155460*/  SEL R2, R2, RZ, !P0 ;  /* 0x000000ff02027207 */ /* 0x000fc40004000000 */
[----:B------:R-:W-:Y:S02]  /*155470*/  ISETP.GT.AND P1, PT, R116, 0x2c, PT ;  /* 0x0000002c7400780c */ /* 0x000fe40003f24270 */
[----:B------:R-:W-:Y:S01]  /*155480*/  SEL R0, R0, RZ, !P0 ;  /* 0x000000ff00007207 */ /* 0x000fe20004000000 */
[----:B------:R1:W-:Y:S01]  /*155490*/  LDGSTS.E [R117+0x10600], [R4.64], P2 ;  /* 0x1060000004757fae */ /* 0x0003e20009121844 */
[----:B------:R-:W-:Y:S01]  /*1554a0*/  ISETP.NE.U32.AND P3, PT, R2, RZ, PT ;  /* 0x000000ff0200720c */ /* 0x000fe20003f65070 */
[----:B------:R-:W-:Y:S01]  /*1554b0*/  SEL R2, RZ, 0x4, !P1 ;  /* 0x00000004ff027807 */ /* 0x000fe20004800000 */
[----:B------:R-:W-:Y:S02]  /*1554c0*/  ISETP.GT.AND P5, PT, R116, 0x30, PT ;  /* 0x000000307400780c */ /* 0x000fe40003fa4270 */
[----:B------:R-:W-:Y:S02]  /*1554d0*/  ISETP.NE.U32.AND P4, PT, R0, RZ, PT ;  /* 0x000000ff0000720c */ /* 0x000fe40003f85070 */
[----:B------:R-:W-:-:S02]  /*1554e0*/  SEL R0, RZ, 0x4, !P5 ;  /* 0x00000004ff007807 */ /* 0x000fc40006800000 */
[-C--:B--2---:R-:W-:Y:S02]  /*1554f0*/  IADD3 R24, P1, R24, R247.reuse, RZ ;  /* 0x000000f718187210 */ /* 0x084fe40007f3e0ff */
[----:B---3--:R-:W-:-:S03]  /*155500*/  IADD3 R22, P2, R22, R247, RZ ;  /* 0x000000f716167210 */ /* 0x008fc60007f5e0ff */
[----:B----4-:R-:W-:Y:S02]  /*155510*/  IMAD.X R25, R25, 0x1, R244, P1 ;  /* 0x0000000119197824 */ /* 0x010fe400008e06f4 */
        /* <DEDUP_REMOVED lines=8> */
[----:B------:R-:W-:-:S03]  /*1555a0*/  MOV R5, R23 ;  /* 0x0000001700057202 */ /* 0x000fc60000000f00 */
[----:B------:R-:W-:Y:S02]  /*1555b0*/  IMAD.X R19, R19, 0x1, R244, P5 ;  /* 0x0000000113137824 */ /* 0x000fe400028e06f4 */
[----:B------:R1:W-:Y:S01]  /*1555c0*/  LDGSTS.E [R117+0x12200], [R4.64], P3 ;  /* 0x1220000004757fae */ /* 0x0003e20009921844 */
[----:B------:R-:W-:-:S03]  /*1555d0*/  IADD3 R16, P5, R16, R247, RZ ;  /* 0x000000f710107210 */ /* 0x000fc60007fbe0ff */
[----:B------:R2:W-:Y:S01]  /*1555e0*/  STL [R1+0x53fc], R24 ;  /* 0x0053fc1801007387 */ /* 0x0005e20000100800 */
[----:B-1----:R-:W-:Y:S02]  /*1555f0*/  IMAD.MOV.U32 R4, RZ, RZ, R20 ;  /* 0x000000ffff047224 */ /* 0x002fe400078e0014 */
[----:B------:R-:W-:-:S05]  /*155600*/  IMAD.MOV.U32 R5, RZ, RZ, R21 ;  /* 0x000000ffff057224 */ /* 0x000fca00078e0015 */
[----:B------:R1:W-:Y:S04]  /*155610*/  LDGSTS.E [R117+0x12400], [R4.64], P3 ;  /* 0x1240000004757fae */ /* 0x0003e80009921844 */
[----:B------:R3:W-:Y:S01]  /*155620*/  STL [R1+0x53f4], R22 ;  /* 0x0053f41601007387 */ /* 0x0007e20000100800 */
[----:B------:R4:W-:Y:S02]  /*155630*/  STL [R1+0x53ec], R20 ;  /* 0x0053ec1401007387 */ /* 0x0009e40000100800 */
[----:B------:R2:W-:Y:S02]  /*155640*/  STL [R1+0x53f0], R25 ;  /* 0x0053f01901007387 */ /* 0x0005e40000100800 */
[----:B------:R-:W-:Y:S01]  /*155650*/  IMAD.X R17, R17, 0x1, R244, P5 ;  /* 0x0000000111117824 */ /* 0x000fe200028e06f4 */
[----:B------:R2:W-:Y:S01]  /*155660*/  STL [R1+0x53e8], R23 ;  /* 0x0053e81701007387 */ /* 0x0005e20000100800 */
[----:B-1----:R-:W-:Y:S01]  /*155670*/  MOV R4, R18 ;  /* 0x0000001200047202 */ /* 0x002fe20000000f00 */
[----:B------:R-:W-:Y:S01]  /*155680*/  IMAD.MOV.U32 R5, RZ, RZ, R19 ;  /* 0x000000ffff057224 */ /* 0x000fe200078e0013 */
[-C--:B------:R-:W-:Y:S01]  /*155690*/  IADD3 R12, P5, R12, R247.reuse, RZ ;  /* 0x000000f70c0c7210 */ /* 0x080fe20007fbe0ff */
[----:B------:R1:W-:Y:S04]  /*1556a0*/  STL [R1+0x53e0], R21 ;  /* 0x0053e01501007387 */ /* 0x0003e80000100800 */
[----:B------:R1:W-:Y:S01]  /*1556b0*/  LDGSTS.E [R117+0x12600], [R4.64], P3 ;  /* 0x1260000004757fae */ /* 0x0003e20009921844 */
[-C--:B------:R-:W-:Y:S01]  /*1556c0*/  IADD3 R14, P3, R14, R247.reuse, RZ ;  /* 0x000000f70e0e7210 */ /* 0x080fe20007f7e0ff */
[----:B------:R1:W-:Y:S02]  /*1556d0*/  STL [R1+0x53e4], R18 ;  /* 0x0053e41201007387 */ /* 0x0003e40000100800 */
[----:B------:R-:W-:Y:S01]  /*1556e0*/  STL [R1+0x53d8], R19 ;  /* 0x0053d81301007387 */ /* 0x000fe20000100800 */
[----:B------:R1:W-:Y:S01]  /*1556f0*/  STL [R1+0x537c], R16 ;  /* 0x00537c1001007387 */ /* 0x0003e20000100800 */
[----:B------:R-:W-:Y:S01]  /*155700*/  IADD3.X R15, R15, R244, RZ, P3, !PT ;  /* 0x000000f40f0f7210 */ /* 0x000fe20001ffe4ff */
[----:B------:R-:W-:-:S02]  /*155710*/  IADD3 R6, P3, R6, R247, RZ ;  /* 0x000000f706067210 */ /* 0x000fc40007f7e0ff */
[----:B------:R-:W-:Y:S02]  /*155720*/  STL [R1+0x5374], R14 ;  /* 0x0053740e01007387 */ /* 0x000fe40000100800 */
[----:B------:R-:W-:Y:S01]  /*155730*/  IMAD.X R13, R13, 0x1, R244, P5 ;  /* 0x000000010d0d7824 */ /* 0x000fe200028e06f4 */
[----:B------:R1:W-:Y:S01]  /*155740*/  STL [R1+0x5370], R17 ;  /* 0x0053701101007387 */ /* 0x0003e20000100800 */
[----:B------:R-:W-:Y:S02]  /*155750*/  STL [R1+0x536c], R12 ;  /* 0x00536c0c01007387 */ /* 0x000fe40000100800 */
[----:B------:R1:W-:Y:S02]  /*155760*/  STL [R1+0x5368], R15 ;  /* 0x0053680f01007387 */ /* 0x0003e40000100800 */
[----:B------:R-:W-:Y:S01]  /*155770*/  STL [R1+0x5364], R6 ;  /* 0x0053640601007387 */ /* 0x000fe20000100800 */
[----:B------:R1:W-:Y:S01]  /*155780*/  STL [R1+0x5360], R13 ;  /* 0x0053600d01007387 */ /* 0x0003e20000100800 */
[----:B--2---:R-:W2:Y:S02]  /*155790*/  LDL.LU R24, [R1+0x52fc] ;  /* 0x0052fc0001187983 */ /* 0x004ea40000300800 */
[----:B---3--:R-:W3:Y:S02]  /*1557a0*/  LDL.LU R22, [R1+0x52f4] ;  /* 0x0052f40001167983 */ /* 0x008ee40000300800 */
[----:B----4-:R-:W4:Y:S01]  /*1557b0*/  LDL.LU R20, [R1+0x52ec] ;  /* 0x0052ec0001147983 */ /* 0x010f220000300800 */
[----:B------:R-:W4:Y:S01]  /*1557c0*/  LDL.LU R25, [R1+0x52f0] ;  /* 0x0052f00001197983 */ /* 0x000f220000300800 */
[----:B------:R-:W-:Y:S01]  /*1557d0*/  IADD3.X R7, R7, R244, RZ, P3, !PT ;  /* 0x000000f407077210 */ /* 0x000fe20001ffe4ff */
[----:B------:R-:W4:Y:S02]  /*1557e0*/  LDL.LU R23, [R1+0x52e8] ;  /* 0x0052e80001177983 */ /* 0x000f240000300800 */
[----:B-1----:R-:W-:-:S02]  /*1557f0*/  IMAD.MOV.U32 R4, RZ, RZ, R16 ;  /* 0x000000ffff047224 */ /* 0x002fc400078e0010 */
[----:B------:R1:W-:Y:S01]  /*155800*/  STL [R1+0x5358], R7 ;  /* 0x0053580701007387 */ /* 0x0003e20000100800 */
        /* <DEDUP_REMOVED lines=8> */
[----:B------:R-:W-:Y:S01]  /*155890*/  MOV R5, R17 ;  /* 0x0000001100057202 */ /* 0x000fe20000000f00 */
        /* <DEDUP_REMOVED lines=279> */
[----:B------:R-:W4:Y:S01]  /*156a10*/  LDL.LU R146, [R1+0x11b8] ;  /* 0x0011b80001927983 */ /* 0x000f220000300800 */
[----:B------:R-:W-:Y:S01]  /*156a20*/  MOV R5, R17 ;  /* 0x0000001100057202 */ /* 0x000fe20000000f00 */
[----:B------:R-:W4:Y:S01]  /*156a30*/  LDL.LU R147, [R1+0x11bc] ;  /* 0x0011bc0001937983 */ /* 0x000f220000300800 */
[----:B------:R-:W4:Y:S02]  /*156a40*/  LDL.LU R200, [R1+0x2dc0] ;  /* 0x002dc00001c87983 */ /* 0x000f240000300800 */
[----:B------:R-:W4:Y:S02]  /*156a50*/  LDL.LU R201, [R1+0x2dc4] ;  /* 0x002dc40001c97983 */ /* 0x000f240000300800 */
[----:B------:R-:W4:Y:S01]  /*156a60*/  LDL.LU R202, [R1+0x2dc8] ;  /* 0x002dc80001ca7983 */ /* 0x000f220000300800 */
[----:B------:R-:W4:Y:S04]  /*156a70*/  LDL.LU R203, [R1+0x2dcc] ;  /* 0x002dcc0001cb7983 */ /* 0x000f280000300800 */
[----:B------:R1:W-:Y:S01]  /*156a80*/  LDGSTS.E [R117+0x20000], [R4.64], P2 ;  /* 0x2000000004757fae */ /* 0x0003e20009121844 */
[----:B------:R-:W4:Y:S01]  /*156a90*/  LDL.LU R19, [R1+0x4fd8] ;  /* 0x004fd80001137983 */ /* 0x000f220000300800 */
[----:B------:R-:W-:Y:S01]  /*156aa0*/  HMMA.1688.F32.TF32 R140, R40, R142, R188 ;  /* 0x0000008e288c723c */ /* 0x000fe200000810bc */
[----:B------:R-:W4:Y:S01]  /*156ab0*/  LDL.LU R188, [R1+0x2db0] ;  /* 0x002db00001bc7983 */ /* 0x000f220000300800 */
[----:B------:R-:W4:Y:S01]  /*156ac0*/  LDL.LU R189, [R1+0x2db4] ;  /* 0x002db40001bd7983 */ /* 0x000f220000300800 */
[----:B------:R-:W4:Y:S02]  /*156ad0*/  LDL.LU R190, [R1+0x2db8] ;  /* 0x002db80001be7983 */ /* 0x000f240000300800 */
        /* <DEDUP_REMOVED lines=459> */
[----:B------:R-:W4:Y:S01]  /*158790*/  LDL.LU R203, [R1+0x126c] ;  /* 0x00126c0001cb7983 */ /* 0x000f220000300800 */
[----:B------:R-:W-:Y:S01]  /*1587a0*/  MOV R5, R17 ;  /* 0x0000001100057202 */ /* 0x000fe20000000f00 */
[----:B------:R-:W4:Y:S01]  /*1587b0*/  LDL.LU R148, [R1+0x2d20] ;  /* 0x002d200001947983 */ /* 0x000f220000300800 */
[----:B------:R-:W4:Y:S01]  /*1587c0*/  LDL.LU R149, [R1+0x2d24] ;  /* 0x002d240001957983 */ /* 0x000f220000300800 */
[----:B------:R-:W4:Y:S02]  /*1587d0*/  LDL.LU R150, [R1+0x2d28] ;  /* 0x002d280001967983 */ /* 0x000f240000300800 */
[----:B------:R-:W4:Y:S02]  /*1587e0*/  LDL.LU R151, [R1+0x2d2c] ;  /* 0x002d2c0001977983 */ /* 0x000f240000300800 */
[----:B------:R-:W4:Y:S01]  /*1587f0*/  LDL.LU R19, [R1+0x4ad4] ;  /* 0x004ad40001137983 */ /* 0x000f220000300800 */
[----:B------:R1:W-:Y:S04]  /*158800*/  LDGSTS.E [R117+0x34000], [R4.64], P4 ;  /* 0x3400000004757fae */ /* 0x0003e8000a121844 */
[----:B------:R-:W4:Y:S01]  /*158810*/  LDL.LU R188, [R1+0x2d10] ;  /* 0x002d100001bc7983 */ /* 0x000f220000300800 */
[----:B------:R-:W4:Y:S02]  /*158820*/  LDL.LU R189, [R1+0x2d14] ;  /* 0x002d140001bd7983 */ /* 0x000f240000300800 */
[----:B------:R-:W4:Y:S02]  /*158830*/  LDL.LU R190, [R1+0x2d18] ;  /* 0x002d180001be7983 */ /* 0x000f240000300800 */
[----:B------:R-:W4:Y:S01]  /*158840*/  LDL.LU R191, [R1+0x2d1c] ;  /* 0x002d1c0001bf7983 */ /* 0x000f220000300800 */
[----:B------:R-:W4:Y:S01]  /*158850*/  LDL.LU R17, [R1+0x4a3c] ;  /* 0x004a3c0001117983 */ /* 0x000f220000300800 */
        /* <DEDUP_REMOVED lines=38> */
[----:B------:R-:W-:Y:S01]  /*158ac0*/  STL [R1+0x4ac0], R24 ;  /* 0x004ac01801007387 */ /* 0x000fe20000100800 */
[----:B-1----:R-:W-:Y:S02]  /*158ad0*/  IMAD.MOV.U32 R4, RZ, RZ, R20 ;  /* 0x000000ffff047224 */ /* 0x002fe400078e0014 */
[----:B------:R-:W-:-:S05]  /*158ae0*/  IMAD.MOV.U32 R5, RZ, RZ, R21 ;  /* 0x000000ffff057224 */ /* 0x000fca00078e0015 */
[----:B------:R1:W-:Y:S04]  /*158af0*/  LDGSTS.E [R117+0x36400], [R4.64], P1 ;  /* 0x3640000004757fae */ /* 0x0003e80008921844 */
[----:B------:R2:W-:Y:S01]  /*158b00*/  STL [R1+0x4ac8], R22 ;  /* 0x004ac81601007387 */ /* 0x0005e20000100800 */
[----:B------:R3:W-:Y:S02]  /*158b10*/  STL [R1+0x4ad0], R20 ;  /* 0x004ad01401007387 */ /* 0x0007e40000100800 */
[----:B------:R-:W-:Y:S02]  /*158b20*/  STL [R1+0x4abc], R25 ;  /* 0x004abc1901007387 */ /* 0x000fe40000100800 */
[----:B------:R-:W-:Y:S02]  /*158b30*/  STL [R1+0x4ac4], R23 ;  /* 0x004ac41701007387 */ /* 0x000fe40000100800 */
[----:B------:R-:W-:Y:S01]  /*158b40*/  IMAD.X R17, R17, 0x1, R244, P5 ;  /* 0x0000000111117824 */ /* 0x000fe200028e06f4 */
[----:B-1----:R-:W-:Y:S01]  /*158b50*/  MOV R4, R18 ;  /* 0x0000001200047202 */ /* 0x002fe20000000f00 */
[----:B------:R-:W-:Y:S01]  /*158b60*/  IMAD.MOV.U32 R5, RZ, RZ, R19 ;  /* 0x000000ffff057224 */ /* 0x000fe200078e0013 */
[----:B------:R-:W-:Y:S01]  /*158b70*/  STL [R1+0x4acc], R21 ;  /* 0x004acc1501007387 */ /* 0x000fe20000100800 */
[----:B------:R-:W-:-:S03]  /*158b80*/  IADD3 R12, P5, R12, R247, RZ ;  /* 0x000000f70c0c7210 */ /* 0x000fc60007fbe0ff */
[----:B------:R1:W-:Y:S01]  /*158b90*/  LDGSTS.E [R117+0x36600], [R4.64], P1 ;  /* 0x3660000004757fae */ /* 0x0003e20008921844 */
[-C--:B------:R-:W-:Y:S01]  /*158ba0*/  IADD3 R14, P1, R14, R247.reuse, RZ ;  /* 0x000000f70e0e7210 */ /* 0x080fe20007f3e0ff */
[----:B------:R4:W-:Y:S02]  /*158bb0*/  STL [R1+0x4ad8], R18 ;  /* 0x004ad81201007387 */ /* 0x0009e40000100800 */
[----:B------:R1:W-:Y:S01]  /*158bc0*/  STL [R1+0x4ad4], R19 ;  /* 0x004ad41301007387 */ /* 0x0003e20000100800 */
[----:B------:R1:W-:Y:S01]  /*158bd0*/  STL [R1+0x4a40], R16 ;  /* 0x004a401001007387 */ /* 0x0003e20000100800 */
[----:B------:R-:W-:Y:S01]  /*158be0*/  IADD3.X R15, R15, R244, RZ, P1, !PT ;  /* 0x000000f40f0f7210 */ /* 0x000fe20000ffe4ff */
[----:B------:R1:W-:Y:S01]  /*158bf0*/  STL [R1+0x4a48], R14 ;  /* 0x004a480e01007387 */ /* 0x0003e20000100800 */
[----:B------:R-:W-:Y:S01]  /*158c00*/  IADD3 R6, P1, R6, R247, RZ ;  /* 0x000000f706067210 */ /* 0x000fe20007f3e0ff */
[----:B------:R1:W-:Y:S01]  /*158c10*/  STL [R1+0x4a3c], R17 ;  /* 0x004a3c1101007387 */ /* 0x0003e20000100800 */
[----:B------:R-:W-:-:S02]  /*158c20*/  IMAD.X R13, R13, 0x1, R244, P5 ;  /* 0x000000010d0d7824 */ /* 0x000fc400028e06f4 */
[----:B------:R-:W-:Y:S02]  /*158c30*/  STL [R1+0x4a50], R12 ;  /* 0x004a500c01007387 */ /* 0x000fe40000100800 */
[----:B------:R1:W-:Y:S01]  /*158c40*/  STL [R1+0x4a44], R15 ;  /* 0x004a440f01007387 */ /* 0x0003e20000100800 */
[----:B--2---:R-:W2:Y:S01]  /*158c50*/  LDL.LU R22, [R1+0x4918] ;  /* 0x0049180001167983 */ /* 0x004ea20000300800 */
[----:B------:R-:W-:Y:S02]  /*158c60*/  STL [R1+0x4a58], R6 ;  /* 0x004a580601007387 */ /* 0x000fe40000100800 */
[----:B------:R1:W-:Y:S02]  /*158c70*/  STL [R1+0x4a4c], R13 ;  /* 0x004a4c0d01007387 */ /* 0x0003e40000100800 */
[----:B---3--:R-:W3:Y:S01]  /*158c80*/  LDL.LU R20, [R1+0x49d0] ;  /* 0x0049d00001147983 */ /* 0x008ee20000300800 */
[----:B------:R-:W-:Y:S01]  /*158c90*/  IADD3.X R7, R7, R244, RZ, P1, !PT ;  /* 0x000000f407077210 */ /* 0x000fe20000ffe4ff */
[----:B----4-:R-:W4:Y:S01]  /*158ca0*/  LDL.LU R18, [R1+0x49d8] ;  /* 0x0049d80001127983 */ /* 0x010f220000300800 */
[----:B------:R-:W4:Y:S02]  /*158cb0*/  LDL.LU R23, [R1+0x4914] ;  /* 0x0049140001177983 */ /* 0x000f240000300800 */
[----:B------:R-:W4:Y:S01]  /*158cc0*/  LDL.LU R21, [R1+0x49cc] ;  /* 0x0049cc0001157983 */ /* 0x000f220000300800 */
[----:B------:R1:W-:Y:S02]  /*158cd0*/  STL [R1+0x4a54], R7 ;  /* 0x004a540701007387 */ /* 0x0003e40000100800 */
[----:B-1----:R-:W4:Y:S02]  /*158ce0*/  LDL.LU R19, [R1+0x49d4] ;  /* 0x0049d40001137983 */ /* 0x002f240000300800 */
[----:B------:R-:W-:Y:S01]  /*158cf0*/  IMAD.MOV.U32 R4, RZ, RZ, R16 ;  /* 0x000000ffff047224 */ /* 0x000fe200078e0010 */
[----:B------:R-:W-:Y:S01]  /*158d00*/  MOV R5, R17 ;  /* 0x0000001100057202 */ /* 0x000fe20000000f00 */
[----:B------:R-:W4:Y:S04]  /*158d10*/  LDL.LU R16, [R1+0x49e0] ;  /* 0x0049e00001107983 */ /* 0x000f280000300800 */
[----:B------:R1:W-:Y:S01]  /*158d20*/  LDGSTS.E [R117+0x38000], [R4.64], P2 ;  /* 0x3800000004757fae */ /* 0x0003e20009121844 */
[----:B------:R-:W-:Y:S01]  /*158d30*/  HMMA.1688.F32.TF32 R64, R40, R202, R148 ;  /* 0x000000ca2840723c */ /* 0x000fe20000081094 */
[----:B-1----:R-:W-:-:S02]  /*158d40*/  IMAD.MOV.U32 R4, RZ, RZ, R14 ;  /* 0x000000ffff047224 */ /* 0x002fc400078e000e */
[----:B------:R-:W-:Y:S01]  /*158d50*/  IMAD.MOV.U32 R5, RZ, RZ, R15 ;  /* 0x000000ffff057224 */ /* 0x000fe200078e000f */
[----:B------:R-:W4:Y:S01]  /*158d60*/  LDL.LU R14, [R1+0x4950] ;  /* 0x00495000010e7983 */ /* 0x000f220000300800 */
[----:B------:R-:W4:Y:S02]  /*158d70*/  LDL.LU R202, [R1+0x1288] ;  /* 0x0012880001ca7983 */ /* 0x000f240000300800 */
[----:B------:R-:W4:Y:S02]  /*158d80*/  LDL.LU R203, [R1+0x128c] ;  /* 0x00128c0001cb7983 */ /* 0x000f240000300800 */
[----:B------:R-:W4:Y:S01]  /*158d90*/  LDL.LU R148, [R1+0x2d00] ;  /* 0x002d000001947983 */ /* 0x000f220000300800 */
[----:B------:R1:W-:Y:S04]  /*158da0*/  LDGSTS.E [R117+0x38200], [R4.64], P2 ;  /* 0x3820000004757fae */ /* 0x0003e80009121844 */
[----:B------:R-:W4:Y:S01]  /*158db0*/  LDL.LU R149, [R1+0x2d04] ;  /* 0x002d040001957983 */ /* 0x000f220000300800 */
[----:B------:R-:W4:Y:S01]  /*158dc0*/  LDL.LU R150, [R1+0x2d08] ;  /* 0x002d080001967983 */ /* 0x000f220000300800 */
[----:B------:R-:W-:Y:S01]  /*158dd0*/  HMMA.1688.F32.TF32 R60, R40, R30, R188 ;  /* 0x0000001e283c723c */ /* 0x000fe200000810bc */
[----:B------:R-:W4:Y:S01]  /*158de0*/  LDL.LU R151, [R1+0x2d0c] ;  /* 0x002d0c0001977983 */ /* 0x000f220000300800 */
[----:B------:R-:W4:Y:S01]  /*158df0*/  LDL.LU R30, [R1+0x1298] ;  /* 0x00129800011e7983 */ /* 0x000f220000300800 */
[----:B------:R-:W4:Y:S01]  /*158e00*/  LDL.LU R31, [R1+0x129c] ;  /* 0x00129c00011f7983 */ /* 0x000f220000300800 */
[----:B------:R-:W-:Y:S01]  /*158e10*/  SEL R2, R2, RZ, !P0 ;  /* 0x000000ff02027207 */ /* 0x000fe20004000000 */
[----:B------:R-:W4:Y:S01]  /*158e20*/  LDL.LU R17, [R1+0x49dc] ;  /* 0x0049dc0001117983 */ /* 0x000f220000300800 */
[----:B------:R-:W-:Y:S01]  /*158e30*/  ISETP.GT.AND P1, PT, R116, 0x7c, PT ;  /* 0x0000007c7400780c */ /* 0x000fe20003f24270 */
[----:B------:R-:W4:Y:S01]  /*158e40*/  LDL.LU R188, [R1+0x2cf0] ;  /* 0x002cf00001bc7983 */ /* 0x000f220000300800 */
[----:B------:R-:W-:Y:S01]  /*158e50*/  SEL R0, R0, RZ, !P0 ;  /* 0x000000ff00007207 */ /* 0x000fe20004000000 */
[----:B-1----:R-:W-:-:S02]  /*158e60*/  IMAD.MOV.U32 R4, RZ, RZ, R12 ;  /* 0x000000ffff047224 */ /* 0x002fc400078e000c */
[----:B------:R-:W-:Y:S01]  /*158e70*/  IMAD.MOV.U32 R5, RZ, RZ, R13 ;  /* 0x000000ffff057224 */ /* 0x000fe200078e000d */
[----:B------:R-:W4:Y:S01]  /*158e80*/  LDL.LU R189, [R1+0x2cf4] ;  /* 0x002cf40001bd7983 */ /* 0x000f220000300800 */
[----:B------:R-:W-:Y:S01]  /*158e90*/  ISETP.GT.AND P5, PT, R116, 0x1, PT ;  /* 0x000000017400780c */ /* 0x000fe20003fa4270 */
[----:B------:R-:W4:Y:S01]  /*158ea0*/  LDL.LU R190, [R1+0x2cf8] ;  /* 0x002cf80001be7983 */ /* 0x000f220000300800 */
[----:B------:R-:W-:Y:S01]  /*158eb0*/  ISETP.NE.U32.AND P3, PT, R2, RZ, PT ;  /* 0x000000ff0200720c */ /* 0x000fe20003f65070 */
[----:B------:R1:W-:Y:S04]  /*158ec0*/  LDGSTS.E [R117+0x38400], [R4.64], P2 ;  /* 0x3840000004757fae */ /* 0x0003e80009121844 */
[----:B------:R-:W4:Y:S01]  /*158ed0*/  LDL.LU R191, [R1+0x2cfc] ;  /* 0x002cfc0001bf7983 */ /* 0x000f220000300800 */
[----:B------:R-:W4:Y:S01]  /*158ee0*/  LDL.LU R15, [R1+0x494c] ;  /* 0x00494c00010f7983 */ /* 0x000f220000300800 */
[----:B------:R-:W-:-:S02]  /*158ef0*/  SEL R2, RZ, 0x4, !P1 ;  /* 0x00000004ff027807 */ /* 0x000fc40004800000 */
[----:B------:R-:W-:Y:S01]  /*158f00*/  ISETP.NE.U32.AND P4, PT, R0, RZ, PT ;  /* 0x000000ff0000720c */ /* 0x000fe20003f85070 */
[----:B------:R-:W4:Y:S01]  /*158f10*/  LDL.LU R13, [R1+0x4954] ;  /* 0x00495400010d7983 */ /* 0x000f220000300800 */
[----:B------:R-:W4:Y:S01]  /*158f20*/  LDL.LU R12, [R1+0x4958] ;  /* 0x00495800010c7983 */ /* 0x000f220000300800 */
[----:B-1----:R-:W-:Y:S01]  /*158f30*/  MOV R4, R6 ;  /* 0x0000000600047202 */ /* 0x002fe20000000f00 */
[----:B------:R-:W-:Y:S01]  /*158f40*/  IMAD.MOV.U32 R5, RZ, RZ, R7 ;  /* 0x000000ffff057224 */ /* 0x000fe200078e0007 */
[----:B------:R-:W-:Y:S01]  /*158f50*/  SEL R0, RZ, 0x4, !P5 ;  /* 0x00000004ff007807 */ /* 0x000fe20006800000 */
[----:B------:R-:W4:Y:S04]  /*158f60*/  LDL.LU R7, [R1+0x495c] ;  /* 0x00495c0001077983 */ /* 0x000f280000300800 */
[----:B------:R1:W-:Y:S01]  /*158f70*/  LDGSTS.E [R117+0x38600], [R4.64], P2 ;  /* 0x3860000004757fae */ /* 0x0003e20009121844 */
[----:B------:R-:W4:Y:S01]  /*158f80*/  LDL.LU R6, [R1+0x4960] ;  /* 0x0049600001067983 */ /* 0x000f220000300800 */
[----:B------:R-:W-:-:S02]  /*158f90*/  SEL R2, R2, RZ, !P0 ;  /* 0x000000ff02027207 */ /* 0x000fc40004000000 */
[----:B------:R-:W-:Y:S02]  /*158fa0*/  SEL R0, R0, RZ, !P0 ;  /* 0x000000ff00007207 */ /* 0x000fe40004000000 */
[----:B------:R-:W-:Y:S02]  /*158fb0*/  ISETP.NE.U32.AND P5, PT, R2, RZ, PT ;  /* 0x000000ff0200720c */ /* 0x000fe40003fa5070 */
[-C--:B--2---:R-:W-:Y:S02]  /*158fc0*/  IADD3 R22, P2, R22, R247.reuse, RZ ;  /* 0x000000f716167210 */ /* 0x084fe40007f5e0ff */
[-C--:B---3--:R-:W-:Y:S02]  /*158fd0*/  IADD3 R20, P6, R20, R247.reuse, RZ ;  /* 0x000000f714147210 */ /* 0x088fe40007fde0ff */
[----:B----4-:R-:W-:Y:S01]  /*158fe0*/  IADD3 R18, P1, R18, R247, RZ ;  /* 0x000000f712127210 */ /* 0x010fe20007f3e0ff */
[--C-:B------:R-:W-:Y:S01]  /*158ff0*/  IMAD.X R23, R23, 0x1, R244.reuse, P2 ;  /* 0x0000000117177824 */ /* 0x100fe200010e06f4 */
[----:B------:R-:W-:Y:S01]  /*159000*/  IADD3.X R21, R21, R244, RZ, P6, !PT ;  /* 0x000000f415157210 */ /* 0x000fe200037fe4ff */
[----:B------:R-:W-:Y:S01]  /*159010*/  STL [R1+0x4918], R22 ;  /* 0x0049181601007387 */ /* 0x000fe20000100800 */
[----:B------:R-:W-:Y:S02]  /*159020*/  STL [R1+0x49d0], R20 ;  /* 0x0049d01401007387 */ /* 0x000fe40000100800 */
[----:B------:R-:W-:-:S02]  /*159030*/  IMAD.X R19, R19, 0x1, R244, P1 ;  /* 0x0000000113137824 */ /* 0x000fc400008e06f4 */
[----:B------:R-:W-:Y:S01]  /*159040*/  STL [R1+0x49d8], R18 ;  /* 0x0049d81201007387 */ /* 0x000fe20000100800 */
[----:B------:R2:W-:Y:S01]  /*159050*/  STL [R1+0x4914], R23 ;  /* 0x0049141701007387 */ /* 0x0005e20000100800 */
[----:B------:R3:W-:Y:S02]  /*159060*/  STL [R1+0x49cc], R21 ;  /* 0x0049cc1501007387 */ /* 0x0007e40000100800 */
[----:B------:R-:W4:Y:S01]  /*159070*/  LDL.LU R2, [R1+0x4964] ;  /* 0x0049640001027983 */ /* 0x000f220000300800 */
[----:B------:R-:W-:Y:S01]  /*159080*/  ISETP.NE.U32.AND P6, PT, R0, RZ, PT ;  /* 0x000000ff0000720c */ /* 0x000fe20003fc5070 */
[----:B------:R2:W-:Y:S01]  /*159090*/  STL [R1+0x49d4], R19 ;  /* 0x0049d41301007387 */ /* 0x0005e20000100800 */
[----:B------:R-:W4:Y:S01]  /*1590a0*/  LDL.LU R0, [R1+0x4968] ;  /* 0x0049680001007983 */ /* 0x000f220000300800 */
[----:B------:R-:W-:Y:S01]  /*1590b0*/  IADD3 R16, P1, R16, R247, RZ ;  /* 0x000000f710107210 */ /* 0x000fe20007f3e0ff */
[----:B-1----:R-:W-:Y:S01]  /*1590c0*/  IMAD.MOV.U32 R4, RZ, RZ, R22 ;  /* 0x000000ffff047224 */ /* 0x002fe200078e0016 */
[----:B------:R-:W-:-:S05]  /*1590d0*/  MOV R5, R23 ;  /* 0x0000001700057202 */ /* 0x000fca0000000f00 */
[----:B------:R1:W-:Y:S04]  /*1590e0*/  LDGSTS.E [R117+0x3a000], [R4.64], P3 ;  /* 0x3a00000004757fae */ /* 0x0003e80009921844 */
[----:B------:R-:W-:Y:S01]  /*1590f0*/  STL [R1+0x49e0], R16 ;  /* 0x0049e01001007387 */ /* 0x000fe20000100800 */
[----:B-1----:R-:W-:Y:S01]  /*159100*/  IMAD.MOV.U32 R4, RZ, RZ, R20 ;  /* 0x000000ffff047224 */ /* 0x002fe200078e0014 */
[----:B------:R-:W-:Y:S01]  /*159110*/  MOV R5, R21 ;  /* 0x0000001500057202 */ /* 0x000fe20000000f00 */
[----:B------:R-:W-:Y:S01]  /*159120*/  IMAD.X R17, R17, 0x1, R244, P1 ;  /* 0x0000000111117824 */ /* 0x000fe200008e06f4 */
[----:B------:R-:W-:-:S03]  /*159130*/  IADD3 R14, P1, R14, R247, RZ ;  /* 0x000000f70e0e7210 */ /* 0x000fc60007f3e0ff */
[----:B------:R1:W-:Y:S04]  /*159140*/  LDGSTS.E [R117+0x3a200], [R4.64], P3 ;  /* 0x3a20000004757fae */ /* 0x0003e80009921844 */
[----:B------:R1:W-:Y:S01]  /*159150*/  STL [R1+0x49dc], R17 ;  /* 0x0049dc1101007387 */ /* 0x0003e20000100800 */
[----:B--2---:R-:W2:Y:S02]  /*159160*/  LDL.LU R23, [R1+0x48c8] ;  /* 0x0048c80001177983 */ /* 0x004ea40000300800 */
[----:B---3--:R-:W2:Y:S02]  /*159170*/  LDL.LU R21, [R1+0x48d8] ;  /* 0x0048d80001157983 */ /* 0x008ea40000300800 */
[----:B------:R-:W-:Y:S02]  /*159180*/  STL [R1+0x4950], R14 ;  /* 0x0049500e01007387 */ /* 0x000fe40000100800 */
[----:B------:R-:W-:Y:S01]  /*159190*/  IMAD.X R15, R15, 0x1, R244, P1 ;  /* 0x000000010f0f7824 */ /* 0x000fe200008e06f4 */
[----:B------:R-:W-:Y:S01]  /*1591a0*/  IADD3 R12, P2, R12, R247, RZ ;  /* 0x000000f70c0c7210 */ /* 0x000fe20007f5e0ff */
[----:B-1----:R-:W-:-:S02]  /*1591b0*/  IMAD.MOV.U32 R5, RZ, RZ, R19 ;  /* 0x000000ffff057224 */ /* 0x002fc400078e0013 */
[----:B------:R-:W-:Y:S01]  /*1591c0*/  IMAD.MOV.U32 R4, RZ, RZ, R18 ;  /* 0x000000ffff047224 */ /* 0x000fe200078e0012 */
[----:B------:R-:W2:Y:S01]  /*1591d0*/  LDL.LU R19, [R1+0x48e0] ;  /* 0x0048e00001137983 */ /* 0x000ea20000300800 */
[----:B------:R-:W-:Y:S01]  /*1591e0*/  IADD3.X R13, R13, R244, RZ, P2, !PT ;  /* 0x000000f40d0d7210 */ /* 0x000fe200017fe4ff */
[----:B------:R-:W-:Y:S02]  /*1591f0*/  STL [R1+0x4958], R12 ;  /* 0x0049580c01007387 */ /* 0x000fe40000100800 */
[----:B------:R1:W-:Y:S01]  /*159200*/  STL [R1+0x494c], R15 ;  /* 0x00494c0f01007387 */ /* 0x0003e20000100800 */
[----:B------:R1:W-:Y:S01]  /*159210*/  LDGSTS.E [R117+0x3a400], [R4.64], P3 ;  /* 0x3a40000004757fae */ /* 0x0003e20009921844 */
[----:B------:R-:W-:-:S05]  /*159220*/  IADD3 R6, P1, R6, R247, RZ ;  /* 0x000000f706067210 */ /* 0x000fca0007f3e0ff */
[----:B------:R-:W-:Y:S01]  /*159230*/  IMAD.X R7, R7, 0x1, R244, P1 ;  /* 0x0000000107077824 */ /* 0x000fe200008e06f4 */
[----:B------:R-:W-:Y:S01]  /*159240*/  STL [R1+0x4960], R6 ;  /* 0x0049600601007387 */ /* 0x000fe20000100800 */
[----:B------:R4:W-:Y:S02]  /*159250*/  STL [R1+0x4954], R13 ;  /* 0x0049540d01007387 */ /* 0x0009e40000100800 */
[----:B------:R-:W2:Y:S01]  /*159260*/  LDL.LU R24, [R1+0x48c4] ;  /* 0x0048c40001187983 */ /* 0x000ea20000300800 */
[----:B-1----:R-:W-:Y:S01]  /*159270*/  MOV R4, R16 ;  /* 0x0000001000047202 */ /* 0x002fe20000000f00 */
[----:B------:R-:W-:Y:S01]  /*159280*/  IMAD.MOV.U32 R5, RZ, RZ, R17 ;  /* 0x000000ffff057224 */ /* 0x000fe200078e0011 */
[----:B------:R-:W-:Y:S04]  /*159290*/  HMMA.1688.F32.TF32 R36, R40, R30, R188 ;  /* 0x0000001e2824723c */ /* 0x000fe800000810bc */
[----:B------:R1:W-:Y:S02]  /*1592a0*/  LDGSTS.E [R117+0x3a600], [R4.64], P3 ;  /* 0x3a60000004757fae */ /* 0x0003e40009921844 */
[----:B-1----:R-:W-:Y:S01]  /*1592b0*/  IMAD.MOV.U32 R4, RZ, RZ, R14 ;  /* 0x000000ffff047224 */ /* 0x002fe200078e000e */
[----:B------:R-:W-:-:S05]  /*1592c0*/  MOV R5, R15 ;  /* 0x0000000f00057202 */ /* 0x000fca0000000f00 */
[----:B------:R1:W-:Y:S02]  /*1592d0*/  LDGSTS.E [R117+0x3c000], [R4.64], P4 ;  /* 0x3c00000004757fae */ /* 0x0003e4000a121844 */
[----:B-1----:R-:W-:Y:S02]  /*1592e0*/  IMAD.MOV.U32 R4, RZ, RZ, R12 ;  /* 0x000000ffff047224 */ /* 0x002fe400078e000c */
[----:B------:R-:W-:-:S05]  /*1592f0*/  IMAD.MOV.U32 R5, RZ, RZ, R13 ;  /* 0x000000ffff057224 */ /* 0x000fca00078e000d */
[----:B------:R1:W-:Y:S02]  /*159300*/  LDGSTS.E [R117+0x3c200], [R4.64], P4 ;  /* 0x3c20000004757fae */ /* 0x0003e4000a121844 */
[----:B-1----:R-:W-:Y:S02]  /*159310*/  IMAD.MOV.U32 R5, RZ, RZ, R7 ;  /* 0x000000ffff057224 */ /* 0x002fe400078e0007 */
[----:B------:R-:W-:Y:S01]  /*159320*/  IMAD.MOV.U32 R4, RZ, RZ, R6 ;  /* 0x000000ffff047224 */ /* 0x000fe200078e0006 */
[----:B----4-:R-:W-:-:S04]  /*159330*/  IADD3 R0, P2, R0, R247, RZ ;  /* 0x000000f700007210 */ /* 0x010fc80007f5e0ff */
[----:B------:R1:W-:Y:S04]  /*159340*/  LDGSTS.E [R117+0x3c400], [R4.64], P4 ;  /* 0x3c40000004757fae */ /* 0x0003e8000a121844 */
[----:B------:R-:W-:Y:S01]  /*159350*/  STL [R1+0x4968], R0 ;  /* 0x0049680001007387 */ /* 0x000fe20000100800 */
[----:B------:R4:W-:Y:S02]  /*159360*/  STL [R1+0x495c], R7 ;  /* 0x00495c0701007387 */ /* 0x0009e40000100800 */
[----:B------:R-:W3:Y:S01]  /*159370*/  LDL.LU R22, [R1+0x48d4] ;  /* 0x0048d40001167983 */ /* 0x000ee20000300800 */
[----:B------:R-:W-:Y:S01]  /*159380*/  IADD3.X R2, R2, R244, RZ, P2, !PT ;  /* 0x000000f402027210 */ /* 0x000fe200017fe4ff */
[----:B------:R-:W3:Y:S01]  /*159390*/  LDL.LU R20, [R1+0x48dc] ;  /* 0x0048dc0001147983 */ /* 0x000ee20000300800 */
[----:B------:R-:W3:Y:S02]  /*1593a0*/  LDL.LU R17, [R1+0x48d0] ;  /* 0x0048d00001117983 */ /* 0x000ee40000300800 */
[----:B------:R-:W3:Y:S02]  /*1593b0*/  LDL.LU R30, [R1+0x12a8] ;  /* 0x0012a800011e7983 */ /* 0x000ee40000300800 */
[----:B------:R-:W3:Y:S01]  /*1593c0*/  LDL.LU R31, [R1+0x12ac] ;  /* 0x0012ac00011f7983 */ /* 0x000ee20000300800 */
[----:B------:R1:W-:Y:S01]  /*1593d0*/  STL [R1+0x4964], R2 ;  /* 0x0049640201007387 */ /* 0x0003e20000100800 */
        /* <DEDUP_REMOVED lines=12> */
[----:B------:R-:W-:-:S02]  /*1594a0*/  ISETP.GT.AND P1, PT, R116, 0x5, PT ;  /* 0x000000057400780c */ /* 0x000fc40003f24270 */
[----:B-1----:R-:W-:Y:S01]  /*1594b0*/  MOV R4, R0 ;  /* 0x0000000000047202 */ /* 0x002fe20000000f00 */
[----:B------:R-:W-:Y:S01]  /*1594c0*/  IMAD.MOV.U32 R5, RZ, RZ, R2 ;  /* 0x000000ffff057224 */ /* 0x000fe200078e0002 */
[----:B------:R-:W-:Y:S02]  /*1594d0*/  ISETP.GT.AND P2, PT, R116, 0x9, PT ;  /* 0x000000097400780c */ /* 0x000fe40003f44270 */
[----:B------:R-:W-:Y:S01]  /*1594e0*/  SEL R2, RZ, 0x4, !P1 ;  /* 0x00000004ff027807 */ /* 0x000fe20004800000 */
[-C--:B--2---:R-:W-:Y:S01]  /*1594f0*/  IADD3 R23, P1, R23, R247.reuse, RZ ;  /* 0x000000f717177210 */ /* 0x084fe20007f3e0ff */
[----:B------:R1:W-:Y:S01]  /*159500*/  LDGSTS.E [R117+0x3c600], [R4.64], P4 ;  /* 0x3c60000004757fae */ /* 0x0003e2000a121844 */
[----:B------:R-:W-:Y:S02]  /*159510*/  SEL R0, RZ, 0x4, !P2 ;  /* 0x00000004ff007807 */ /* 0x000fe40005000000 */
[----:B------:R-:W-:Y:S01]  /*159520*/  IADD3 R21, P4, R21, R247, RZ ;  /* 0x000000f715157210 */ /* 0x000fe20007f9e0ff */
[----:B------:R2:W-:Y:S01]  /*159530*/  STL [R1+0x48c8], R23 ;  /* 0x0048c81701007387 */ /* 0x0005e20000100800 */
[----:B------:R-:W-:-:S02]  /*159540*/  SEL R0, R0, RZ, !P0 ;  /* 0x000000ff00007207 */ /* 0x000fc40004000000 */
[----:B------:R-:W-:Y:S01]  /*159550*/  IADD3 R19, P3, R19, R247, RZ ;  /* 0x000000f713137210 */ /* 0x000fe20007f7e0ff */
[----:B------:R2:W-:Y:S01]  /*159560*/  STL [R1+0x48d8], R21 ;  /* 0x0048d81501007387 */ /* 0x0005e20000100800 */
[----:B-1----:R-:W-:-:S03]  /*159570*/  IMAD.MOV.U32 R4, RZ, RZ, R23 ;  /* 0x000000ffff047224 */ /* 0x002fc600078e0017 */
[----:B------:R1:W-:Y:S01]  /*159580*/  STL [R1+0x48e0], R19 ;  /* 0x0048e01301007387 */ /* 0x0003e20000100800 */
[----:B------:R-:W-:Y:S01]  /*159590*/  IMAD.X R24, R24, 0x1, R244, P1 ;  /* 0x0000000118187824 */ /* 0x000fe200008e06f4 */
[----:B------:R-:W-:-:S04]  /*1595a0*/  ISETP.NE.U32.AND P1, PT, R0, RZ, PT ;  /* 0x000000ff0000720c */ /* 0x000fc80003f25070 */
[----:B------:R1:W-:Y:S01]  /*1595b0*/  STL [R1+0x48c4], R24 ;  /* 0x0048c41801007387 */ /* 0x0003e20000100800 */
[----:B------:R-:W-:-:S05]  /*1595c0*/  MOV R5, R24 ;  /* 0x0000001800057202 */ /* 0x000fca0000000f00 */
[----:B------:R1:W-:Y:S01]  /*1595d0*/  LDGSTS.E [R117+0x3e000], [R4.64], P5 ;  /* 0x3e00000004757fae */ /* 0x0003e2000a921844 */
[----:B------:R-:W-:Y:S01]  /*1595e0*/  SHF.L.U32 R27, R27, 0x2, RZ ;  /* 0x000000021b1b7819 */ /* 0x000fe200000006ff */
[----:B-1----:R-:W-:Y:S01]  /*1595f0*/  IMAD.MOV.U32 R4, RZ, RZ, R21 ;  /* 0x000000ffff047224 */ /* 0x002fe200078e0015 */
[----:B------:R-:W-:-:S04]  /*159600*/  SEL R2, R2, RZ, !P0 ;  /* 0x000000ff02027207 */ /* 0x000fc80004000000 */
[----:B------:R-:W-:Y:S02]  /*159610*/  ISETP.NE.U32.AND P2, PT, R2, RZ, PT ;  /* 0x000000ff0200720c */ /* 0x000fe40003f45070 */
[----:B---3--:R-:W-:Y:S01]  /*159620*/  IADD3.X R22, R22, R244, RZ, P4, !PT ;  /* 0x000000f416167210 */ /* 0x008fe200027fe4ff */
[----:B------:R-:W-:Y:S01]  /*159630*/  IMAD.X R20, R20, 0x1, R244, P3 ;  /* 0x0000000114147824 */ /* 0x000fe200018e06f4 */
[----:B------:R-:W-:-:S03]  /*159640*/  IADD3 R17, P3, R17, R247, RZ ;  /* 0x000000f711117210 */ /* 0x000fc60007f7e0ff */
[----:B------:R1:W-:Y:S01]  /*159650*/  STL [R1+0x48d4], R22 ;  /* 0x0048d41601007387 */ /* 0x0003e20000100800 */
[----:B------:R-:W3:Y:S01]  /*159660*/  LDL.LU R0, [R1+0x5838] ;  /* 0x0058380001007983 */ /* 0x000ee20000300800 */
[----:B------:R-:W-:Y:S01]  /*159670*/  MOV R5, R22 ;  /* 0x0000001600057202 */ /* 0x000fe20000000f00 */
[--C-:B------:R-:W-:Y:S01]  /*159680*/  IMAD.X R18, R18, 0x1, R244.reuse, P3 ;  /* 0x0000000112127824 */ /* 0x100fe200018e06f4 */
[-C--:B------:R-:W-:Y:S01]  /*159690*/  IADD3 R15, P3, R15, R247.reuse, RZ ;  /* 0x000000f70f0f7210 */ /* 0x080fe20007f7e0ff */
[----:B------:R1:W-:Y:S01]  /*1596a0*/  STL [R1+0x48dc], R20 ;  /* 0x0048dc1401007387 */ /* 0x0003e20000100800 */
[-C--:B------:R-:W-:Y:S02]  /*1596b0*/  IADD3 R13, P4, R13, R247.reuse, RZ ;  /* 0x000000f70d0d7210 */ /* 0x080fe40007f9e0ff */
[----:B------:R-:W-:Y:S01]  /*1596c0*/  IADD3.X R16, R16, R244, RZ, P3, !PT ;  /* 0x000000f410107210 */ /* 0x000fe20001ffe4ff */
[----:B------:R1:W-:Y:S01]  /*1596d0*/  STL [R1+0x48d0], R17 ;  /* 0x0048d01101007387 */ /* 0x0003e20000100800 */
[----:B------:R-:W-:Y:S02]  /*1596e0*/  STL [R1+0x48cc], R18 ;  /* 0x0048cc1201007387 */ /* 0x000fe40000100800 */
[----:B------:R1:W-:Y:S01]  /*1596f0*/  STL [R1+0x585c], R15 ;  /* 0x00585c0f01007387 */ /* 0x0003e20000100800 */
[----:B----4-:R-:W-:Y:S01]  /*159700*/  IADD3 R7, P3, R7, R247, RZ ;  /* 0x000000f707077210 */ /* 0x010fe20007f7e0ff */
[----:B------:R4:W-:Y:S04]  /*159710*/  LDGSTS.E [R117+0x3e200], [R4.64], P5 ;  /* 0x3e20000004757fae */ /* 0x0009e8000a921844 */
[----:B------:R-:W-:Y:S01]  /*159720*/  STL [R1+0x5854], R13 ;  /* 0x0058540d01007387 */ /* 0x000fe20000100800 */
[----:B------:R-:W-:Y:S02]  /*159730*/  STL [R1+0x5850], R16 ;  /* 0x0058501001007387 */ /* 0x000fe40000100800 */
[----:B------:R-:W-:-:S02]  /*159740*/  IMAD.X R14, R14, 0x1, R244, P4 ;  /* 0x000000010e0e7824 */ /* 0x000fc400020e06f4 */
[----:B--2---:R-:W2:Y:S01]  /*159750*/  LDL.LU R23, [R1+0x57dc] ;  /* 0x0057dc0001177983 */ /* 0x004ea20000300800 */
[----:B------:R-:W-:Y:S01]  /*159760*/  IADD3 R6, P4, R6, R247, RZ ;  /* 0x000000f706067210 */ /* 0x000fe20007f9e0ff */
[----:B------:R-:W2:Y:S01]  /*159770*/  LDL.LU R21, [R1+0x57d4] ;  /* 0x0057d40001157983 */ /* 0x000ea20000300800 */
[----:B------:R-:W-:Y:S01]  /*159780*/  IADD3.X R12, R12, R244, RZ, P3, !PT ;  /* 0x000000f40c0c7210 */ /* 0x000fe20001ffe4ff */
[----:B------:R-:W-:Y:S02]  /*159790*/  STL [R1+0x584c], R7 ;  /* 0x00584c0701007387 */ /* 0x000fe40000100800 */
[----:B----4-:R-:W-:Y:S02]  /*1597a0*/  IMAD.MOV.U32 R4, RZ, RZ, R19 ;  /* 0x000000ffff047224 */ /* 0x010fe400078e0013 */
[----:B------:R-:W-:Y:S01]  /*1597b0*/  IMAD.MOV.U32 R5, RZ, RZ, R20 ;  /* 0x000000ffff057224 */ /* 0x000fe200078e0014 */
[----:B------:R-:W4:Y:S01]  /*1597c0*/  LDL.LU R19, [R1+0x57cc] ;  /* 0x0057cc0001137983 */ /* 0x000f220000300800 */
[----:B------:R-:W-:Y:S02]  /*1597d0*/  STL [R1+0x5848], R14 ;  /* 0x0058480e01007387 */ /* 0x000fe40000100800 */
[----:B------:R-:W-:Y:S01]  /*1597e0*/  STL [R1+0x5844], R6 ;  /* 0x0058440601007387 */ /* 0x000fe20000100800 */
[----:B------:R1:W-:Y:S01]  /*1597f0*/  LDGSTS.E [R117+0x3e400], [R4.64], P5 ;  /* 0x3e40000004757fae */ /* 0x0003e2000a921844 */
[----:B------:R-:W-:Y:S02]  /*159800*/  STL [R1+0x5840], R12 ;  /* 0x0058400c01007387 */ /* 0x000fe40000100800 */
[----:B------:R-:W4:Y:S02]  /*159810*/  LDL.LU R24, [R1+0x57d0] ;  /* 0x0057d00001187983 */ /* 0x000f240000300800 */
[----:B-1----:R-:W4:Y:S01]  /*159820*/  LDL.LU R22, [R1+0x57c8] ;  /* 0x0057c80001167983 */ /* 0x002f220000300800 */
[----:B------:R-:W4:Y:S01]  /*159830*/  LDL.LU R20, [R1+0x57c0] ;  /* 0x0057c00001147983 */ /* 0x000f220000300800 */
[----:B------:R-:W-:Y:S01]  /*159840*/  IMAD.MOV.U32 R4, RZ, RZ, R17 ;  /* 0x000000ffff047224 */ /* 0x000fe200078e0011 */
[----:B------:R-:W-:-:S05]  /*159850*/  LOP3.LUT R17, R27, 0x20, RZ, 0x3c, !PT ;  /* 0x000000201b117812 */ /* 0x000fca00078e3cff */
[----:B------:R-:W-:Y:S02]  /*159860*/  IMAD R2, R218, 0x40000, R17 ;  /* 0x00040000da027824 */ /* 0x000fe400078e0211 */
[----:B------:R-:W4:Y:S01]  /*159870*/  LDL.LU R17, [R1+0x57c4] ;  /* 0x0057c40001117983 */ /* 0x000f220000300800 */
[----:B------:R-:W-:-:S05]  /*159880*/  IMAD.MOV.U32 R5, RZ, RZ, R18 ;  /* 0x000000ffff057224 */ /* 0x000fca00078e0012 */
[----:B------:R1:W-:Y:S02]  /*159890*/  LDGSTS.E [R117+0x3e600], [R4.64], P5 ;  /* 0x3e60000004757fae */ /* 0x0003e4000a921844 */
[----:B-1----:R-:W-:Y:S02]  /*1598a0*/  IMAD.MOV.U32 R4, RZ, RZ, R15 ;  /* 0x000000ffff047224 */ /* 0x002fe400078e000f */
[----:B------:R-:W-:-:S05]  /*1598b0*/  IMAD.MOV.U32 R5, RZ, RZ, R16 ;  /* 0x000000ffff057224 */ /* 0x000fca00078e0010 */
[----:B------:R1:W-:Y:S01]  /*1598c0*/  LDGSTS.E [R2+0x800], [R4.64], P6 ;  /* 0x0080000004027fae */ /* 0x0003e2000b121844 */
[----:B------:R-:W-:Y:S01]  /*1598d0*/  HMMA.1688.F32.TF32 R32, R40, R30, R188 ;  /* 0x0000001e2820723c */ /* 0x000fe200000810bc */
[----:B------:R-:W4:Y:S02]  /*1598e0*/  LDL.LU R30, [R1+0x12b8] ;  /* 0x0012b800011e7983 */ /* 0x000f240000300800 */
[----:B------:R-:W4:Y:S01]  /*1598f0*/  LDL.LU R31, [R1+0x12bc] ;  /* 0x0012bc00011f7983 */ /* 0x000f220000300800 */
[----:B-1----:R-:W-:Y:S01]  /*159900*/  MOV R4, R13 ;  /* 0x0000000d00047202 */ /* 0x002fe20000000f00 */
[----:B------:R-:W-:-:S05]  /*159910*/  IMAD.MOV.U32 R5, RZ, RZ, R14 ;  /* 0x000000ffff057224 */ /* 0x000fca00078e000e */
[----:B------:R1:W-:Y:S01]  /*159920*/  LDGSTS.E [R2+0xa00], [R4.64], P6 ;  /* 0x00a0000004027fae */ /* 0x0003e2000b121844 */
[----:B------:R-:W-:Y:S01]  /*159930*/  HMMA.1688.F32.TF32 R56, R40, R202, R148 ;  /* 0x000000ca2838723c */ /* 0x000fe20000081094 */
[----:B------:R-:W-:Y:S02]  /*159940*/  ISETP.GT.AND P3, PT, R116, 0xd, PT ;  /* 0x0000000d7400780c */ /* 0x000fe40003f64270 */
[----:B-1----:R-:W-:Y:S01]  /*159950*/  MOV R4, R7 ;  /* 0x0000000700047202 */ /* 0x002fe20000000f00 */
[----:B------:R-:W-:-:S05]  /*159960*/  IMAD.MOV.U32 R5, RZ, RZ, R12 ;  /* 0x000000ffff057224 */ /* 0x000fca00078e000c */
[----:B------:R1:W-:Y:S02]  /*159970*/  LDGSTS.E [R2+0xc00], [R4.64], P6 ;  /* 0x00c0000004027fae */ /* 0x0003e4000b121844 */
[----:B-1----:R-:W-:Y:S02]  /*159980*/  IMAD.MOV.U32 R4, RZ, RZ, R6 ;  /* 0x000000ffff047224 */ /* 0x002fe400078e0006 */
[----:B---3--:R-:W-:-:S05]  /*159990*/  IMAD.X R0, R0, 0x1, R244, P4 ;  /* 0x0000000100007824 */ /* 0x008fca00020e06f4 */
[----:B------:R1:W-:Y:S01]  /*1599a0*/  STL [R1+0x5838], R0 ;  /* 0x0058380001007387 */ /* 0x0003e20000100800 */
[----:B------:R-:W3:Y:S02]  /*1599b0*/  LDL.LU R200, [R1+0x2ec0] ;  /* 0x002ec00001c87983 */ /* 0x000ee40000300800 */
[----:B------:R-:W3:Y:S01]  /*1599c0*/  LDL.LU R201, [R1+0x2ec4] ;  /* 0x002ec40001c97983 */ /* 0x000ee20000300800 */
[----:B------:R-:W-:Y:S01]  /*1599d0*/  MOV R5, R0 ;  /* 0x0000000000057202 */ /* 0x000fe20000000f00 */
[----:B------:R-:W3:Y:S01]  /*1599e0*/  LDL.LU R202, [R1+0x2ec8] ;  /* 0x002ec80001ca7983 */ /* 0x000ee20000300800 */
[----:B------:R-:W3:Y:S02]  /*1599f0*/  LDL.LU R203, [R1+0x2ecc] ;  /* 0x002ecc0001cb7983 */ /* 0x000ee40000300800 */
[----:B------:R-:W3:Y:S01]  /*159a00*/  LDL.LU R15, [R1+0x575c] ;  /* 0x00575c00010f7983 */ /* 0x000ee20000300800 */
[----:B------:R-:W-:Y:S01]  /*159a10*/  ISETP.GT.AND P4, PT, R116, 0x11, PT ;  /* 0x000000117400780c */ /* 0x000fe20003f84270 */
[----:B------:R-:W3:Y:S01]  /*159a20*/  LDL.LU R26, [R1+0x12c8] ;  /* 0x0012c800011a7983 */ /* 0x000ee20000300800 */
[----:B------:R-:W3:Y:S03]  /*159a30*/  LDL.LU R27, [R1+0x12cc] ;  /* 0x0012cc00011b7983 */ /* 0x000ee60000300800 */
[----:B------:R4:W-:Y:S01]  /*159a40*/  LDGSTS.E [R2+0xe00], [R4.64], P6 ;  /* 0x00e0000004027fae */ /* 0x0009e2000b121844 */
[----:B------:R-:W3:Y:S02]  /*159a50*/  LDL.LU R18, [R1+0x57b8] ;  /* 0x0057b80001127983 */ /* 0x000ee40000300800 */
[----:B------:R-:W3:Y:S01]  /*159a60*/  LDL.LU R188, [R1+0x2eb0] ;  /* 0x002eb00001bc7983 */ /* 0x000ee20000300800 */
[----:B-1----:R-:W-:Y:S01]  /*159a70*/  SEL R0, RZ, 0x4, !P4 ;  /* 0x00000004ff007807 */ /* 0x002fe20006000000 */
[----:B------:R-:W3:Y:S01]  /*159a80*/  LDL.LU R189, [R1+0x2eb4] ;  /* 0x002eb40001bd7983 */ /* 0x000ee20000300800 */
[----:B------:R-:W3:Y:S01]  /*159a90*/  LDL.LU R190, [R1+0x2eb8] ;  /* 0x002eb80001be7983 */ /* 0x000ee20000300800 */
[-C--:B--2---:R-:W-:Y:S01]  /*159aa0*/  IADD3 R21, P4, R21, R247.reuse, RZ ;  /* 0x000000f715157210 */ /* 0x084fe20007f9e0ff */
[----:B------:R-:W2:Y:S01]  /*159ab0*/  LDL.LU R191, [R1+0x2ebc] ;  /* 0x002ebc0001bf7983 */ /* 0x000ea20000300800 */
[----:B------:R-:W2:Y:S01]  /*159ac0*/  LDL.LU R16, [R1+0x5750] ;  /* 0x0057500001107983 */ /* 0x000ea20000300800 */
[----:B------:R-:W2:Y:S02]  /*159ad0*/  LDL.LU R13, [R1+0x5754] ;  /* 0x00575400010d7983 */ /* 0x000ea40000300800 */
[----:B------:R-:W2:Y:S01]  /*159ae0*/  LDL.LU R7, [R1+0x574c] ;  /* 0x00574c0001077983 */ /* 0x000ea20000300800 */
[----:B----4-:R-:W-:Y:S01]  /*159af0*/  SEL R4, RZ, 0x4, !P3 ;  /* 0x00000004ff047807 */ /* 0x010fe20005800000 */
[-C--:B------:R-:W-:Y:S01]  /*159b00*/  IADD3 R23, P3, R23, R247.reuse, RZ ;  /* 0x000000f717177210 */ /* 0x080fe20007f7e0ff */
[----:B------:R-:W-:-:S04]  /*159b10*/  IADD3 R19, P5, R19, R247, RZ ;  /* 0x000000f713137210 */ /* 0x000fc80007fbe0ff */
[----:B------:R-:W-:Y:S01]  /*159b20*/  STL [R1+0x57dc], R23 ;  /* 0x0057dc1701007387 */ /* 0x000fe20000100800 */
[--C-:B------:R-:W-:Y:S02]  /*159b30*/  IMAD.X R24, R24, 0x1, R244.reuse, P3 ;  /* 0x0000000118187824 */ /* 0x100fe400018e06f4 */
[----:B------:R-:W-:Y:S01]  /*159b40*/  IMAD.X R22, R22, 0x1, R244, P4 ;  /* 0x0000000116167824 */ /* 0x000fe200020e06f4 */
[----:B------:R-:W-:Y:S01]  /*159b50*/  STL [R1+0x57d4], R21 ;  /* 0x0057d41501007387 */ /* 0x000fe20000100800 */
[----:B------:R-:W-:Y:S01]  /*159b60*/  IADD3.X R20, R20, R244, RZ, P5, !PT ;  /* 0x000000f414147210 */ /* 0x000fe20002ffe4ff */
[----:B------:R-:W-:Y:S02]  /*159b70*/  STL [R1+0x57cc], R19 ;  /* 0x0057cc1301007387 */ /* 0x000fe40000100800 */
[----:B------:R-:W-:Y:S01]  /*159b80*/  STL [R1+0x57d0], R24 ;  /* 0x0057d01801007387 */ /* 0x000fe20000100800 */
[----:B------:R-:W-:Y:S01]  /*159b90*/  SEL R0, R0, RZ, !P0 ;  /* 0x000000ff00007207 */ /* 0x000fe20004000000 */
[----:B------:R-:W-:Y:S01]  /*159ba0*/  STL [R1+0x57c8], R22 ;  /* 0x0057c81601007387 */ /* 0x000fe20000100800 */
[----:B------:R-:W4:Y:S02]  /*159bb0*/  LDL.LU R14, [R1+0x5748] ;  /* 0x00574800010e7983 */ /* 0x000f240000300800 */
[----:B------:R-:W-:Y:S02]  /*159bc0*/  STL [R1+0x57c0], R20 ;  /* 0x0057c01401007387 */ /* 0x000fe40000100800 */
[----:B------:R-:W4:Y:S01]  /*159bd0*/  LDL.LU R12, [R1+0x5740] ;  /* 0x00574000010c7983 */ /* 0x000f220000300800 */
[----:B------:R-:W-:-:S02]  /*159be0*/  ISETP.NE.U32.AND P4, PT, R0, RZ, PT ;  /* 0x000000ff0000720c */ /* 0x000fc40003f85070 */
[----:B------:R-:W-:-:S05]  /*159bf0*/  IADD3 R17, P5, R17, R247, RZ ;  /* 0x000000f711117210 */ /* 0x000fca0007fbe0ff */
[----:B------:R-:W-:Y:S01]  /*159c00*/  STL [R1+0x57c4], R17 ;  /* 0x0057c41101007387 */ /* 0x000fe20000100800 */
[----:B------:R-:W4:Y:S02]  /*159c10*/  LDL.LU R6, [R1+0x5738] ;  /* 0x0057380001067983 */ /* 0x000f240000300800 */
[----:B------:R-:W4:Y:S01]  /*159c20*/  LDL.LU R0, [R1+0x5744] ;  /* 0x0057440001007983 */ /* 0x000f220000300800 */
[----:B------:R-:W-:Y:S01]  /*159c30*/  SEL R4, R4, RZ, !P0 ;  /* 0x000000ff04047207 */ /* 0x000fe20004000000 */
[----:B------:R-:W-:-:S03]  /*159c40*/  IMAD.MOV.U32 R5, RZ, RZ, R24 ;  /* 0x000000ffff057224 */ /* 0x000fc600078e0018 */
[----:B------:R-:W-:Y:S01]  /*159c50*/  ISETP.NE.U32.AND P3, PT, R4, RZ, PT ;  /* 0x000000ff0400720c */ /* 0x000fe20003f65070 */
[----:B------:R-:W-:-:S05]  /*159c60*/  IMAD.MOV.U32 R4, RZ, RZ, R23 ;  /* 0x000000ffff047224 */ /* 0x000fca00078e0017 */
[----:B------:R1:W-:Y:S02]  /*159c70*/  LDGSTS.E [R2+0x2800], [R4.64], P2 ;  /* 0x0280000004027fae */ /* 0x0003e40009121844 */
[----:B-1----:R-:W-:Y:S02]  /*159c80*/  IMAD.MOV.U32 R4, RZ, RZ, R21 ;  /* 0x000000ffff047224 */ /* 0x002fe400078e0015 */
[----:B------:R-:W-:-:S05]  /*159c90*/  IMAD.MOV.U32 R5, RZ, RZ, R22 ;  /* 0x000000ffff057224 */ /* 0x000fca00078e0016 */
[----:B------:R1:W-:Y:S02]  /*159ca0*/  LDGSTS.E [R2+0x2a00], [R4.64], P2 ;  /* 0x02a0000004027fae */ /* 0x0003e40009121844 */
[----:B-1----:R-:W-:Y:S01]  /*159cb0*/  MOV R4, R19 ;  /* 0x0000001300047202 */ /* 0x002fe20000000f00 */
[----:B------:R-:W-:-:S05]  /*159cc0*/  IMAD.MOV.U32 R5, RZ, RZ, R20 ;  /* 0x000000ffff057224 */ /* 0x000fca00078e0014 */
[----:B------:R1:W-:Y:S02]  /*159cd0*/  LDGSTS.E [R2+0x2c00], [R4.64], P2 ;  /* 0x02c0000004027fae */ /* 0x0003e40009121844 */
[----:B-1----:R-:W-:Y:S02]  /*159ce0*/  IMAD.MOV.U32 R4, RZ, RZ, R17 ;  /* 0x000000ffff047224 */ /* 0x002fe400078e0011 */
[----:B------:R-:W-:Y:S01]  /*159cf0*/  IMAD.MOV.U32 R245, RZ, RZ, R122 ;  /* 0x000000fffff57224 */ /* 0x000fe200078e007a */
[----:B---3--:R-:W-:Y:S01]  /*159d00*/  IADD3.X R18, R18, R244, RZ, P5, !PT ;  /* 0x000000f412127210 */ /* 0x008fe20002ffe4ff */
[----:B------:R-:W-:-:S03]  /*159d10*/  IADD3 R15, P5, R15, R247, RZ ;  /* 0x000000f70f0f7210 */ /* 0x000fc60007fbe0ff */
[----:B------:R-:W-:-:S05]  /*159d20*/  MOV R5, R18 ;  /* 0x0000001200057202 */ /* 0x000fca0000000f00 */
[----:B------:R1:W-:Y:S01]  /*159d30*/  LDGSTS.E [R2+0x2e00], [R4.64], P2 ;  /* 0x02e0000004027fae */ /* 0x0003e20009121844 */
[-C--:B--2---:R-:W-:Y:S01]  /*159d40*/  IADD3 R13, P2, R13, R247.reuse, RZ ;  /* 0x000000f70d0d7210 */ /* 0x084fe20007f5e0ff */
[--C-:B------:R-:W-:Y:S02]  /*159d50*/  IMAD.X R16, R16, 0x1, R244.reuse, P5 ;  /* 0x0000000110107824 */ /* 0x100fe400028e06f4 */
[----:B------:R2:W-:Y:S01]  /*159d60*/  STL [R1+0x57b8], R18 ;  /* 0x0057b81201007387 */ /* 0x0005e20000100800 */
[----:B------:R-:W-:Y:S01]  /*159d70*/  IADD3 R7, P5, R7, R247, RZ ;  /* 0x000000f707077210 */ /* 0x000fe20007fbe0ff */
[----:B------:R-:W-:Y:S02]  /*159d80*/  STL [R1+0x575c], R15 ;  /* 0x00575c0f01007387 */ /* 0x000fe40000100800 */
[----:B------:R-:W-:Y:S01]  /*159d90*/  STL [R1+0x5754], R13 ;  /* 0x0057540d01007387 */ /* 0x000fe20000100800 */
[----:B------:R2:W-:Y:S01]  /*159da0*/  STL [R1+0x5750], R16 ;  /* 0x0057501001007387 */ /* 0x0005e20000100800 */
[----:B------:R-:W3:Y:S02]  /*159db0*/  LDL.LU R55, [R1+0x56dc] ;  /* 0x0056dc0001377983 */ /* 0x000ee40000300800 */
[----:B------:R1:W-:Y:S02]  /*159dc0*/  STL [R1+0x574c], R7 ;  /* 0x00574c0701007387 */ /* 0x0003e40000100800 */
[----:B----4-:R-:W-:Y:S01]  /*159dd0*/  IMAD.X R14, R14, 0x1, R244, P2 ;  /* 0x000000010e0e7824 */ /* 0x010fe200010e06f4 */
[----:B------:R-:W-:-:S04]  /*159de0*/  IADD3.X R12, R12, R244, RZ, P5, !PT ;  /* 0x000000f40c0c7210 */ /* 0x000fc80002ffe4ff */
[----:B------:R-:W-:Y:S01]  /*159df0*/  STL [R1+0x5748], R14 ;  /* 0x0057480e01007387 */ /* 0x000fe20000100800 */
[----:B------:R-:W4:Y:S01]  /*159e00*/  LDL.LU R53, [R1+0x56d4] ;  /* 0x0056d40001357983 */ /* 0x000f220000300800 */
[----:B------:R-:W-:-:S05]  /*159e10*/  IADD3 R0, P2, R0, R247, RZ ;  /* 0x000000f700007210 */ /* 0x000fca0007f5e0ff */
[----:B------:R1:W-:Y:S01]  /*159e20*/  STL [R1+0x5744], R0 ;  /* 0x0057440001007387 */ /* 0x0003e20000100800 */
[----:B------:R3:W-:Y:S02]  /*159e30*/  STL [R1+0x5740], R12 ;  /* 0x0057400c01007387 */ /* 0x0007e40000100800 */
[----:B--2---:R-:W2:Y:S02]  /*159e40*/  LDL.LU R18, [R1+0x56cc] ;  /* 0x0056cc0001127983 */ /* 0x004ea40000300800 */
[----:B------:R-:W2:Y:S01]  /*159e50*/  LDL.LU R122, [R1+0x56d0] ;  /* 0x0056d000017a7983 */ /* 0x000ea20000300800 */
[----:B------:R-:W2:Y:S01]  /*159e60*/  LDL.LU R54, [R1+0x56c8] ;  /* 0x0056c80001367983 */ /* 0x000ea20000300800 */
[----:B------:R-:W2:Y:S02]  /*159e70*/  LDL.LU R19, [R1+0x56c0] ;  /* 0x0056c00001137983 */ /* 0x000ea40000300800 */
[----:B-1----:R-:W-:Y:S02]  /*159e80*/  IMAD.MOV.U32 R5, RZ, RZ, R16 ;  /* 0x000000ffff057224 */ /* 0x002fe400078e0010 */
[----:B------:R-:W2:Y:S01]  /*159e90*/  LDL.LU R16, [R1+0x56c4] ;  /* 0x0056c40001107983 */ /* 0x000ea20000300800 */
[----:B------:R-:W-:-:S02]  /*159ea0*/  IMAD.MOV.U32 R4, RZ, RZ, R15 ;  /* 0x000000ffff047224 */ /* 0x000fc400078e000f */
[----:B------:R-:W-:Y:S02]  /*159eb0*/  IMAD.X R6, R6, 0x1, R244, P2 ;  /* 0x0000000106067824 */ /* 0x000fe400010e06f4 */
[----:B------:R-:W2:Y:S01]  /*159ec0*/  LDL.LU R150, [R1+0x12d8] ;  /* 0x0012d80001967983 */ /* 0x000ea20000300800 */
[----:B------:R-:W2:Y:S04]  /*159ed0*/  LDL.LU R151, [R1+0x12dc] ;  /* 0x0012dc0001977983 */ /* 0x000ea80000300800 */
[----:B------:R1:W-:Y:S01]  /*159ee0*/  LDGSTS.E [R2+0x4800], [R4.64], P1 ;  /* 0x0480000004027fae */ /* 0x0003e20008921844 */
[----:B------:R1:W-:Y:S02]  /*159ef0*/  STL [R1+0x5738], R6 ;  /* 0x0057380601007387 */ /* 0x0003e40000100800 */
[----:B------:R-:W2:Y:S02]  /*159f00*/  LDL.LU R164, [R1+0x2ea0] ;  /* 0x002ea00001a47983 */ /* 0x000ea40000300800 */
[----:B------:R-:W2:Y:S01]  /*159f10*/  LDL.LU R165, [R1+0x2ea4] ;  /* 0x002ea40001a57983 */ /* 0x000ea20000300800 */
[----:B------:R-:W2:Y:S01]  /*159f20*/  LDL.LU R166, [R1+0x2ea8] ;  /* 0x002ea80001a67983 */ /* 0x000ea20000300800 */
[C---:B------:R-:W-:Y:S01]  /*159f30*/  HMMA.1688.F32.TF32 R24, R40.reuse, R26, R188 ;  /* 0x0000001a2818723c */ /* 0x040fe200000810bc */
[----:B------:R-:W2:Y:S01]  /*159f40*/  LDL.LU R167, [R1+0x2eac] ;  /* 0x002eac0001a77983 */ /* 0x000ea20000300800 */
[C---:B------:R-:W-:Y:S01]  /*159f50*/  ISETP.GT.AND P2, PT, R116.reuse, 0x15, PT ;  /* 0x000000157400780c */ /* 0x040fe20003f44270 */
[----:B------:R-:W2:Y:S01]  /*159f60*/  LDL.LU R190, [R1+0x12e8] ;  /* 0x0012e80001be7983 */ /* 0x000ea20000300800 */
[----:B------:R-:W2:Y:S04]  /*159f70*/  LDL.LU R191, [R1+0x12ec] ;  /* 0x0012ec0001bf7983 */ /* 0x000ea80000300800 */
[----:B------:R-:W-:Y:S01]  /*159f80*/  HMMA.1688.F32.TF32 R28, R40, R30, R200 ;  /* 0x0000001e281c723c */ /* 0x000fe200000810c8 */
[----:B------:R-:W-:-:S02]  /*159f90*/  ISETP.GT.AND P5, PT, R116, 0x19, PT ;  /* 0x000000197400780c */ /* 0x000fc40003fa4270 */
[----:B-1----:R-:W-:Y:S01]  /*159fa0*/  MOV R4, R13 ;  /* 0x0000000d00047202 */ /* 0x002fe20000000f00 */
[----:B------:R-:W-:Y:S01]  /*159fb0*/  IMAD.MOV.U32 R5, RZ, RZ, R14 ;  /* 0x000000ffff057224 */ /* 0x000fe200078e000e */
[----:B------:R-:W2:Y:S01]  /*159fc0*/  LDL.LU R17, [R1+0x56b8] ;  /* 0x0056b80001117983 */ /* 0x000ea20000300800 */
[----:B------:R-:W2:Y:S02]  /*159fd0*/  LDL.LU R200, [R1+0x2e90] ;  /* 0x002e900001c87983 */ /* 0x000ea40000300800 */
[----:B------:R-:W2:Y:S02]  /*159fe0*/  LDL.LU R201, [R1+0x2e94] ;  /* 0x002e940001c97983 */ /* 0x000ea40000300800 */
[----:B------:R-:W2:Y:S01]  /*159ff0*/  LDL.LU R202, [R1+0x2e98] ;  /* 0x002e980001ca7983 */ /* 0x000ea20000300800 */
[----:B------:R1:W-:Y:S04]  /*15a000*/  LDGSTS.E [R2+0x4a00], [R4.64], P1 ;  /* 0x04a0000004027fae */ /* 0x0003e80008921844 */
[----:B------:R-:W2:Y:S01]  /*15a010*/  LDL.LU R203, [R1+0x2e9c] ;  /* 0x002e9c0001cb7983 */ /* 0x000ea20000300800 */
[----:B------:R-:W2:Y:S02]  /*15a020*/  LDL.LU R15, [R1+0x565c] ;  /* 0x00565c00010f7983 */ /* 0x000ea40000300800 */
[----:B------:R-:W2:Y:S01]  /*15a030*/  LDL.LU R13, [R1+0x5654] ;  /* 0x00565400010d7983 */ /* 0x000ea20000300800 */
[----:B-1----:R-:W-:Y:S01]  /*15a040*/  MOV R4, R7 ;  /* 0x0000000700047202 */ /* 0x002fe20000000f00 */
[----:B------:R-:W-:Y:S01]  /*15a050*/  IMAD.MOV.U32 R5, RZ, RZ, R12 ;  /* 0x000000ffff057224 */ /* 0x000fe200078e000c */
[----:B------:R-:W2:Y:S04]  /*15a060*/  LDL.LU R7, [R1+0x564c] ;  /* 0x00564c0001077983 */ /* 0x000ea80000300800 */
[----:B------:R1:W-:Y:S02]  /*15a070*/  LDGSTS.E [R2+0x4c00], [R4.64], P1 ;  /* 0x04c0000004027fae */ /* 0x0003e40008921844 */
[----:B-1----:R-:W-:Y:S01]  /*15a080*/  IMAD.MOV.U32 R4, RZ, RZ, R0 ;  /* 0x000000ffff047224 */ /* 0x002fe200078e0000 */
[----:B------:R-:W-:-:S02]  /*15a090*/  MOV R5, R6 ;  /* 0x0000000600057202 */ /* 0x000fc40000000f00 */
[----:B------:R-:W-:-:S03]  /*15a0a0*/  SEL R0, RZ, 0x4, !P5 ;  /* 0x00000004ff007807 */ /* 0x000fc60006800000 */
[----:B------:R1:W-:Y:S02]  /*15a0b0*/  LDGSTS.E [R2+0x4e00], [R4.64], P1 ;  /* 0x04e0000004027fae */ /* 0x0003e40008921844 */
[----:B-1----:R-:W-:Y:S02]  /*15a0c0*/  SEL R4, RZ, 0x4, !P2 ;  /* 0x00000004ff047807 */ /* 0x002fe40005000000 */
[----:B------:R-:W-:Y:S02]  /*15a0d0*/  SEL R0, R0, RZ, !P0 ;  /* 0x000000ff00007207 */ /* 0x000fe40004000000 */
[----:B---3--:R-:W-:-:S05]  /*15a0e0*/  IADD3 R55, P1, R55, R247, RZ ;  /* 0x000000f737377210 */ /* 0x008fca0007f3e0ff */
[----:B------:R-:W-:Y:S01]  /*15a0f0*/  STL [R1+0x56dc], R55 ;  /* 0x0056dc3701007387 */ /* 0x000fe20000100800 */
[----:B----4-:R-:W-:-:S05]  /*15a100*/  IADD3 R53, P2, R53, R247, RZ ;  /* 0x000000f735357210 */ /* 0x010fca0007f5e0ff */
[----:B------:R-:W-:Y:S01]  /*15a110*/  STL [R1+0x56d4], R53 ;  /* 0x0056d43501007387 */ /* 0x000fe20000100800 */
[-C--:B--2---:R-:W-:Y:S01]  /*15a120*/  IADD3 R18, P5, R18, R247.reuse, RZ ;  /* 0x000000f712127210 */ /* 0x084fe20007fbe0ff */
[--C-:B------:R-:W-:Y:S02]  /*15a130*/  IMAD.X R122, R122, 0x1, R244.reuse, P1 ;  /* 0x000000017a7a7824 */ /* 0x100fe400008e06f4 */
[----:B------:R-:W-:Y:S01]  /*15a140*/  IMAD.X R54, R54, 0x1, R244, P2 ;  /* 0x0000000136367824 */ /* 0x000fe200010e06f4 */
[----:B------:R-:W-:Y:S01]  /*15a150*/  IADD3.X R19, R19, R244, RZ, P5, !PT ;  /* 0x000000f413137210 */ /* 0x000fe20002ffe4ff */
[----:B------:R-:W-:Y:S01]  /*15a160*/  STL [R1+0x56cc], R18 ;  /* 0x0056cc1201007387 */ /* 0x000fe20000100800 */
[----:B------:R-:W-:Y:S01]  /*15a170*/  STL [R1+0x56d0], R122 ;  /* 0x0056d07a01007387 */ /* 0x000fe20000100800 */
[----:B------:R-:W-:Y:S01]  /*15a180*/  IADD3 R16, P5, R16, R247, RZ ;  /* 0x000000f710107210 */ /* 0x000fe20007fbe0ff */
[----:B------:R-:W-:Y:S01]  /*15a190*/  STL [R1+0x56c8], R54 ;  /* 0x0056c83601007387 */ /* 0x000fe20000100800 */
[----:B------:R-:W2:Y:S01]  /*15a1a0*/  LDL.LU R52, [R1+0x5650] ;  /* 0x0056500001347983 */ /* 0x000ea20000300800 */
[----:B------:R-:W-:Y:S02]  /*15a1b0*/  STL [R1+0x56c0], R19 ;  /* 0x0056c01301007387 */ /* 0x000fe40000100800 */
[----:B------:R-:W3:Y:S02]  /*15a1c0*/  LDL.LU R14, [R1+0x5648] ;  /* 0x00564800010e7983 */ /* 0x000ee40000300800 */
[----:B------:R-:W-:Y:S01]  /*15a1d0*/  STL [R1+0x56c4], R16 ;  /* 0x0056c41001007387 */ /* 0x000fe20000100800 */
[----:B------:R-:W4:Y:S01]  /*15a1e0*/  LDL.LU R12, [R1+0x5640] ;  /* 0x00564000010c7983 */ /* 0x000f220000300800 */
[----:B------:R-:W-:Y:S01]  /*15a1f0*/  ISETP.NE.U32.AND P2, PT, R0, RZ, PT ;  /* 0x000000ff0000720c */ /* 0x000fe20003f45070 */
[----:B------:R-:W4:Y:S02]  /*15a200*/  LDL.LU R6, [R1+0x5638] ;  /* 0x0056380001067983 */ /* 0x000f240000300800 */
[----:B------:R-:W4:Y:S01]  /*15a210*/  LDL.LU R0, [R1+0x5644] ;  /* 0x0056440001007983 */ /* 0x000f220000300800 */
[----:B------:R-:W-:Y:S01]  /*15a220*/  SEL R4, R4, RZ, !P0 ;  /* 0x000000ff04047207 */ /* 0x000fe20004000000 */
[----:B------:R-:W-:-:S03]  /*15a230*/  IMAD.MOV.U32 R5, RZ, RZ, R122 ;  /* 0x000000ffff057224 */ /* 0x000fc600078e007a */
[----:B------:R-:W-:Y:S01]  /*15a240*/  ISETP.NE.U32.AND P1, PT, R4, RZ, PT ;  /* 0x000000ff0400720c */ /* 0x000fe20003f25070 */
[----:B------:R-:W-:-:S05]  /*15a250*/  IMAD.MOV.U32 R4, RZ, RZ, R55 ;  /* 0x000000ffff047224 */ /* 0x000fca00078e0037 */
[----:B------:R1:W-:Y:S01]  /*15a260*/  LDGSTS.E [R2+0x6800], [R4.64], P3 ;  /* 0x0680000004027fae */ /* 0x0003e20009921844 */
[----:B------:R-:W-:Y:S01]  /*15a270*/  IADD3.X R17, R17, R244, RZ, P5, !PT ;  /* 0x000000f411117210 */ /* 0x000fe20002ffe4ff */
[----:B-1----:R-:W-:Y:S02]  /*15a280*/  IMAD.MOV.U32 R4, RZ, RZ, R53 ;  /* 0x000000ffff047224 */ /* 0x002fe400078e0035 */
[----:B------:R-:W-:-:S05]  /*15a290*/  IMAD.MOV.U32 R5, RZ, RZ, R54 ;  /* 0x000000ffff057224 */ /* 0x000fca00078e0036 */
[----:B------:R1:W-:Y:S02]  /*15a2a0*/  LDGSTS.E [R2+0x6a00], [R4.64], P3 ;  /* 0x06a0000004027fae */ /* 0x0003e40009921844 */
[----:B-1----:R-:W-:Y:S01]  /*15a2b0*/  MOV R4, R18 ;  /* 0x0000001200047202 */ /* 0x002fe20000000f00 */
[----:B------:R-:W-:-:S05]  /*15a2c0*/  IMAD.MOV.U32 R5, RZ, RZ, R19 ;  /* 0x000000ffff057224 */ /* 0x000fca00078e0013 */
[----:B------:R1:W-:Y:S01]  /*15a2d0*/  LDGSTS.E [R2+0x6c00], [R4.64], P3 ;  /* 0x06c0000004027fae */ /* 0x0003e20009921844 */
[----:B------:R-:W-:Y:S01]  /*15a2e0*/  IADD3 R15, P5, R15, R247, RZ ;  /* 0x000000f70f0f7210 */ /* 0x000fe20007fbe0ff */
[----:B-1----:R-:W-:Y:S01]  /*15a2f0*/  IMAD.MOV.U32 R4, RZ, RZ, R16 ;  /* 0x000000ffff047224 */ /* 0x002fe200078e0010 */
[----:B------:R-:W-:-:S05]  /*15a300*/  MOV R5, R17 ;  /* 0x0000001100057202 */ /* 0x000fca0000000f00 */
[----:B------:R1:W-:Y:S01]  /*15a310*/  LDGSTS.E [R2+0x6e00], [R4.64], P3 ;  /* 0x06e0000004027fae */ /* 0x0003e20009921844 */
[----:B------:R-:W-:-:S03]  /*15a320*/  IADD3 R13, P3, R13, R247, RZ ;  /* 0x000000f70d0d7210 */ /* 0x000fc60007f7e0ff */
[----:B------:R1:W-:Y:S01]  /*15a330*/  STL [R1+0x56b8], R17 ;  /* 0x0056b81101007387 */ /* 0x0003e20000100800 */
[----:B------:R-:W-:Y:S03]  /*15a340*/  STL [R1+0x565c], R15 ;  /* 0x00565c0f01007387 */ /* 0x000fe60000100800 */
[----:B------:R-:W-:Y:S01]  /*15a350*/  STL [R1+0x5654], R13 ;  /* 0x0056540d01007387 */ /* 0x000fe20000100800 */
[----:B------:R-:W-:Y:S01]  /*15a360*/  HMMA.1688.F32.TF32 R20, R40, R150, R164 ;  /* 0x000000962814723c */ /* 0x000fe200000810a4 */
[----:B-1----:R-:W-:Y:S02]  /*15a370*/  IMAD.MOV.U32 R4, RZ, RZ, R15 ;  /* 0x000000ffff047224 */ /* 0x002fe400078e000f */
[----:B------:R-:W-:Y:S01]  /*15a380*/  IMAD.MOV.U32 R240, RZ, RZ, R155 ;  /* 0x000000fffff07224 */ /* 0x000fe200078e009b */
[----:B------:R-:W-:-:S04]  /*15a390*/  MOV R239, R154 ;  /* 0x0000009a00ef7202 */ /* 0x000fc80000000f00 */
[----:B------:R-:W-:Y:S01]  /*15a3a0*/  HMMA.1688.F32.TF32 R16, R40, R190, R200 ;  /* 0x000000be2810723c */ /* 0x000fe200000810c8 */
[--C-:B--2---:R-:W-:Y:S01]  /*15a3b0*/  IMAD.X R52, R52, 0x1, R244.reuse, P5 ;  /* 0x0000000134347824 */ /* 0x104fe200028e06f4 */
[-C--:B------:R-:W-:Y:S01]  /*15a3c0*/  IADD3 R7, P5, R7, R247.reuse, RZ ;  /* 0x000000f707077210 */ /* 0x080fe20007fbe0ff */
[--C-:B---3--:R-:W-:Y:S01]  /*15a3d0*/  IMAD.X R14, R14, 0x1, R244.reuse, P3 ;  /* 0x000000010e0e7824 */ /* 0x108fe200018e06f4 */
[----:B----4-:R-:W-:Y:S02]  /*15a3e0*/  IADD3 R0, P3, R0, R247, RZ ;  /* 0x000000f700007210 */ /* 0x010fe40007f7e0ff */
[----:B------:R-:W-:Y:S01]  /*15a3f0*/  IADD3.X R12, R12, R244, RZ, P5, !PT ;  /* 0x000000f40c0c7210 */ /* 0x000fe20002ffe4ff */
[----:B------:R-:W-:Y:S01]  /*15a400*/  STL [R1+0x5650], R52 ;  /* 0x0056503401007387 */ /* 0x000fe20000100800 */
[----:B------:R-:W-:Y:S02]  /*15a410*/  STL [R1+0x564c], R7 ;  /* 0x00564c0701007387 */ /* 0x000fe40000100800 */
[----:B------:R-:W-:Y:S01]  /*15a420*/  IMAD.X R6, R6, 0x1, R244, P3 ;  /* 0x0000000106067824 */ /* 0x000fe200018e06f4 */
[----:B------:R-:W-:Y:S01]  /*15a430*/  STL [R1+0x5648], R14 ;  /* 0x0056480e01007387 */ /* 0x000fe20000100800 */
[----:B------:R-:W-:Y:S02]  /*15a440*/  STL [R1+0x5644], R0 ;  /* 0x0056440001007387 */ /* 0x000fe40000100800 */
[----:B------:R-:W-:Y:S02]  /*15a450*/  STL [R1+0x5640], R12 ;  /* 0x0056400c01007387 */ /* 0x000fe40000100800 */
[----:B------:R-:W-:Y:S01]  /*15a460*/  IMAD.MOV.U32 R5, RZ, RZ, R52 ;  /* 0x000000ffff057224 */ /* 0x000fe200078e0034 */
[----:B------:R1:W-:Y:S01]  /*15a470*/  STL [R1+0x5638], R6 ;  /* 0x0056380601007387 */ /* 0x0003e20000100800 */
[----:B------:R-:W2:Y:S02]  /*15a480*/  LDL.LU R166, [R1+0x12f8] ;  /* 0x0012f80001a67983 */ /* 0x000ea40000300800 */
[----:B------:R-:W2:Y:S02]  /*15a490*/  LDL.LU R167, [R1+0x12fc] ;  /* 0x0012fc0001a77983 */ /* 0x000ea40000300800 */
[----:B------:R-:W2:Y:S01]  /*15a4a0*/  LDL.LU R160, [R1+0x2e80] ;  /* 0x002e800001a07983 */ /* 0x000ea20000300800 */
[----:B------:R-:W2:Y:S04]  /*15a4b0*/  LDL.LU R161, [R1+0x2e84] ;  /* 0x002e840001a17983 */ /* 0x000ea80000300800 */
[----:B------:R3:W-:Y:S01]  /*15a4c0*/  LDGSTS.E [R2+0x8800], [R4.64], P4 ;  /* 0x0880000004027fae */ /* 0x0007e2000a121844 */
[----:B------:R-:W2:Y:S02]  /*15a4d0*/  LDL.LU R162, [R1+0x2e88] ;  /* 0x002e880001a27983 */ /* 0x000ea40000300800 */
[----:B------:R-:W2:Y:S02]  /*15a4e0*/  LDL.LU R163, [R1+0x2e8c] ;  /* 0x002e8c0001a37983 */ /* 0x000ea40000300800 */
[----:B------:R-:W4:Y:S01]  /*15a4f0*/  LDL.LU R155, [R1+0x55d0] ;  /* 0x0055d000019b7983 */ /* 0x000f220000300800 */
[----:B------:R-:W2:Y:S01]  /*15a500*/  LDL.LU R154, [R1+0x55dc] ;  /* 0x0055dc00019a7983 */ /* 0x000ea20000300800 */
[----:B------:R-:W4:Y:S02]  /*15a510*/  LDL.LU R151, [R1+0x55c8] ;  /* 0x0055c80001977983 */ /* 0x000f240000300800 */
[----:B------:R-:W4:Y:S02]  /*15a520*/  LDL.LU R150, [R1+0x55d4] ;  /* 0x0055d40001967983 */ /* 0x000f240000300800 */
[----:B------:R-:W4:Y:S01]  /*15a530*/  LDL.LU R149, [R1+0x55c0] ;  /* 0x0055c00001957983 */ /* 0x000f220000300800 */
[----:B------:R-:W4:Y:S01]  /*15a540*/  LDL.LU R54, [R1+0x55cc] ;  /* 0x0055cc0001367983 */ /* 0x000f220000300800 */
[----:B---3--:R-:W-:Y:S01]  /*15a550*/  MOV R4, R13 ;  /* 0x0000000d00047202 */ /* 0x008fe20000000f00 */
[----:B------:R-:W-:-:S05]  /*15a560*/  IMAD.MOV.U32 R5, RZ, RZ, R14 ;  /* 0x000000ffff057224 */ /* 0x000fca00078e000e */
[----:B------:R3:W-:Y:S02]  /*15a570*/  LDGSTS.E [R2+0x8a00], [R4.64], P4 ;  /* 0x08a0000004027fae */ /* 0x0007e4000a121844 */
[----:B---3--:R-:W-:Y:S01]  /*15a580*/  MOV R4, R7 ;  /* 0x0000000700047202 */ /* 0x008fe20000000f00 */
[----:B------:R-:W-:-:S05]  /*15a590*/  IMAD.MOV.U32 R5, RZ, RZ, R12 ;  /* 0x000000ffff057224 */ /* 0x000fca00078e000c */
[----:B------:R3:W-:Y:S02]  /*15a5a0*/  LDGSTS.E [R2+0x8c00], [R4.64], P4 ;  /* 0x08c0000004027fae */ /* 0x0007e4000a121844 */
[----:B---3--:R-:W-:Y:S02]  /*15a5b0*/  MOV R5, R6 ;  /* 0x0000000600057202 */ /* 0x008fe40000000f00 */
[----:B-1----:R-:W3:Y:S01]  /*15a5c0*/  LDL.LU R6, [R1+0x55c4] ;  /* 0x0055c40001067983 */ /* 0x002ee20000300800 */
[----:B------:R-:W3:Y:S02]  /*15a5d0*/  LDL.LU R190, [R1+0x1318] ;  /* 0x0013180001be7983 */ /* 0x000ee40000300800 */
[----:B------:R-:W3:Y:S02]  /*15a5e0*/  LDL.LU R191, [R1+0x131c] ;  /* 0x00131c0001bf7983 */ /* 0x000ee40000300800 */
[----:B------:R-:W3:Y:S02]  /*15a5f0*/  LDL.LU R7, [R1+0x55b8] ;  /* 0x0055b80001077983 */ /* 0x000ee40000300800 */
[----:B------:R-:W-:Y:S01]  /*15a600*/  IMAD.MOV.U32 R4, RZ, RZ, R0 ;  /* 0x000000ffff047224 */ /* 0x000fe200078e0000 */
[----:B------:R-:W-:-:S02]  /*15a610*/  ISETP.GT.AND P3, PT, R116, 0x1d, PT ;  /* 0x0000001d7400780c */ /* 0x000fc40003f64270 */
[----:B------:R-:W-:Y:S01]  /*15a620*/  ISETP.GT.AND P5, PT, R116, 0x21, PT ;  /* 0x000000217400780c */ /* 0x000fe20003fa4270 */
[----:B------:R-:W3:Y:S04]  /*15a630*/  LDL.LU R200, [R1+0x2e70] ;  /* 0x002e700001c87983 */ /* 0x000ee80000300800 */
[----:B------:R1:W-:Y:S01]  /*15a640*/  LDGSTS.E [R2+0x8e00], [R4.64], P4 ;  /* 0x08e0000004027fae */ /* 0x0003e2000a121844 */
[----:B------:R-:W3:Y:S02]  /*15a650*/  LDL.LU R201, [R1+0x2e74] ;  /* 0x002e740001c97983 */ /* 0x000ee40000300800 */
[----:B------:R-:W3:Y:S02]  /*15a660*/  LDL.LU R202, [R1+0x2e78] ;  /* 0x002e780001ca7983 */ /* 0x000ee40000300800 */
[----:B------:R-:W3:Y:S01]  /*15a670*/  LDL.LU R203, [R1+0x2e7c] ;  /* 0x002e7c0001cb7983 */ /* 0x000ee20000300800 */
[----:B------:R-:W-:Y:S01]  /*15a680*/  SEL R0, RZ, 0x4, !P5 ;  /* 0x00000004ff007807 */ /* 0x000fe20006800000 */
[----:B------:R-:W3:Y:S01]  /*15a690*/  LDL.LU R52, [R1+0x555c] ;  /* 0x00555c0001347983 */ /* 0x000ee20000300800 */
[----:B------:R-:W3:Y:S02]  /*15a6a0*/  LDL.LU R123, [R1+0x5554] ;  /* 0x00555400017b7983 */ /* 0x000ee40000300800 */
[----:B------:R-:W3:Y:S01]  /*15a6b0*/  LDL.LU R55, [R1+0x554c] ;  /* 0x00554c0001377983 */ /* 0x000ee20000300800 */
[----:B-1----:R-:W-:-:S04]  /*15a6c0*/  SEL R4, RZ, 0x4, !P3 ;  /* 0x00000004ff047807 */ /* 0x002fc80005800000 */
[----:B------:R-:W-:Y:S02]  /*15a6d0*/  SEL R4, R4, RZ, !P0 ;  /* 0x000000ff04047207 */ /* 0x000fe40004000000 */
[----:B------:R-:W-:Y:S02]  /*15a6e0*/  SEL R0, R0, RZ, !P0 ;  /* 0x000000ff00007207 */ /* 0x000fe40004000000 */
[-C--:B--2---:R-:W-:Y:S02]  /*15a6f0*/  IADD3 R154, P3, R154, R247.reuse, RZ ;  /* 0x000000f79a9a7210 */ /* 0x084fe40007f7e0ff */
[-C--:B----4-:R-:W-:Y:S02]  /*15a700*/  IADD3 R150, P4, R150, R247.reuse, RZ ;  /* 0x000000f796967210 */ /* 0x090fe40007f9e0ff */
[----:B------:R-:W-:Y:S01]  /*15a710*/  IADD3 R54, P5, R54, R247, RZ ;  /* 0x000000f736367210 */ /* 0x000fe20007fbe0ff */
[--C-:B------:R-:W-:Y:S01]  /*15a720*/  IMAD.X R155, R155, 0x1, R244.reuse, P3 ;  /* 0x000000019b9b7824 */ /* 0x100fe200018e06f4 */
[----:B------:R-:W-:Y:S01]  /*15a730*/  STL [R1+0x55dc], R154 ;  /* 0x0055dc9a01007387 */ /* 0x000fe20000100800 */
[----:B------:R-:W-:Y:S01]  /*15a740*/  IMAD.X R151, R151, 0x1, R244, P4 ;  /* 0x0000000197977824 */ /* 0x000fe200020e06f4 */
[----:B------:R-:W-:-:S02]  /*15a750*/  ISETP.NE.U32.AND P3, PT, R4, RZ, PT ;  /* 0x000000ff0400720c */ /* 0x000fc40003f65070 */
[----:B------:R-:W-:Y:S01]  /*15a760*/  STL [R1+0x55d4], R150 ;  /* 0x0055d49601007387 */ /* 0x000fe20000100800 */
[----:B------:R-:W-:Y:S01]  /*15a770*/  IADD3.X R149, R149, R244, RZ, P5, !PT ;  /* 0x000000f495957210 */ /* 0x000fe20002ffe4ff */
[----:B------:R-:W-:Y:S02]  /*15a780*/  IMAD.MOV.U32 R4, RZ, RZ, R154 ;  /* 0x000000ffff047224 */ /* 0x000fe400078e009a */
[----:B------:R-:W-:Y:S01]  /*15a790*/  IMAD.MOV.U32 R5, RZ, RZ, R155 ;  /* 0x000000ffff057224 */ /* 0x000fe200078e009b */
[----:B------:R1:W-:Y:S01]  /*15a7a0*/  STL [R1+0x55cc], R54 ;  /* 0x0055cc3601007387 */ /* 0x0003e20000100800 */
[----:B------:R-:W-:Y:S02]  /*15a7b0*/  STL [R1+0x55d0], R155 ;  /* 0x0055d09b01007387 */ /* 0x000fe40000100800 */
[----:B------:R-:W-:Y:S02]  /*15a7c0*/  STL [R1+0x55c8], R151 ;  /* 0x0055c89701007387 */ /* 0x000fe40000100800 */
[----:B------:R-:W2:Y:S01]  /*15a7d0*/  LDL.LU R53, [R1+0x5550] ;  /* 0x0055500001357983 */ /* 0x000ea20000300800 */
[----:B------:R-:W-:Y:S04]  /*15a7e0*/  STL [R1+0x55c0], R149 ;  /* 0x0055c09501007387 */ /* 0x000fe80000100800 */
[----:B------:R4:W-:Y:S01]  /*15a7f0*/  LDGSTS.E [R2+0xa800], [R4.64], P1 ;  /* 0x0a80000004027fae */ /* 0x0009e20008921844 */
[----:B------:R-:W2:Y:S01]  /*15a800*/  LDL.LU R148, [R1+0x5548] ;  /* 0x0055480001947983 */ /* 0x000ea20000300800 */
[----:B------:R-:W-:Y:S01]  /*15a810*/  ISETP.NE.U32.AND P4, PT, R0, RZ, PT ;  /* 0x000000ff0000720c */ /* 0x000fe20003f85070 */
[----:B----4-:R-:W-:-:S02]  /*15a820*/  IMAD.MOV.U32 R4, RZ, RZ, R150 ;  /* 0x000000ffff047224 */ /* 0x010fc400078e0096 */
[----:B------:R-:W-:-:S05]  /*15a830*/  IMAD.MOV.U32 R5, RZ, RZ, R151 ;  /* 0x000000ffff057224 */ /* 0x000fca00078e0097 */
[----:B------:R4:W-:Y:S01]  /*15a840*/  LDGSTS.E [R2+0xaa00], [R4.64], P1 ;  /* 0x0aa0000004027fae */ /* 0x0009e20008921844 */
[----:B---3--:R-:W-:-:S04]  /*15a850*/  IADD3 R6, P5, R6, R247, RZ ;  /* 0x000000f706067210 */ /* 0x008fc80007fbe0ff */
[----:B------:R-:W-:Y:S01]  /*15a860*/  IADD3.X R7, R7, R244, RZ, P5, !PT ;  /* 0x000000f407077210 */ /* 0x000fe20002ffe4ff */
[----:B------:R-:W-:Y:S01]  /*15a870*/  STL [R1+0x55c4], R6 ;  /* 0x0055c40601007387 */ /* 0x000fe20000100800 */
[----:B------:R-:W3:Y:S02]  /*15a880*/  LDL.LU R122, [R1+0x5540] ;  /* 0x00554000017a7983 */ /* 0x000ee40000300800 */
[----:B------:R-:W3:Y:S01]  /*15a890*/  LDL.LU R0, [R1+0x5544] ;  /* 0x0055440001007983 */ /* 0x000ee20000300800 */
[----:B----4-:R-:W-:Y:S01]  /*15a8a0*/  MOV R4, R54 ;  /* 0x0000003600047202 */ /* 0x010fe20000000f00 */
[----:B------:R4:W-:Y:S01]  /*15a8b0*/  STL [R1+0x55b8], R7 ;  /* 0x0055b80701007387 */ /* 0x0009e20000100800 */
[----:B-1----:R-:W3:Y:S02]  /*15a8c0*/  LDL.LU R54, [R1+0x5538] ;  /* 0x0055380001367983 */ /* 0x002ee40000300800 */
[----:B------:R-:W-:-:S05]  /*15a8d0*/  IMAD.MOV.U32 R5, RZ, RZ, R149 ;  /* 0x000000ffff057224 */ /* 0x000fca00078e0095 */
[----:B------:R1:W-:Y:S01]  /*15a8e0*/  LDGSTS.E [R2+0xac00], [R4.64], P1 ;  /* 0x0ac0000004027fae */ /* 0x0003e20008921844 */
[----:B------:R-:W-:Y:S01]  /*15a8f0*/  IADD3 R52, P5, R52, R247, RZ ;  /* 0x000000f734347210 */ /* 0x000fe20007fbe0ff */
[----:B-1----:R-:W-:Y:S01]  /*15a900*/  IMAD.MOV.U32 R4, RZ, RZ, R6 ;  /* 0x000000ffff047224 */ /* 0x002fe200078e0006 */
[----:B------:R-:W-:-:S05]  /*15a910*/  MOV R5, R7 ;  /* 0x0000000700057202 */ /* 0x000fca0000000f00 */
[----:B------:R4:W-:Y:S01]  /*15a920*/  LDGSTS.E [R2+0xae00], [R4.64], P1 ;  /* 0x0ae0000004027fae */ /* 0x0009e20008921844 */
[----:B------:R-:W-:-:S03]  /*15a930*/  IADD3 R123, P1, R123, R247, RZ ;  /* 0x000000f77b7b7210 */ /* 0x000fc60007f3e0ff */
[----:B------:R-:W-:Y:S04]  /*15a940*/  STL [R1+0x555c], R52 ;  /* 0x00555c3401007387 */ /* 0x000fe80000100800 */
[----:B------:R-:W-:Y:S01]  /*15a950*/  STL [R1+0x5554], R123 ;  /* 0x0055547b01007387 */ /* 0x000fe20000100800 */
[C---:B----4-:R-:W-:Y:S08]  /*15a960*/  HMMA.1688.F32.TF32 R4, R40.reuse, R190, R200 ;  /* 0x000000be2804723c */ /* 0x050ff000000810c8 */
[----:B------:R-:W-:Y:S01]  /*15a970*/  HMMA.1688.F32.TF32 R12, R40, R166, R160 ;  /* 0x000000a6280c723c */ /* 0x000fe200000810a0 */
[--C-:B--2---:R-:W-:Y:S01]  /*15a980*/  IMAD.X R53, R53, 0x1, R244.reuse, P5 ;  /* 0x0000000135357824 */ /* 0x104fe200028e06f4 */
[----:B------:R-:W-:Y:S01]  /*15a990*/  IADD3 R55, P5, R55, R247, RZ ;  /* 0x000000f737377210 */ /* 0x000fe20007fbe0ff */
[----:B------:R-:W-:-:S03]  /*15a9a0*/  IMAD.X R148, R148, 0x1, R244, P1 ;  /* 0x0000000194947824 */ /* 0x000fc600008e06f4 */
[----:B------:R1:W-:Y:S01]  /*15a9b0*/  STL [R1+0x5550], R53 ;  /* 0x0055503501007387 */ /* 0x0003e20000100800 */
[----:B------:R-:W-:Y:S02]  /*15a9c0*/  STL [R1+0x554c], R55 ;  /* 0x00554c3701007387 */ /* 0x000fe40000100800 */
[----:B------:R2:W-:Y:S01]  /*15a9d0*/  STL [R1+0x5548], R148 ;  /* 0x0055489401007387 */ /* 0x0005e20000100800 */
[----:B------:R1:W-:Y:S01]  /*15a9e0*/  LDGSTS.E [R2+0xc800], [R52.64], P2 ;  /* 0x0c80000034027fae */ /* 0x0003e20009121844 */
[----:B---3--:R-:W-:Y:S02]  /*15a9f0*/  IADD3.X R122, R122, R244, RZ, P5, !PT ;  /* 0x000000f47a7a7210 */ /* 0x008fe40002ffe4ff */
[----:B------:R-:W-:-:S04]  /*15aa00*/  IADD3 R0, P1, R0, R247, RZ ;  /* 0x000000f700007210 */ /* 0x000fc80007f3e0ff */
[----:B------:R-:W-:Y:S01]  /*15aa10*/  IADD3.X R54, R54, R244, RZ, P1, !PT ;  /* 0x000000f436367210 */ /* 0x000fe20000ffe4ff */
[----:B------:R3:W-:Y:S01]  /*15aa20*/  STL [R1+0x5544], R0 ;  /* 0x0055440001007387 */ /* 0x0007e20000100800 */
[----:B------:R4:W-:Y:S02]  /*15aa30*/  STL [R1+0x5540], R122 ;  /* 0x0055407a01007387 */ /* 0x0009e40000100800 */
[----:B------:R-:W4:Y:S02]  /*15aa40*/  LDL.LU R190, [R1+0x1308] ;  /* 0x0013080001be7983 */ /* 0x000f240000300800 */
[----:B------:R-:W4:Y:S01]  /*15aa50*/  LDL.LU R191, [R1+0x130c] ;  /* 0x00130c0001bf7983 */ /* 0x000f220000300800 */
[----:B------:R1:W-:Y:S01]  /*15aa60*/  STL [R1+0x5538], R54 ;  /* 0x0055383601007387 */ /* 0x0003e20000100800 */
        /* <DEDUP_REMOVED lines=10> */
[----:B-1----:R-:W-:Y:S01]  /*15ab10*/  IMAD.MOV.U32 R53, RZ, RZ, R148 ;  /* 0x000000ffff357224 */ /* 0x002fe200078e0094 */
[----:B------:R-:W4:Y:S01]  /*15ab20*/  LDL.LU R149, [R1+0x54b8] ;  /* 0x0054b80001957983 */ /* 0x000f220000300800 */
[----:B--2---:R-:W2:Y:S02]  /*15ab30*/  LDL.LU R148, [R1+0x54c4] ;  /* 0x0054c40001947983 */ /* 0x004ea40000300800 */
[----:B------:R-:W-:Y:S01]  /*15ab40*/  IMAD.MOV.U32 R52, RZ, RZ, R123 ;  /* 0x000000ffff347224 */ /* 0x000fe200078e007b */
[----:B------:R-:W-:-:S02]  /*15ab50*/  ISETP.GT.AND P1, PT, R116, 0x25, PT ;  /* 0x000000257400780c */ /* 0x000fc40003f24270 */
[----:B------:R-:W-:Y:S01]  /*15ab60*/  ISETP.GT.AND P5, PT, R116, 0x29, PT ;  /* 0x000000297400780c */ /* 0x000fe20003fa4270 */
[----:B------:R-:W2:Y:S04]  /*15ab70*/  LDL.LU R158, [R1+0x545c] ;  /* 0x00545c00019e7983 */ /* 0x000ea80000300800 */
[----:B------:R1:W-:Y:S01]  /*15ab80*/  LDGSTS.E [R2+0xca00], [R52.64], P2 ;  /* 0x0ca0000034027fae */ /* 0x0003e20009121844 */
[----:B------:R-:W2:Y:S02]  /*15ab90*/  LDL.LU R164, [R1+0x13a0] ;  /* 0x0013a00001a47983 */ /* 0x000ea40000300800 */
[----:B------:R-:W2:Y:S02]  /*15aba0*/  LDL.LU R165, [R1+0x13a4] ;  /* 0x0013a40001a57983 */ /* 0x000ea40000300800 */
[----:B------:R-:W2:Y:S01]  /*15abb0*/  LDL.LU R166, [R1+0x13a8] ;  /* 0x0013a80001a67983 */ /* 0x000ea20000300800 */
[----:B------:R-:W2:Y:S01]  /*15abc0*/  LDL.LU R167, [R1+0x13ac] ;  /* 0x0013ac0001a77983 */ /* 0x000ea20000300800 */
[----:B-1----:R-:W-:-:S02]  /*15abd0*/  IMAD.MOV.U32 R52, RZ, RZ, R55 ;  /* 0x000000ffff347224 */ /* 0x002fc400078e0037 */
[----:B------:R-:W-:-:S05]  /*15abe0*/  IMAD.MOV.U32 R53, RZ, RZ, R122 ;  /* 0x000000ffff357224 */ /* 0x000fca00078e007a */
[----:B------:R1:W-:Y:S02]  /*15abf0*/  LDGSTS.E [R2+0xcc00], [R52.64], P2 ;  /* 0x0cc0000034027fae */ /* 0x0003e40009121844 */
[----:B-1----:R-:W-:Y:S01]  /*15ac00*/  MOV R52, R0 ;  /* 0x0000000000347202 */ /* 0x002fe20000000f00 */
[----:B------:R-:W-:Y:S01]  /*15ac10*/  IMAD.MOV.U32 R53, RZ, RZ, R54 ;  /* 0x000000ffff357224 */ /* 0x000fe200078e0036 */
[----:B---3--:R-:W-:-:S04]  /*15ac20*/  SEL R0, RZ, 0x4, !P5 ;  /* 0x00000004ff007807 */ /* 0x008fc80006800000 */
[----:B------:R1:W-:Y:S02]  /*15ac30*/  LDGSTS.E [R2+0xce00], [R52.64], P2 ;  /* 0x0ce0000034027fae */ /* 0x0003e40009121844 */
[----:B-1----:R-:W-:Y:S02]  /*15ac40*/  SEL R52, RZ, 0x4, !P1 ;  /* 0x00000004ff347807 */ /* 0x002fe40004800000 */
[----:B------:R-:W-:Y:S02]  /*15ac50*/  SEL R0, R0, RZ, !P0 ;  /* 0x000000ff00007207 */ /* 0x000fe40004000000 */
[----:B------:R-:W-:Y:S02]  /*15ac60*/  SEL R52, R52, RZ, !P0 ;  /* 0x000000ff34347207 */ /* 0x000fe40004000000 */
[-C--:B----4-:R-:W-:Y:S02]  /*15ac70*/  IADD3 R162, P1, R162, R247.reuse, RZ ;  /* 0x000000f7a2a27210 */ /* 0x090fe40007f3e0ff */
[----:B------:R-:W-:-:S02]  /*15ac80*/  IADD3 R160, P2, R160, R247, RZ ;  /* 0x000000f7a0a07210 */ /* 0x000fc40007f5e0ff */
[-C--:B------:R-:W-:Y:S01]  /*15ac90*/  IADD3 R150, P5, R150, R247.reuse, RZ ;  /* 0x000000f796967210 */ /* 0x080fe20007fbe0ff */
[--C-:B------:R-:W-:Y:S01]  /*15aca0*/  IMAD.X R163, R163, 0x1, R244.reuse, P1 ;  /* 0x00000001a3a37824 */ /* 0x100fe200008e06f4 */
[----:B------:R-:W-:Y:S01]  /*15acb0*/  IADD3.X R161, R161, R244, RZ, P2, !PT ;  /* 0x000000f4a1a17210 */ /* 0x000fe200017fe4ff */
[----:B------:R-:W-:Y:S01]  /*15acc0*/  STL [R1+0x54dc], R162 ;  /* 0x0054dca201007387 */ /* 0x000fe20000100800 */
[----:B------:R-:W-:Y:S02]  /*15acd0*/  STL [R1+0x54d4], R160 ;  /* 0x0054d4a001007387 */ /* 0x000fe40000100800 */
[----:B------:R-:W-:Y:S02]  /*15ace0*/  IMAD.X R151, R151, 0x1, R244, P5 ;  /* 0x0000000197977824 */ /* 0x000fe400028e06f4 */
[----:B------:R-:W-:Y:S01]  /*15acf0*/  STL [R1+0x54cc], R150 ;  /* 0x0054cc9601007387 */ /* 0x000fe20000100800 */
[----:B------:R-:W-:Y:S01]  /*15ad00*/  STL [R1+0x54d0], R163 ;  /* 0x0054d0a301007387 */ /* 0x000fe20000100800 */
[----:B--2---:R-:W-:Y:S01]  /*15ad10*/  IADD3 R148, P5, R148, R247, RZ ;  /* 0x000000f794947210 */ /* 0x004fe20007fbe0ff */
[----:B------:R-:W-:Y:S02]  /*15ad20*/  STL [R1+0x54c8], R161 ;  /* 0x0054c8a101007387 */ /* 0x000fe40000100800 */
[----:B------:R-:W2:Y:S01]  /*15ad30*/  LDL.LU R159, [R1+0x5450] ;  /* 0x00545000019f7983 */ /* 0x000ea20000300800 */
[----:B------:R-:W-:Y:S01]  /*15ad40*/  STL [R1+0x54c0], R151 ;  /* 0x0054c09701007387 */ /* 0x000fe20000100800 */
[----:B------:R-:W3:Y:S02]  /*15ad50*/  LDL.LU R155, [R1+0x5448] ;  /* 0x00544800019b7983 */ /* 0x000ee40000300800 */
[----:B------:R1:W-:Y:S02]  /*15ad60*/  STL [R1+0x54c4], R148 ;  /* 0x0054c49401007387 */ /* 0x0003e40000100800 */
[----:B------:R-:W4:Y:S01]  /*15ad70*/  LDL.LU R154, [R1+0x5454] ;  /* 0x00545400019a7983 */ /* 0x000f220000300800 */
[----:B------:R-:W3:Y:S01]  /*15ad80*/  LDL.LU R123, [R1+0x5440] ;  /* 0x00544000017b7983 */ /* 0x000ee20000300800 */
[----:B------:R-:W3:Y:S01]  /*15ad90*/  LDL.LU R122, [R1+0x544c] ;  /* 0x00544c00017a7983 */ /* 0x000ee20000300800 */
[----:B------:R-:W-:-:S02]  /*15ada0*/  ISETP.NE.U32.AND P1, PT, R52, RZ, PT ;  /* 0x000000ff3400720c */ /* 0x000fc40003f25070 */
[----:B------:R-:W-:Y:S01]  /*15adb0*/  ISETP.NE.U32.AND P2, PT, R0, RZ, PT ;  /* 0x000000ff0000720c */ /* 0x000fe20003f45070 */
[----:B------:R-:W-:Y:S01]  /*15adc0*/  HMMA.1688.F32.TF32 R52, R40, R190, R200 ;  /* 0x000000be2834723c */ /* 0x000fe200000810c8 */
[----:B------:R-:W3:Y:S01]  /*15add0*/  LDL.LU R42, [R1+0x5438] ;  /* 0x00543800012a7983 */ /* 0x000ee20000300800 */
[----:B------:R-:W3:Y:S05]  /*15ade0*/  LDL.LU R0, [R1+0x5444] ;  /* 0x0054440001007983 */ /* 0x000eea0000300800 */
[----:B------:R-:W-:Y:S01]  /*15adf0*/  IMAD.MOV.U32 R40, RZ, RZ, R162 ;  /* 0x000000ffff287224 */ /* 0x000fe200078e00a2 */
[----:B------:R-:W-:-:S05]  /*15ae00*/  MOV R41, R163 ;  /* 0x000000a300297202 */ /* 0x000fca0000000f00 */
[----:B------:R1:W-:Y:S01]  /*15ae10*/  LDGSTS.E [R2+0xe800], [R40.64], P3 ;  /* 0x0e80000028027fae */ /* 0x0003e20009921844 */
[----:B------:R-:W-:Y:S02]  /*15ae20*/  IMAD.X R149, R149, 0x1, R244, P5 ;  /* 0x0000000195957824 */ /* 0x000fe400028e06f4 */
[----:B-1----:R-:W-:Y:S01]  /*15ae30*/  IMAD.MOV.U32 R40, RZ, RZ, R160 ;  /* 0x000000ffff287224 */ /* 0x002fe200078e00a0 */
[----:B------:R-:W-:-:S05]  /*15ae40*/  MOV R41, R161 ;  /* 0x000000a100297202 */ /* 0x000fca0000000f00 */
[----:B------:R1:W-:Y:S01]  /*15ae50*/  LDGSTS.E [R2+0xea00], [R40.64], P3 ;  /* 0x0ea0000028027fae */ /* 0x0003e20009921844 */
[----:B------:R-:W-:-:S03]  /*15ae60*/  IADD3 R158, P5, R158, R247, RZ ;  /* 0x000000f79e9e7210 */ /* 0x000fc60007fbe0ff */
[----:B------:R1:W-:Y:S02]  /*15ae70*/  STL [R1+0x54b8], R149 ;  /* 0x0054b89501007387 */ /* 0x0003e40000100800 */
[----:B-1----:R-:W-:Y:S02]  /*15ae80*/  IMAD.MOV.U32 R40, RZ, RZ, R150 ;  /* 0x000000ffff287224 */ /* 0x002fe400078e0096 */
[----:B------:R-:W-:-:S05]  /*15ae90*/  IMAD.MOV.U32 R41, RZ, RZ, R151 ;  /* 0x000000ffff297224 */ /* 0x000fca00078e0097 */
[----:B------:R1:W-:Y:S01]  /*15aea0*/  LDGSTS.E [R2+0xec00], [R40.64], P3 ;  /* 0x0ec0000028027fae */ /* 0x0003e20009921844 */
[----:B------:R-:W-:Y:S01]  /*15aeb0*/  IMAD.MOV.U32 R246, RZ, RZ, R170 ;  /* 0x000000fffff67224 */ /* 0x000fe200078e00aa */
[----:B-1----:R-:W-:Y:S01]  /*15aec0*/  MOV R40, R148 ;  /* 0x0000009400287202 */ /* 0x002fe20000000f00 */
[----:B------:R-:W-:Y:S01]  /*15aed0*/  IMAD.MOV.U32 R41, RZ, RZ, R149 ;  /* 0x000000ffff297224 */ /* 0x000fe200078e0095 */
[----:B------:R-:W3:Y:S01]  /*15aee0*/  LDL.LU R148, [R1+0x1390] ;  /* 0x0013900001947983 */ /* 0x000ee20000300800 */
[----:B------:R-:W3:Y:S02]  /*15aef0*/  LDL.LU R149, [R1+0x1394] ;  /* 0x0013940001957983 */ /* 0x000ee40000300800 */
[----:B------:R-:W-:Y:S02]  /*15af00*/  STL [R1+0x545c], R158 ;  /* 0x00545c9e01007387 */ /* 0x000fe40000100800 */
[----:B------:R-:W3:Y:S01]  /*15af10*/  LDL.LU R150, [R1+0x1398] ;  /* 0x0013980001967983 */ /* 0x000ee20000300800 */
[----:B------:R1:W-:Y:S04]  /*15af20*/  LDGSTS.E [R2+0xee00], [R40.64], P3 ;  /* 0x0ee0000028027fae */ /* 0x0003e80009921844 */
[----:B------:R-:W3:Y:S01]  /*15af30*/  LDL.LU R151, [R1+0x139c] ;  /* 0x00139c0001977983 */ /* 0x000ee20000300800 */
[----:B------:R-:W3:Y:S02]  /*15af40*/  LDL.LU R170, [R1+0x53dc] ;  /* 0x0053dc0001aa7983 */ /* 0x000ee40000300800 */
[----:B------:R-:W3:Y:S01]  /*15af50*/  LDL.LU R163, [R1+0x53d4] ;  /* 0x0053d40001a37983 */ /* 0x000ee20000300800 */
[----:B------:R-:W-:Y:S01]  /*15af60*/  HMMA.1688.F32.TF32 R48, R8, R164, R48 ;  /* 0x000000a40830723c */ /* 0x000fe20000081030 */
[----:B--2---:R-:W-:Y:S01]  /*15af70*/  IMAD.X R159, R159, 0x1, R244, P5 ;  /* 0x000000019f9f7824 */ /* 0x004fe200028e06f4 */
[----:B----4-:R-:W-:-:S02]  /*15af80*/  IADD3 R154, P3, R154, R247, RZ ;  /* 0x000000f79a9a7210 */ /* 0x010fc40007f7e0ff */
[-C--:B---3--:R-:W-:Y:S02]  /*15af90*/  IADD3 R122, P5, R122, R247.reuse, RZ ;  /* 0x000000f77a7a7210 */ /* 0x088fe40007fbe0ff */
[-C--:B------:R-:W-:Y:S01]  /*15afa0*/  IADD3.X R155, R155, R244.reuse, RZ, P3, !PT ;  /* 0x000000f49b9b7210 */ /* 0x080fe20001ffe4ff */
[----:B------:R-:W-:Y:S01]  /*15afb0*/  STL [R1+0x5454], R154 ;  /* 0x0054549a01007387 */ /* 0x000fe20000100800 */
[----:B------:R2:W-:Y:S01]  /*15afc0*/  STL [R1+0x5450], R159 ;  /* 0x0054509f01007387 */ /* 0x0005e20000100800 */
[----:B------:R-:W-:Y:S01]  /*15afd0*/  IADD3 R0, P3, R0, R247, RZ ;  /* 0x000000f700007210 */ /* 0x000fe20007f7e0ff */
[----:B------:R-:W-:Y:S01]  /*15afe0*/  IMAD.X R123, R123, 0x1, R244, P5 ;  /* 0x000000017b7b7824 */ /* 0x000fe200028e06f4 */
[----:B------:R-:W-:Y:S01]  /*15aff0*/  STL [R1+0x544c], R122 ;  /* 0x00544c7a01007387 */ /* 0x000fe20000100800 */
[----:B------:R3:W-:Y:S02]  /*15b000*/  STL [R1+0x5448], R155 ;  /* 0x0054489b01007387 */ /* 0x0007e40000100800 */
[----:B------:R-:W4:Y:S02]  /*15b010*/  LDL.LU R161, [R1+0x53cc] ;  /* 0x0053cc0001a17983 */ /* 0x000f240000300800 */
[----:B------:R-:W-:Y:S01]  /*15b020*/  STL [R1+0x5444], R0 ;  /* 0x0054440001007387 */ /* 0x000fe20000100800 */
[----:B------:R3:W-:Y:S01]  /*15b030*/  STL [R1+0x5440], R123 ;  /* 0x0054407b01007387 */ /* 0x0007e20000100800 */
[----:B-1----:R-:W-:Y:S01]  /*15b040*/  MOV R41, R159 ;  /* 0x0000009f00297202 */ /* 0x002fe20000000f00 */
[----:B------:R-:W4:Y:S02]  /*15b050*/  LDL.LU R165, [R1+0x53d0] ;  /* 0x0053d00001a57983 */ /* 0x000f240000300800 */
[----:B--2---:R-:W2:Y:S01]  /*15b060*/  LDL.LU R159, [R1+0x53c4] ;  /* 0x0053c400019f7983 */ /* 0x004ea20000300800 */
[----:B------:R-:W2:Y:S01]  /*15b070*/  LDL.LU R164, [R1+0x53c8] ;  /* 0x0053c80001a47983 */ /* 0x000ea20000300800 */
[----:B------:R-:W2:Y:S02]  /*15b080*/  LDL.LU R162, [R1+0x53c0] ;  /* 0x0053c00001a27983 */ /* 0x000ea40000300800 */
[----:B------:R-:W-:Y:S01]  /*15b090*/  IMAD.MOV.U32 R40, RZ, RZ, R158 ;  /* 0x000000ffff287224 */ /* 0x000fe200078e009e */
[----:B------:R-:W-:-:S04]  /*15b0a0*/  IADD3.X R42, R42, R244, RZ, P3, !PT ;  /* 0x000000f42a2a7210 */ /* 0x000fc80001ffe4ff */
[----:B------:R1:W-:Y:S04]  /*15b0b0*/  LDGSTS.E [R2+0x10800], [R40.64], P4 ;  /* 0x1080000028027fae */ /* 0x0003e8000a121844 */
[----:B------:R1:W-:Y:S01]  /*15b0c0*/  STL [R1+0x5438], R42 ;  /* 0x0054382a01007387 */ /* 0x0003e20000100800 */
[----:B------:R-:W2:Y:S02]  /*15b0d0*/  LDL.LU R200, [R1+0x1380] ;  /* 0x0013800001c87983 */ /* 0x000ea40000300800 */
[----:B------:R-:W2:Y:S02]  /*15b0e0*/  LDL.LU R201, [R1+0x1384] ;  /* 0x0013840001c97983 */ /* 0x000ea40000300800 */
[----:B------:R-:W2:Y:S01]  /*15b0f0*/  LDL.LU R202, [R1+0x1388] ;  /* 0x0013880001ca7983 */ /* 0x000ea20000300800 */
[----:B------:R-:W2:Y:S01]  /*15b100*/  LDL.LU R203, [R1+0x138c] ;  /* 0x00138c0001cb7983 */ /* 0x000ea20000300800 */
[----:B------:R-:W2:Y:S02]  /*15b110*/  LDL.LU R160, [R1+0x53b8] ;  /* 0x0053b80001a07983 */ /* 0x000ea40000300800 */
[----:B-1----:R-:W-:-:S02]  /*15b120*/  IMAD.MOV.U32 R40, RZ, RZ, R154 ;  /* 0x000000ffff287224 */ /* 0x002fc400078e009a */
[----:B------:R-:W-:Y:S01]  /*15b130*/  IMAD.MOV.U32 R41, RZ, RZ, R155 ;  /* 0x000000ffff297224 */ /* 0x000fe200078e009b */
[C---:B------:R-:W-:Y:S02]  /*15b140*/  ISETP.GT.AND P3, PT, R116.reuse, 0x2d, PT ;  /* 0x0000002d7400780c */ /* 0x040fe40003f64270 */
[----:B------:R-:W-:Y:S01]  /*15b150*/  ISETP.GT.AND P5, PT, R116, 0x31, PT ;  /* 0x000000317400780c */ /* 0x000fe20003fa4270 */
[----:B---3--:R-:W3:Y:S04]  /*15b160*/  LDL.LU R155, [R1+0x535c] ;  /* 0x00535c00019b7983 */ /* 0x008ee80000300800 */
[----:B------:R1:W-:Y:S01]  /*15b170*/  LDGSTS.E [R2+0x10a00], [R40.64], P4 ;  /* 0x10a0000028027fae */ /* 0x0003e2000a121844 */
[----:B------:R-:W3:Y:S02]  /*15b180*/  LDL.LU R158, [R1+0x5350] ;  /* 0x00535000019e7983 */ /* 0x000ee40000300800 */
[----:B------:R-:W3:Y:S02]  /*15b190*/  LDL.LU R154, [R1+0x5348] ;  /* 0x00534800019a7983 */ /* 0x000ee40000300800 */
[----:B-1----:R-:W-:-:S02]  /*15b1a0*/  IMAD.MOV.U32 R40, RZ, RZ, R122 ;  /* 0x000000ffff287224 */ /* 0x002fc400078e007a */
[----:B------:R-:W-:Y:S02]  /*15b1b0*/  IMAD.MOV.U32 R41, RZ, RZ, R123 ;  /* 0x000000ffff297224 */ /* 0x000fe400078e007b */
[----:B------:R-:W3:Y:S04]  /*15b1c0*/  LDL.LU R123, [R1+0x5354] ;  /* 0x00535400017b7983 */ /* 0x000ee80000300800 */
[----:B------:R1:W-:Y:S01]  /*15b1d0*/  LDGSTS.E [R2+0x10c00], [R40.64], P4 ;  /* 0x10c0000028027fae */ /* 0x0003e2000a121844 */
[----:B------:R-:W3:Y:S02]  /*15b1e0*/  LDL.LU R122, [R1+0x5340] ;  /* 0x00534000017a7983 */ /* 0x000ee40000300800 */
[----:B------:R-:W3:Y:S01]  /*15b1f0*/  LDL.LU R43, [R1+0x534c] ;  /* 0x00534c00012b7983 */ /* 0x000ee20000300800 */
[----:B-1----:R-:W-:Y:S01]  /*15b200*/  MOV R40, R0 ;  /* 0x0000000000287202 */ /* 0x002fe20000000f00 */
[----:B------:R-:W-:Y:S01]  /*15b210*/  IMAD.MOV.U32 R41, RZ, RZ, R42 ;  /* 0x000000ffff297224 */ /* 0x000fe200078e002a */
[----:B------:R-:W-:Y:S01]  /*15b220*/  SEL R0, RZ, 0x4, !P5 ;  /* 0x00000004ff007807 */ /* 0x000fe20006800000 */
[----:B------:R-:W3:Y:S04]  /*15b230*/  LDL.LU R42, [R1+0x5344] ;  /* 0x00534400012a7983 */ /* 0x000ee80000300800 */
[----:B------:R1:W-:Y:S01]  /*15b240*/  LDGSTS.E [R2+0x10e00], [R40.64], P4 ;  /* 0x10e0000028027fae */ /* 0x0003e2000a121844 */
[----:B------:R-:W-:-:S02]  /*15b250*/  IADD3 R163, P4, R163, R247, RZ ;  /* 0x000000f7a3a37210 */ /* 0x000fc40007f9e0ff */
[----:B------:R-:W-:Y:S02]  /*15b260*/  SEL R0, R0, RZ, !P0 ;  /* 0x000000ff00007207 */ /* 0x000fe40004000000 */
[----:B-1----:R-:W-:Y:S01]  /*15b270*/  SEL R40, RZ, 0x4, !P3 ;  /* 0x00000004ff287807 */ /* 0x002fe20005800000 */
[----:B------:R-:W-:-:S05]  /*15b280*/  IADD3 R170, P3, R170, R247, RZ ;  /* 0x000000f7aaaa7210 */ /* 0x000fca0007f7e0ff */
[----:B------:R-:W-:Y:S01]  /*15b290*/  STL [R1+0x53dc], R170 ;  /* 0x0053dcaa01007387 */ /* 0x000fe20000100800 */
[----:B------:R-:W-:Y:S01]  /*15b2a0*/  STL [R1+0x53d4], R163 ;  /* 0x0053d4a301007387 */ /* 0x000fe20000100800 */
[----:B----4-:R-:W-:Y:S01]  /*15b2b0*/  IADD3 R161, P5, R161, R247, RZ ;  /* 0x000000f7a1a17210 */ /* 0x010fe20007fbe0ff */
[----:B------:R-:W-:Y:S01]  /*15b2c0*/  IMAD.X R165, R165, 0x1, R244, P3 ;  /* 0x00000001a5a57824 */ /* 0x000fe200018e06f4 */
[----:B--2---:R-:W-:-:S03]  /*15b2d0*/  IADD3.X R164, R164, R244, RZ, P4, !PT ;  /* 0x000000f4a4a47210 */ /* 0x004fc600027fe4ff */
[----:B------:R-:W-:Y:S01]  /*15b2e0*/  IMAD.X R162, R162, 0x1, R244, P5 ;  /* 0x00000001a2a27824 */ /* 0x000fe200028e06f4 */
[----:B------:R-:W-:Y:S01]  /*15b2f0*/  IADD3 R159, P5, R159, R247, RZ ;  /* 0x000000f79f9f7210 */ /* 0x000fe20007fbe0ff */
[----:B------:R-:W-:Y:S01]  /*15b300*/  STL [R1+0x53cc], R161 ;  /* 0x0053cca101007387 */ /* 0x000fe20000100800 */
[----:B------:R-:W-:Y:S02]  /*15b310*/  STL [R1+0x53d0], R165 ;  /* 0x0053d0a501007387 */ /* 0x000fe40000100800 */
[----:B------:R-:W-:Y:S02]  /*15b320*/  STL [R1+0x53c8], R164 ;  /* 0x0053c8a401007387 */ /* 0x000fe40000100800 */
[----:B------:R-:W-:Y:S01]  /*15b330*/  STL [R1+0x53c0], R162 ;  /* 0x0053c0a201007387 */ /* 0x000fe20000100800 */
[----:B------:R-:W-:Y:S01]  /*15b340*/  ISETP.NE.U32.AND P4, PT, R0, RZ, PT ;  /* 0x000000ff0000720c */ /* 0x000fe20003f85070 */
[----:B------:R-:W-:Y:S01]  /*15b350*/  STL [R1+0x53c4], R159 ;  /* 0x0053c49f01007387 */ /* 0x000fe20000100800 */
[----:B------:R-:W2:Y:S01]  /*15b360*/  LDL.LU R0, [R1+0x5338] ;  /* 0x0053380001007983 */ /* 0x000ea20000300800 */
[----:B------:R-:W-:-:S02]  /*15b370*/  SEL R40, R40, RZ, !P0 ;  /* 0x000000ff28287207 */ /* 0x000fc40004000000 */
[----:B------:R-:W-:Y:S02]  /*15b380*/  MOV R41, R165 ;  /* 0x000000a500297202 */ /* 0x000fe40000000f00 */
[----:B------:R-:W-:Y:S01]  /*15b390*/  ISETP.NE.U32.AND P3, PT, R40, RZ, PT ;  /* 0x000000ff2800720c */ /* 0x000fe20003f65070 */
[----:B------:R-:W-:-:S05]  /*15b3a0*/  IMAD.MOV.U32 R40, RZ, RZ, R170 ;  /* 0x000000ffff287224 */ /* 0x000fca00078e00aa */
[----:B------:R1:W-:Y:S01]  /*15b3b0*/  LDGSTS.E [R2+0x12800], [R40.64], P1 ;  /* 0x1280000028027fae */ /* 0x0003e20008921844 */
[----:B------:R-:W-:Y:S02]  /*15b3c0*/  IMAD.X R160, R160, 0x1, R244, P5 ;  /* 0x00000001a0a07824 */ /* 0x000fe400028e06f4 */
[----:B-1----:R-:W-:Y:S01]  /*15b3d0*/  IMAD.MOV.U32 R40, RZ, RZ, R163 ;  /* 0x000000ffff287224 */ /* 0x002fe200078e00a3 */
[----:B------:R-:W-:-:S05]  /*15b3e0*/  MOV R41, R164 ;  /* 0x000000a400297202 */ /* 0x000fca0000000f00 */
[----:B------:R1:W-:Y:S01]  /*15b3f0*/  LDGSTS.E [R2+0x12a00], [R40.64], P1 ;  /* 0x12a0000028027fae */ /* 0x0003e20008921844 */
[----:B---3--:R-:W-:Y:S01]  /*15b400*/  IADD3 R155, P5, R155, R247, RZ ;  /* 0x000000f79b9b7210 */ /* 0x008fe20007fbe0ff */
        /* <DEDUP_REMOVED lines=8> */
[----:B------:R-:W-:-:S03]  /*15b490*/  IADD3 R123, P1, R123, R247, RZ ;  /* 0x000000f77b7b7210 */ /* 0x000fc60007f3e0ff */
[----:B------:R3:W-:Y:S01]  /*15b4a0*/  STL [R1+0x53b8], R160 ;  /* 0x0053b8a001007387 */ /* 0x0007e20000100800 */
[----:B------:R-:W-:Y:S01]  /*15b4b0*/  STL [R1+0x535c], R155 ;  /* 0x00535c9b01007387 */ /* 0x000fe20000100800 */
[----:B------:R-:W-:Y:S01]  /*15b4c0*/  IADD3.X R154, R154, R244, RZ, P1, !PT ;  /* 0x000000f49a9a7210 */ /* 0x000fe20000ffe4ff */
[----:B------:R-:W-:Y:S01]  /*15b4d0*/  IADD3 R42, P1, R42, R247, RZ ;  /* 0x000000f72a2a7210 */ /* 0x000fe20007f3e0ff */
[----:B------:R-:W-:Y:S01]  /*15b4e0*/  STL [R1+0x5354], R123 ;  /* 0x0053547b01007387 */ /* 0x000fe20000100800 */
[----:B------:R-:W-:Y:S02]  /*15b4f0*/  IMAD.X R122, R122, 0x1, R244, P5 ;  /* 0x000000017a7a7824 */ /* 0x000fe400028e06f4 */
[----:B------:R4:W-:Y:S02]  /*15b500*/  STL [R1+0x5350], R158 ;  /* 0x0053509e01007387 */ /* 0x0009e40000100800 */
[----:B------:R-:W-:Y:S01]  /*15b510*/  STL [R1+0x534c], R43 ;  /* 0x00534c2b01007387 */ /* 0x000fe20000100800 */
[----:B------:R2:W-:Y:S01]  /*15b520*/  STL [R1+0x5348], R154 ;  /* 0x0053489a01007387 */ /* 0x0005e20000100800 */
[----:B-1----:R-:W-:Y:S01]  /*15b530*/  IMAD.MOV.U32 R40, RZ, RZ, R155 ;  /* 0x000000ffff287224 */ /* 0x002fe200078e009b */
[----:B------:R-:W-:Y:S01]  /*15b540*/  MOV R41, R158 ;  /* 0x0000009e00297202 */ /* 0x000fe20000000f00 */
[----:B------:R-:W-:Y:S01]  /*15b550*/  STL [R1+0x5344], R42 ;  /* 0x0053442a01007387 */ /* 0x000fe20000100800 */
[----:B------:R1:W-:Y:S01]  /*15b560*/  STL [R1+0x5340], R122 ;  /* 0x0053407a01007387 */ /* 0x0003e20000100800 */
[----:B---3--:R-:W3:Y:S03]  /*15b570*/  LDL.LU R160, [R1+0x52d4] ;  /* 0x0052d40001a07983 */ /* 0x008ee60000300800 */
[----:B------:R1:W-:Y:S04]  /*15b580*/  LDGSTS.E [R2+0x14800], [R40.64], P2 ;  /* 0x1480000028027fae */ /* 0x0003e80009121844 */
[----:B----4-:R-:W4:Y:S01]  /*15b590*/  LDL.LU R158, [R1+0x52cc] ;  /* 0x0052cc00019e7983 */ /* 0x010f220000300800 */
[----:B------:R-:W3:Y:S02]  /*15b5a0*/  LDL.LU R162, [R1+0x52dc] ;  /* 0x0052dc0001a27983 */ /* 0x000ee40000300800 */
[----:B------:R-:W4:Y:S01]  /*15b5b0*/  LDL.LU R159, [R1+0x52c0] ;  /* 0x0052c000019f7983 */ /* 0x000f220000300800 */
[----:B------:R-:W-:Y:S01]  /*15b5c0*/  HMMA.1688.F32.TF32 R104, R8, R148, R104 ;  /* 0x000000940868723c */ /* 0x000fe20000081068 */
[----:B-1----:R-:W-:-:S02]  /*15b5d0*/  IMAD.MOV.U32 R41, RZ, RZ, R154 ;  /* 0x000000ffff297224 */ /* 0x002fc400078e009a */
[----:B------:R-:W-:Y:S01]  /*15b5e0*/  IMAD.MOV.U32 R40, RZ, RZ, R123 ;  /* 0x000000ffff287224 */ /* 0x000fe200078e007b */
[----:B------:R-:W-:-:S04]  /*15b5f0*/  MOV R190, R119 ;  /* 0x0000007700be7202 */ /* 0x000fc80000000f00 */
[----:B------:R1:W-:Y:S01]  /*15b600*/  LDGSTS.E [R2+0x14a00], [R40.64], P2 ;  /* 0x14a0000028027fae */ /* 0x0003e20009121844 */
[----:B------:R-:W-:Y:S02]  /*15b610*/  IMAD.MOV.U32 R191, RZ, RZ, R118 ;  /* 0x000000ffffbf7224 */ /* 0x000fe400078e0076 */
[----:B-1----:R-:W-:Y:S02]  /*15b620*/  IMAD.MOV.U32 R40, RZ, RZ, R43 ;  /* 0x000000ffff287224 */ /* 0x002fe400078e002b */
[----:B------:R-:W-:-:S05]  /*15b630*/  IMAD.MOV.U32 R41, RZ, RZ, R122 ;  /* 0x000000ffff297224 */ /* 0x000fca00078e007a */
[----:B------:R1:W-:Y:S02]  /*15b640*/  LDGSTS.E [R2+0x14c00], [R40.64], P2 ;  /* 0x14c0000028027fae */ /* 0x0003e40009121844 */
[----:B-1----:R-:W-:Y:S01]  /*15b650*/  IMAD.MOV.U32 R40, RZ, RZ, R42 ;  /* 0x000000ffff287224 */ /* 0x002fe200078e002a */
[----:B--2---:R-:W-:-:S05]  /*15b660*/  IADD3.X R0, R0, R244, RZ, P1, !PT ;  /* 0x000000f400007210 */ /* 0x004fca0000ffe4ff */
[----:B------:R1:W-:Y:S01]  /*15b670*/  STL [R1+0x5338], R0 ;  /* 0x0053380001007387 */ /* 0x0003e20000100800 */
        /* <DEDUP_REMOVED lines=16> */
[----:B------:R-:W-:-:S02]  /*15b780*/  MOV R41, R0 ;  /* 0x0000000000297202 */ /* 0x000fc40000000f00 */
[----:B------:R-:W-:-:S03]  /*15b790*/  ISETP.GT.AND P1, PT, R116, 0x35, PT ;  /* 0x000000357400780c */ /* 0x000fc60003f24270 */
[----:B------:R1:W-:Y:S01]  /*15b7a0*/  LDGSTS.E [R2+0x14e00], [R40.64], P2 ;  /* 0x14e0000028027fae */ /* 0x0003e20009121844 */
[----:B------:R-:W-:Y:S02]  /*15b7b0*/  ISETP.GT.AND P5, PT, R116, 0x39, PT ;  /* 0x000000397400780c */ /* 0x000fe40003fa4270 */
[----:B-1----:R-:W-:-:S04]  /*15b7c0*/  SEL R40, RZ, 0x4, !P1 ;  /* 0x00000004ff287807 */ /* 0x002fc80004800000 */
[----:B------:R-:W-:Y:S02]  /*15b7d0*/  SEL R40, R40, RZ, !P0 ;  /* 0x000000ff28287207 */ /* 0x000fe40004000000 */
[----:B------:R-:W-:Y:S02]  /*15b7e0*/  SEL R0, RZ, 0x4, !P5 ;  /* 0x00000004ff007807 */ /* 0x000fe40006800000 */
[-C--:B---3--:R-:W-:Y:S02]  /*15b7f0*/  IADD3 R162, P1, R162, R247.reuse, RZ ;  /* 0x000000f7a2a27210 */ /* 0x088fe40007f3e0ff */
[-C--:B------:R-:W-:Y:S02]  /*15b800*/  IADD3 R160, P2, R160, R247.reuse, RZ ;  /* 0x000000f7a0a07210 */ /* 0x080fe40007f5e0ff */
[----:B----4-:R-:W-:-:S04]  /*15b810*/  IADD3 R158, P5, R158, R247, RZ ;  /* 0x000000f79e9e7210 */ /* 0x010fc80007fbe0ff */
[----:B------:R-:W-:Y:S01]  /*15b820*/  IADD3.X R159, R159, R244, RZ, P5, !PT ;  /* 0x000000f49f9f7210 */ /* 0x000fe20002ffe4ff */
[----:B------:R-:W-:Y:S01]  /*15b830*/  STL [R1+0x52dc], R162 ;  /* 0x0052dca201007387 */ /* 0x000fe20000100800 */
[----:B------:R-:W-:Y:S02]  /*15b840*/  STL [R1+0x52d4], R160 ;  /* 0x0052d4a001007387 */ /* 0x000fe40000100800 */
[----:B------:R-:W-:Y:S02]  /*15b850*/  STL [R1+0x52cc], R158 ;  /* 0x0052cc9e01007387 */ /* 0x000fe40000100800 */
[----:B--2---:R-:W-:Y:S01]  /*15b860*/  IMAD.X R163, R163, 0x1, R244, P1 ;  /* 0x00000001a3a37824 */ /* 0x004fe200008e06f4 */
[----:B------:R-:W-:Y:S01]  /*15b870*/  ISETP.NE.U32.AND P1, PT, R40, RZ, PT ;  /* 0x000000ff2800720c */ /* 0x000fe20003f25070 */
[----:B------:R-:W-:Y:S02]  /*15b880*/  IMAD.MOV.U32 R40, RZ, RZ, R162 ;  /* 0x000000ffff287224 */ /* 0x000fe400078e00a2 */
[----:B------:R-:W-:-:S02]  /*15b890*/  IMAD.MOV.U32 R41, RZ, RZ, R163 ;  /* 0x000000ffff297224 */ /* 0x000fc400078e00a3 */
[----:B------:R-:W-:-:S03]  /*15b8a0*/  IMAD.X R161, R161, 0x1, R244, P2 ;  /* 0x00000001a1a17824 */ /* 0x000fc600010e06f4 */
[----:B------:R1:W-:Y:S01]  /*15b8b0*/  LDGSTS.E [R2+0x16800], [R40.64], P3 ;  /* 0x1680000028027fae */ /* 0x0003e20009921844 */
[----:B------:R-:W-:Y:S01]  /*15b8c0*/  IADD3 R154, P5, R154, R247, RZ ;  /* 0x000000f79a9a7210 */ /* 0x000fe20007fbe0ff */
[----:B-1----:R-:W-:Y:S02]  /*15b8d0*/  IMAD.MOV.U32 R40, RZ, RZ, R160 ;  /* 0x000000ffff287224 */ /* 0x002fe400078e00a0 */
[----:B------:R-:W-:Y:S01]  /*15b8e0*/  IMAD.MOV.U32 R41, RZ, RZ, R161 ;  /* 0x000000ffff297224 */ /* 0x000fe200078e00a1 */
[----:B------:R-:W-:-:S04]  /*15b8f0*/  IADD3.X R155, R155, R244, RZ, P5, !PT ;  /* 0x000000f49b9b7210 */ /* 0x000fc80002ffe4ff */
[----:B------:R1:W-:Y:S02]  /*15b900*/  LDGSTS.E [R2+0x16a00], [R40.64], P3 ;  /* 0x16a0000028027fae */ /* 0x0003e40009921844 */
[----:B-1----:R-:W-:Y:S01]  /*15b910*/  MOV R40, R158 ;  /* 0x0000009e00287202 */ /* 0x002fe20000000f00 */
[----:B------:R-:W-:-:S05]  /*15b920*/  IMAD.MOV.U32 R41, RZ, RZ, R159 ;  /* 0x000000ffff297224 */ /* 0x000fca00078e009f */
[----:B------:R1:W-:Y:S01]  /*15b930*/  LDGSTS.E [R2+0x16c00], [R40.64], P3 ;  /* 0x16c0000028027fae */ /* 0x0003e20009921844 */
[----:B------:R-:W-:-:S03]  /*15b940*/  IADD3 R148, P5, R148, R247, RZ ;  /* 0x000000f794947210 */ /* 0x000fc60007fbe0ff */
[----:B------:R2:W-:Y:S01]  /*15b950*/  STL [R1+0x52d0], R163 ;  /* 0x0052d0a301007387 */ /* 0x0005e20000100800 */
[----:B-1----:R-:W-:Y:S01]  /*15b960*/  IMAD.MOV.U32 R40, RZ, RZ, R154 ;  /* 0x000000ffff287224 */ /* 0x002fe200078e009a */
[----:B------:R-:W-:-:S05]  /*15b970*/  MOV R41, R155 ;  /* 0x0000009b00297202 */ /* 0x000fca0000000f00 */
[----:B------:R1:W-:Y:S01]  /*15b980*/  LDGSTS.E [R2+0x16e00], [R40.64], P3 ;  /* 0x16e0000028027fae */ /* 0x0003e20009921844 */
[----:B------:R-:W-:-:S03]  /*15b990*/  IADD3 R122, P3, R122, R247, RZ ;  /* 0x000000f77a7a7210 */ /* 0x000fc60007f7e0ff */
[----:B------:R-:W-:Y:S01]  /*15b9a0*/  STL [R1+0x52c8], R161 ;  /* 0x0052c8a101007387 */ /* 0x000fe20000100800 */
[--C-:B------:R-:W-:Y:S02]  /*15b9b0*/  IMAD.X R149, R149, 0x1, R244.reuse, P5 ;  /* 0x0000000195957824 */ /* 0x100fe400028e06f4 */
[----:B------:R3:W-:Y:S01]  /*15b9c0*/  STL [R1+0x52c0], R159 ;  /* 0x0052c09f01007387 */ /* 0x0007e20000100800 */
[-C--:B------:R-:W-:Y:S01]  /*15b9d0*/  IADD3 R118, P5, R118, R247.reuse, RZ ;  /* 0x000000f776767210 */ /* 0x080fe20007fbe0ff */
[--C-:B------:R-:W-:Y:S01]  /*15b9e0*/  IMAD.X R123, R123, 0x1, R244.reuse, P3 ;  /* 0x000000017b7b7824 */ /* 0x100fe200018e06f4 */
[----:B------:R-:W-:Y:S01]  /*15b9f0*/  IADD3 R42, P3, R42, R247, RZ ;  /* 0x000000f72a2a7210 */ /* 0x000fe20007f7e0ff */
[----:B------:R-:W-:Y:S01]  /*15ba00*/  STL [R1+0x52c4], R154 ;  /* 0x0052c49a01007387 */ /* 0x000fe20000100800 */
[----:B------:R2:W-:Y:S02]  /*15ba10*/  STL [R1+0x52b8], R155 ;  /* 0x0052b89b01007387 */ /* 0x0005e40000100800 */
[----:B------:R-:W-:Y:S02]  /*15ba20*/  STL [R1+0x525c], R148 ;  /* 0x00525c9401007387 */ /* 0x000fe40000100800 */
[----:B------:R-:W-:Y:S01]  /*15ba30*/  STL [R1+0x5254], R122 ;  /* 0x0052547a01007387 */ /* 0x000fe20000100800 */
[----:B------:R-:W-:Y:S01]  /*15ba40*/  IADD3.X R119, R119, R244, RZ, P5, !PT ;  /* 0x000000f477777210 */ /* 0x000fe20002ffe4ff */
[----:B------:R1:W-:Y:S01]  /*15ba50*/  STL [R1+0x5250], R149 ;  /* 0x0052509501007387 */ /* 0x0003e20000100800 */
[----:B------:R-:W-:-:S02]  /*15ba60*/  IMAD.X R43, R43, 0x1, R244, P3 ;  /* 0x000000012b2b7824 */ /* 0x000fc400018e06f4 */
[----:B------:R-:W-:Y:S02]  /*15ba70*/  STL [R1+0x524c], R118 ;  /* 0x00524c7601007387 */ /* 0x000fe40000100800 */
[----:B------:R1:W-:Y:S01]  /*15ba80*/  STL [R1+0x5248], R123 ;  /* 0x0052487b01007387 */ /* 0x0003e20000100800 */
[----:B------:R-:W-:Y:S01]  /*15ba90*/  STL [R1+0x5244], R42 ;  /* 0x0052442a01007387 */ /* 0x000fe20000100800 */
[----:B------:R1:W-:Y:S01]  /*15baa0*/  STL [R1+0x5240], R119 ;  /* 0x0052407701007387 */ /* 0x0003e20000100800 */
[----:B------:R-:W-:Y:S01]  /*15bab0*/  HMMA.1688.F32.TF32 R112, R8, R232, R112 ;  /* 0x000000e80870723c */ /* 0x000fe20000081070 */
[----:B------:R1:W-:Y:S01]  /*15bac0*/  STL [R1+0x5238], R43 ;  /* 0x0052382b01007387 */ /* 0x0003e20000100800 */
[----:B------:R-:W4:Y:S01]  /*15bad0*/  LDL.LU R232, [R1+0x1350] ;  /* 0x0013500001e87983 */ /* 0x000f220000300800 */
[----:B------:R-:W4:Y:S02]  /*15bae0*/  LDL.LU R233, [R1+0x1354] ;  /* 0x0013540001e97983 */ /* 0x000f240000300800 */
[----:B------:R-:W4:Y:S02]  /*15baf0*/  LDL.LU R165, [R1+0x51d0] ;  /* 0x0051d00001a57983 */ /* 0x000f240000300800 */
[----:B------:R-:W4:Y:S01]  /*15bb00*/  LDL.LU R164, [R1+0x51dc] ;  /* 0x0051dc0001a47983 */ /* 0x000f220000300800 */
[----:B--2---:R-:W2:Y:S01]  /*15bb10*/  LDL.LU R163, [R1+0x51c8] ;  /* 0x0051c80001a37983 */ /* 0x004ea20000300800 */
[----:B------:R-:W2:Y:S02]  /*15bb20*/  LDL.LU R162, [R1+0x51d4] ;  /* 0x0051d40001a27983 */ /* 0x000ea40000300800 */
[----:B---3--:R-:W3:Y:S02]  /*15bb30*/  LDL.LU R159, [R1+0x51c0] ;  /* 0x0051c000019f7983 */ /* 0x008ee40000300800 */
[----:B------:R-:W3:Y:S01]  /*15bb40*/  LDL.LU R158, [R1+0x51cc] ;  /* 0x0051cc00019e7983 */ /* 0x000ee20000300800 */
[----:B------:R-:W3:Y:S01]  /*15bb50*/  LDL.LU R155, [R1+0x51b8] ;  /* 0x0051b800019b7983 */ /* 0x000ee20000300800 */
[----:B-1----:R-:W-:-:S02]  /*15bb60*/  IMAD.MOV.U32 R40, RZ, RZ, R148 ;  /* 0x000000ffff287224 */ /* 0x002fc400078e0094 */
[----:B------:R-:W-:Y:S02]  /*15bb70*/  IMAD.MOV.U32 R41, RZ, RZ, R149 ;  /* 0x000000ffff297224 */ /* 0x000fe400078e0095 */
[----:B------:R-:W3:Y:S01]  /*15bb80*/  LDL.LU R154, [R1+0x51c4] ;  /* 0x0051c400019a7983 */ /* 0x000ee20000300800 */
[----:B------:R-:W3:Y:S04]  /*15bb90*/  LDL.LU R160, [R1+0x1340] ;  /* 0x0013400001a07983 */ /* 0x000ee80000300800 */
[----:B------:R1:W-:Y:S01]  /*15bba0*/  LDGSTS.E [R2+0x18800], [R40.64], P4 ;  /* 0x1880000028027fae */ /* 0x0003e2000a121844 */
[----:B------:R-:W3:Y:S02]  /*15bbb0*/  LDL.LU R161, [R1+0x1344] ;  /* 0x0013440001a17983 */ /* 0x000ee40000300800 */
[----:B------:R-:W3:Y:S02]  /*15bbc0*/  LDL.LU R149, [R1+0x5150] ;  /* 0x0051500001957983 */ /* 0x000ee40000300800 */
[----:B------:R-:W3:Y:S01]  /*15bbd0*/  LDL.LU R148, [R1+0x515c] ;  /* 0x00515c0001947983 */ /* 0x000ee20000300800 */
[----:B-1----:R-:W-:Y:S01]  /*15bbe0*/  MOV R40, R122 ;  /* 0x0000007a00287202 */ /* 0x002fe20000000f00 */
[----:B------:R-:W-:-:S02]  /*15bbf0*/  IMAD.MOV.U32 R41, RZ, RZ, R123 ;  /* 0x000000ffff297224 */ /* 0x000fc400078e007b */
[----:B------:R-:W3:Y:S04]  /*15bc00*/  LDL.LU R123, [R1+0x5148] ;  /* 0x00514800017b7983 */ /* 0x000ee80000300800 */
[----:B------:R1:W-:Y:S01]  /*15bc10*/  LDGSTS.E [R2+0x18a00], [R40.64], P4 ;  /* 0x18a0000028027fae */ /* 0x0003e2000a121844 */
[----:B------:R-:W3:Y:S01]  /*15bc20*/  LDL.LU R122, [R1+0x5154] ;  /* 0x00515400017a7983 */ /* 0x000ee20000300800 */
[----:B-1----:R-:W-:Y:S01]  /*15bc30*/  MOV R40, R118 ;  /* 0x0000007600287202 */ /* 0x002fe20000000f00 */
[----:B------:R-:W-:Y:S02]  /*15bc40*/  IMAD.MOV.U32 R41, RZ, RZ, R119 ;  /* 0x000000ffff297224 */ /* 0x000fe400078e0077 */
[----:B------:R-:W3:Y:S04]  /*15bc50*/  LDL.LU R119, [R1+0x5140] ;  /* 0x0051400001777983 */ /* 0x000ee80000300800 */
[----:B------:R1:W-:Y:S01]  /*15bc60*/  LDGSTS.E [R2+0x18c00], [R40.64], P4 ;  /* 0x18c0000028027fae */ /* 0x0003e2000a121844 */
[----:B------:R-:W3:Y:S01]  /*15bc70*/  LDL.LU R118, [R1+0x514c] ;  /* 0x00514c0001767983 */ /* 0x000ee20000300800 */
[----:B-1----:R-:W-:Y:S01]  /*15bc80*/  MOV R41, R43 ;  /* 0x0000002b00297202 */ /* 0x002fe20000000f00 */
[----:B------:R-:W-:Y:S01]  /*15bc90*/  IMAD.MOV.U32 R40, RZ, RZ, R42 ;  /* 0x000000ffff287224 */ /* 0x000fe200078e002a */
[----:B------:R-:W3:Y:S01]  /*15bca0*/  LDL.LU R43, [R1+0x5138] ;  /* 0x00513800012b7983 */ /* 0x000ee20000300800 */
[----:B------:R-:W3:Y:S01]  /*15bcb0*/  LDL.LU R42, [R1+0x5144] ;  /* 0x00514400012a7983 */ /* 0x000ee20000300800 */
[----:B------:R-:W-:-:S02]  /*15bcc0*/  ISETP.GT.AND P3, PT, R116, 0x3d, PT ;  /* 0x0000003d7400780c */ /* 0x000fc40003f64270 */
[----:B------:R1:W-:Y:S01]  /*15bcd0*/  LDGSTS.E [R2+0x18e00], [R40.64], P4 ;  /* 0x18e0000028027fae */ /* 0x0003e2000a121844 */
[----:B------:R-:W-:Y:S02]  /*15bce0*/  SEL R0, R0, RZ, !P0 ;  /* 0x000000ff00007207 */ /* 0x000fe40004000000 */
[----:B------:R-:W-:Y:S02]  /*15bcf0*/  ISETP.GT.AND P5, PT, R116, 0x41, PT ;  /* 0x000000417400780c */ /* 0x000fe40003fa4270 */
[----:B-1----:R-:W-:-:S04]  /*15bd00*/  SEL R40, RZ, 0x4, !P3 ;  /* 0x00000004ff287807 */ /* 0x002fc80005800000 */
[----:B------:R-:W-:Y:S02]  /*15bd10*/  SEL R40, R40, RZ, !P0 ;  /* 0x000000ff28287207 */ /* 0x000fe40004000000 */
[----:B------:R-:W-:Y:S01]  /*15bd20*/  ISETP.NE.U32.AND P2, PT, R0, RZ, PT ;  /* 0x000000ff0000720c */ /* 0x000fe20003f45070 */
[----:B------:R-:W-:Y:S01]  /*15bd30*/  SEL R0, RZ, 0x4, !P5 ;  /* 0x00000004ff007807 */ /* 0x000fe20006800000 */
[-C--:B----4-:R-:W-:Y:S02]  /*15bd40*/  IADD3 R164, P3, R164, R247.reuse, RZ ;  /* 0x000000f7a4a47210 */ /* 0x090fe40007f7e0ff */
[----:B--2---:R-:W-:-:S03]  /*15bd50*/  IADD3 R162, P4, R162, R247, RZ ;  /* 0x000000f7a2a27210 */ /* 0x004fc60007f9e0ff */
[----:B------:R-:W-:Y:S01]  /*15bd60*/  IMAD.X R165, R165, 0x1, R244, P3 ;  /* 0x00000001a5a57824 */ /* 0x000fe200018e06f4 */
[----:B------:R-:W-:Y:S01]  /*15bd70*/  ISETP.NE.U32.AND P3, PT, R40, RZ, PT ;  /* 0x000000ff2800720c */ /* 0x000fe20003f65070 */
[----:B------:R-:W-:Y:S02]  /*15bd80*/  IMAD.MOV.U32 R40, RZ, RZ, R164 ;  /* 0x000000ffff287224 */ /* 0x000fe400078e00a4 */
[----:B------:R-:W-:Y:S02]  /*15bd90*/  IMAD.MOV.U32 R41, RZ, RZ, R165 ;  /* 0x000000ffff297224 */ /* 0x000fe400078e00a5 */
[----:B------:R-:W-:Y:S01]  /*15bda0*/  IMAD.X R163, R163, 0x1, R244, P4 ;  /* 0x00000001a3a37824 */ /* 0x000fe200020e06f4 */
[-C--:B---3--:R-:W-:Y:S02]  /*15bdb0*/  IADD3 R158, P5, R158, R247.reuse, RZ ;  /* 0x000000f79e9e7210 */ /* 0x088fe40007fbe0ff */
[----:B------:R1:W-:Y:S02]  /*15bdc0*/  LDGSTS.E [R2+0x1a800], [R40.64], P1 ;  /* 0x1a80000028027fae */ /* 0x0003e40008921844 */
[----:B------:R-:W-:Y:S01]  /*15bdd0*/  IADD3.X R159, R159, R244, RZ, P5, !PT ;  /* 0x000000f49f9f7210 */ /* 0x000fe20002ffe4ff */
[----:B------:R-:W-:-:S02]  /*15bde0*/  IADD3 R154, P5, R154, R247, RZ ;  /* 0x000000f79a9a7210 */ /* 0x000fc40007fbe0ff */
        /* <DEDUP_REMOVED lines=8> */
[----:B------:R-:W-:Y:S01]  /*15be70*/  STL [R1+0x51dc], R164 ;  /* 0x0051dca401007387 */ /* 0x000fe20000100800 */
[----:B------:R-:W-:Y:S02]  /*15be80*/  STL [R1+0x51d4], R162 ;  /* 0x0051d4a201007387 */ /* 0x000fe40000100800 */
[----:B-1----:R-:W-:Y:S01]  /*15be90*/  IMAD.MOV.U32 R40, RZ, RZ, R154 ;  /* 0x000000ffff287224 */ /* 0x002fe200078e009a */
[----:B------:R-:W-:Y:S01]  /*15bea0*/  MOV R41, R155 ;  /* 0x0000009b00297202 */ /* 0x000fe20000000f00 */
[----:B------:R-:W-:Y:S04]  /*15beb0*/  STL [R1+0x51cc], R158 ;  /* 0x0051cc9e01007387 */ /* 0x000fe80000100800 */
[----:B------:R1:W-:Y:S01]  /*15bec0*/  LDGSTS.E [R2+0x1ae00], [R40.64], P1 ;  /* 0x1ae0000028027fae */ /* 0x0003e20008921844 */
[-C--:B------:R-:W-:Y:S01]  /*15bed0*/  IADD3 R122, P1, R122, R247.reuse, RZ ;  /* 0x000000f77a7a7210 */ /* 0x080fe20007f3e0ff */
[----:B------:R2:W-:Y:S02]  /*15bee0*/  STL [R1+0x51d0], R165 ;  /* 0x0051d0a501007387 */ /* 0x0005e40000100800 */
[----:B------:R3:W-:Y:S02]  /*15bef0*/  STL [R1+0x51c8], R163 ;  /* 0x0051c8a301007387 */ /* 0x0007e40000100800 */
[--C-:B------:R-:W-:Y:S01]  /*15bf00*/  IMAD.X R149, R149, 0x1, R244.reuse, P5 ;  /* 0x0000000195957824 */ /* 0x100fe200028e06f4 */
[----:B------:R2:W-:Y:S01]  /*15bf10*/  STL [R1+0x51c0], R159 ;  /* 0x0051c09f01007387 */ /* 0x0005e20000100800 */
[----:B------:R-:W-:Y:S01]  /*15bf20*/  IMAD.X R123, R123, 0x1, R244, P1 ;  /* 0x000000017b7b7824 */ /* 0x000fe200008e06f4 */
[----:B------:R-:W-:-:S02]  /*15bf30*/  IADD3 R118, P5, R118, R247, RZ ;  /* 0x000000f776767210 */ /* 0x000fc40007fbe0ff */
[----:B------:R-:W-:Y:S01]  /*15bf40*/  IADD3 R42, P1, R42, R247, RZ ;  /* 0x000000f72a2a7210 */ /* 0x000fe20007f3e0ff */
[----:B------:R-:W-:Y:S01]  /*15bf50*/  STL [R1+0x51c4], R154 ;  /* 0x0051c49a01007387 */ /* 0x000fe20000100800 */
[----:B------:R1:W-:Y:S02]  /*15bf60*/  STL [R1+0x51b8], R155 ;  /* 0x0051b89b01007387 */ /* 0x0003e40000100800 */
[----:B------:R-:W-:Y:S02]  /*15bf70*/  STL [R1+0x515c], R148 ;  /* 0x00515c9401007387 */ /* 0x000fe40000100800 */
[----:B------:R-:W-:Y:S01]  /*15bf80*/  STL [R1+0x5154], R122 ;  /* 0x0051547a01007387 */ /* 0x000fe20000100800 */
[----:B------:R-:W-:Y:S01]  /*15bf90*/  IADD3.X R119, R119, R244, RZ, P5, !PT ;  /* 0x000000f477777210 */ /* 0x000fe20002ffe4ff */
[----:B------:R1:W-:Y:S01]  /*15bfa0*/  STL [R1+0x5150], R149 ;  /* 0x0051509501007387 */ /* 0x0003e20000100800 */
[----:B------:R-:W-:Y:S02]  /*15bfb0*/  IMAD.X R43, R43, 0x1, R244, P1 ;  /* 0x000000012b2b7824 */ /* 0x000fe400008e06f4 */
        /* <DEDUP_REMOVED lines=8> */
[----:B--2---:R-:W2:Y:S02]  /*15c040*/  LDL.LU R165, [R1+0x50d0] ;  /* 0x0050d00001a57983 */ /* 0x004ea40000300800 */
[----:B------:R-:W2:Y:S01]  /*15c050*/  LDL.LU R164, [R1+0x50dc] ;  /* 0x0050dc0001a47983 */ /* 0x000ea20000300800 */
[----:B---3--:R-:W3:Y:S01]  /*15c060*/  LDL.LU R163, [R1+0x50c8] ;  /* 0x0050c80001a37983 */ /* 0x008ee20000300800 */
[----:B------:R-:W3:Y:S02]  /*15c070*/  LDL.LU R162, [R1+0x50d4] ;  /* 0x0050d40001a27983 */ /* 0x000ee40000300800 */
[----:B------:R-:W4:Y:S02]  /*15c080*/  LDL.LU R159, [R1+0x50c0] ;  /* 0x0050c000019f7983 */ /* 0x000f240000300800 */
[----:B------:R-:W4:Y:S01]  /*15c090*/  LDL.LU R158, [R1+0x50cc] ;  /* 0x0050cc00019e7983 */ /* 0x000f220000300800 */
[----:B-1----:R-:W4:Y:S01]  /*15c0a0*/  LDL.LU R155, [R1+0x50b8] ;  /* 0x0050b800019b7983 */ /* 0x002f220000300800 */
[----:B------:R-:W-:-:S02]  /*15c0b0*/  IMAD.MOV.U32 R40, RZ, RZ, R148 ;  /* 0x000000ffff287224 */ /* 0x000fc400078e0094 */
[----:B------:R-:W-:Y:S02]  /*15c0c0*/  IMAD.MOV.U32 R41, RZ, RZ, R149 ;  /* 0x000000ffff297224 */ /* 0x000fe400078e0095 */
[----:B------:R-:W4:Y:S01]  /*15c0d0*/  LDL.LU R154, [R1+0x50c4] ;  /* 0x0050c400019a7983 */ /* 0x000f220000300800 */
[----:B------:R-:W-:Y:S01]  /*15c0e0*/  HMMA.1688.F32.TF32 R132, R8, R160, R132 ;  /* 0x000000a00884723c */ /* 0x000fe20000081084 */
[----:B------:R-:W4:Y:S04]  /*15c0f0*/  LDL.LU R160, [R1+0x1320] ;  /* 0x0013200001a07983 */ /* 0x000f280000300800 */
[----:B------:R1:W-:Y:S01]  /*15c100*/  LDGSTS.E [R2+0x1c800], [R40.64], P2 ;  /* 0x1c80000028027fae */ /* 0x0003e20009121844 */
[----:B------:R-:W4:Y:S02]  /*15c110*/  LDL.LU R161, [R1+0x1324] ;  /* 0x0013240001a17983 */ /* 0x000f240000300800 */
[----:B------:R-:W4:Y:S02]  /*15c120*/  LDL.LU R149, [R1+0x5050] ;  /* 0x0050500001957983 */ /* 0x000f240000300800 */
[----:B------:R-:W4:Y:S01]  /*15c130*/  LDL.LU R148, [R1+0x505c] ;  /* 0x00505c0001947983 */ /* 0x000f220000300800 */
[----:B-1----:R-:W-:Y:S01]  /*15c140*/  MOV R40, R122 ;  /* 0x0000007a00287202 */ /* 0x002fe20000000f00 */
[----:B------:R-:W-:-:S02]  /*15c150*/  IMAD.MOV.U32 R41, RZ, RZ, R123 ;  /* 0x000000ffff297224 */ /* 0x000fc400078e007b */
[----:B------:R-:W4:Y:S04]  /*15c160*/  LDL.LU R123, [R1+0x5048] ;  /* 0x00504800017b7983 */ /* 0x000f280000300800 */
[----:B------:R1:W-:Y:S01]  /*15c170*/  LDGSTS.E [R2+0x1ca00], [R40.64], P2 ;  /* 0x1ca0000028027fae */ /* 0x0003e20009121844 */
[----:B------:R-:W4:Y:S01]  /*15c180*/  LDL.LU R122, [R1+0x5054] ;  /* 0x00505400017a7983 */ /* 0x000f220000300800 */
[----:B-1----:R-:W-:Y:S01]  /*15c190*/  MOV R40, R118 ;  /* 0x0000007600287202 */ /* 0x002fe20000000f00 */
[----:B------:R-:W-:Y:S02]  /*15c1a0*/  IMAD.MOV.U32 R41, RZ, RZ, R119 ;  /* 0x000000ffff297224 */ /* 0x000fe400078e0077 */
[----:B------:R-:W4:Y:S04]  /*15c1b0*/  LDL.LU R119, [R1+0x5040] ;  /* 0x0050400001777983 */ /* 0x000f280000300800 */
[----:B------:R1:W-:Y:S01]  /*15c1c0*/  LDGSTS.E [R2+0x1cc00], [R40.64], P2 ;  /* 0x1cc0000028027fae */ /* 0x0003e20009121844 */
[----:B------:R-:W4:Y:S01]  /*15c1d0*/  LDL.LU R118, [R1+0x504c] ;  /* 0x00504c0001767983 */ /* 0x000f220000300800 */
[----:B-1----:R-:W-:Y:S01]  /*15c1e0*/  MOV R41, R43 ;  /* 0x0000002b00297202 */ /* 0x002fe20000000f00 */
[----:B------:R-:W-:Y:S01]  /*15c1f0*/  IMAD.MOV.U32 R40, RZ, RZ, R42 ;  /* 0x000000ffff287224 */ /* 0x000fe200078e002a */
[----:B------:R-:W4:Y:S01]  /*15c200*/  LDL.LU R43, [R1+0x5038] ;  /* 0x00503800012b7983 */ /* 0x000f220000300800 */
[----:B------:R-:W4:Y:S01]  /*15c210*/  LDL.LU R42, [R1+0x5044] ;  /* 0x00504400012a7983 */ /* 0x000f220000300800 */
        /* <DEDUP_REMOVED lines=8> */
[-C--:B--2---:R-:W-:Y:S02]  /*15c2a0*/  IADD3 R164, P1, R164, R247.reuse, RZ ;  /* 0x000000f7a4a47210 */ /* 0x084fe40007f3e0ff */
[----:B---3--:R-:W-:-:S03]  /*15c2b0*/  IADD3 R162, P2, R162, R247, RZ ;  /* 0x000000f7a2a27210 */ /* 0x008fc60007f5e0ff */
[----:B------:R-:W-:Y:S01]  /*15c2c0*/  IMAD.X R165, R165, 0x1, R244, P1 ;  /* 0x00000001a5a57824 */ /* 0x000fe200008e06f4 */
[----:B------:R-:W-:Y:S01]  /*15c2d0*/  ISETP.NE.U32.AND P1, PT, R40, RZ, PT ;  /* 0x000000ff2800720c */ /* 0x000fe20003f25070 */
[----:B------:R-:W-:Y:S02]  /*15c2e0*/  IMAD.MOV.U32 R40, RZ, RZ, R164 ;  /* 0x000000ffff287224 */ /* 0x000fe400078e00a4 */
[----:B------:R-:W-:Y:S02]  /*15c2f0*/  IMAD.MOV.U32 R41, RZ, RZ, R165 ;  /* 0x000000ffff297224 */ /* 0x000fe400078e00a5 */
[----:B------:R-:W-:Y:S01]  /*15c300*/  IMAD.X R163, R163, 0x1, R244, P2 ;  /* 0x00000001a3a37824 */ /* 0x000fe200010e06f4 */
[-C--:B----4-:R-:W-:Y:S02]  /*15c310*/  IADD3 R158, P5, R158, R247.reuse, RZ ;  /* 0x000000f79e9e7210 */ /* 0x090fe40007fbe0ff */
        /* <DEDUP_REMOVED lines=26> */
[----:B------:R-:W-:Y:S02]  /*15c4c0*/  STL [R1+0x50b8], R155 ;  /* 0x0050b89b01007387 */ /* 0x000fe40000100800 */
[----:B------:R-:W-:Y:S02]  /*15c4d0*/  STL [R1+0x505c], R148 ;  /* 0x00505c9401007387 */ /* 0x000fe40000100800 */
[----:B------:R-:W-:Y:S01]  /*15c4e0*/  STL [R1+0x5054], R122 ;  /* 0x0050547a01007387 */ /* 0x000fe20000100800 */
[----:B------:R-:W-:Y:S01]  /*15c4f0*/  IADD3.X R119, R119, R244, RZ, P5, !PT ;  /* 0x000000f477777210 */ /* 0x000fe20002ffe4ff */
[----:B------:R-:W-:Y:S01]  /*15c500*/  STL [R1+0x5050], R149 ;  /* 0x0050509501007387 */ /* 0x000fe20000100800 */
[----:B------:R-:W-:Y:S02]  /*15c510*/  IMAD.X R43, R43, 0x1, R244, P3 ;  /* 0x000000012b2b7824 */ /* 0x000fe400018e06f4 */
[----:B------:R-:W-:Y:S02]  /*15c520*/  STL [R1+0x504c], R118 ;  /* 0x00504c7601007387 */ /* 0x000fe40000100800 */
[----:B------:R-:W-:Y:S01]  /*15c530*/  STL [R1+0x5048], R123 ;  /* 0x0050487b01007387 */ /* 0x000fe20000100800 */
[----:B------:R-:W-:Y:S01]  /*15c540*/  STL [R1+0x5044], R42 ;  /* 0x0050442a01007387 */ /* 0x000fe20000100800 */
[----:B------:R-:W-:Y:S01]  /*15c550*/  STL [R1+0x5040], R119 ;  /* 0x0050407701007387 */ /* 0x000fe20000100800 */
[----:B------:R-:W-:Y:S01]  /*15c560*/  HMMA.1688.F32.TF32 R136, R8, R232, R136 ;  /* 0x000000e80888723c */ /* 0x000fe20000081088 */
[----:B------:R3:W-:Y:S01]  /*15c570*/  STL [R1+0x5038], R43 ;  /* 0x0050382b01007387 */ /* 0x0007e20000100800 */
[----:B------:R-:W4:Y:S01]  /*15c580*/  LDL.LU R232, [R1+0x13b0] ;  /* 0x0013b00001e87983 */ /* 0x000f220000300800 */
[----:B------:R-:W4:Y:S02]  /*15c590*/  LDL.LU R233, [R1+0x13b4] ;  /* 0x0013b40001e97983 */ /* 0x000f240000300800 */
[----:B-1----:R-:W-:-:S02]  /*15c5a0*/  IMAD.MOV.U32 R40, RZ, RZ, R148 ;  /* 0x000000ffff287224 */ /* 0x002fc400078e0094 */
[----:B------:R-:W-:Y:S01]  /*15c5b0*/  IMAD.MOV.U32 R41, RZ, RZ, R149 ;  /* 0x000000ffff297224 */ /* 0x000fe200078e0095 */
[----:B--2---:R-:W2:Y:S01]  /*15c5c0*/  LDL.LU R165, [R1+0x4fd0] ;  /* 0x004fd00001a57983 */ /* 0x004ea20000300800 */
[----:B------:R-:W2:Y:S02]  /*15c5d0*/  LDL.LU R164, [R1+0x4fdc] ;  /* 0x004fdc0001a47983 */ /* 0x000ea40000300800 */
[----:B---3--:R-:W3:Y:S02]  /*15c5e0*/  LDL.LU R163, [R1+0x4fc8] ;  /* 0x004fc80001a37983 */ /* 0x008ee40000300800 */
[----:B------:R-:W3:Y:S01]  /*15c5f0*/  LDL.LU R162, [R1+0x4fd4] ;  /* 0x004fd40001a27983 */ /* 0x000ee20000300800 */
[----:B------:R1:W-:Y:S04]  /*15c600*/  LDGSTS.E [R2+0x20800], [R40.64], P4 ;  /* 0x2080000028027fae */ /* 0x0003e8000a121844 */
[----:B------:R-:W4:Y:S01]  /*15c610*/  LDL.LU R159, [R1+0x4fc0] ;  /* 0x004fc000019f7983 */ /* 0x000f220000300800 */
[----:B------:R-:W4:Y:S01]  /*15c620*/  LDL.LU R158, [R1+0x4fcc] ;  /* 0x004fcc00019e7983 */ /* 0x000f220000300800 */
[----:B-1----:R-:W-:Y:S01]  /*15c630*/  MOV R40, R122 ;  /* 0x0000007a00287202 */ /* 0x002fe20000000f00 */
[----:B------:R-:W-:-:S05]  /*15c640*/  IMAD.MOV.U32 R41, RZ, RZ, R123 ;  /* 0x000000ffff297224 */ /* 0x000fca00078e007b */
[----:B------:R1:W-:Y:S02]  /*15c650*/  LDGSTS.E [R2+0x20a00], [R40.64], P4 ;  /* 0x20a0000028027fae */ /* 0x0003e4000a121844 */
[----:B-1----:R-:W-:Y:S01]  /*15c660*/  MOV R40, R118 ;  /* 0x0000007600287202 */ /* 0x002fe20000000f00 */
[----:B------:R-:W-:-:S05]  /*15c670*/  IMAD.MOV.U32 R41, RZ, RZ, R119 ;  /* 0x000000ffff297224 */ /* 0x000fca00078e0077 */
[----:B------:R1:W-:Y:S01]  /*15c680*/  LDGSTS.E [R2+0x20c00], [R40.64], P4 ;  /* 0x20c0000028027fae */ /* 0x0003e2000a121844 */
[----:B------:R-:W-:Y:S01]  /*15c690*/  HMMA.1688.F32.TF32 R140, R8, R160, R140 ;  /* 0x000000a0088c723c */ /* 0x000fe2000008108c */
[----:B-1----:R-:W-:Y:S01]  /*15c6a0*/  MOV R41, R43 ;  /* 0x0000002b00297202 */ /* 0x002fe20000000f00 */
        /* <DEDUP_REMOVED lines=13> */
[----:B------:R-:W-:Y:S01]  /*15c780*/  ISETP.GT.AND P3, PT, R116, 0x4d, PT ;  /* 0x0000004d7400780c */ /* 0x000fe20003f64270 */
[----:B------:R1:W-:Y:S01]  /*15c790*/  LDGSTS.E [R2+0x20e00], [R40.64], P4 ;  /* 0x20e0000028027fae */ /* 0x0003e2000a121844 */
[----:B------:R-:W-:-:S02]  /*15c7a0*/  SEL R0, R0, RZ, !P0 ;  /* 0x000000ff00007207 */ /* 0x000fc40004000000 */
        /* <DEDUP_REMOVED lines=12> */
[----:B----4-:R-:W-:Y:S02]  /*15c870*/  IADD3 R158, P5, R158, R247, RZ ;  /* 0x000000f79e9e7210 */ /* 0x010fe40007fbe0ff */
[----:B------:R1:W-:Y:S02]  /*15c880*/  LDGSTS.E [R2+0x22800], [R40.64], P1 ;  /* 0x2280000028027fae */ /* 0x0003e40008921844 */
[----:B------:R-:W-:Y:S01]  /*15c890*/  IADD3.X R159, R159, R244, RZ, P5, !PT ;  /* 0x000000f49f9f7210 */ /* 0x000fe20002ffe4ff */
[----:B-1----:R-:W-:-:S02]  /*15c8a0*/  IMAD.MOV.U32 R40, RZ, RZ, R162 ;  /* 0x000000ffff287224 */ /* 0x002fc400078e00a2 */
[----:B------:R-:W-:-:S05]  /*15c8b0*/  IMAD.MOV.U32 R41, RZ, RZ, R163 ;  /* 0x000000ffff297224 */ /* 0x000fca00078e00a3 */
[----:B------:R1:W-:Y:S02]  /*15c8c0*/  LDGSTS.E [R2+0x22a00], [R40.64], P1 ;  /* 0x22a0000028027fae */ /* 0x0003e40008921844 */
[----:B-1----:R-:W-:Y:S01]  /*15c8d0*/  MOV R40, R158 ;  /* 0x0000009e00287202 */ /* 0x002fe20000000f00 */
[----:B------:R-:W-:-:S05]  /*15c8e0*/  IMAD.MOV.U32 R41, RZ, RZ, R159 ;  /* 0x000000ffff297224 */ /* 0x000fca00078e009f */
[----:B------:R1:W-:Y:S01]  /*15c8f0*/  LDGSTS.E [R2+0x22c00], [R40.64], P1 ;  /* 0x22c0000028027fae */ /* 0x0003e20008921844 */
[----:B------:R-:W-:-:S04]  /*15c900*/  IADD3 R42, P5, R42, R247, RZ ;  /* 0x000000f72a2a7210 */ /* 0x000fc80007fbe0ff */
[----:B------:R-:W-:Y:S01]  /*15c910*/  IADD3.X R43, R43, R244, RZ, P5, !PT ;  /* 0x000000f42b2b7210 */ /* 0x000fe20002ffe4ff */
[----:B-1----:R-:W-:-:S03]  /*15c920*/  IMAD.MOV.U32 R40, RZ, RZ, R42 ;  /* 0x000000ffff287224 */ /* 0x002fc600078e002a */
[----:B------:R-:W-:Y:S02]  /*15c930*/  MOV R41, R43 ;  /* 0x0000002b00297202 */ /* 0x000fe40000000f00 */
[-C--:B------:R-:W-:Y:S01]  /*15c940*/  IADD3 R118, P5, R118, R247.reuse, RZ ;  /* 0x000000f776767210 */ /* 0x080fe20007fbe0ff */
[----:B------:R-:W-:Y:S04]  /*15c950*/  STL [R1+0x4fdc], R164 ;  /* 0x004fdca401007387 */ /* 0x000fe80000100800 */
[----:B------:R1:W-:Y:S01]  /*15c960*/  LDGSTS.E [R2+0x22e00], [R40.64], P1 ;  /* 0x22e0000028027fae */ /* 0x0003e20008921844 */
[----:B------:R-:W-:Y:S01]  /*15c970*/  IADD3 R154, P1, R154, R247, RZ ;  /* 0x000000f79a9a7210 */ /* 0x000fe20007f3e0ff */
[----:B------:R-:W-:Y:S02]  /*15c980*/  STL [R1+0x4fd4], R162 ;  /* 0x004fd4a201007387 */ /* 0x000fe40000100800 */
[----:B------:R-:W-:Y:S01]  /*15c990*/  STL [R1+0x4fcc], R158 ;  /* 0x004fcc9e01007387 */ /* 0x000fe20000100800 */
[----:B------:R2:W-:Y:S01]  /*15c9a0*/  STL [R1+0x4fd0], R165 ;  /* 0x004fd0a501007387 */ /* 0x0005e20000100800 */
[----:B------:R3:W-:Y:S02]  /*15c9b0*/  STL [R1+0x4fc8], R163 ;  /* 0x004fc8a301007387 */ /* 0x0007e40000100800 */
[----:B------:R-:W-:-:S02]  /*15c9c0*/  IMAD.X R119, R119, 0x1, R244, P5 ;  /* 0x0000000177777824 */ /* 0x000fc400028e06f4 */
[----:B------:R2:W-:Y:S01]  /*15c9d0*/  STL [R1+0x4fc0], R159 ;  /* 0x004fc09f01007387 */ /* 0x0005e20000100800 */
[-C--:B------:R-:W-:Y:S01]  /*15c9e0*/  IADD3 R148, P5, R148, R247.reuse, RZ ;  /* 0x000000f794947210 */ /* 0x080fe20007fbe0ff */
[----:B------:R-:W-:Y:S01]  /*15c9f0*/  IMAD.X R155, R155, 0x1, R244, P1 ;  /* 0x000000019b9b7824 */ /* 0x000fe200008e06f4 */
[----:B------:R-:W-:Y:S01]  /*15ca00*/  STL [R1+0x4fc4], R42 ;  /* 0x004fc42a01007387 */ /* 0x000fe20000100800 */
[----:B------:R-:W-:Y:S01]  /*15ca10*/  IADD3 R122, P1, R122, R247, RZ ;  /* 0x000000f77a7a7210 */ /* 0x000fe20007f3e0ff */
[----:B------:R1:W-:Y:S02]  /*15ca20*/  STL [R1+0x4fb8], R43 ;  /* 0x004fb82b01007387 */ /* 0x0003e40000100800 */
[----:B------:R-:W-:Y:S01]  /*15ca30*/  STL [R1+0x4f5c], R118 ;  /* 0x004f5c7601007387 */ /* 0x000fe20000100800 */
[----:B------:R-:W-:Y:S01]  /*15ca40*/  STL [R1+0x4f54], R154 ;  /* 0x004f549a01007387 */ /* 0x000fe20000100800 */
[-C--:B------:R-:W-:Y:S01]  /*15ca50*/  IADD3.X R149, R149, R244.reuse, RZ, P5, !PT ;  /* 0x000000f495957210 */ /* 0x080fe20002ffe4ff */
[----:B------:R1:W-:Y:S01]  /*15ca60*/  STL [R1+0x4f50], R119 ;  /* 0x004f507701007387 */ /* 0x0003e20000100800 */
[----:B------:R-:W-:Y:S01]  /*15ca70*/  IADD3.X R123, R123, R244, RZ, P1, !PT ;  /* 0x000000f47b7b7210 */ /* 0x000fe20000ffe4ff */
[----:B------:R-:W-:Y:S01]  /*15ca80*/  STL [R1+0x4f4c], R148 ;  /* 0x004f4c9401007387 */ /* 0x000fe20000100800 */
[----:B------:R1:W-:Y:S02]  /*15ca90*/  STL [R1+0x4f48], R155 ;  /* 0x004f489b01007387 */ /* 0x0003e40000100800 */
[----:B------:R-:W-:Y:S02]  /*15caa0*/  STL [R1+0x4f44], R122 ;  /* 0x004f447a01007387 */ /* 0x000fe40000100800 */
[----:B------:R1:W-:Y:S01]  /*15cab0*/  STL [R1+0x4f40], R149 ;  /* 0x004f409501007387 */ /* 0x0003e20000100800 */
[C---:B------:R-:W-:Y:S01]  /*15cac0*/  HMMA.1688.F32.TF32 R44, R8.reuse, R232, R44 ;  /* 0x000000e8082c723c */ /* 0x040fe2000008102c */
[----:B------:R1:W-:Y:S01]  /*15cad0*/  STL [R1+0x4f38], R123 ;  /* 0x004f387b01007387 */ /* 0x0003e20000100800 */
[----:B------:R-:W4:Y:S02]  /*15cae0*/  LDL.LU R232, [R1+0x13d0] ;  /* 0x0013d00001e87983 */ /* 0x000f240000300800 */
[----:B------:R-:W4:Y:S02]  /*15caf0*/  LDL.LU R233, [R1+0x13d4] ;  /* 0x0013d40001e97983 */ /* 0x000f240000300800 */
[----:B--2---:R-:W2:Y:S01]  /*15cb00*/  LDL.LU R165, [R1+0x4ed0] ;  /* 0x004ed00001a57983 */ /* 0x004ea20000300800 */
[----:B------:R-:W2:Y:S01]  /*15cb10*/  LDL.LU R164, [R1+0x4edc] ;  /* 0x004edc0001a47983 */ /* 0x000ea20000300800 */
[----:B---3--:R-:W3:Y:S02]  /*15cb20*/  LDL.LU R163, [R1+0x4ec8] ;  /* 0x004ec80001a37983 */ /* 0x008ee40000300800 */
[----:B------:R-:W3:Y:S02]  /*15cb30*/  LDL.LU R162, [R1+0x4ed4] ;  /* 0x004ed40001a27983 */ /* 0x000ee40000300800 */
[----:B------:R-:W4:Y:S01]  /*15cb40*/  LDL.LU R159, [R1+0x4ec0] ;  /* 0x004ec000019f7983 */ /* 0x000f220000300800 */
[----:B------:R-:W4:Y:S04]  /*15cb50*/  LDL.LU R158, [R1+0x4ecc] ;  /* 0x004ecc00019e7983 */ /* 0x000f280000300800 */
[----:B------:R1:W-:Y:S02]  /*15cb60*/  LDGSTS.E [R2+0x24800], [R118.64], P2 ;  /* 0x2480000076027fae */ /* 0x0003e40009121844 */
[----:B-1----:R-:W-:Y:S01]  /*15cb70*/  HMMA.1688.F32.TF32 R40, R8, R160, R144 ;  /* 0x000000a00828723c */ /* 0x002fe20000081090 */
[----:B------:R-:W-:-:S02]  /*15cb80*/  IMAD.MOV.U32 R119, RZ, RZ, R155 ;  /* 0x000000ffff777224 */ /* 0x000fc400078e009b */
[----:B------:R-:W-:Y:S01]  /*15cb90*/  IMAD.MOV.U32 R118, RZ, RZ, R154 ;  /* 0x000000ffff767224 */ /* 0x000fe200078e009a */
[----:B------:R-:W4:Y:S01]  /*15cba0*/  LDL.LU R155, [R1+0x4eb8] ;  /* 0x004eb800019b7983 */ /* 0x000f220000300800 */
[----:B------:R-:W4:Y:S02]  /*15cbb0*/  LDL.LU R154, [R1+0x4ec4] ;  /* 0x004ec400019a7983 */ /* 0x000f240000300800 */
[----:B------:R-:W4:Y:S02]  /*15cbc0*/  LDL.LU R160, [R1+0x15e0] ;  /* 0x0015e00001a07983 */ /* 0x000f240000300800 */
[----:B------:R-:W4:Y:S01]  /*15cbd0*/  LDL.LU R161, [R1+0x15e4] ;  /* 0x0015e40001a17983 */ /* 0x000f220000300800 */
[----:B------:R1:W-:Y:S02]  /*15cbe0*/  LDGSTS.E [R2+0x24a00], [R118.64], P2 ;  /* 0x24a0000076027fae */ /* 0x0003e40009121844 */
[----:B-1----:R-:W-:Y:S02]  /*15cbf0*/  IMAD.MOV.U32 R119, RZ, RZ, R149 ;  /* 0x000000ffff777224 */ /* 0x002fe400078e0095 */
[----:B------:R-:W-:Y:S01]  /*15cc00*/  IMAD.MOV.U32 R118, RZ, RZ, R148 ;  /* 0x000000ffff767224 */ /* 0x000fe200078e0094 */
[----:B------:R-:W4:Y:S01]  /*15cc10*/  LDL.LU R149, [R1+0x4e50] ;  /* 0x004e500001957983 */ /* 0x000f220000300800 */
[----:B------:R-:W4:Y:S02]  /*15cc20*/  LDL.LU R148, [R1+0x4e5c] ;  /* 0x004e5c0001947983 */ /* 0x000f240000300800 */
[----:B------:R-:W4:Y:S02]  /*15cc30*/  LDL.LU R147, [R1+0x4e48] ;  /* 0x004e480001937983 */ /* 0x000f240000300800 */
[----:B------:R-:W4:Y:S01]  /*15cc40*/  LDL.LU R146, [R1+0x4e54] ;  /* 0x004e540001927983 */ /* 0x000f220000300800 */
[----:B------:R1:W-:Y:S04]  /*15cc50*/  LDGSTS.E [R2+0x24c00], [R118.64], P2 ;  /* 0x24c0000076027fae */ /* 0x0003e80009121844 */
[----:B------:R-:W4:Y:S01]  /*15cc60*/  LDL.LU R145, [R1+0x4e40] ;  /* 0x004e400001917983 */ /* 0x000f220000300800 */
[----:B------:R-:W4:Y:S02]  /*15cc70*/  LDL.LU R144, [R1+0x4e4c] ;  /* 0x004e4c0001907983 */ /* 0x000f240000300800 */
[----:B-1----:R-:W-:Y:S01]  /*15cc80*/  IMAD.MOV.U32 R119, RZ, RZ, R123 ;  /* 0x000000ffff777224 */ /* 0x002fe200078e007b */
[----:B------:R-:W-:Y:S01]  /*15cc90*/  MOV R118, R122 ;  /* 0x0000007a00767202 */ /* 0x000fe20000000f00 */
        /* <DEDUP_REMOVED lines=14> */
[----:B------:R-:W-:Y:S01]  /*15cd80*/  IMAD.MOV.U32 R118, RZ, RZ, R164 ;  /* 0x000000ffff767224 */ /* 0x000fe200078e00a4 */
[----:B------:R-:W-:Y:S02]  /*15cd90*/  IADD3.X R163, R163, R244, RZ, P2, !PT ;  /* 0x000000f4a3a37210 */ /* 0x000fe400017fe4ff */
[----:B------:R-:W-:Y:S02]  /*15cda0*/  MOV R119, R165 ;  /* 0x000000a500777202 */ /* 0x000fe40000000f00 */
[----:B----4-:R-:W-:-:S03]  /*15cdb0*/  IADD3 R158, P5, R158, R247, RZ ;  /* 0x000000f79e9e7210 */ /* 0x010fc60007fbe0ff */
[----:B------:R1:W-:Y:S02]  /*15cdc0*/  LDGSTS.E [R2+0x26800], [R118.64], P3 ;  /* 0x2680000076027fae */ /* 0x0003e40009921844 */
[----:B------:R-:W-:Y:S01]  /*15cdd0*/  IMAD.X R159, R159, 0x1, R244, P5 ;  /* 0x000000019f9f7824 */ /* 0x000fe200028e06f4 */
[----:B------:R-:W-:Y:S01]  /*15cde0*/  IADD3 R154, P5, R154, R247, RZ ;  /* 0x000000f79a9a7210 */ /* 0x000fe20007fbe0ff */
[----:B-1----:R-:W-:Y:S01]  /*15cdf0*/  IMAD.MOV.U32 R118, RZ, RZ, R162 ;  /* 0x000000ffff767224 */ /* 0x002fe200078e00a2 */
[----:B------:R-:W-:-:S03]  /*15ce00*/  MOV R119, R163 ;  /* 0x000000a300777202 */ /* 0x000fc60000000f00 */
[----:B------:R-:W-:Y:S02]  /*15ce10*/  IMAD.X R155, R155, 0x1, R244, P5 ;  /* 0x000000019b9b7824 */ /* 0x000fe400028e06f4 */
[----:B------:R1:W-:Y:S04]  /*15ce20*/  LDGSTS.E [R2+0x26a00], [R118.64], P3 ;  /* 0x26a0000076027fae */ /* 0x0003e80009921844 */
[----:B------:R-:W-:Y:S01]  /*15ce30*/  STL [R1+0x4edc], R164 ;  /* 0x004edca401007387 */ /* 0x000fe20000100800 */
[----:B------:R-:W-:Y:S01]  /*15ce40*/  IADD3 R148, P5, R148, R247, RZ ;  /* 0x000000f794947210 */ /* 0x000fe20007fbe0ff */
[----:B-1----:R-:W-:Y:S02]  /*15ce50*/  IMAD.MOV.U32 R118, RZ, RZ, R158 ;  /* 0x000000ffff767224 */ /* 0x002fe400078e009e */
[----:B------:R-:W-:-:S05]  /*15ce60*/  IMAD.MOV.U32 R119, RZ, RZ, R159 ;  /* 0x000000ffff777224 */ /* 0x000fca00078e009f */
[----:B------:R1:W-:Y:S04]  /*15ce70*/  LDGSTS.E [R2+0x26c00], [R118.64], P3 ;  /* 0x26c0000076027fae */ /* 0x0003e80009921844 */
[----:B------:R-:W-:Y:S01]  /*15ce80*/  STL [R1+0x4ed4], R162 ;  /* 0x004ed4a201007387 */ /* 0x000fe20000100800 */
[----:B------:R-:W-:Y:S02]  /*15ce90*/  IMAD.X R149, R149, 0x1, R244, P5 ;  /* 0x0000000195957824 */ /* 0x000fe400028e06f4 */
[----:B------:R-:W-:Y:S02]  /*15cea0*/  STL [R1+0x4ecc], R158 ;  /* 0x004ecc9e01007387 */ /* 0x000fe40000100800 */
[----:B------:R-:W-:Y:S01]  /*15ceb0*/  STL [R1+0x4ed0], R165 ;  /* 0x004ed0a501007387 */ /* 0x000fe20000100800 */
        /* <DEDUP_REMOVED lines=9> */
[----:B------:R-:W-:Y:S02]  /*15cf50*/  IADD3 R122, P3, R122, R247, RZ ;  /* 0x000000f77a7a7210 */ /* 0x000fe40007f7e0ff */
[----:B------:R2:W-:Y:S01]  /*15cf60*/  STL [R1+0x4eb8], R155 ;  /* 0x004eb89b01007387 */ /* 0x0005e20000100800 */
[----:B------:R-:W-:Y:S01]  /*15cf70*/  STL [R1+0x4e5c], R148 ;  /* 0x004e5c9401007387 */ /* 0x000fe20000100800 */
[----:B------:R-:W-:Y:S02]  /*15cf80*/  STL [R1+0x4e54], R146 ;  /* 0x004e549201007387 */ /* 0x000fe40000100800 */
[----:B--2---:R-:W-:Y:S01]  /*15cf90*/  IMAD.MOV.U32 R118, RZ, RZ, R148 ;  /* 0x000000ffff767224 */ /* 0x004fe200078e0094 */
[----:B------:R-:W-:Y:S01]  /*15cfa0*/  MOV R119, R149 ;  /* 0x0000009500777202 */ /* 0x000fe20000000f00 */
[----:B------:R-:W-:Y:S01]  /*15cfb0*/  IMAD.X R145, R145, 0x1, R244, P5 ;  /* 0x0000000191917824 */ /* 0x000fe200028e06f4 */
[----:B------:R-:W-:Y:S01]  /*15cfc0*/  STL [R1+0x4e50], R149 ;  /* 0x004e509501007387 */ /* 0x000fe20000100800 */
[----:B------:R-:W-:Y:S01]  /*15cfd0*/  IADD3.X R123, R123, R244, RZ, P3, !PT ;  /* 0x000000f47b7b7210 */ /* 0x000fe20001ffe4ff */
[----:B------:R-:W-:Y:S02]  /*15cfe0*/  STL [R1+0x4e4c], R144 ;  /* 0x004e4c9001007387 */ /* 0x000fe40000100800 */
[----:B------:R2:W-:Y:S01]  /*15cff0*/  LDGSTS.E [R2+0x28800], [R118.64], P4 ;  /* 0x2880000076027fae */ /* 0x0005e2000a121844 */
[----:B------:R-:W-:Y:S02]  /*15d000*/  STL [R1+0x4e48], R147 ;  /* 0x004e489301007387 */ /* 0x000fe40000100800 */
[----:B------:R-:W-:Y:S02]  /*15d010*/  STL [R1+0x4e44], R122 ;  /* 0x004e447a01007387 */ /* 0x000fe40000100800 */
[----:B------:R-:W-:Y:S01]  /*15d020*/  STL [R1+0x4e40], R145 ;  /* 0x004e409101007387 */ /* 0x000fe20000100800 */
[----:B------:R-:W-:Y:S01]  /*15d030*/  HMMA.1688.F32.TF32 R100, R8, R232, R100 ;  /* 0x000000e80864723c */ /* 0x000fe20000081064 */
[----:B------:R2:W-:Y:S01]  /*15d040*/  STL [R1+0x4e38], R123 ;  /* 0x004e387b01007387 */ /* 0x0005e20000100800 */
[----:B------:R-:W4:Y:S02]  /*15d050*/  LDL.LU R232, [R1+0x15f0] ;  /* 0x0015f00001e87983 */ /* 0x000f240000300800 */
[----:B------:R-:W4:Y:S02]  /*15d060*/  LDL.LU R233, [R1+0x15f4] ;  /* 0x0015f40001e97983 */ /* 0x000f240000300800 */
[----:B-1----:R-:W4:Y:S01]  /*15d070*/  LDL.LU R163, [R1+0x4dd0] ;  /* 0x004dd00001a37983 */ /* 0x002f220000300800 */
[----:B------:R-:W4:Y:S01]  /*15d080*/  LDL.LU R162, [R1+0x4ddc] ;  /* 0x004ddc0001a27983 */ /* 0x000f220000300800 */
[----:B---3--:R-:W3:Y:S02]  /*15d090*/  LDL.LU R159, [R1+0x4dc8] ;  /* 0x004dc800019f7983 */ /* 0x008ee40000300800 */
[----:B------:R-:W3:Y:S02]  /*15d0a0*/  LDL.LU R158, [R1+0x4dd4] ;  /* 0x004dd400019e7983 */ /* 0x000ee40000300800 */
[----:B--2---:R-:W-:-:S02]  /*15d0b0*/  IMAD.MOV.U32 R118, RZ, RZ, R146 ;  /* 0x000000ffff767224 */ /* 0x004fc400078e0092 */
[----:B------:R-:W-:Y:S01]  /*15d0c0*/  IMAD.MOV.U32 R119, RZ, RZ, R147 ;  /* 0x000000ffff777224 */ /* 0x000fe200078e0093 */
[----:B------:R-:W2:Y:S04]  /*15d0d0*/  LDL.LU R155, [R1+0x4dc0] ;  /* 0x004dc000019b7983 */ /* 0x000ea80000300800 */
[----:B------:R1:W-:Y:S02]  /*15d0e0*/  LDGSTS.E [R2+0x28a00], [R118.64], P4 ;  /* 0x28a0000076027fae */ /* 0x0003e4000a121844 */
[----:B-1----:R-:W-:Y:S02]  /*15d0f0*/  IMAD.MOV.U32 R118, RZ, RZ, R144 ;  /* 0x000000ffff767224 */ /* 0x002fe400078e0090 */
[----:B------:R-:W-:-:S05]  /*15d100*/  IMAD.MOV.U32 R119, RZ, RZ, R145 ;  /* 0x000000ffff777224 */ /* 0x000fca00078e0091 */
[----:B------:R1:W-:Y:S02]  /*15d110*/  LDGSTS.E [R2+0x28c00], [R118.64], P4 ;  /* 0x28c0000076027fae */ /* 0x0003e4000a121844 */
[----:B-1----:R-:W-:Y:S02]  /*15d120*/  IMAD.MOV.U32 R119, RZ, RZ, R123 ;  /* 0x000000ffff777224 */ /* 0x002fe400078e007b */
[----:B------:R-:W2:Y:S01]  /*15d130*/  LDL.LU R123, [R1+0x4dcc] ;  /* 0x004dcc00017b7983 */ /* 0x000ea20000300800 */
[----:B------:R-:W2:Y:S02]  /*15d140*/  LDL.LU R154, [R1+0x4db8] ;  /* 0x004db800019a7983 */ /* 0x000ea40000300800 */
[----:B------:R-:W2:Y:S01]  /*15d150*/  LDL.LU R149, [R1+0x4dc4] ;  /* 0x004dc40001957983 */ /* 0x000ea20000300800 */
[----:B------:R-:W-:Y:S02]  /*15d160*/  MOV R118, R122 ;  /* 0x0000007a00767202 */ /* 0x000fe40000000f00 */
[----:B------:R-:W-:-:S02]  /*15d170*/  ISETP.GT.AND P3, PT, R116, 0x5d, PT ;  /* 0x0000005d7400780c */ /* 0x000fc40003f64270 */
[----:B------:R-:W-:Y:S01]  /*15d180*/  SEL R0, R0, RZ, !P0 ;  /* 0x000000ff00007207 */ /* 0x000fe20004000000 */
[----:B------:R1:W-:Y:S01]  /*15d190*/  LDGSTS.E [R2+0x28e00], [R118.64], P4 ;  /* 0x28e0000076027fae */ /* 0x0003e2000a121844 */
[----:B------:R-:W-:Y:S01]  /*15d1a0*/  ISETP.GT.AND P5, PT, R116, 0x61, PT ;  /* 0x000000617400780c */ /* 0x000fe20003fa4270 */
[----:B------:R-:W-:Y:S01]  /*15d1b0*/  HMMA.1688.F32.TF32 R96, R8, R160, R96 ;  /* 0x000000a00860723c */ /* 0x000fe20000081060 */
[----:B------:R-:W2:Y:S01]  /*15d1c0*/  LDL.LU R160, [R1+0x1600] ;  /* 0x0016000001a07983 */ /* 0x000ea20000300800 */
[----:B------:R-:W-:Y:S01]  /*15d1d0*/  ISETP.NE.U32.AND P2, PT, R0, RZ, PT ;  /* 0x000000ff0000720c */ /* 0x000fe20003f45070 */
[----:B------:R-:W2:Y:S01]  /*15d1e0*/  LDL.LU R161, [R1+0x1604] ;  /* 0x0016040001a17983 */ /* 0x000ea20000300800 */
[----:B------:R-:W2:Y:S01]  /*15d1f0*/  LDL.LU R148, [R1+0x4d50] ;  /* 0x004d500001947983 */ /* 0x000ea20000300800 */
[----:B-1----:R-:W-:Y:S02]  /*15d200*/  SEL R118, RZ, 0x4, !P3 ;  /* 0x00000004ff767807 */ /* 0x002fe40005800000 */
[----:B------:R-:W-:Y:S01]  /*15d210*/  SEL R0, RZ, 0x4, !P5 ;  /* 0x00000004ff007807 */ /* 0x000fe20006800000 */
[----:B------:R-:W2:Y:S01]  /*15d220*/  LDL.LU R147, [R1+0x4d5c] ;  /* 0x004d5c0001937983 */ /* 0x000ea20000300800 */
[----:B------:R-:W2:Y:S01]  /*15d230*/  LDL.LU R146, [R1+0x4d48] ;  /* 0x004d480001927983 */ /* 0x000ea20000300800 */
[----:B------:R-:W-:Y:S01]  /*15d240*/  SEL R118, R118, RZ, !P0 ;  /* 0x000000ff76767207 */ /* 0x000fe20004000000 */
[----:B------:R-:W2:Y:S01]  /*15d250*/  LDL.LU R145, [R1+0x4d54] ;  /* 0x004d540001917983 */ /* 0x000ea20000300800 */
[----:B------:R-:W2:Y:S01]  /*15d260*/  LDL.LU R144, [R1+0x4d40] ;  /* 0x004d400001907983 */ /* 0x000ea20000300800 */
[----:B------:R-:W2:Y:S01]  /*15d270*/  LDL.LU R122, [R1+0x4d4c] ;  /* 0x004d4c00017a7983 */ /* 0x000ea20000300800 */
[----:B------:R-:W-:-:S02]  /*15d280*/  SEL R0, R0, RZ, !P0 ;  /* 0x000000ff00007207 */ /* 0x000fc40004000000 */
[-C--:B----4-:R-:W-:Y:S02]  /*15d290*/  IADD3 R162, P3, R162, R247.reuse, RZ ;  /* 0x000000f7a2a27210 */ /* 0x090fe40007f7e0ff */
[----:B---3--:R-:W-:-:S03]  /*15d2a0*/  IADD3 R158, P4, R158, R247, RZ ;  /* 0x000000f79e9e7210 */ /* 0x008fc60007f9e0ff */
[----:B------:R-:W-:Y:S01]  /*15d2b0*/  IMAD.X R163, R163, 0x1, R244, P3 ;  /* 0x00000001a3a37824 */ /* 0x000fe200018e06f4 */
[----:B------:R-:W-:Y:S01]  /*15d2c0*/  ISETP.NE.U32.AND P3, PT, R118, RZ, PT ;  /* 0x000000ff7600720c */ /* 0x000fe20003f65070 */
[----:B------:R-:W-:Y:S01]  /*15d2d0*/  IMAD.MOV.U32 R118, RZ, RZ, R162 ;  /* 0x000000ffff767224 */ /* 0x000fe200078e00a2 */
[----:B------:R-:W-:Y:S02]  /*15d2e0*/  IADD3.X R159, R159, R244, RZ, P4, !PT ;  /* 0x000000f49f9f7210 */ /* 0x000fe400027fe4ff */
[----:B------:R-:W-:Y:S01]  /*15d2f0*/  MOV R119, R163 ;  /* 0x000000a300777202 */ /* 0x000fe20000000f00 */
[----:B------:R-:W-:Y:S01]  /*15d300*/  STL [R1+0x4ddc], R162 ;  /* 0x004ddca201007387 */ /* 0x000fe20000100800 */
[----:B------:R-:W-:Y:S03]  /*15d310*/  STL [R1+0x4dd4], R158 ;  /* 0x004dd49e01007387 */ /* 0x000fe60000100800 */
[----:B------:R1:W-:Y:S01]  /*15d320*/  LDGSTS.E [R2+0x2a800], [R118.64], P1 ;  /* 0x2a80000076027fae */ /* 0x0003e20008921844 */
[----:B------:R-:W-:Y:S01]  /*15d330*/  ISETP.NE.U32.AND P4, PT, R0, RZ, PT ;  /* 0x000000ff0000720c */ /* 0x000fe20003f85070 */
[----:B-1----:R-:W-:Y:S01]  /*15d340*/  IMAD.MOV.U32 R118, RZ, RZ, R158 ;  /* 0x000000ffff767224 */ /* 0x002fe200078e009e */
[----:B------:R-:W-:-:S05]  /*15d350*/  MOV R119, R159 ;  /* 0x0000009f00777202 */ /* 0x000fca0000000f00 */
[----:B------:R1:W-:Y:S01]  /*15d360*/  LDGSTS.E [R2+0x2aa00], [R118.64], P1 ;  /* 0x2aa0000076027fae */ /* 0x0003e20008921844 */
[----:B--2---:R-:W-:-:S05]  /*15d370*/  IADD3 R123, P5, R123, R247, RZ ;  /* 0x000000f77b7b7210 */ /* 0x004fca0007fbe0ff */
[--C-:B------:R-:W-:Y:S01]  /*15d380*/  IMAD.X R155, R155, 0x1, R244.reuse, P5 ;  /* 0x000000019b9b7824 */ /* 0x100fe200028e06f4 */
[-C--:B------:R-:W-:Y:S01]  /*15d390*/  IADD3 R149, P5, R149, R247.reuse, RZ ;  /* 0x000000f795957210 */ /* 0x080fe20007fbe0ff */
[----:B------:R2:W-:Y:S01]  /*15d3a0*/  STL [R1+0x4dcc], R123 ;  /* 0x004dcc7b01007387 */ /* 0x0005e20000100800 */
[----:B------:R-:W-:Y:S02]  /*15d3b0*/  STL [R1+0x4dd0], R163 ;  /* 0x004dd0a301007387 */ /* 0x000fe40000100800 */
[----:B------:R-:W-:Y:S02]  /*15d3c0*/  STL [R1+0x4dc8], R159 ;  /* 0x004dc89f01007387 */ /* 0x000fe40000100800 */
[----:B------:R-:W3:Y:S02]  /*15d3d0*/  LDL.LU R0, [R1+0x4d44] ;  /* 0x004d440001007983 */ /* 0x000ee40000300800 */
[----:B------:R-:W-:Y:S01]  /*15d3e0*/  IMAD.X R154, R154, 0x1, R244, P5 ;  /* 0x000000019a9a7824 */ /* 0x000fe200028e06f4 */
[----:B------:R-:W-:Y:S01]  /*15d3f0*/  STL [R1+0x4dc0], R155 ;  /* 0x004dc09b01007387 */ /* 0x000fe20000100800 */
[----:B------:R-:W-:Y:S02]  /*15d400*/  STL [R1+0x4dc4], R149 ;  /* 0x004dc49501007387 */ /* 0x000fe40000100800 */
[----:B-1----:R-:W-:Y:S01]  /*15d410*/  IMAD.MOV.U32 R118, RZ, RZ, R123 ;  /* 0x000000ffff767224 */ /* 0x002fe200078e007b */
[----:B------:R-:W-:Y:S01]  /*15d420*/  STL [R1+0x4db8], R154 ;  /* 0x004db89a01007387 */ /* 0x000fe20000100800 */
[----:B--2---:R-:W2:Y:S02]  /*15d430*/  LDL.LU R123, [R1+0x4d38] ;  /* 0x004d3800017b7983 */ /* 0x004ea40000300800 */
[----:B------:R-:W-:Y:S01]  /*15d440*/  IMAD.MOV.U32 R119, RZ, RZ, R155 ;  /* 0x000000ffff777224 */ /* 0x000fe200078e009b */
[----:B------:R-:W-:-:S04]  /*15d450*/  IADD3 R147, P5, R147, R247, RZ ;  /* 0x000000f793937210 */ /* 0x000fc80007fbe0ff */
[----:B------:R1:W-:Y:S01]  /*15d460*/  LDGSTS.E [R2+0x2ac00], [R118.64], P1 ;  /* 0x2ac0000076027fae */ /* 0x0003e20008921844 */
[----:B------:R-:W-:Y:S01]  /*15d470*/  IMAD.X R148, R148, 0x1, R244, P5 ;  /* 0x0000000194947824 */ /* 0x000fe200028e06f4 */
[----:B-1----:R-:W-:Y:S01]  /*15d480*/  MOV R118, R149 ;  /* 0x0000009500767202 */ /* 0x002fe20000000f00 */
[----:B------:R-:W-:Y:S01]  /*15d490*/  IMAD.MOV.U32 R119, RZ, RZ, R154 ;  /* 0x000000ffff777224 */ /* 0x000fe200078e009a */
[----:B------:R-:W-:-:S04]  /*15d4a0*/  IADD3 R122, P5, R122, R247, RZ ;  /* 0x000000f77a7a7210 */ /* 0x000fc80007fbe0ff */
[----:B------:R1:W-:Y:S01]  /*15d4b0*/  LDGSTS.E [R2+0x2ae00], [R118.64], P1 ;  /* 0x2ae0000076027fae */ /* 0x0003e20008921844 */
[----:B------:R-:W-:-:S03]  /*15d4c0*/  IADD3 R145, P1, R145, R247, RZ ;  /* 0x000000f791917210 */ /* 0x000fc60007f3e0ff */
[----:B------:R-:W-:Y:S01]  /*15d4d0*/  STL [R1+0x4d5c], R147 ;  /* 0x004d5c9301007387 */ /* 0x000fe20000100800 */
[----:B------:R-:W-:-:S03]  /*15d4e0*/  IADD3.X R146, R146, R244, RZ, P1, !PT ;  /* 0x000000f492927210 */ /* 0x000fc60000ffe4ff */
[----:B------:R-:W-:Y:S01]  /*15d4f0*/  STL [R1+0x4d54], R145 ;  /* 0x004d549101007387 */ /* 0x000fe20000100800 */
[----:B------:R-:W-:Y:S02]  /*15d500*/  IMAD.X R144, R144, 0x1, R244, P5 ;  /* 0x0000000190907824 */ /* 0x000fe400028e06f4 */
[----:B-1----:R-:W-:Y:S01]  /*15d510*/  IMAD.MOV.U32 R118, RZ, RZ, R147 ;  /* 0x000000ffff767224 */ /* 0x002fe200078e0093 */
[----:B------:R-:W-:Y:S01]  /*15d520*/  MOV R119, R148 ;  /* 0x0000009400777202 */ /* 0x000fe20000000f00 */
[----:B------:R-:W-:Y:S01]  /*15d530*/  STL [R1+0x4d50], R148 ;  /* 0x004d509401007387 */ /* 0x000fe20000100800 */
[----:B------:R-:W-:Y:S02]  /*15d540*/  STL [R1+0x4d4c], R122 ;  /* 0x004d4c7a01007387 */ /* 0x000fe40000100800 */
[----:B------:R-:W-:Y:S01]  /*15d550*/  STL [R1+0x4d48], R146 ;  /* 0x004d489201007387 */ /* 0x000fe20000100800 */
[----:B------:R1:W-:Y:S01]  /*15d560*/  LDGSTS.E [R2+0x2c800], [R118.64], P2 ;  /* 0x2c80000076027fae */ /* 0x0003e20009121844 */
[C---:B------:R-:W-:Y:S08]  /*15d570*/  HMMA.1688.F32.TF32 R92, R8.reuse, R232, R92 ;  /* 0x000000e8085c723c */ /* 0x040ff0000008105c */
[----:B------:R-:W-:Y:S01]  /*15d580*/  HMMA.1688.F32.TF32 R88, R8, R160, R88 ;  /* 0x000000a00858723c */ /* 0x000fe20000081058 */
[----:B-1----:R-:W-:-:S02]  /*15d590*/  IMAD.MOV.U32 R118, RZ, RZ, R145 ;  /* 0x000000ffff767224 */ /* 0x002fc400078e0091 */
[----:B------:R-:W-:-:S05]  /*15d5a0*/  IMAD.MOV.U32 R119, RZ, RZ, R146 ;  /* 0x000000ffff777224 */ /* 0x000fca00078e0092 */
[----:B------:R1:W-:Y:S02]  /*15d5b0*/  LDGSTS.E [R2+0x2ca00], [R118.64], P2 ;  /* 0x2ca0000076027fae */ /* 0x0003e40009121844 */
[----:B-1----:R-:W-:Y:S02]  /*15d5c0*/  IMAD.MOV.U32 R119, RZ, RZ, R144 ;  /* 0x000000ffff777224 */ /* 0x002fe400078e0090 */
[----:B------:R-:W-:-:S05]  /*15d5d0*/  IMAD.MOV.U32 R118, RZ, RZ, R122 ;  /* 0x000000ffff767224 */ /* 0x000fca00078e007a */
[----:B------:R1:W-:Y:S01]  /*15d5e0*/  LDGSTS.E [R2+0x2cc00], [R118.64], P2 ;  /* 0x2cc0000076027fae */ /* 0x0003e20009121844 */
[----:B---3--:R-:W-:-:S05]  /*15d5f0*/  IADD3 R0, P1, R0, R247, RZ ;  /* 0x000000f700007210 */ /* 0x008fca0007f3e0ff */
[----:B------:R-:W-:Y:S01]  /*15d600*/  STL [R1+0x4d44], R0 ;  /* 0x004d440001007387 */ /* 0x000fe20000100800 */
[----:B--2---:R-:W-:Y:S01]  /*15d610*/  IADD3.X R123, R123, R244, RZ, P1, !PT ;  /* 0x000000f47b7b7210 */ /* 0x004fe20000ffe4ff */
[----:B------:R2:W-:Y:S02]  /*15d620*/  STL [R1+0x4d40], R144 ;  /* 0x004d409001007387 */ /* 0x0005e40000100800 */
[----:B------:R-:W3:Y:S01]  /*15d630*/  LDL.LU R232, [R1+0x1610] ;  /* 0x0016100001e87983 */ /* 0x000ee20000300800 */
[----:B------:R-:W3:Y:S02]  /*15d640*/  LDL.LU R233, [R1+0x1614] ;  /* 0x0016140001e97983 */ /* 0x000ee40000300800 */
[----:B------:R4:W-:Y:S01]  /*15d650*/  STL [R1+0x4d38], R123 ;  /* 0x004d387b01007387 */ /* 0x0009e20000100800 */
[----:B--2---:R-:W2:Y:S01]  /*15d660*/  LDL.LU R144, [R1+0x4cfc] ;  /* 0x004cfc0001907983 */ /* 0x004ea20000300800 */
        /* <DEDUP_REMOVED lines=9> */
[----:B-1----:R-:W-:Y:S01]  /*15d700*/  MOV R118, R0 ;  /* 0x0000000000767202 */ /* 0x002fe20000000f00 */
[----:B------:R-:W-:Y:S01]  /*15d710*/  IMAD.MOV.U32 R119, RZ, RZ, R123 ;  /* 0x000000ffff777224 */ /* 0x000fe200078e007b */
[----:B------:R-:W-:-:S02]  /*15d720*/  ISETP.GT.AND P1, PT, R116, 0x65, PT ;  /* 0x000000657400780c */ /* 0x000fc40003f24270 */
[----:B------:R-:W-:Y:S01]  /*15d730*/  ISETP.GT.AND P5, PT, R116, 0x69, PT ;  /* 0x000000697400780c */ /* 0x000fe20003fa4270 */
[----:B------:R-:W3:Y:S04]  /*15d740*/  LDL.LU R147, [R1+0x4c7c] ;  /* 0x004c7c0001937983 */ /* 0x000ee80000300800 */
[----:B------:R1:W-:Y:S01]  /*15d750*/  LDGSTS.E [R2+0x2ce00], [R118.64], P2 ;  /* 0x2ce0000076027fae */ /* 0x0003e20009121844 */
[----:B------:R-:W3:Y:S01]  /*15d760*/  LDL.LU R145, [R1+0x4c54] ;  /* 0x004c540001917983 */ /* 0x000ee20000300800 */
[----:B------:R-:W-:Y:S01]  /*15d770*/  SEL R0, RZ, 0x4, !P5 ;  /* 0x00000004ff007807 */ /* 0x000fe20006800000 */
[----:B----4-:R-:W4:Y:S01]  /*15d780*/  LDL.LU R123, [R1+0x4c4c] ;  /* 0x004c4c00017b7983 */ /* 0x010f220000300800 */
[----:B-1----:R-:W-:-:S04]  /*15d790*/  SEL R118, RZ, 0x4, !P1 ;  /* 0x00000004ff767807 */ /* 0x002fc80004800000 */
[----:B------:R-:W-:Y:S02]  /*15d7a0*/  SEL R118, R118, RZ, !P0 ;  /* 0x000000ff76767207 */ /* 0x000fe40004000000 */
[----:B------:R-:W-:Y:S02]  /*15d7b0*/  SEL R0, R0, RZ, !P0 ;  /* 0x000000ff00007207 */ /* 0x000fe40004000000 */
[-C--:B--2---:R-:W-:Y:S02]  /*15d7c0*/  IADD3 R144, P1, R144, R247.reuse, RZ ;  /* 0x000000f790907210 */ /* 0x084fe40007f3e0ff */
[-C--:B---3--:R-:W-:Y:S02]  /*15d7d0*/  IADD3 R158, P2, R158, R247.reuse, RZ ;  /* 0x000000f79e9e7210 */ /* 0x088fe40007f5e0ff */
[----:B------:R-:W-:Y:S01]  /*15d7e0*/  IADD3 R122, P5, R122, R247, RZ ;  /* 0x000000f77a7a7210 */ /* 0x000fe20007fbe0ff */
[--C-:B------:R-:W-:Y:S01]  /*15d7f0*/  IMAD.X R146, R146, 0x1, R244.reuse, P1 ;  /* 0x0000000192927824 */ /* 0x100fe200008e06f4 */
[----:B------:R-:W-:Y:S01]  /*15d800*/  IADD3.X R159, R159, R244, RZ, P2, !PT ;  /* 0x000000f49f9f7210 */ /* 0x000fe200017fe4ff */
[----:B------:R-:W-:Y:S01]  /*15d810*/  STL [R1+0x4cfc], R144 ;  /* 0x004cfc9001007387 */ /* 0x000fe20000100800 */
[----:B------:R-:W-:Y:S02]  /*15d820*/  STL [R1+0x4cd4], R158 ;  /* 0x004cd49e01007387 */ /* 0x000fe40000100800 */
[----:B------:R-:W-:Y:S02]  /*15d830*/  STL [R1+0x4ccc], R122 ;  /* 0x004ccc7a01007387 */ /* 0x000fe40000100800 */
[----:B------:R1:W-:Y:S01]  /*15d840*/  STL [R1+0x4cd0], R146 ;  /* 0x004cd09201007387 */ /* 0x0003e20000100800 */
[----:B------:R-:W-:Y:S01]  /*15d850*/  STL [R1+0x4cc8], R159 ;  /* 0x004cc89f01007387 */ /* 0x000fe20000100800 */
[----:B------:R-:W-:Y:S01]  /*15d860*/  ISETP.NE.U32.AND P1, PT, R118, RZ, PT ;  /* 0x000000ff7600720c */ /* 0x000fe20003f25070 */
[----:B------:R-:W-:Y:S01]  /*15d870*/  IMAD.X R155, R155, 0x1, R244, P5 ;  /* 0x000000019b9b7824 */ /* 0x000fe200028e06f4 */
[----:B------:R-:W-:Y:S01]  /*15d880*/  HMMA.1688.F32.TF32 R84, R8, R232, R84 ;  /* 0x000000e80854723c */ /* 0x000fe20000081054 */
[----:B------:R-:W2:Y:S01]  /*15d890*/  LDL.LU.64 R234, [R1+0x6270] ;  /* 0x0062700001ea7983 */ /* 0x000ea20000300a00 */
[----:B------:R-:W3:Y:S02]  /*15d8a0*/  LDL.LU.64 R232, [R1+0x6268] ;  /* 0x0062680001e87983 */ /* 0x000ee40000300a00 */
[----:B------:R-:W-:Y:S01]  /*15d8b0*/  IMAD.MOV.U32 R118, RZ, RZ, R144 ;  /* 0x000000ffff767224 */ /* 0x000fe200078e0090 */
[----:B------:R-:W-:-:S02]  /*15d8c0*/  MOV R119, R146 ;  /* 0x0000009200777202 */ /* 0x000fc40000000f00 */
[----:B------:R-:W-:Y:S01]  /*15d8d0*/  IADD3 R149, P5, R149, R247, RZ ;  /* 0x000000f795957210 */ /* 0x000fe20007fbe0ff */
[----:B------:R-:W2:Y:S01]  /*15d8e0*/  LDL.LU R148, [R1+0x4c50] ;  /* 0x004c500001947983 */ /* 0x000ea20000300800 */
[----:B------:R-:W-:Y:S01]  /*15d8f0*/  ISETP.NE.U32.AND P2, PT, R0, RZ, PT ;  /* 0x000000ff0000720c */ /* 0x000fe20003f45070 */
[----:B------:R-:W-:Y:S02]  /*15d900*/  STL [R1+0x4cc0], R155 ;  /* 0x004cc09b01007387 */ /* 0x000fe40000100800 */
[----:B------:R-:W3:Y:S01]  /*15d910*/  LDL.LU R0, [R1+0x4c44] ;  /* 0x004c440001007983 */ /* 0x000ee20000300800 */
[----:B------:R4:W-:Y:S04]  /*15d920*/  LDGSTS.E [R2+0x2e800], [R118.64], P3 ;  /* 0x2e80000076027fae */ /* 0x0009e80009921844 */
[----:B------:R-:W-:Y:S01]  /*15d930*/  STL [R1+0x4cc4], R149 ;  /* 0x004cc49501007387 */ /* 0x000fe20000100800 */
[----:B-1----:R-:W3:Y:S02]  /*15d940*/  LDL.LU R146, [R1+0x4c48] ;  /* 0x004c480001927983 */ /* 0x002ee40000300800 */
[----:B------:R-:W-:-:S02]  /*15d950*/  IMAD.X R154, R154, 0x1, R244, P5 ;  /* 0x000000019a9a7824 */ /* 0x000fc400028e06f4 */
[----:B------:R-:W3:Y:S02]  /*15d960*/  LDL.LU R144, [R1+0x4c40] ;  /* 0x004c400001907983 */ /* 0x000ee40000300800 */
[----:B----4-:R-:W-:Y:S01]  /*15d970*/  IMAD.MOV.U32 R118, RZ, RZ, R158 ;  /* 0x000000ffff767224 */ /* 0x010fe200078e009e */
[----:B------:R-:W-:Y:S01]  /*15d980*/  MOV R119, R159 ;  /* 0x0000009f00777202 */ /* 0x000fe20000000f00 */
[----:B------:R-:W-:Y:S04]  /*15d990*/  STL [R1+0x4cb8], R154 ;  /* 0x004cb89a01007387 */ /* 0x000fe80000100800 */
[----:B------:R1:W-:Y:S02]  /*15d9a0*/  LDGSTS.E [R2+0x2ea00], [R118.64], P3 ;  /* 0x2ea0000076027fae */ /* 0x0003e40009921844 */
[----:B-1----:R-:W-:-:S02]  /*15d9b0*/  IMAD.MOV.U32 R118, RZ, RZ, R122 ;  /* 0x000000ffff767224 */ /* 0x002fc400078e007a */
[----:B------:R-:W4:Y:S01]  /*15d9c0*/  LDL.LU R122, [R1+0x4c38] ;  /* 0x004c3800017a7983 */ /* 0x000f220000300800 */
[----:B------:R-:W-:Y:S01]  /*15d9d0*/  IMAD.MOV.U32 R119, RZ, RZ, R155 ;  /* 0x000000ffff777224 */ /* 0x000fe200078e009b */
[----:B------:R-:W-:-:S04]  /*15d9e0*/  IADD3 R147, P5, R147, R247, RZ ;  /* 0x000000f793937210 */ /* 0x000fc80007fbe0ff */
[----:B------:R1:W-:Y:S04]  /*15d9f0*/  LDGSTS.E [R2+0x2ec00], [R118.64], P3 ;  /* 0x2ec0000076027fae */ /* 0x0003e80009921844 */
[----:B------:R-:W-:Y:S01]  /*15da00*/  STL [R1+0x4c7c], R147 ;  /* 0x004c7c9301007387 */ /* 0x000fe20000100800 */
[----:B------:R-:W-:Y:S01]  /*15da10*/  HMMA.1688.F32.TF32 R80, R8, R160, R80 ;  /* 0x000000a00850723c */ /* 0x000fe20000081050 */
[----:B------:R-:W4:Y:S02]  /*15da20*/  LDL.LU.64 R162, [R1+0x6260] ;  /* 0x0062600001a27983 */ /* 0x000f240000300a00 */
[----:B------:R-:W4:Y:S01]  /*15da30*/  LDL.LU.64 R160, [R1+0x6258] ;  /* 0x0062580001a07983 */ /* 0x000f220000300a00 */
[----:B-1----:R-:W-:Y:S01]  /*15da40*/  MOV R118, R149 ;  /* 0x0000009500767202 */ /* 0x002fe20000000f00 */
[----:B------:R-:W-:-:S05]  /*15da50*/  IMAD.MOV.U32 R119, RZ, RZ, R154 ;  /* 0x000000ffff777224 */ /* 0x000fca00078e009a */
[----:B------:R1:W-:Y:S01]  /*15da60*/  LDGSTS.E [R2+0x2ee00], [R118.64], P3 ;  /* 0x2ee0000076027fae */ /* 0x0003e20009921844 */
[----:B------:R-:W-:-:S05]  /*15da70*/  IADD3 R145, P3, R145, R247, RZ ;  /* 0x000000f791917210 */ /* 0x000fca0007f7e0ff */
[----:B------:R-:W-:Y:S01]  /*15da80*/  STL [R1+0x4c54], R145 ;  /* 0x004c549101007387 */ /* 0x000fe20000100800 */
[----:B-1----:R-:W-:Y:S02]  /*15da90*/  IMAD.MOV.U32 R118, RZ, RZ, R147 ;  /* 0x000000ffff767224 */ /* 0x002fe400078e0093 */
[----:B--2---:R-:W-:Y:S01]  /*15daa0*/  IMAD.X R148, R148, 0x1, R244, P5 ;  /* 0x0000000194947824 */ /* 0x004fe200028e06f4 */
[----:B------:R-:W-:-:S04]  /*15dab0*/  IADD3 R123, P5, R123, R247, RZ ;  /* 0x000000f77b7b7210 */ /* 0x000fc80007fbe0ff */
[----:B------:R-:W-:Y:S02]  /*15dac0*/  MOV R119, R148 ;  /* 0x0000009400777202 */ /* 0x000fe40000000f00 */
[----:B---3--:R-:W-:Y:S01]  /*15dad0*/  IADD3.X R146, R146, R244, RZ, P3, !PT ;  /* 0x000000f492927210 */ /* 0x008fe20001ffe4ff */
[----:B------:R-:W-:Y:S02]  /*15dae0*/  IADD3 R0, P3, R0, R247, RZ ;  /* 0x000000f700007210 */ /* 0x000fe40007f7e0ff */
[----:B------:R-:W-:Y:S01]  /*15daf0*/  IMAD.X R144, R144, 0x1, R244, P5 ;  /* 0x0000000190907824 */ /* 0x000fe200028e06f4 */
[----:B------:R-:W-:Y:S01]  /*15db00*/  STL [R1+0x4c50], R148 ;  /* 0x004c509401007387 */ /* 0x000fe20000100800 */
[----:B------:R-:W-:Y:S03]  /*15db10*/  STL [R1+0x4c4c], R123 ;  /* 0x004c4c7b01007387 */ /* 0x000fe60000100800 */
[----:B------:R1:W-:Y:S01]  /*15db20*/  LDGSTS.E [R2+0x30800], [R118.64], P4 ;  /* 0x3080000076027fae */ /* 0x0003e2000a121844 */
[----:B------:R2:W-:Y:S02]  /*15db30*/  STL [R1+0x4c48], R146 ;  /* 0x004c489201007387 */ /* 0x0005e40000100800 */
[----:B------:R-:W-:Y:S02]  /*15db40*/  STL [R1+0x4c44], R0 ;  /* 0x004c440001007387 */ /* 0x000fe40000100800 */
[----:B------:R3:W-:Y:S02]  /*15db50*/  STL [R1+0x4c40], R144 ;  /* 0x004c409001007387 */ /* 0x0007e40000100800 */
[----:B-1----:R-:W-:-:S02]  /*15db60*/  IMAD.MOV.U32 R118, RZ, RZ, R145 ;  /* 0x000000ffff767224 */ /* 0x002fc400078e0091 */
[----:B------:R-:W-:Y:S02]  /*15db70*/  IMAD.MOV.U32 R119, RZ, RZ, R146 ;  /* 0x000000ffff777224 */ /* 0x000fe400078e0092 */
[----:B--2---:R-:W2:Y:S04]  /*15db80*/  LDL.LU R146, [R1+0x4bfc] ;  /* 0x004bfc0001927983 */ /* 0x004ea80000300800 */
[----:B------:R1:W-:Y:S01]  /*15db90*/  LDGSTS.E [R2+0x30a00], [R118.64], P4 ;  /* 0x30a0000076027fae */ /* 0x0003e2000a121844 */
[----:B------:R-:W2:Y:S01]  /*15dba0*/  LDL.LU R164, [R1+0x4bd4] ;  /* 0x004bd40001a47983 */ /* 0x000ea20000300800 */
[----:B----4-:R-:W-:Y:S01]  /*15dbb0*/  IADD3.X R122, R122, R244, RZ, P3, !PT ;  /* 0x000000f47a7a7210 */ /* 0x010fe20001ffe4ff */
[----:B-1----:R-:W-:-:S04]  /*15dbc0*/  IMAD.MOV.U32 R119, RZ, RZ, R144 ;  /* 0x000000ffff777224 */ /* 0x002fc800078e0090 */
[----:B------:R1:W-:Y:S01]  /*15dbd0*/  STL [R1+0x4c38], R122 ;  /* 0x004c387a01007387 */ /* 0x0003e20000100800 */
[----:B---3--:R-:W3:Y:S02]  /*15dbe0*/  LDL.LU R144, [R1+0x4bcc] ;  /* 0x004bcc0001907983 */ /* 0x008ee40000300800 */
[----:B------:R-:W4:Y:S02]  /*15dbf0*/  LDL.LU R148, [R1+0x4bd0] ;  /* 0x004bd00001947983 */ /* 0x000f240000300800 */
[----:B------:R-:W4:Y:S01]  /*15dc00*/  LDL.LU R165, [R1+0x4bc8] ;  /* 0x004bc80001a57983 */ /* 0x000f220000300800 */
[----:B------:R-:W4:Y:S01]  /*15dc10*/  LDL.LU R159, [R1+0x4bc0] ;  /* 0x004bc000019f7983 */ /* 0x000f220000300800 */
[----:B------:R-:W4:Y:S02]  /*15dc20*/  LDL.LU R158, [R1+0x4bb8] ;  /* 0x004bb800019e7983 */ /* 0x000f240000300800 */
[----:B------:R-:W4:Y:S02]  /*15dc30*/  LDL.LU R155, [R1+0x4bc4] ;  /* 0x004bc400019b7983 */ /* 0x000f240000300800 */
[----:B------:R-:W-:Y:S01]  /*15dc40*/  IMAD.MOV.U32 R118, RZ, RZ, R123 ;  /* 0x000000ffff767224 */ /* 0x000fe200078e007b */
[----:B------:R-:W-:-:S02]  /*15dc50*/  ISETP.GT.AND P3, PT, R116, 0x6d, PT ;  /* 0x0000006d7400780c */ /* 0x000fc40003f64270 */
[----:B------:R-:W-:Y:S01]  /*15dc60*/  ISETP.GT.AND P5, PT, R116, 0x71, PT ;  /* 0x000000717400780c */ /* 0x000fe20003fa4270 */
[----:B------:R-:W4:Y:S04]  /*15dc70*/  LDL.LU R149, [R1+0x4b7c] ;  /* 0x004b7c0001957983 */ /* 0x000f280000300800 */
[----:B------:R1:W-:Y:S01]  /*15dc80*/  LDGSTS.E [R2+0x30c00], [R118.64], P4 ;  /* 0x30c0000076027fae */ /* 0x0003e2000a121844 */
[----:B------:R-:W4:Y:S02]  /*15dc90*/  LDL.LU R147, [R1+0x4b54] ;  /* 0x004b540001937983 */ /* 0x000f240000300800 */
[----:B------:R-:W4:Y:S01]  /*15dca0*/  LDL.LU R145, [R1+0x4b4c] ;  /* 0x004b4c0001917983 */ /* 0x000f220000300800 */
[----:B-1----:R-:W-:Y:S01]  /*15dcb0*/  MOV R118, R0 ;  /* 0x0000000000767202 */ /* 0x002fe20000000f00 */
[----:B------:R-:W-:-:S05]  /*15dcc0*/  IMAD.MOV.U32 R119, RZ, RZ, R122 ;  /* 0x000000ffff777224 */ /* 0x000fca00078e007a */
[----:B------:R1:W-:Y:S01]  /*15dcd0*/  LDGSTS.E [R2+0x30e00], [R118.64], P4 ;  /* 0x30e0000076027fae */ /* 0x0003e2000a121844 */
[----:B------:R-:W-:Y:S02]  /*15dce0*/  SEL R0, RZ, 0x4, !P5 ;  /* 0x00000004ff007807 */ /* 0x000fe40006800000 */
[----:B-1----:R-:W-:Y:S02]  /*15dcf0*/  SEL R118, RZ, 0x4, !P3 ;  /* 0x00000004ff767807 */ /* 0x002fe40005800000 */
[----:B------:R-:W-:Y:S01]  /*15dd00*/  SEL R0, R0, RZ, !P0 ;  /* 0x000000ff00007207 */ /* 0x000fe20004000000 */
[----:B------:R-:W-:Y:S01]  /*15dd10*/  HMMA.1688.F32.TF32 R76, R8, R120, R76 ;  /* 0x00000078084c723c */ /* 0x000fe2000008104c */
[----:B------:R-:W-:Y:S02]  /*15dd20*/  SEL R118, R118, RZ, !P0 ;  /* 0x000000ff76767207 */ /* 0x000fe40004000000 */
[-C--:B--2---:R-:W-:Y:S02]  /*15dd30*/  IADD3 R146, P3, R146, R247.reuse, RZ ;  /* 0x000000f792927210 */ /* 0x084fe40007f7e0ff */
[----:B------:R-:W-:-:S03]  /*15dd40*/  IADD3 R164, P4, R164, R247, RZ ;  /* 0x000000f7a4a47210 */ /* 0x000fc60007f9e0ff */
[----:B------:R-:W-:Y:S02]  /*15dd50*/  STL [R1+0x4bfc], R146 ;  /* 0x004bfc9201007387 */ /* 0x000fe40000100800 */
[----:B------:R-:W-:Y:S01]  /*15dd60*/  STL [R1+0x4bd4], R164 ;  /* 0x004bd4a401007387 */ /* 0x000fe20000100800 */
[----:B---3--:R-:W-:Y:S01]  /*15dd70*/  IADD3 R144, P5, R144, R247, RZ ;  /* 0x000000f790907210 */ /* 0x008fe20007fbe0ff */
[----:B----4-:R-:W-:Y:S01]  /*15dd80*/  IMAD.X R148, R148, 0x1, R244, P3 ;  /* 0x0000000194947824 */ /* 0x010fe200018e06f4 */
[----:B------:R-:W-:-:S03]  /*15dd90*/  IADD3.X R165, R165, R244, RZ, P4, !PT ;  /* 0x000000f4a5a57210 */ /* 0x000fc600027fe4ff */
[----:B------:R-:W-:Y:S01]  /*15dda0*/  STL [R1+0x4bcc], R144 ;  /* 0x004bcc9001007387 */ /* 0x000fe20000100800 */
[----:B------:R1:W-:Y:S03]  /*15ddb0*/  STL [R1+0x4bd0], R148 ;  /* 0x004bd09401007387 */ /* 0x0003e60000100800 */
[----:B------:R-:W-:Y:S01]  /*15ddc0*/  STL [R1+0x4bc8], R165 ;  /* 0x004bc8a501007387 */ /* 0x000fe20000100800 */
[----:B------:R-:W-:-:S03]  /*15ddd0*/  IMAD.X R159, R159, 0x1, R244, P5 ;  /* 0x000000019f9f7824 */ /* 0x000fc600028e06f4 */
[----:B------:R-:W2:Y:S01]  /*15dde0*/  LDL.LU.64 R122, [R1+0x6250] ;  /* 0x00625000017a7983 */ /* 0x000ea20000300a00 */
[----:B------:R-:W2:Y:S01]  /*15ddf0*/  LDL.LU.64 R120, [R1+0x6248] ;  /* 0x0062480001787983 */ /* 0x000ea20000300a00 */
[----:B------:R-:W-:Y:S01]  /*15de00*/  IADD3 R155, P5, R155, R247, RZ ;  /* 0x000000f79b9b7210 */ /* 0x000fe20007fbe0ff */
[----:B------:R-:W3:Y:S01]  /*15de10*/  LDL.LU R154, [R1+0x4b50] ;  /* 0x004b5000019a7983 */ /* 0x000ee20000300800 */
[----:B------:R-:W-:Y:S02]  /*15de20*/  ISETP.NE.U32.AND P3, PT, R118, RZ, PT ;  /* 0x000000ff7600720c */ /* 0x000fe40003f65070 */
[----:B------:R-:W-:Y:S01]  /*15de30*/  ISETP.NE.U32.AND P4, PT, R0, RZ, PT ;  /* 0x000000ff0000720c */ /* 0x000fe20003f85070 */
[----:B------:R-:W-:Y:S01]  /*15de40*/  STL [R1+0x4bc0], R159 ;  /* 0x004bc09f01007387 */ /* 0x000fe20000100800 */
[----:B------:R-:W-:Y:S01]  /*15de50*/  IMAD.MOV.U32 R118, RZ, RZ, R146 ;  /* 0x000000ffff767224 */ /* 0x000fe200078e0092 */
[----:B------:R-:W-:Y:S01]  /*15de60*/  MOV R119, R148 ;  /* 0x0000009400777202 */ /* 0x000fe20000000f00 */
[----:B------:R-:W4:Y:S01]  /*15de70*/  LDL.LU R0, [R1+0x4b44] ;  /* 0x004b440001007983 */ /* 0x000f220000300800 */
[----:B------:R-:W-:Y:S01]  /*15de80*/  STL [R1+0x4bc4], R155 ;  /* 0x004bc49b01007387 */ /* 0x000fe20000100800 */
[----:B-1----:R-:W2:Y:S03]  /*15de90*/  LDL.LU R148, [R1+0x4b48] ;  /* 0x004b480001947983 */ /* 0x002ea60000300800 */
[----:B------:R1:W-:Y:S01]  /*15dea0*/  LDGSTS.E [R2+0x32800], [R118.64], P1 ;  /* 0x3280000076027fae */ /* 0x0003e20008921844 */
[----:B------:R-:W-:-:S02]  /*15deb0*/  IMAD.X R158, R158, 0x1, R244, P5 ;  /* 0x000000019e9e7824 */ /* 0x000fc400028e06f4 */
[----:B------:R-:W4:Y:S03]  /*15dec0*/  LDL.LU R146, [R1+0x4b40] ;  /* 0x004b400001927983 */ /* 0x000f260000300800 */
[----:B------:R1:W-:Y:S02]  /*15ded0*/  STL [R1+0x4bb8], R158 ;  /* 0x004bb89e01007387 */ /* 0x0003e40000100800 */
[----:B-1----:R-:W-:Y:S01]  /*15dee0*/  IMAD.MOV.U32 R118, RZ, RZ, R164 ;  /* 0x000000ffff767224 */ /* 0x002fe200078e00a4 */
[----:B------:R-:W-:-:S05]  /*15def0*/  MOV R119, R165 ;  /* 0x000000a500777202 */ /* 0x000fca0000000f00 */
[----:B------:R1:W-:Y:S02]  /*15df00*/  LDGSTS.E [R2+0x32a00], [R118.64], P1 ;  /* 0x32a0000076027fae */ /* 0x0003e40008921844 */
[----:B-1----:R-:W-:Y:S02]  /*15df10*/  IMAD.MOV.U32 R118, RZ, RZ, R144 ;  /* 0x000000ffff767224 */ /* 0x002fe400078e0090 */
[----:B------:R-:W4:Y:S01]  /*15df20*/  LDL.LU R144, [R1+0x4b38] ;  /* 0x004b380001907983 */ /* 0x000f220000300800 */
[----:B------:R-:W-:Y:S01]  /*15df30*/  IMAD.MOV.U32 R119, RZ, RZ, R159 ;  /* 0x000000ffff777224 */ /* 0x000fe200078e009f */
[----:B------:R-:W-:-:S04]  /*15df40*/  IADD3 R149, P5, R149, R247, RZ ;  /* 0x000000f795957210 */ /* 0x000fc80007fbe0ff */
[----:B------:R1:W-:Y:S02]  /*15df50*/  LDGSTS.E [R2+0x32c00], [R118.64], P1 ;  /* 0x32c0000076027fae */ /* 0x0003e40008921844 */
[----:B-1----:R-:W-:Y:S01]  /*15df60*/  MOV R118, R155 ;  /* 0x0000009b00767202 */ /* 0x002fe20000000f00 */
[----:B------:R-:W-:-:S05]  /*15df70*/  IMAD.MOV.U32 R119, RZ, RZ, R158 ;  /* 0x000000ffff777224 */ /* 0x000fca00078e009e */
[----:B------:R1:W-:Y:S01]  /*15df80*/  LDGSTS.E [R2+0x32e00], [R118.64], P1 ;  /* 0x32e0000076027fae */ /* 0x0003e20008921844 */
[----:B------:R-:W-:-:S03]  /*15df90*/  IADD3 R147, P1, R147, R247, RZ ;  /* 0x000000f793937210 */ /* 0x000fc60007f3e0ff */
[----:B------:R-:W-:Y:S01]  /*15dfa0*/  STL [R1+0x4b7c], R149 ;  /* 0x004b7c9501007387 */ /* 0x000fe20000100800 */
[----:B------:R-:W-:Y:S01]  /*15dfb0*/  HMMA.1688.F32.TF32 R72, R8, R156, R72 ;  /* 0x0000009c0848723c */ /* 0x000fe20000081048 */
[----:B------:R-:W4:Y:S02]  /*15dfc0*/  LDL.LU.64 R158, [R1+0x6240] ;  /* 0x00624000019e7983 */ /* 0x000f240000300a00 */
[----:B------:R-:W4:Y:S02]  /*15dfd0*/  LDL.LU.64 R156, [R1+0x6238] ;  /* 0x00623800019c7983 */ /* 0x000f240000300a00 */
[----:B-1----:R-:W-:Y:S01]  /*15dfe0*/  IMAD.MOV.U32 R118, RZ, RZ, R149 ;  /* 0x000000ffff767224 */ /* 0x002fe200078e0095 */
[----:B------:R-:W-:Y:S01]  /*15dff0*/  STL [R1+0x4b54], R147 ;  /* 0x004b549301007387 */ /* 0x000fe20000100800 */
[----:B------:R-:W-:Y:S01]  /*15e000*/  IMAD.MOV.U32 R185, RZ, RZ, R252 ;  /* 0x000000ffffb97224 */ /* 0x000fe200078e00fc */
[----:B------:R-:W-:Y:S01]  /*15e010*/  MOV R252, R171 ;  /* 0x000000ab00fc7202 */ /* 0x000fe20000000f00 */
[----:B---3--:R-:W-:Y:S01]  /*15e020*/  IMAD.X R154, R154, 0x1, R244, P5 ;  /* 0x000000019a9a7824 */ /* 0x008fe200028e06f4 */
[----:B------:R-:W-:-:S04]  /*15e030*/  IADD3 R145, P5, R145, R247, RZ ;  /* 0x000000f791917210 */ /* 0x000fc80007fbe0ff */
[----:B------:R-:W-:Y:S02]  /*15e040*/  MOV R119, R154 ;  /* 0x0000009a00777202 */ /* 0x000fe40000000f00 */
[----:B--2---:R-:W-:Y:S01]  /*15e050*/  IADD3.X R148, R148, R244, RZ, P1, !PT ;  /* 0x000000f494947210 */ /* 0x004fe20000ffe4ff */
[----:B----4-:R-:W-:Y:S02]  /*15e060*/  IADD3 R0, P1, R0, R247, RZ ;  /* 0x000000f700007210 */ /* 0x010fe40007f3e0ff */
[----:B------:R1:W-:Y:S01]  /*15e070*/  LDGSTS.E [R2+0x34800], [R118.64], P2 ;  /* 0x3480000076027fae */ /* 0x0003e20009121844 */
[----:B------:R-:W-:-:S03]  /*15e080*/  IMAD.X R146, R146, 0x1, R244, P5 ;  /* 0x0000000192927824 */ /* 0x000fc600028e06f4 */
[----:B------:R-:W-:Y:S01]  /*15e090*/  STL [R1+0x4b50], R154 ;  /* 0x004b509a01007387 */ /* 0x000fe20000100800 */
[----:B------:R-:W-:Y:S02]  /*15e0a0*/  STL [R1+0x4b4c], R145 ;  /* 0x004b4c9101007387 */ /* 0x000fe40000100800 */
[----:B------:R-:W-:Y:S02]  /*15e0b0*/  STL [R1+0x4b48], R148 ;  /* 0x004b489401007387 */ /* 0x000fe40000100800 */
[----:B------:R-:W-:Y:S01]  /*15e0c0*/  STL [R1+0x4b44], R0 ;  /* 0x004b440001007387 */ /* 0x000fe20000100800 */
[----:B------:R2:W-:Y:S01]  /*15e0d0*/  STL [R1+0x4b40], R146 ;  /* 0x004b409201007387 */ /* 0x0005e20000100800 */
[----:B-1----:R-:W-:Y:S02]  /*15e0e0*/  IMAD.MOV.U32 R118, RZ, RZ, R147 ;  /* 0x000000ffff767224 */ /* 0x002fe400078e0093 */
[----:B------:R-:W-:-:S05]  /*15e0f0*/  IMAD.MOV.U32 R119, RZ, RZ, R148 ;  /* 0x000000ffff777224 */ /* 0x000fca00078e0094 */
[----:B------:R1:W-:Y:S02]  /*15e100*/  LDGSTS.E [R2+0x34a00], [R118.64], P2 ;  /* 0x34a0000076027fae */ /* 0x0003e40009121844 */
[----:B-1----:R-:W-:Y:S01]  /*15e110*/  IMAD.MOV.U32 R119, RZ, RZ, R146 ;  /* 0x000000ffff777224 */ /* 0x002fe200078e0092 */
[----:B------:R-:W-:Y:S01]  /*15e120*/  IADD3.X R144, R144, R244, RZ, P1, !PT ;  /* 0x000000f490907210 */ /* 0x000fe20000ffe4ff */
[----:B--2---:R-:W2:Y:S01]  /*15e130*/  LDL.LU R146, [R1+0x4ae0] ;  /* 0x004ae00001927983 */ /* 0x004ea20000300800 */
[----:B------:R-:W3:Y:S02]  /*15e140*/  LDL.LU R170, [R1+0x4ae8] ;  /* 0x004ae80001aa7983 */ /* 0x000ee40000300800 */
[----:B------:R-:W-:Y:S01]  /*15e150*/  IMAD.MOV.U32 R118, RZ, RZ, R145 ;  /* 0x000000ffff767224 */ /* 0x000fe200078e0091 */
[----:B------:R1:W-:Y:S01]  /*15e160*/  STL [R1+0x4b38], R144 ;  /* 0x004b389001007387 */ /* 0x0003e20000100800 */
[----:B------:R-:W4:Y:S02]  /*15e170*/  LDL.LU R145, [R1+0x4af0] ;  /* 0x004af00001917983 */ /* 0x000f240000300800 */
[----:B------:R-:W4:Y:S02]  /*15e180*/  LDL.LU R148, [R1+0x4adc] ;  /* 0x004adc0001947983 */ /* 0x000f240000300800 */
[----:B------:R-:W4:Y:S01]  /*15e190*/  LDL.LU R171, [R1+0x4ae4] ;  /* 0x004ae40001ab7983 */ /* 0x000f220000300800 */
[----:B------:R-:W4:Y:S01]  /*15e1a0*/  LDL.LU R165, [R1+0x4aec] ;  /* 0x004aec0001a57983 */ /* 0x000f220000300800 */
[----:B------:R-:W4:Y:S02]  /*15e1b0*/  LDL.LU R164, [R1+0x4af4] ;  /* 0x004af40001a47983 */ /* 0x000f240000300800 */
[----:B------:R-:W4:Y:S01]  /*15e1c0*/  LDL.LU R155, [R1+0x4af8] ;  /* 0x004af800019b7983 */ /* 0x000f220000300800 */
[----:B------:R1:W-:Y:S01]  /*15e1d0*/  LDGSTS.E [R2+0x34c00], [R118.64], P2 ;  /* 0x34c0000076027fae */ /* 0x0003e20009121844 */
[----:B------:R-:W-:-:S02]  /*15e1e0*/  ISETP.GT.AND P1, PT, R116, 0x75, PT ;  /* 0x000000757400780c */ /* 0x000fc40003f24270 */
[----:B------:R-:W-:Y:S01]  /*15e1f0*/  ISETP.GT.AND P5, PT, R116, 0x79, PT ;  /* 0x000000797400780c */ /* 0x000fe20003fa4270 */
[----:B------:R-:W4:Y:S01]  /*15e200*/  LDL.LU R149, [R1+0x4a60] ;  /* 0x004a600001957983 */ /* 0x000f220000300800 */
[----:B------:R-:W4:Y:S01]  /*15e210*/  LDL.LU R147, [R1+0x4a68] ;  /* 0x004a680001937983 */ /* 0x000f220000300800 */
[----:B-1----:R-:W-:Y:S01]  /*15e220*/  MOV R118, R0 ;  /* 0x0000000000767202 */ /* 0x002fe20000000f00 */
[----:B------:R-:W-:Y:S01]  /*15e230*/  IMAD.MOV.U32 R119, RZ, RZ, R144 ;  /* 0x000000ffff777224 */ /* 0x000fe200078e0090 */
[----:B------:R-:W-:Y:S01]  /*15e240*/  SEL R0, RZ, 0x4, !P5 ;  /* 0x00000004ff007807 */ /* 0x000fe20006800000 */
[----:B------:R-:W4:Y:S04]  /*15e250*/  LDL.LU R144, [R1+0x4a70] ;  /* 0x004a700001907983 */ /* 0x000f280000300800 */
[----:B------:R1:W-:Y:S02]  /*15e260*/  LDGSTS.E [R2+0x34e00], [R118.64], P2 ;  /* 0x34e0000076027fae */ /* 0x0003e40009121844 */
[----:B-1----:R-:W-:-:S02]  /*15e270*/  SEL R118, RZ, 0x4, !P1 ;  /* 0x00000004ff767807 */ /* 0x002fc40004800000 */
[----:B------:R-:W-:Y:S02]  /*15e280*/  MOV R236, R175 ;  /* 0x000000af00ec7202 */ /* 0x000fe40000000f00 */
[----:B------:R-:W-:Y:S01]  /*15e290*/  SEL R0, R0, RZ, !P0 ;  /* 0x000000ff00007207 */ /* 0x000fe20004000000 */
[----:B------:R-:W-:Y:S01]  /*15e2a0*/  HMMA.1688.F32.TF32 R68, R8, R172, R68 ;  /* 0x000000ac0844723c */ /* 0x000fe20000081044 */
[----:B------:R-:W-:Y:S02]  /*15e2b0*/  SEL R118, R118, RZ, !P0 ;  /* 0x000000ff76767207 */ /* 0x000fe40004000000 */
[-C--:B--2---:R-:W-:Y:S02]  /*15e2c0*/  IADD3 R146, P1, R146, R247.reuse, RZ ;  /* 0x000000f792927210 */ /* 0x084fe40007f3e0ff */
[-C--:B---3--:R-:W-:Y:S02]  /*15e2d0*/  IADD3 R170, P2, R170, R247.reuse, RZ ;  /* 0x000000f7aaaa7210 */ /* 0x088fe40007f5e0ff */
[----:B----4-:R-:W-:Y:S01]  /*15e2e0*/  IADD3 R145, P5, R145, R247, RZ ;  /* 0x000000f791917210 */ /* 0x010fe20007fbe0ff */
[--C-:B------:R-:W-:Y:S01]  /*15e2f0*/  IMAD.X R148, R148, 0x1, R244.reuse, P1 ;  /* 0x0000000194947824 */ /* 0x100fe200008e06f4 */
[----:B------:R-:W-:Y:S01]  /*15e300*/  IADD3.X R171, R171, R244, RZ, P2, !PT ;  /* 0x000000f4abab7210 */ /* 0x000fe200017fe4ff */
[----:B------:R-:W-:Y:S01]  /*15e310*/  STL [R1+0x4ae0], R146 ;  /* 0x004ae09201007387 */ /* 0x000fe20000100800 */
[----:B------:R-:W-:Y:S02]  /*15e320*/  STL [R1+0x4ae8], R170 ;  /* 0x004ae8aa01007387 */ /* 0x000fe40000100800 */
[----:B------:R-:W-:Y:S02]  /*15e330*/  STL [R1+0x4af0], R145 ;  /* 0x004af09101007387 */ /* 0x000fe40000100800 */
[----:B------:R1:W-:Y:S01]  /*15e340*/  STL [R1+0x4adc], R148 ;  /* 0x004adc9401007387 */ /* 0x0003e20000100800 */
[----:B------:R-:W-:Y:S01]  /*15e350*/  STL [R1+0x4ae4], R171 ;  /* 0x004ae4ab01007387 */ /* 0x000fe20000100800 */
[----:B------:R-:W-:-:S02]  /*15e360*/  IMAD.X R165, R165, 0x1, R244, P5 ;  /* 0x00000001a5a57824 */ /* 0x000fc400028e06f4 */
[----:B------:R-:W2:Y:S02]  /*15e370*/  LDL.LU.64 R174, [R1+0x6230] ;  /* 0x0062300001ae7983 */ /* 0x000ea40000300a00 */
[----:B------:R-:W3:Y:S01]  /*15e380*/  LDL.LU.64 R172, [R1+0x6228] ;  /* 0x0062280001ac7983 */ /* 0x000ee20000300a00 */
[----:B------:R-:W-:Y:S01]  /*15e390*/  IADD3 R155, P5, R155, R247, RZ ;  /* 0x000000f79b9b7210 */ /* 0x000fe20007fbe0ff */
[----:B------:R-:W4:Y:S01]  /*15e3a0*/  LDL.LU R154, [R1+0x4a5c] ;  /* 0x004a5c00019a7983 */ /* 0x000f220000300800 */
[----:B------:R-:W-:Y:S02]  /*15e3b0*/  ISETP.NE.U32.AND P1, PT, R118, RZ, PT ;  /* 0x000000ff7600720c */ /* 0x000fe40003f25070 */
[----:B------:R-:W-:Y:S01]  /*15e3c0*/  ISETP.NE.U32.AND P2, PT, R0, RZ, PT ;  /* 0x000000ff0000720c */ /* 0x000fe20003f45070 */
[----:B------:R-:W-:Y:S02]  /*15e3d0*/  STL [R1+0x4aec], R165 ;  /* 0x004aeca501007387 */ /* 0x000fe40000100800 */
[----:B------:R-:W-:Y:S01]  /*15e3e0*/  IMAD.MOV.U32 R118, RZ, RZ, R146 ;  /* 0x000000ffff767224 */ /* 0x000fe200078e0092 */
[----:B------:R-:W-:Y:S01]  /*15e3f0*/  MOV R119, R148 ;  /* 0x0000009400777202 */ /* 0x000fe20000000f00 */
[----:B------:R-:W2:Y:S01]  /*15e400*/  LDL.LU R0, [R1+0x4a78] ;  /* 0x004a780001007983 */ /* 0x000ea20000300800 */
[----:B------:R-:W-:Y:S02]  /*15e410*/  STL [R1+0x4af8], R155 ;  /* 0x004af89b01007387 */ /* 0x000fe40000100800 */
[----:B-1----:R-:W2:Y:S02]  /*15e420*/  LDL.LU R148, [R1+0x4a64] ;  /* 0x004a640001947983 */ /* 0x002ea40000300800 */
[----:B------:R-:W-:Y:S01]  /*15e430*/  IMAD.X R164, R164, 0x1, R244, P5 ;  /* 0x00000001a4a47824 */ /* 0x000fe200028e06f4 */
[----:B------:R1:W-:Y:S04]  /*15e440*/  LDGSTS.E [R2+0x36800], [R118.64], P3 ;  /* 0x3680000076027fae */ /* 0x0003e80009921844 */
[----:B------:R-:W3:Y:S01]  /*15e450*/  LDL.LU R146, [R1+0x4a6c] ;  /* 0x004a6c0001927983 */ /* 0x000ee20000300800 */
[----:B------:R-:W-:Y:S02]  /*15e460*/  STL [R1+0x4af4], R164 ;  /* 0x004af4a401007387 */ /* 0x000fe40000100800 */
[----:B-1----:R-:W-:Y:S01]  /*15e470*/  IMAD.MOV.U32 R118, RZ, RZ, R170 ;  /* 0x000000ffff767224 */ /* 0x002fe200078e00aa */
[----:B------:R-:W-:-:S05]  /*15e480*/  MOV R119, R171 ;  /* 0x000000ab00777202 */ /* 0x000fca0000000f00 */
[----:B------:R1:W-:Y:S02]  /*15e490*/  LDGSTS.E [R2+0x36a00], [R118.64], P3 ;  /* 0x36a0000076027fae */ /* 0x0003e40009921844 */
[----:B-1----:R-:W-:Y:S02]  /*15e4a0*/  IMAD.MOV.U32 R118, RZ, RZ, R145 ;  /* 0x000000ffff767224 */ /* 0x002fe400078e0091 */
[----:B------:R-:W3:Y:S01]  /*15e4b0*/  LDL.LU R145, [R1+0x4a74] ;  /* 0x004a740001917983 */ /* 0x000ee20000300800 */
[----:B------:R-:W-:Y:S01]  /*15e4c0*/  IMAD.MOV.U32 R119, RZ, RZ, R165 ;  /* 0x000000ffff777224 */ /* 0x000fe200078e00a5 */
[----:B------:R-:W-:-:S04]  /*15e4d0*/  IADD3 R149, P5, R149, R247, RZ ;  /* 0x000000f795957210 */ /* 0x000fc80007fbe0ff */
[----:B------:R1:W-:Y:S02]  /*15e4e0*/  LDGSTS.E [R2+0x36c00], [R118.64], P3 ;  /* 0x36c0000076027fae */ /* 0x0003e40009921844 */
[----:B-1----:R-:W-:Y:S01]  /*15e4f0*/  MOV R118, R155 ;  /* 0x0000009b00767202 */ /* 0x002fe20000000f00 */
[----:B------:R-:W-:-:S05]  /*15e500*/  IMAD.MOV.U32 R119, RZ, RZ, R164 ;  /* 0x000000ffff777224 */ /* 0x000fca00078e00a4 */
[----:B------:R1:W-:Y:S01]  /*15e510*/  LDGSTS.E [R2+0x36e00], [R118.64], P3 ;  /* 0x36e0000076027fae */ /* 0x0003e20009921844 */
[----:B------:R-:W-:Y:S02]  /*15e520*/  IADD3 R147, P3, R147, R247, RZ ;  /* 0x000000f793937210 */ /* 0x000fe40007f7e0ff */
[----:B------:R-:W-:Y:S01]  /*15e530*/  MOV R237, R206 ;  /* 0x000000ce00ed7202 */ /* 0x000fe20000000f00 */
[----:B------:R-:W-:Y:S01]  /*15e540*/  IMAD.MOV.U32 R238, RZ, RZ, R207 ;  /* 0x000000ffffee7224 */ /* 0x000fe200078e00cf */
[----:B------:R-:W-:Y:S01]  /*15e550*/  STL [R1+0x4a60], R149 ;  /* 0x004a609501007387 */ /* 0x000fe20000100800 */
[----:B------:R-:W-:Y:S01]  /*15e560*/  HMMA.1688.F32.TF32 R64, R8, R204, R64 ;  /* 0x000000cc0840723c */ /* 0x000fe20000081040 */
[----:B------:R-:W3:Y:S02]  /*15e570*/  LDL.LU.64 R206, [R1+0x6220] ;  /* 0x0062200001ce7983 */ /* 0x000ee40000300a00 */
[----:B------:R-:W3:Y:S02]  /*15e580*/  LDL.LU.64 R204, [R1+0x6218] ;  /* 0x0062180001cc7983 */ /* 0x000ee40000300a00 */
[----:B-1----:R-:W-:Y:S01]  /*15e590*/  IMAD.MOV.U32 R118, RZ, RZ, R149 ;  /* 0x000000ffff767224 */ /* 0x002fe200078e0095 */
[----:B------:R-:W-:Y:S01]  /*15e5a0*/  STL [R1+0x4a68], R147 ;  /* 0x004a689301007387 */ /* 0x000fe20000100800 */
[----:B------:R-:W-:-:S02]  /*15e5b0*/  IMAD.MOV.U32 R251, RZ, RZ, R178 ;  /* 0x000000fffffb7224 */ /* 0x000fc400078e00b2 */
[----:B----4-:R-:W-:Y:S01]  /*15e5c0*/  IMAD.X R154, R154, 0x1, R244, P5 ;  /* 0x000000019a9a7824 */ /* 0x010fe200028e06f4 */
[----:B------:R-:W-:-:S04]  /*15e5d0*/  IADD3 R144, P5, R144, R247, RZ ;  /* 0x000000f790907210 */ /* 0x000fc80007fbe0ff */
[----:B------:R-:W-:Y:S02]  /*15e5e0*/  MOV R119, R154 ;  /* 0x0000009a00777202 */ /* 0x000fe40000000f00 */
[----:B--2---:R-:W-:Y:S01]  /*15e5f0*/  IADD3.X R148, R148, R244, RZ, P3, !PT ;  /* 0x000000f494947210 */ /* 0x004fe20001ffe4ff */
[----:B------:R-:W-:Y:S02]  /*15e600*/  IADD3 R0, P3, R0, R247, RZ ;  /* 0x000000f700007210 */ /* 0x000fe40007f7e0ff */
[----:B------:R1:W-:Y:S01]  /*15e610*/  LDGSTS.E [R2+0x38800], [R118.64], P4 ;  /* 0x3880000076027fae */ /* 0x0003e2000a121844 */
[----:B---3--:R-:W-:-:S03]  /*15e620*/  IMAD.X R146, R146, 0x1, R244, P5 ;  /* 0x0000000192927824 */ /* 0x008fc600028e06f4 */
        /* <DEDUP_REMOVED lines=30> */
[----:B-1----:R-:W-:-:S04]  /*15e810*/  SEL R118, RZ, 0x4, !P3 ;  /* 0x00000004ff767807 */ /* 0x002fc80005800000 */
[----:B------:R-:W-:Y:S02]  /*15e820*/  SEL R118, R118, RZ, !P0 ;  /* 0x000000ff76767207 */ /* 0x000fe40004000000 */
[----:B------:R-:W-:Y:S01]  /*15e830*/  SEL R0, R0, RZ, !P0 ;  /* 0x000000ff00007207 */ /* 0x000fe20004000000 */
[----:B------:R-:W-:Y:S01]  /*15e840*/  HMMA.1688.F32.TF32 R60, R8, R152, R60 ;  /* 0x00000098083c723c */ /* 0x000fe2000008103c */
        /* <DEDUP_REMOVED lines=11> */
[----:B------:R-:W-:-:S02]  /*15e900*/  IMAD.X R170, R170, 0x1, R244, P5 ;  /* 0x00000001aaaa7824 */ /* 0x000fc400028e06f4 */
[----:B------:R-:W2:Y:S01]  /*15e910*/  LDL.LU.64 R154, [R1+0x6210] ;  /* 0x00621000019a7983 */ /* 0x000ea20000300a00 */
[----:B------:R-:W3:Y:S01]  /*15e920*/  LDL.LU R153, [R1+0x6208] ;  /* 0x0062080001997983 */ /* 0x000ee20000300800 */
[----:B------:R-:W-:Y:S01]  /*15e930*/  IMAD.MOV.U32 R118, RZ, RZ, R146 ;  /* 0x000000ffff767224 */ /* 0x000fe200078e0092 */
[----:B------:R-:W-:Y:S02]  /*15e940*/  MOV R119, R148 ;  /* 0x0000009400777202 */ /* 0x000fe40000000f00 */
[----:B------:R-:W-:Y:S01]  /*15e950*/  IADD3 R164, P5, R164, R247, RZ ;  /* 0x000000f7a4a47210 */ /* 0x000fe20007fbe0ff */
[----:B------:R-:W4:Y:S01]  /*15e960*/  LDL.LU R152, [R1+0x496c] ;  /* 0x00496c0001987983 */ /* 0x000f220000300800 */
[----:B------:R-:W-:Y:S01]  /*15e970*/  ISETP.NE.U32.AND P4, PT, R0, RZ, PT ;  /* 0x000000ff0000720c */ /* 0x000fe20003f85070 */
[----:B------:R-:W-:Y:S02]  /*15e980*/  STL [R1+0x49f4], R170 ;  /* 0x0049f4aa01007387 */ /* 0x000fe40000100800 */
[----:B------:R-:W2:Y:S01]  /*15e990*/  LDL.LU R0, [R1+0x4988] ;  /* 0x0049880001007983 */ /* 0x000ea20000300800 */
[----:B------:R1:W-:Y:S04]  /*15e9a0*/  LDGSTS.E [R2+0x3a800], [R118.64], P1 ;  /* 0x3a80000076027fae */ /* 0x0003e80008921844 */
[----:B------:R-:W-:Y:S01]  /*15e9b0*/  STL [R1+0x4a00], R164 ;  /* 0x004a00a401007387 */ /* 0x000fe20000100800 */
[----:B-1----:R-:W2:Y:S02]  /*15e9c0*/  LDL.LU R148, [R1+0x4974] ;  /* 0x0049740001947983 */ /* 0x002ea40000300800 */
[----:B------:R-:W-:Y:S01]  /*15e9d0*/  IMAD.X R165, R165, 0x1, R244, P5 ;  /* 0x00000001a5a57824 */ /* 0x000fe200028e06f4 */
[----:B------:R-:W3:Y:S01]  /*15e9e0*/  LDL.LU R146, [R1+0x497c] ;  /* 0x00497c0001927983 */ /* 0x000ee20000300800 */
[----:B------:R-:W-:Y:S01]  /*15e9f0*/  IMAD.MOV.U32 R118, RZ, RZ, R171 ;  /* 0x000000ffff767224 */ /* 0x000fe200078e00ab */
[----:B------:R-:W-:-:S02]  /*15ea00*/  MOV R119, R178 ;  /* 0x000000b200777202 */ /* 0x000fc40000000f00 */
[----:B------:R-:W-:Y:S04]  /*15ea10*/  STL [R1+0x49fc], R165 ;  /* 0x0049fca501007387 */ /* 0x000fe80000100800 */
[----:B------:R1:W-:Y:S02]  /*15ea20*/  LDGSTS.E [R2+0x3aa00], [R118.64], P1 ;  /* 0x3aa0000076027fae */ /* 0x0003e40008921844 */
[----:B-1----:R-:W-:Y:S02]  /*15ea30*/  IMAD.MOV.U32 R118, RZ, RZ, R144 ;  /* 0x000000ffff767224 */ /* 0x002fe400078e0090 */
[----:B------:R-:W3:Y:S01]  /*15ea40*/  LDL.LU R144, [R1+0x4984] ;  /* 0x0049840001907983 */ /* 0x000ee20000300800 */
[----:B------:R-:W-:Y:S01]  /*15ea50*/  IMAD.MOV.U32 R119, RZ, RZ, R170 ;  /* 0x000000ffff777224 */ /* 0x000fe200078e00aa */
[----:B------:R-:W-:-:S04]  /*15ea60*/  IADD3 R149, P5, R149, R247, RZ ;  /* 0x000000f795957210 */ /* 0x000fc80007fbe0ff */
[----:B------:R1:W-:Y:S01]  /*15ea70*/  LDGSTS.E [R2+0x3ac00], [R118.64], P1 ;  /* 0x3ac0000076027fae */ /* 0x0003e20008921844 */
[----:B------:R-:W-:Y:S02]  /*15ea80*/  IMAD.MOV.U32 R241, RZ, RZ, R230 ;  /* 0x000000fffff17224 */ /* 0x000fe400078e00e6 */
[----:B------:R-:W-:Y:S01]  /*15ea90*/  IMAD.MOV.U32 R242, RZ, RZ, R231 ;  /* 0x000000fffff27224 */ /* 0x000fe200078e00e7 */
[----:B------:R-:W-:Y:S01]  /*15eaa0*/  STL [R1+0x4970], R149 ;  /* 0x0049709501007387 */ /* 0x000fe20000100800 */
[----:B------:R-:W-:Y:S01]  /*15eab0*/  HMMA.1688.F32.TF32 R56, R8, R228, R56 ;  /* 0x000000e40838723c */ /* 0x000fe20000081038 */
[----:B------:R-:W3:Y:S02]  /*15eac0*/  LDL.LU.64 R230, [R1+0x6200] ;  /* 0x0062000001e67983 */ /* 0x000ee40000300a00 */
[----:B------:R-:W3:Y:S01]  /*15ead0*/  LDL.LU.64 R228, [R1+0x61f8] ;  /* 0x0061f80001e47983 */ /* 0x000ee20000300a00 */
[----:B-1----:R-:W-:Y:S01]  /*15eae0*/  MOV R118, R164 ;  /* 0x000000a400767202 */ /* 0x002fe20000000f00 */
[----:B------:R-:W-:-:S05]  /*15eaf0*/  IMAD.MOV.U32 R119, RZ, RZ, R165 ;  /* 0x000000ffff777224 */ /* 0x000fca00078e00a5 */
[----:B------:R1:W-:Y:S01]  /*15eb00*/  LDGSTS.E [R2+0x3ae00], [R118.64], P1 ;  /* 0x3ae0000076027fae */ /* 0x0003e20008921844 */
[----:B------:R-:W-:-:S05]  /*15eb10*/  IADD3 R147, P1, R147, R247, RZ ;  /* 0x000000f793937210 */ /* 0x000fca0007f3e0ff */
[----:B------:R2:W-:Y:S01]  /*15eb20*/  STL [R1+0x4978], R147 ;  /* 0x0049789301007387 */ /* 0x0005e20000100800 */
[----:B-1----:R-:W-:Y:S01]  /*15eb30*/  IMAD.MOV.U32 R118, RZ, RZ, R149 ;  /* 0x000000ffff767224 */ /* 0x002fe200078e0095 */
[----:B------:R-:W-:Y:S01]  /*15eb40*/  MOV R217, R179 ;  /* 0x000000b300d97202 */ /* 0x000fe20000000f00 */
[----:B----4-:R-:W-:Y:S01]  /*15eb50*/  IMAD.X R152, R152, 0x1, R244, P5 ;  /* 0x0000000198987824 */ /* 0x010fe200028e06f4 */
[----:B------:R-:W-:-:S04]  /*15eb60*/  IADD3 R145, P5, R145, R247, RZ ;  /* 0x000000f791917210 */ /* 0x000fc80007fbe0ff */
[----:B------:R-:W-:Y:S02]  /*15eb70*/  MOV R119, R152 ;  /* 0x0000009800777202 */ /* 0x000fe40000000f00 */
[----:B--2---:R-:W-:Y:S01]  /*15eb80*/  IADD3.X R148, R148, R244, RZ, P1, !PT ;  /* 0x000000f494947210 */ /* 0x004fe20000ffe4ff */
[----:B------:R-:W-:Y:S02]  /*15eb90*/  IADD3 R0, P1, R0, R247, RZ ;  /* 0x000000f700007210 */ /* 0x000fe40007f3e0ff */
[----:B---3--:R-:W-:Y:S01]  /*15eba0*/  IMAD.X R146, R146, 0x1, R244, P5 ;  /* 0x0000000192927824 */ /* 0x008fe200028e06f4 */
[----:B------:R-:W-:Y:S01]  /*15ebb0*/  STL [R1+0x496c], R152 ;  /* 0x00496c9801007387 */ /* 0x000fe20000100800 */
[----:B------:R1:W-:Y:S03]  /*15ebc0*/  STL [R1+0x4980], R145 ;  /* 0x0049809101007387 */ /* 0x0003e60000100800 */
[----:B------:R2:W-:Y:S01]  /*15ebd0*/  LDGSTS.E [R2+0x3c800], [R118.64], P2 ;  /* 0x3c80000076027fae */ /* 0x0005e20009121844 */
[----:B------:R3:W-:Y:S02]  /*15ebe0*/  STL [R1+0x4974], R148 ;  /* 0x0049749401007387 */ /* 0x0007e40000100800 */
[----:B------:R-:W-:Y:S02]  /*15ebf0*/  STL [R1+0x4988], R0 ;  /* 0x0049880001007387 */ /* 0x000fe40000100800 */
[----:B------:R4:W-:Y:S02]  /*15ec00*/  STL [R1+0x497c], R146 ;  /* 0x00497c9201007387 */ /* 0x0009e40000100800 */
[----:B--2---:R-:W-:-:S02]  /*15ec10*/  IMAD.MOV.U32 R118, RZ, RZ, R147 ;  /* 0x000000ffff767224 */ /* 0x004fc400078e0093 */
[----:B------:R-:W-:Y:S01]  /*15ec20*/  IMAD.MOV.U32 R119, RZ, RZ, R148 ;  /* 0x000000ffff777224 */ /* 0x000fe200078e0094 */
[----:B------:R-:W2:Y:S01]  /*15ec30*/  LDL.LU R147, [R1+0x48e8] ;  /* 0x0048e80001937983 */ /* 0x000ea20000300800 */
[----:B------:R-:W2:Y:S03]  /*15ec40*/  LDL.LU R178, [R1+0x48f0] ;  /* 0x0048f00001b27983 */ /* 0x000ea60000300800 */
[----:B------:R1:W-:Y:S01]  /*15ec50*/  LDGSTS.E [R2+0x3ca00], [R118.64], P2 ;  /* 0x3ca0000076027fae */ /* 0x0003e20009121844 */
[----:B------:R-:W-:Y:S01]  /*15ec60*/  IADD3.X R144, R144, R244, RZ, P1, !PT ;  /* 0x000000f490907210 */ /* 0x000fe20000ffe4ff */
[----:B-1----:R-:W-:-:S04]  /*15ec70*/  IMAD.MOV.U32 R118, RZ, RZ, R145 ;  /* 0x000000ffff767224 */ /* 0x002fc800078e0091 */
[----:B------:R1:W-:Y:S01]  /*15ec80*/  STL [R1+0x4984], R144 ;  /* 0x0049849001007387 */ /* 0x0003e20000100800 */
[----:B------:R-:W2:Y:S02]  /*15ec90*/  LDL.LU R145, [R1+0x48f8] ;  /* 0x0048f80001917983 */ /* 0x000ea40000300800 */
[----:B------:R-:W2:Y:S02]  /*15eca0*/  LDL.LU R149, [R1+0x48e4] ;  /* 0x0048e40001957983 */ /* 0x000ea40000300800 */
[----:B------:R-:W2:Y:S01]  /*15ecb0*/  LDL.LU R179, [R1+0x48ec] ;  /* 0x0048ec0001b37983 */ /* 0x000ea20000300800 */
[----:B------:R-:W2:Y:S01]  /*15ecc0*/  LDL.LU R171, [R1+0x48f4] ;  /* 0x0048f40001ab7983 */ /* 0x000ea20000300800 */
[----:B------:R-:W2:Y:S02]  /*15ecd0*/  LDL.LU R170, [R1+0x48fc] ;  /* 0x0048fc0001aa7983 */ /* 0x000ea40000300800 */
[----:B------:R-:W2:Y:S02]  /*15ece0*/  LDL.LU R165, [R1+0x4900] ;  /* 0x0049000001a57983 */ /* 0x000ea40000300800 */
[----:B------:R-:W-:Y:S01]  /*15ecf0*/  IMAD.MOV.U32 R119, RZ, RZ, R146 ;  /* 0x000000ffff777224 */ /* 0x000fe200078e0092 */
[----:B------:R-:W-:-:S02]  /*15ed00*/  ISETP.GT.AND P1, PT, R116, 0x6, PT ;  /* 0x000000067400780c */ /* 0x000fc40003f24270 */
[----:B------:R-:W-:Y:S01]  /*15ed10*/  ISETP.GT.AND P5, PT, R116, 0xa, PT ;  /* 0x0000000a7400780c */ /* 0x000fe20003fa4270 */
[----:B------:R-:W2:Y:S04]  /*15ed20*/  LDL.LU R152, [R1+0x583c] ;  /* 0x00583c0001987983 */ /* 0x000ea80000300800 */
[----:B------:R1:W-:Y:S01]  /*15ed30*/  LDGSTS.E [R2+0x3cc00], [R118.64], P2 ;  /* 0x3cc0000076027fae */ /* 0x0003e20009121844 */
[----:B---3--:R-:W3:Y:S02]  /*15ed40*/  LDL.LU R148, [R1+0x5834] ;  /* 0x0058340001947983 */ /* 0x008ee40000300800 */
[----:B----4-:R-:W4:Y:S01]  /*15ed50*/  LDL.LU R146, [R1+0x582c] ;  /* 0x00582c0001927983 */ /* 0x010f220000300800 */
[----:B-1----:R-:W-:Y:S01]  /*15ed60*/  MOV R118, R0 ;  /* 0x0000000000767202 */ /* 0x002fe20000000f00 */
[----:B------:R-:W-:-:S05]  /*15ed70*/  IMAD.MOV.U32 R119, RZ, RZ, R144 ;  /* 0x000000ffff777224 */ /* 0x000fca00078e0090 */
[----:B------:R1:W-:Y:S01]  /*15ed80*/  LDGSTS.E [R2+0x3ce00], [R118.64], P2 ;  /* 0x3ce0000076027fae */ /* 0x0003e20009121844 */
[----:B------:R-:W-:Y:S02]  /*15ed90*/  SEL R0, RZ, 0x4, !P5 ;  /* 0x00000004ff007807 */ /* 0x000fe40006800000 */
[----:B-1----:R-:W-:-:S04]  /*15eda0*/  SEL R118, RZ, 0x4, !P1 ;  /* 0x00000004ff767807 */ /* 0x002fc80004800000 */
[----:B------:R-:W-:Y:S01]  /*15edb0*/  SEL R118, R118, RZ, !P0 ;  /* 0x000000ff76767207 */ /* 0x000fe20004000000 */
[----:B------:R-:W-:Y:S01]  /*15edc0*/  IMAD.MOV.U32 R243, RZ, RZ, R198 ;  /* 0x000000fffff37224 */ /* 0x000fe200078e00c6 */
[----:B------:R-:W-:Y:S02]  /*15edd0*/  MOV R248, R199 ;  /* 0x000000c700f87202 */ /* 0x000fe40000000f00 */
[----:B------:R-:W-:Y:S01]  /*15ede0*/  ISETP.NE.U32.AND P2, PT, R118, RZ, PT ;  /* 0x000000ff7600720c */ /* 0x000fe20003f45070 */
[----:B------:R-:W-:Y:S01]  /*15edf0*/  HMMA.1688.F32.TF32 R36, R8, R196, R36 ;  /* 0x000000c40824723c */ /* 0x000fe20000081024 */
[-C--:B--2---:R-:W-:Y:S02]  /*15ee00*/  IADD3 R147, P1, R147, R247.reuse, RZ ;  /* 0x000000f793937210 */ /* 0x084fe40007f3e0ff */
[----:B------:R-:W-:-:S03]  /*15ee10*/  IADD3 R178, P6, R178, R247, RZ ;  /* 0x000000f7b2b27210 */ /* 0x000fc60007fde0ff */
[----:B------:R-:W-:Y:S02]  /*15ee20*/  STL [R1+0x48e8], R147 ;  /* 0x0048e89301007387 */ /* 0x000fe40000100800 */
[----:B------:R-:W-:Y:S02]  /*15ee30*/  STL [R1+0x48f0], R178 ;  /* 0x0048f0b201007387 */ /* 0x000fe40000100800 */
[----:B------:R-:W-:Y:S01]  /*15ee40*/  IMAD.MOV.U32 R118, RZ, RZ, R147 ;  /* 0x000000ffff767224 */ /* 0x000fe200078e0093 */
[----:B------:R-:W-:Y:S01]  /*15ee50*/  IADD3 R145, P5, R145, R247, RZ ;  /* 0x000000f791917210 */ /* 0x000fe20007fbe0ff */
[----:B------:R-:W-:Y:S01]  /*15ee60*/  IMAD.X R149, R149, 0x1, R244, P1 ;  /* 0x0000000195957824 */ /* 0x000fe200008e06f4 */
[----:B------:R-:W-:-:S03]  /*15ee70*/  IADD3.X R179, R179, R244, RZ, P6, !PT ;  /* 0x000000f4b3b37210 */ /* 0x000fc600037fe4ff */
[----:B------:R-:W-:Y:S01]  /*15ee80*/  STL [R1+0x48f8], R145 ;  /* 0x0048f89101007387 */ /* 0x000fe20000100800 */
[----:B------:R1:W-:Y:S02]  /*15ee90*/  STL [R1+0x48e4], R149 ;  /* 0x0048e49501007387 */ /* 0x0003e40000100800 */
[--C-:B------:R-:W-:Y:S02]  /*15eea0*/  IMAD.X R171, R171, 0x1, R244.reuse, P5 ;  /* 0x00000001abab7824 */ /* 0x100fe400028e06f4 */
[----:B------:R-:W-:Y:S01]  /*15eeb0*/  STL [R1+0x48ec], R179 ;  /* 0x0048ecb301007387 */ /* 0x000fe20000100800 */
[----:B------:R-:W-:Y:S02]  /*15eec0*/  MOV R119, R149 ;  /* 0x0000009500777202 */ /* 0x000fe40000000f00 */
[----:B------:R-:W-:Y:S01]  /*15eed0*/  IADD3 R165, P5, R165, R247, RZ ;  /* 0x000000f7a5a57210 */ /* 0x000fe20007fbe0ff */
[----:B------:R-:W2:Y:S01]  /*15eee0*/  LDL.LU.64 R198, [R1+0x61f0] ;  /* 0x0061f00001c67983 */ /* 0x000ea20000300a00 */
[----:B------:R-:W2:Y:S02]  /*15eef0*/  LDL.LU.64 R196, [R1+0x61e8] ;  /* 0x0061e80001c47983 */ /* 0x000ea40000300a00 */
[----:B------:R-:W2:Y:S02]  /*15ef00*/  LDL.LU R164, [R1+0x5830] ;  /* 0x0058300001a47983 */ /* 0x000ea40000300800 */
[----:B------:R-:W-:Y:S01]  /*15ef10*/  STL [R1+0x48f4], R171 ;  /* 0x0048f4ab01007387 */ /* 0x000fe20000100800 */
[----:B------:R-:W4:Y:S04]  /*15ef20*/  LDL.LU R144, [R1+0x5824] ;  /* 0x0058240001907983 */ /* 0x000f280000300800 */
[----:B------:R3:W-:Y:S01]  /*15ef30*/  LDGSTS.E [R2+0x3e800], [R118.64], P3 ;  /* 0x3e80000076027fae */ /* 0x0007e20009921844 */
[----:B------:R-:W-:Y:S02]  /*15ef40*/  STL [R1+0x4900], R165 ;  /* 0x004900a501007387 */ /* 0x000fe40000100800 */
[----:B-1----:R-:W4:Y:S02]  /*15ef50*/  LDL.LU R149, [R1+0x5828] ;  /* 0x0058280001957983 */ /* 0x002f240000300800 */
[----:B------:R-:W-:Y:S01]  /*15ef60*/  IMAD.X R170, R170, 0x1, R244, P5 ;  /* 0x00000001aaaa7824 */ /* 0x000fe200028e06f4 */
[----:B------:R-:W4:Y:S01]  /*15ef70*/  LDL.LU R147, [R1+0x5820] ;  /* 0x0058200001937983 */ /* 0x000f220000300800 */
[----:B---3--:R-:W-:Y:S01]  /*15ef80*/  IMAD.MOV.U32 R118, RZ, RZ, R178 ;  /* 0x000000ffff767224 */ /* 0x008fe200078e00b2 */
[----:B------:R-:W-:-:S02]  /*15ef90*/  MOV R119, R179 ;  /* 0x000000b300777202 */ /* 0x000fc40000000f00 */
[----:B------:R-:W-:Y:S04]  /*15efa0*/  STL [R1+0x48fc], R170 ;  /* 0x0048fcaa01007387 */ /* 0x000fe80000100800 */
[----:B------:R1:W-:Y:S02]  /*15efb0*/  LDGSTS.E [R2+0x3ea00], [R118.64], P3 ;  /* 0x3ea0000076027fae */ /* 0x0003e40009921844 */
[----:B-1----:R-:W-:Y:S02]  /*15efc0*/  IMAD.MOV.U32 R118, RZ, RZ, R145 ;  /* 0x000000ffff767224 */ /* 0x002fe400078e0091 */
[----:B------:R-:W3:Y:S01]  /*15efd0*/  LDL.LU R145, [R1+0x5818] ;  /* 0x0058180001917983 */ /* 0x000ee20000300800 */
[----:B------:R-:W-:Y:S02]  /*15efe0*/  IMAD.MOV.U32 R249, RZ, RZ, R194 ;  /* 0x000000fffff97224 */ /* 0x000fe400078e00c2 */
[----:B------:R-:W1:Y:S02]  /*15eff0*/  S2R R194, SR_TID.X ;  /* 0x0000000000c27919 */ /* 0x000e640000002100 */
[----:B------:R-:W-:Y:S01]  /*15f000*/  IMAD.MOV.U32 R119, RZ, RZ, R171 ;  /* 0x000000ffff777224 */ /* 0x000fe200078e00ab */
[----:B------:R-:W-:-:S04]  /*15f010*/  SEL R0, R0, RZ, !P0 ;  /* 0x000000ff00007207 */ /* 0x000fc80004000000 */
[----:B------:R1:W-:Y:S01]  /*15f020*/  LDGSTS.E [R2+0x3ec00], [R118.64], P3 ;  /* 0x3ec0000076027fae */ /* 0x0003e20009921844 */
[----:B------:R-:W-:Y:S02]  /*15f030*/  IADD3 R152, P5, R152, R247, RZ ;  /* 0x000000f798987210 */ /* 0x000fe40007fbe0ff */
[----:B------:R-:W-:Y:S01]  /*15f040*/  ISETP.NE.U32.AND P1, PT, R0, RZ, PT ;  /* 0x000000ff0000720c */ /* 0x000fe20003f25070 */
[----:B-1----:R-:W-:Y:S02]  /*15f050*/  IMAD.MOV.U32 R118, RZ, RZ, R165 ;  /* 0x000000ffff767224 */ /* 0x002fe400078e00a5 */
[----:B------:R-:W-:Y:S01]  /*15f060*/  IMAD.MOV.U32 R119, RZ, RZ, R170 ;  /* 0x000000ffff777224 */ /* 0x000fe200078e00aa */
[----:B------:R-:W-:-:S04]  /*15f070*/  LOP3.LUT R194, R194, 0x7f, RZ, 0xc0, !PT ;  /* 0x0000007fc2c27812 */ /* 0x000fc800078ec0ff */
[----:B------:R1:W-:Y:S01]  /*15f080*/  LDGSTS.E [R2+0x3ee00], [R118.64], P3 ;  /* 0x3ee0000076027fae */ /* 0x0003e20009921844 */
[----:B------:R-:W-:Y:S02]  /*15f090*/  SHF.L.U32 R194, R194, 0x2, RZ ;  /* 0x00000002c2c27819 */ /* 0x000fe400000006ff */
[----:B------:R-:W-:Y:S02]  /*15f0a0*/  IADD3 R148, P3, R148, R247, RZ ;  /* 0x000000f794947210 */ /* 0x000fe40007f7e0ff */
[----:B------:R-:W-:Y:S01]  /*15f0b0*/  LOP3.LUT R0, R194, 0x40, RZ, 0x3c, !PT ;  /* 0x00000040c2007812 */ /* 0x000fe200078e3cff */
[----:B------:R-:W-:Y:S02]  /*15f0c0*/  STL [R1+0x583c], R152 ;  /* 0x00583c9801007387 */ /* 0x000fe40000100800 */
[----:B------:R2:W-:Y:S02]  /*15f0d0*/  STL [R1+0x5834], R148 ;  /* 0x0058349401007387 */ /* 0x0005e40000100800 */
[----:B------:R-:W-:-:S02]  /*15f0e0*/  IMAD R0, R218, 0x40000, R0 ;  /* 0x00040000da007824 */ /* 0x000fc400078e0200 */
[----:B-1----:R-:W-:Y:S01]  /*15f0f0*/  IMAD.MOV.U32 R118, RZ, RZ, R152 ;  /* 0x000000ffff767224 */ /* 0x002fe200078e0098 */
[-C--:B--2---:R-:W-:Y:S01]  /*15f100*/  IADD3.X R164, R164, R244.reuse, RZ, P5, !PT ;  /* 0x000000f4a4a47210 */ /* 0x084fe20002ffe4ff */
[-C--:B----4-:R-:W-:Y:S02]  /*15f110*/  IADD3 R146, P5, R146, R247.reuse, RZ ;  /* 0x000000f792927210 */ /* 0x090fe40007fbe0ff */
[----:B------:R-:W-:Y:S01]  /*15f120*/  IMAD.X R149, R149, 0x1, R244, P3 ;  /* 0x0000000195957824 */ /* 0x000fe200018e06f4 */
[----:B------:R-:W-:Y:S01]  /*15f130*/  IADD3 R144, P3, R144, R247, RZ ;  /* 0x000000f790907210 */ /* 0x000fe20007f7e0ff */
[----:B------:R-:W-:Y:S01]  /*15f140*/  IMAD.MOV.U32 R119, RZ, RZ, R164 ;  /* 0x000000ffff777224 */ /* 0x000fe200078e00a4 */
[----:B------:R-:W-:Y:S01]  /*15f150*/  IADD3.X R147, R147, R244, RZ, P5, !PT ;  /* 0x000000f493937210 */ /* 0x000fe20002ffe4ff */
[----:B------:R-:W-:Y:S01]  /*15f160*/  STL [R1+0x5830], R164 ;  /* 0x005830a401007387 */ /* 0x000fe20000100800 */
[----:B------:R-:W-:Y:S02]  /*15f170*/  STL [R1+0x582c], R146 ;  /* 0x00582c9201007387 */ /* 0x000fe40000100800 */
[----:B------:R1:W-:Y:S01]  /*15f180*/  STL [R1+0x5828], R149 ;  /* 0x0058289501007387 */ /* 0x0003e20000100800 */
[----:B------:R2:W-:Y:S01]  /*15f190*/  LDGSTS.E [R0+0x1000], [R118.64], P4 ;  /* 0x0100000076007fae */ /* 0x0005e2000a121844 */
[----:B------:R-:W-:Y:S02]  /*15f1a0*/  STL [R1+0x5824], R144 ;  /* 0x0058249001007387 */ /* 0x000fe40000100800 */
[----:B------:R4:W-:Y:S01]  /*15f1b0*/  STL [R1+0x5820], R147 ;  /* 0x0058209301007387 */ /* 0x0009e20000100800 */
[----:B--2---:R-:W-:-:S02]  /*15f1c0*/  MOV R118, R148 ;  /* 0x0000009400767202 */ /* 0x004fc40000000f00 */
[----:B------:R-:W2:Y:S01]  /*15f1d0*/  LDL.LU R148, [R1+0x57bc] ;  /* 0x0057bc0001947983 */ /* 0x000ea20000300800 */
[----:B------:R-:W2:Y:S02]  /*15f1e0*/  LDL.LU R178, [R1+0x57b4] ;  /* 0x0057b40001b27983 */ /* 0x000ea40000300800 */
[----:B------:R-:W-:-:S05]  /*15f1f0*/  IMAD.MOV.U32 R119, RZ, RZ, R149 ;  /* 0x000000ffff777224 */ /* 0x000fca00078e0095 */
[----:B------:R4:W-:Y:S01]  /*15f200*/  LDGSTS.E [R0+0x1200], [R118.64], P4 ;  /* 0x0120000076007fae */ /* 0x0009e2000a121844 */
[----:B---3--:R-:W-:-:S05]  /*15f210*/  IMAD.X R145, R145, 0x1, R244, P3 ;  /* 0x0000000191917824 */ /* 0x008fca00018e06f4 */
[----:B------:R3:W-:Y:S01]  /*15f220*/  STL [R1+0x5818], R145 ;  /* 0x0058189101007387 */ /* 0x0007e20000100800 */
[----:B------:R-:W3:Y:S02]  /*15f230*/  LDL.LU R170, [R1+0x57ac] ;  /* 0x0057ac0001aa7983 */ /* 0x000ee40000300800 */
[----:B-1----:R-:W3:Y:S02]  /*15f240*/  LDL.LU R149, [R1+0x57b0] ;  /* 0x0057b00001957983 */ /* 0x002ee40000300800 */
[----:B------:R-:W3:Y:S01]  /*15f250*/  LDL.LU R179, [R1+0x57a8] ;  /* 0x0057a80001b37983 */ /* 0x000ee20000300800 */
[----:B------:R-:W3:Y:S01]  /*15f260*/  LDL.LU R171, [R1+0x57a0] ;  /* 0x0057a00001ab7983 */ /* 0x000ee20000300800 */
[----:B----4-:R-:W-:Y:S02]  /*15f270*/  IMAD.MOV.U32 R119, RZ, RZ, R147 ;  /* 0x000000ffff777224 */ /* 0x010fe400078e0093 */
[----:B------:R-:W4:Y:S01]  /*15f280*/  LDL.LU R165, [R1+0x5798] ;  /* 0x0057980001a57983 */ /* 0x000f220000300800 */
[----:B------:R-:W4:Y:S01]  /*15f290*/  LDL.LU R147, [R1+0x57a4] ;  /* 0x0057a40001937983 */ /* 0x000f220000300800 */
[----:B------:R-:W-:-:S02]  /*15f2a0*/  MOV R118, R146 ;  /* 0x0000009200767202 */ /* 0x000fc40000000f00 */
[C---:B------:R-:W-:Y:S02]  /*15f2b0*/  ISETP.GT.AND P3, PT, R116.reuse, 0xe, PT ;  /* 0x0000000e7400780c */ /* 0x040fe40003f64270 */
[----:B------:R-:W-:Y:S01]  /*15f2c0*/  ISETP.GT.AND P5, PT, R116, 0x12, PT ;  /* 0x000000127400780c */ /* 0x000fe20003fa4270 */
[----:B------:R-:W4:Y:S04]  /*15f2d0*/  LDL.LU R152, [R1+0x573c] ;  /* 0x00573c0001987983 */ /* 0x000f280000300800 */
[----:B------:R1:W-:Y:S01]  /*15f2e0*/  LDGSTS.E [R0+0x1400], [R118.64], P4 ;  /* 0x0140000076007fae */ /* 0x0003e2000a121844 */
[----:B------:R-:W4:Y:S02]  /*15f2f0*/  LDL.LU R146, [R1+0x5734] ;  /* 0x0057340001927983 */ /* 0x000f240000300800 */
[----:B-1----:R-:W-:Y:S01]  /*15f300*/  IMAD.MOV.U32 R118, RZ, RZ, R144 ;  /* 0x000000ffff767224 */ /* 0x002fe200078e0090 */
[----:B------:R-:W-:Y:S01]  /*15f310*/  MOV R119, R145 ;  /* 0x0000009100777202 */ /* 0x000fe20000000f00 */
[----:B------:R-:W4:Y:S04]  /*15f320*/  LDL.LU R144, [R1+0x572c] ;  /* 0x00572c0001907983 */ /* 0x000f280000300800 */
[----:B------:R1:W-:Y:S02]  /*15f330*/  LDGSTS.E [R0+0x1600], [R118.64], P4 ;  /* 0x0160000076007fae */ /* 0x0003e4000a121844 */
[----:B-1----:R-:W-:-:S02]  /*15f340*/  SEL R119, RZ, 0x4, !P3 ;  /* 0x00000004ff777807 */ /* 0x002fc40005800000 */
[----:B------:R-:W-:Y:S02]  /*15f350*/  SEL R118, RZ, 0x4, !P5 ;  /* 0x00000004ff767807 */ /* 0x000fe40006800000 */
[----:B------:R-:W-:Y:S02]  /*15f360*/  SEL R119, R119, RZ, !P0 ;  /* 0x000000ff77777207 */ /* 0x000fe40004000000 */
[----:B------:R-:W-:Y:S02]  /*15f370*/  SEL R118, R118, RZ, !P0 ;  /* 0x000000ff76767207 */ /* 0x000fe40004000000 */
[----:B------:R-:W-:Y:S01]  /*15f380*/  MOV R250, R195 ;  /* 0x000000c300fa7202 */ /* 0x000fe20000000f00 */
[----:B------:R-:W-:Y:S01]  /*15f390*/  HMMA.1688.F32.TF32 R32, R8, R192, R32 ;  /* 0x000000c00820723c */ /* 0x000fe20000081020 */
[-C--:B--2---:R-:W-:Y:S02]  /*15f3a0*/  IADD3 R148, P3, R148, R247.reuse, RZ ;  /* 0x000000f794947210 */ /* 0x084fe40007f7e0ff */
[----:B------:R-:W-:-:S03]  /*15f3b0*/  IADD3 R178, P4, R178, R247, RZ ;  /* 0x000000f7b2b27210 */ /* 0x000fc60007f9e0ff */
[----:B------:R1:W-:Y:S02]  /*15f3c0*/  STL [R1+0x57bc], R148 ;  /* 0x0057bc9401007387 */ /* 0x0003e40000100800 */
[----:B------:R-:W-:Y:S01]  /*15f3d0*/  STL [R1+0x57b4], R178 ;  /* 0x0057b4b201007387 */ /* 0x000fe20000100800 */
[----:B---3--:R-:W-:Y:S01]  /*15f3e0*/  IADD3 R170, P5, R170, R247, RZ ;  /* 0x000000f7aaaa7210 */ /* 0x008fe20007fbe0ff */
[--C-:B------:R-:W-:Y:S02]  /*15f3f0*/  IMAD.X R149, R149, 0x1, R244.reuse, P3 ;  /* 0x0000000195957824 */ /* 0x100fe400018e06f4 */
[----:B------:R-:W-:Y:S01]  /*15f400*/  IMAD.X R179, R179, 0x1, R244, P4 ;  /* 0x00000001b3b37824 */ /* 0x000fe200020e06f4 */
[----:B------:R-:W-:Y:S02]  /*15f410*/  ISETP.NE.U32.AND P3, PT, R119, RZ, PT ;  /* 0x000000ff7700720c */ /* 0x000fe40003f65070 */
[----:B------:R-:W-:Y:S01]  /*15f420*/  ISETP.NE.U32.AND P4, PT, R118, RZ, PT ;  /* 0x000000ff7600720c */ /* 0x000fe20003f85070 */
[----:B------:R-:W-:Y:S01]  /*15f430*/  STL [R1+0x57ac], R170 ;  /* 0x0057acaa01007387 */ /* 0x000fe20000100800 */
[----:B------:R-:W-:-:S02]  /*15f440*/  IMAD.MOV.U32 R118, RZ, RZ, R148 ;  /* 0x000000ffff767224 */ /* 0x000fc400078e0094 */
[----:B------:R-:W-:Y:S02]  /*15f450*/  IMAD.MOV.U32 R119, RZ, RZ, R149 ;  /* 0x000000ffff777224 */ /* 0x000fe400078e0095 */
[----:B------:R2:W-:Y:S01]  /*15f460*/  STL [R1+0x57b0], R149 ;  /* 0x0057b09501007387 */ /* 0x0005e20000100800 */
[----:B------:R-:W-:Y:S01]  /*15f470*/  STL [R1+0x57a8], R179 ;  /* 0x0057a8b301007387 */ /* 0x000fe20000100800 */
[----:B------:R-:W-:Y:S01]  /*15f480*/  IADD3.X R171, R171, R244, RZ, P5, !PT ;  /* 0x000000f4abab7210 */ /* 0x000fe20002ffe4ff */
[----:B------:R-:W3:Y:S02]  /*15f490*/  LDL.LU.64 R194, [R1+0x61e0] ;  /* 0x0061e00001c27983 */ /* 0x000ee40000300a00 */
[----:B------:R-:W3:Y:S01]  /*15f4a0*/  LDL.LU.64 R192, [R1+0x61d8] ;  /* 0x0061d80001c07983 */ /* 0x000ee20000300a00 */
[----:B----4-:R-:W-:Y:S01]  /*15f4b0*/  IADD3 R147, P5, R147, R247, RZ ;  /* 0x000000f793937210 */ /* 0x010fe20007fbe0ff */
[----:B------:R-:W4:Y:S04]  /*15f4c0*/  LDL.LU R164, [R1+0x5730] ;  /* 0x0057300001a47983 */ /* 0x000f280000300800 */
[----:B------:R2:W-:Y:S01]  /*15f4d0*/  LDGSTS.E [R0+0x3000], [R118.64], P2 ;  /* 0x0300000076007fae */ /* 0x0005e20009121844 */
[----:B------:R-:W-:Y:S02]  /*15f4e0*/  STL [R1+0x57a0], R171 ;  /* 0x0057a0ab01007387 */ /* 0x000fe40000100800 */
[----:B------:R-:W3:Y:S02]  /*15f4f0*/  LDL.LU R145, [R1+0x5724] ;  /* 0x0057240001917983 */ /* 0x000ee40000300800 */
[----:B------:R2:W-:Y:S01]  /*15f500*/  STL [R1+0x57a4], R147 ;  /* 0x0057a49301007387 */ /* 0x0005e20000100800 */
[----:B-1----:R-:W3:Y:S01]  /*15f510*/  LDL.LU R148, [R1+0x5728] ;  /* 0x0057280001947983 */ /* 0x002ee20000300800 */
[----:B--2---:R-:W2:Y:S02]  /*15f520*/  LDL.LU R149, [R1+0x5720] ;  /* 0x0057200001957983 */ /* 0x004ea40000300800 */
[----:B------:R-:W-:-:S02]  /*15f530*/  IMAD.MOV.U32 R118, RZ, RZ, R178 ;  /* 0x000000ffff767224 */ /* 0x000fc400078e00b2 */
[----:B------:R-:W-:Y:S01]  /*15f540*/  IMAD.MOV.U32 R119, RZ, RZ, R179 ;  /* 0x000000ffff777224 */ /* 0x000fe200078e00b3 */
[----:B------:R-:W-:-:S04]  /*15f550*/  IADD3.X R165, R165, R244, RZ, P5, !PT ;  /* 0x000000f4a5a57210 */ /* 0x000fc80002ffe4ff */
[----:B------:R1:W-:Y:S04]  /*15f560*/  LDGSTS.E [R0+0x3200], [R118.64], P2 ;  /* 0x0320000076007fae */ /* 0x0003e80009121844 */
[----:B------:R-:W-:Y:S01]  /*15f570*/  STL [R1+0x5798], R165 ;  /* 0x005798a501007387 */ /* 0x000fe20000100800 */
[----:B-1----:R-:W-:Y:S01]  /*15f580*/  MOV R118, R170 ;  /* 0x000000aa00767202 */ /* 0x002fe20000000f00 */
[----:B------:R-:W-:-:S05]  /*15f590*/  IMAD.MOV.U32 R119, RZ, RZ, R171 ;  /* 0x000000ffff777224 */ /* 0x000fca00078e00ab */
[----:B------:R1:W-:Y:S02]  /*15f5a0*/  LDGSTS.E [R0+0x3400], [R118.64], P2 ;  /* 0x0340000076007fae */ /* 0x0003e40009121844 */
[----:B-1----:R-:W-:Y:S02]  /*15f5b0*/  IMAD.MOV.U32 R118, RZ, RZ, R147 ;  /* 0x000000ffff767224 */ /* 0x002fe400078e0093 */
[----:B------:R-:W2:Y:S01]  /*15f5c0*/  LDL.LU R147, [R1+0x5718] ;  /* 0x0057180001937983 */ /* 0x000ea20000300800 */
[----:B------:R-:W-:Y:S02]  /*15f5d0*/  IADD3 R152, P5, R152, R247, RZ ;  /* 0x000000f798987210 */ /* 0x000fe40007fbe0ff */
[----:B------:R-:W-:-:S05]  /*15f5e0*/  MOV R119, R165 ;  /* 0x000000a500777202 */ /* 0x000fca0000000f00 */
[----:B------:R1:W-:Y:S01]  /*15f5f0*/  LDGSTS.E [R0+0x3600], [R118.64], P2 ;  /* 0x0360000076007fae */ /* 0x0003e20009121844 */
[----:B------:R-:W-:-:S03]  /*15f600*/  IADD3 R146, P2, R146, R247, RZ ;  /* 0x000000f792927210 */ /* 0x000fc60007f5e0ff */
[----:B------:R1:W-:Y:S01]  /*15f610*/  STL [R1+0x573c], R152 ;  /* 0x00573c9801007387 */ /* 0x0003e20000100800 */
[----:B------:R-:W2:Y:S03]  /*15f620*/  LDL.LU.64 R170, [R1+0x61d0] ;  /* 0x0061d00001aa7983 */ /* 0x000ea60000300a00 */
[----:B------:R-:W-:Y:S01]  /*15f630*/  STL [R1+0x5734], R146 ;  /* 0x0057349201007387 */ /* 0x000fe20000100800 */
[----:B-1----:R-:W-:Y:S02]  /*15f640*/  IMAD.MOV.U32 R118, RZ, RZ, R152 ;  /* 0x000000ffff767224 */ /* 0x002fe400078e0098 */
[----:B----4-:R-:W-:Y:S01]  /*15f650*/  IMAD.X R164, R164, 0x1, R244, P5 ;  /* 0x00000001a4a47824 */ /* 0x010fe200028e06f4 */
[----:B------:R-:W-:-:S03]  /*15f660*/  IADD3 R144, P5, R144, R247, RZ ;  /* 0x000000f790907210 */ /* 0x000fc60007fbe0ff */
[----:B------:R-:W-:Y:S02]  /*15f670*/  IMAD.MOV.U32 R119, RZ, RZ, R164 ;  /* 0x000000ffff777224 */ /* 0x000fe400078e00a4 */
[----:B---3--:R-:W-:Y:S01]  /*15f680*/  IMAD.X R148, R148, 0x1, R244, P2 ;  /* 0x0000000194947824 */ /* 0x008fe200010e06f4 */
[----:B------:R-:W-:Y:S02]  /*15f690*/  IADD3 R145, P2, R145, R247, RZ ;  /* 0x000000f791917210 */ /* 0x000fe40007f5e0ff */
[----:B--2---:R-:W-:Y:S01]  /*15f6a0*/  IADD3.X R149, R149, R244, RZ, P5, !PT ;  /* 0x000000f495957210 */ /* 0x004fe20002ffe4ff */
[----:B------:R-:W-:Y:S04]  /*15f6b0*/  STL [R1+0x5730], R164 ;  /* 0x005730a401007387 */ /* 0x000fe80000100800 */
[----:B------:R1:W-:Y:S01]  /*15f6c0*/  LDGSTS.E [R0+0x5000], [R118.64], P1 ;  /* 0x0500000076007fae */ /* 0x0003e20008921844 */
[----:B------:R-:W-:Y:S02]  /*15f6d0*/  STL [R1+0x572c], R144 ;  /* 0x00572c9001007387 */ /* 0x000fe40000100800 */
[----:B------:R2:W-:Y:S02]  /*15f6e0*/  STL [R1+0x5728], R148 ;  /* 0x0057289401007387 */ /* 0x0005e40000100800 */
[----:B------:R-:W-:Y:S01]  /*15f6f0*/  STL [R1+0x5724], R145 ;  /* 0x0057249101007387 */ /* 0x000fe20000100800 */
[----:B------:R3:W-:Y:S01]  /*15f700*/  STL [R1+0x5720], R149 ;  /* 0x0057209501007387 */ /* 0x0007e20000100800 */
[----:B------:R-:W4:Y:S01]  /*15f710*/  LDL.LU R152, [R1+0x56bc] ;  /* 0x0056bc0001987983 */ /* 0x000f220000300800 */
[----:B-1----:R-:W-:Y:S01]  /*15f720*/  MOV R118, R146 ;  /* 0x0000009200767202 */ /* 0x002fe20000000f00 */
[----:B------:R-:W-:-:S02]  /*15f730*/  IMAD.MOV.U32 R119, RZ, RZ, R148 ;  /* 0x000000ffff777224 */ /* 0x000fc400078e0094 */
[----:B--2---:R-:W2:Y:S04]  /*15f740*/  LDL.LU R148, [R1+0x56b4] ;  /* 0x0056b40001947983 */ /* 0x004ea80000300800 */
[----:B------:R1:W-:Y:S01]  /*15f750*/  LDGSTS.E [R0+0x5200], [R118.64], P1 ;  /* 0x0520000076007fae */ /* 0x0003e20008921844 */
[----:B------:R-:W2:Y:S02]  /*15f760*/  LDL.LU R146, [R1+0x56ac] ;  /* 0x0056ac0001927983 */ /* 0x000ea40000300800 */
[----:B------:R-:W2:Y:S01]  /*15f770*/  LDL.LU R164, [R1+0x56b0] ;  /* 0x0056b00001a47983 */ /* 0x000ea20000300800 */
[----:B-1----:R-:W-:Y:S01]  /*15f780*/  MOV R118, R144 ;  /* 0x0000009000767202 */ /* 0x002fe20000000f00 */
[----:B------:R-:W-:Y:S01]  /*15f790*/  IMAD.MOV.U32 R119, RZ, RZ, R149 ;  /* 0x000000ffff777224 */ /* 0x000fe200078e0095 */
[----:B------:R-:W2:Y:S04]  /*15f7a0*/  LDL.LU R144, [R1+0x56a4] ;  /* 0x0056a40001907983 */ /* 0x000ea80000300800 */
[----:B------:R1:W-:Y:S01]  /*15f7b0*/  LDGSTS.E [R0+0x5400], [R118.64], P1 ;  /* 0x0540000076007fae */ /* 0x0003e20008921844 */
[----:B------:R-:W-:-:S05]  /*15f7c0*/  IMAD.X R147, R147, 0x1, R244, P2 ;  /* 0x0000000193937824 */ /* 0x000fca00010e06f4 */
[----:B------:R1:W-:Y:S01]  /*15f7d0*/  STL [R1+0x5718], R147 ;  /* 0x0057189301007387 */ /* 0x0003e20000100800 */
[----:B---3--:R-:W3:Y:S01]  /*15f7e0*/  LDL.LU R149, [R1+0x56a8] ;  /* 0x0056a80001957983 */ /* 0x008ee20000300800 */
[----:B-1----:R-:W-:Y:S02]  /*15f7f0*/  MOV R119, R147 ;  /* 0x0000009300777202 */ /* 0x002fe40000000f00 */
[----:B------:R-:W3:Y:S01]  /*15f800*/  LDL.LU R147, [R1+0x56a0] ;  /* 0x0056a00001937983 */ /* 0x000ee20000300800 */
[----:B------:R-:W-:Y:S02]  /*15f810*/  IMAD.MOV.U32 R118, RZ, RZ, R145 ;  /* 0x000000ffff767224 */ /* 0x000fe400078e0091 */
[----:B------:R-:W3:Y:S01]  /*15f820*/  LDL.LU R145, [R1+0x5698] ;  /* 0x0056980001917983 */ /* 0x000ee20000300800 */
[C---:B------:R-:W-:Y:S02]  /*15f830*/  ISETP.GT.AND P2, PT, R116.reuse, 0x16, PT ;  /* 0x000000167400780c */ /* 0x040fe40003f44270 */
[----:B------:R-:W-:Y:S01]  /*15f840*/  ISETP.GT.AND P5, PT, R116, 0x1a, PT ;  /* 0x0000001a7400780c */ /* 0x000fe20003fa4270 */
[----:B------:R1:W-:Y:S01]  /*15f850*/  LDGSTS.E [R0+0x5600], [R118.64], P1 ;  /* 0x0560000076007fae */ /* 0x0003e20008921844 */
[----:B------:R-:W-:Y:S01]  /*15f860*/  HMMA.1688.F32.TF32 R28, R8, R168, R28 ;  /* 0x000000a8081c723c */ /* 0x000fe2000008101c */
[----:B------:R-:W3:Y:S01]  /*15f870*/  LDL.LU R169, [R1+0x563c] ;  /* 0x00563c0001a97983 */ /* 0x000ee20000300800 */
[----:B-1----:R-:W-:-:S02]  /*15f880*/  SEL R119, RZ, 0x4, !P2 ;  /* 0x00000004ff777807 */ /* 0x002fc40005000000 */
[----:B------:R-:W-:-:S04]  /*15f890*/  SEL R118, RZ, 0x4, !P5 ;  /* 0x00000004ff767807 */ /* 0x000fc80006800000 */
[----:B------:R-:W-:Y:S01]  /*15f8a0*/  HMMA.1688.F32.TF32 R24, R8, R176, R24 ;  /* 0x000000b00818723c */ /* 0x000fe20000081018 */
[----:B------:R-:W-:Y:S02]  /*15f8b0*/  SEL R119, R119, RZ, !P0 ;  /* 0x000000ff77777207 */ /* 0x000fe40004000000 */
[----:B------:R-:W-:Y:S02]  /*15f8c0*/  SEL R118, R118, RZ, !P0 ;  /* 0x000000ff76767207 */ /* 0x000fe40004000000 */
[-C--:B----4-:R-:W-:Y:S02]  /*15f8d0*/  IADD3 R152, P1, R152, R247.reuse, RZ ;  /* 0x000000f798987210 */ /* 0x090fe40007f3e0ff */
[-C--:B--2---:R-:W-:Y:S02]  /*15f8e0*/  IADD3 R148, P2, R148, R247.reuse, RZ ;  /* 0x000000f794947210 */ /* 0x084fe40007f5e0ff */
[----:B------:R-:W-:Y:S01]  /*15f8f0*/  IADD3 R146, P5, R146, R247, RZ ;  /* 0x000000f792927210 */ /* 0x000fe20007fbe0ff */
[----:B------:R-:W-:Y:S01]  /*15f900*/  IMAD.X R164, R164, 0x1, R244, P1 ;  /* 0x00000001a4a47824 */ /* 0x000fe200008e06f4 */
[----:B------:R1:W-:Y:S01]  /*15f910*/  STL [R1+0x56bc], R152 ;  /* 0x0056bc9801007387 */ /* 0x0003e20000100800 */
[----:B------:R2:W-:Y:S02]  /*15f920*/  STL [R1+0x56b4], R148 ;  /* 0x0056b49401007387 */ /* 0x0005e40000100800 */
[----:B------:R-:W-:Y:S01]  /*15f930*/  STL [R1+0x56ac], R146 ;  /* 0x0056ac9201007387 */ /* 0x000fe20000100800 */
[----:B------:R4:W-:Y:S01]  /*15f940*/  STL [R1+0x56b0], R164 ;  /* 0x0056b0a401007387 */ /* 0x0009e20000100800 */
[----:B------:R-:W-:Y:S01]  /*15f950*/  ISETP.NE.U32.AND P1, PT, R119, RZ, PT ;  /* 0x000000ff7700720c */ /* 0x000fe20003f25070 */
[----:B------:R-:W-:-:S02]  /*15f960*/  IMAD.MOV.U32 R119, RZ, RZ, R164 ;  /* 0x000000ffff777224 */ /* 0x000fc400078e00a4 */
[----:B---3--:R-:W-:Y:S01]  /*15f970*/  IMAD.X R149, R149, 0x1, R244, P2 ;  /* 0x0000000195957824 */ /* 0x008fe200010e06f4 */
[----:B------:R-:W-:-:S04]  /*15f980*/  ISETP.NE.U32.AND P2, PT, R118, RZ, PT ;  /* 0x000000ff7600720c */ /* 0x000fc80003f45070 */
[----:B------:R2:W-:Y:S01]  /*15f990*/  STL [R1+0x56a8], R149 ;  /* 0x0056a89501007387 */ /* 0x0005e20000100800 */
[----:B------:R-:W3:Y:S02]  /*15f9a0*/  LDL.LU R178, [R1+0x61c8] ;  /* 0x0061c80001b27983 */ /* 0x000ee40000300800 */
[----:B------:R-:W3:Y:S01]  /*15f9b0*/  LDL.LU.64 R176, [R1+0x61c0] ;  /* 0x0061c00001b07983 */ /* 0x000ee20000300a00 */
[-C--:B------:R-:W-:Y:S01]  /*15f9c0*/  IADD3.X R147, R147, R244.reuse, RZ, P5, !PT ;  /* 0x000000f493937210 */ /* 0x080fe20002ffe4ff */
[----:B------:R-:W-:Y:S02]  /*15f9d0*/  IADD3 R144, P5, R144, R247, RZ ;  /* 0x000000f790907210 */ /* 0x000fe40007fbe0ff */
[----:B------:R-:W-:Y:S02]  /*15f9e0*/  IMAD.MOV.U32 R118, RZ, RZ, R152 ;  /* 0x000000ffff767224 */ /* 0x000fe400078e0098 */
[----:B------:R-:W-:Y:S01]  /*15f9f0*/  STL [R1+0x56a0], R147 ;  /* 0x0056a09301007387 */ /* 0x000fe20000100800 */
[----:B------:R-:W3:Y:S02]  /*15fa00*/  LDL.LU R165, [R1+0x5634] ;  /* 0x0056340001a57983 */ /* 0x000ee40000300800 */
[----:B------:R2:W-:Y:S02]  /*15fa10*/  STL [R1+0x56a4], R144 ;  /* 0x0056a49001007387 */ /* 0x0005e40000100800 */
[----:B-1----:R-:W3:Y:S01]  /*15fa20*/  LDL.LU R152, [R1+0x562c] ;  /* 0x00562c0001987983 */ /* 0x002ee20000300800 */
[----:B------:R-:W-:Y:S01]  /*15fa30*/  IADD3.X R145, R145, R244, RZ, P5, !PT ;  /* 0x000000f491917210 */ /* 0x000fe20002ffe4ff */
[----:B------:R-:W3:Y:S04]  /*15fa40*/  LDL.LU R179, [R1+0x5630] ;  /* 0x0056300001b37983 */ /* 0x000ee80000300800 */
[----:B------:R1:W-:Y:S02]  /*15fa50*/  LDGSTS.E [R0+0x7000], [R118.64], P3 ;  /* 0x0700000076007fae */ /* 0x0003e40009921844 */
[----:B-1----:R-:W-:-:S02]  /*15fa60*/  IMAD.MOV.U32 R118, RZ, RZ, R148 ;  /* 0x000000ffff767224 */ /* 0x002fc400078e0094 */
[----:B--2---:R-:W2:Y:S01]  /*15fa70*/  LDL.LU R148, [R1+0x5624] ;  /* 0x0056240001947983 */ /* 0x004ea20000300800 */
[----:B------:R1:W-:Y:S02]  /*15fa80*/  STL [R1+0x5698], R145 ;  /* 0x0056989101007387 */ /* 0x0003e40000100800 */
[----:B------:R-:W2:Y:S02]  /*15fa90*/  LDL.LU R168, [R1+0x5628] ;  /* 0x0056280001a87983 */ /* 0x000ea40000300800 */
[----:B----4-:R-:W4:Y:S02]  /*15faa0*/  LDL.LU R164, [R1+0x5620] ;  /* 0x0056200001a47983 */ /* 0x010f240000300800 */
[----:B------:R-:W-:Y:S02]  /*15fab0*/  IMAD.MOV.U32 R119, RZ, RZ, R149 ;  /* 0x000000ffff777224 */ /* 0x000fe400078e0095 */
[----:B------:R-:W4:Y:S04]  /*15fac0*/  LDL.LU R149, [R1+0x5618] ;  /* 0x0056180001957983 */ /* 0x000f280000300800 */
[----:B------:R1:W-:Y:S01]  /*15fad0*/  LDGSTS.E [R0+0x7200], [R118.64], P3 ;  /* 0x0720000076007fae */ /* 0x0003e20009921844 */
[----:B------:R-:W-:-:S02]  /*15fae0*/  IADD3 R169, P5, R169, R247, RZ ;  /* 0x000000f7a9a97210 */ /* 0x000fc40007fbe0ff */
[----:B-1----:R-:W-:Y:S01]  /*15faf0*/  MOV R118, R146 ;  /* 0x0000009200767202 */ /* 0x002fe20000000f00 */
[----:B------:R-:W-:-:S05]  /*15fb00*/  IMAD.MOV.U32 R119, RZ, RZ, R147 ;  /* 0x000000ffff777224 */ /* 0x000fca00078e0093 */
[----:B------:R1:W-:Y:S02]  /*15fb10*/  LDGSTS.E [R0+0x7400], [R118.64], P3 ;  /* 0x0740000076007fae */ /* 0x0003e40009921844 */
[----:B-1----:R-:W-:Y:S01]  /*15fb20*/  IMAD.MOV.U32 R118, RZ, RZ, R144 ;  /* 0x000000ffff767224 */ /* 0x002fe200078e0090 */
[----:B------:R-:W-:Y:S01]  /*15fb30*/  MOV R119, R145 ;  /* 0x0000009100777202 */ /* 0x000fe20000000f00 */
[----:B------:R-:W4:Y:S04]  /*15fb40*/  LDL.LU R144, [R1+0x16e0] ;  /* 0x0016e00001907983 */ /* 0x000f280000300800 */
[----:B------:R1:W-:Y:S01]  /*15fb50*/  LDGSTS.E [R0+0x7600], [R118.64], P3 ;  /* 0x0760000076007fae */ /* 0x0003e20009921844 */
[----:B------:R-:W-:Y:S02]  /*15fb60*/  STL [R1+0x563c], R169 ;  /* 0x00563ca901007387 */ /* 0x000fe40000100800 */
[----:B------:R-:W-:-:S02]  /*15fb70*/  IMAD.MOV.U32 R210, RZ, RZ, R187 ;  /* 0x000000ffffd27224 */ /* 0x000fc400078e00bb */
[----:B------:R-:W4:Y:S02]  /*15fb80*/  LDL.LU R145, [R1+0x16e4] ;  /* 0x0016e40001917983 */ /* 0x000f240000300800 */
[----:B------:R-:W-:Y:S01]  /*15fb90*/  IMAD.MOV.U32 R146, RZ, RZ, R186 ;  /* 0x000000ffff927224 */ /* 0x000fe200078e00ba */
[----:B------:R-:W-:Y:S01]  /*15fba0*/  HMMA.1688.F32.TF32 R20, R8, R184, R20 ;  /* 0x000000b80814723c */ /* 0x000fe20000081014 */
[----:B------:R-:W4:Y:S01]  /*15fbb0*/  LDL.LU.64 R186, [R1+0x61b8] ;  /* 0x0061b80001ba7983 */ /* 0x000f220000300a00 */
[----:B------:R-:W4:Y:S01]  /*15fbc0*/  LDL.LU.64 R184, [R1+0x61b0] ;  /* 0x0061b00001b87983 */ /* 0x000f220000300a00 */
[----:B-1----:R-:W-:Y:S01]  /*15fbd0*/  MOV R118, R169 ;  /* 0x000000a900767202 */ /* 0x002fe20000000f00 */
[----:B------:R-:W-:-:S04]  /*15fbe0*/  IMAD.MOV.U32 R147, RZ, RZ, R180 ;  /* 0x000000ffff937224 */ /* 0x000fc800078e00b4 */
[----:B------:R-:W-:Y:S01]  /*15fbf0*/  HMMA.1688.F32.TF32 R108, R8, R200, R108 ;  /* 0x000000c8086c723c */ /* 0x000fe2000008106c */
[-C--:B---3--:R-:W-:Y:S02]  /*15fc00*/  IADD3 R165, P3, R165, R247.reuse, RZ ;  /* 0x000000f7a5a57210 */ /* 0x088fe40007f7e0ff */
[----:B------:R-:W-:Y:S01]  /*15fc10*/  IADD3.X R179, R179, R244, RZ, P5, !PT ;  /* 0x000000f4b3b37210 */ /* 0x000fe20002ffe4ff */
[----:B------:R-:W-:-:S04]  /*15fc20*/  IADD3 R152, P5, R152, R247, RZ ;  /* 0x000000f798987210 */ /* 0x000fc80007fbe0ff */
[----:B------:R-:W-:Y:S01]  /*15fc30*/  IMAD.MOV.U32 R119, RZ, RZ, R179 ;  /* 0x000000ffff777224 */ /* 0x000fe200078e00b3 */
[----:B------:R1:W-:Y:S01]  /*15fc40*/  STL [R1+0x5634], R165 ;  /* 0x005634a501007387 */ /* 0x0003e20000100800 */
[----:B------:R-:W-:Y:S03]  /*15fc50*/  STL [R1+0x5630], R179 ;  /* 0x005630b301007387 */ /* 0x000fe60000100800 */
[----:B------:R3:W-:Y:S01]  /*15fc60*/  LDGSTS.E [R0+0x9000], [R118.64], P4 ;  /* 0x0900000076007fae */ /* 0x0007e2000a121844 */
[--C-:B--2---:R-:W-:Y:S01]  /*15fc70*/  IMAD.X R168, R168, 0x1, R244.reuse, P3 ;  /* 0x00000001a8a87824 */ /* 0x104fe200018e06f4 */
[----:B------:R-:W-:Y:S01]  /*15fc80*/  IADD3 R148, P3, R148, R247, RZ ;  /* 0x000000f794947210 */ /* 0x000fe20007f7e0ff */
[----:B----4-:R-:W-:Y:S01]  /*15fc90*/  IMAD.X R164, R164, 0x1, R244, P5 ;  /* 0x00000001a4a47824 */ /* 0x010fe200028e06f4 */
[----:B------:R2:W-:Y:S01]  /*15fca0*/  STL [R1+0x562c], R152 ;  /* 0x00562c9801007387 */ /* 0x0005e20000100800 */
[----:B---3--:R-:W-:Y:S01]  /*15fcb0*/  IMAD.MOV.U32 R118, RZ, RZ, R165 ;  /* 0x000000ffff767224 */ /* 0x008fe200078e00a5 */
[----:B------:R-:W-:-:S02]  /*15fcc0*/  MOV R119, R168 ;  /* 0x000000a800777202 */ /* 0x000fc40000000f00 */
[----:B------:R3:W-:Y:S01]  /*15fcd0*/  STL [R1+0x5628], R168 ;  /* 0x005628a801007387 */ /* 0x0007e20000100800 */
[----:B------:R-:W-:Y:S02]  /*15fce0*/  IMAD.X R149, R149, 0x1, R244, P3 ;  /* 0x0000000195957824 */ /* 0x000fe400018e06f4 */
[----:B------:R-:W-:Y:S02]  /*15fcf0*/  STL [R1+0x5624], R148 ;  /* 0x0056249401007387 */ /* 0x000fe40000100800 */
[----:B------:R2:W-:Y:S01]  /*15fd00*/  STL [R1+0x5620], R164 ;  /* 0x005620a401007387 */ /* 0x0005e20000100800 */
[----:B------:R2:W-:Y:S04]  /*15fd10*/  LDGSTS.E [R0+0x9200], [R118.64], P4 ;  /* 0x0920000076007fae */ /* 0x0005e8000a121844 */
[----:B-1----:R-:W4:Y:S01]  /*15fd20*/  LDL.LU R165, [R1+0x55bc] ;  /* 0x0055bc0001a57983 */ /* 0x002f220000300800 */
[----:B--2---:R-:W-:-:S03]  /*15fd30*/  IMAD.MOV.U32 R118, RZ, RZ, R152 ;  /* 0x000000ffff767224 */ /* 0x004fc600078e0098 */
[----:B------:R-:W2:Y:S01]  /*15fd40*/  LDL.LU R152, [R1+0x55b4] ;  /* 0x0055b40001987983 */ /* 0x000ea20000300800 */
[----:B------:R1:W-:Y:S02]  /*15fd50*/  STL [R1+0x5618], R149 ;  /* 0x0056189501007387 */ /* 0x0003e40000100800 */
[----:B------:R-:W2:Y:S02]  /*15fd60*/  LDL.LU R180, [R1+0x55ac] ;  /* 0x0055ac0001b47983 */ /* 0x000ea40000300800 */
[----:B------:R-:W2:Y:S01]  /*15fd70*/  LDL.LU R179, [R1+0x55b0] ;  /* 0x0055b00001b37983 */ /* 0x000ea20000300800 */
[----:B---3--:R-:W3:Y:S01]  /*15fd80*/  LDL.LU R168, [R1+0x55a8] ;  /* 0x0055a80001a87983 */ /* 0x008ee20000300800 */
[----:B------:R-:W3:Y:S02]  /*15fd90*/  LDL.LU R169, [R1+0x55a0] ;  /* 0x0055a00001a97983 */ /* 0x000ee40000300800 */
[----:B------:R-:W3:Y:S02]  /*15fda0*/  LDL.LU R201, [R1+0x5598] ;  /* 0x0055980001c97983 */ /* 0x000ee40000300800 */
[----:B------:R-:W3:Y:S01]  /*15fdb0*/  LDL.LU R200, [R1+0x55a4] ;  /* 0x0055a40001c87983 */ /* 0x000ee20000300800 */
[----:B------:R-:W-:-:S02]  /*15fdc0*/  MOV R119, R164 ;  /* 0x000000a400777202 */ /* 0x000fc40000000f00 */
[----:B------:R-:W-:-:S03]  /*15fdd0*/  ISETP.GT.AND P3, PT, R116, 0x1e, PT ;  /* 0x0000001e7400780c */ /* 0x000fc60003f64270 */
[----:B------:R1:W-:Y:S01]  /*15fde0*/  LDGSTS.E [R0+0x9400], [R118.64], P4 ;  /* 0x0940000076007fae */ /* 0x0003e2000a121844 */
[----:B------:R-:W-:Y:S01]  /*15fdf0*/  ISETP.GT.AND P5, PT, R116, 0x22, PT ;  /* 0x000000227400780c */ /* 0x000fe20003fa4270 */
[----:B------:R-:W-:Y:S01]  /*15fe00*/  HMMA.1688.F32.TF32 R124, R8, R188, R124 ;  /* 0x000000bc087c723c */ /* 0x000fe2000008107c */
[----:B------:R-:W3:Y:S01]  /*15fe10*/  LDL.LU R189, [R1+0x5530] ;  /* 0x0055300001bd7983 */ /* 0x000ee20000300800 */
[----:B------:R-:W3:Y:S01]  /*15fe20*/  LDL.LU R188, [R1+0x553c] ;  /* 0x00553c0001bc7983 */ /* 0x000ee20000300800 */
[----:B------:R-:W3:Y:S02]  /*15fe30*/  LDL.LU R164, [R1+0x5534] ;  /* 0x0055340001a47983 */ /* 0x000ee40000300800 */
[----:B-1----:R-:W-:Y:S02]  /*15fe40*/  IMAD.MOV.U32 R118, RZ, RZ, R148 ;  /* 0x000000ffff767224 */ /* 0x002fe400078e0094 */
[----:B------:R-:W-:Y:S02]  /*15fe50*/  IMAD.MOV.U32 R119, RZ, RZ, R149 ;  /* 0x000000ffff777224 */ /* 0x000fe400078e0095 */
[----:B------:R-:W3:Y:S04]  /*15fe60*/  LDL.LU R149, [R1+0x552c] ;  /* 0x00552c0001957983 */ /* 0x000ee80000300800 */
[----:B------:R1:W-:Y:S01]  /*15fe70*/  LDGSTS.E [R0+0x9600], [R118.64], P4 ;  /* 0x0960000076007fae */ /* 0x0003e2000a121844 */
[----:B------:R-:W3:Y:S01]  /*15fe80*/  LDL.LU R148, [R1+0x5524] ;  /* 0x0055240001947983 */ /* 0x000ee20000300800 */
[----:B-1----:R-:W-:-:S02]  /*15fe90*/  SEL R119, RZ, 0x4, !P3 ;  /* 0x00000004ff777807 */ /* 0x002fc40005800000 */
[----:B------:R-:W-:Y:S02]  /*15fea0*/  SEL R118, RZ, 0x4, !P5 ;  /* 0x00000004ff767807 */ /* 0x000fe40006800000 */
[----:B------:R-:W-:Y:S02]  /*15feb0*/  SEL R119, R119, RZ, !P0 ;  /* 0x000000ff77777207 */ /* 0x000fe40004000000 */
[----:B------:R-:W-:Y:S01]  /*15fec0*/  SEL R118, R118, RZ, !P0 ;  /* 0x000000ff76767207 */ /* 0x000fe20004000000 */
[----:B------:R-:W-:Y:S01]  /*15fed0*/  HMMA.1688.F32.TF32 R16, R8, R144, R16 ;  /* 0x000000900810723c */ /* 0x000fe20000081010 */
[----:B----4-:R-:W-:-:S05]  /*15fee0*/  IADD3 R165, P3, R165, R247, RZ ;  /* 0x000000f7a5a57210 */ /* 0x010fca0007f7e0ff */
[----:B------:R-:W-:Y:S01]  /*15fef0*/  STL [R1+0x55bc], R165 ;  /* 0x0055bca501007387 */ /* 0x000fe20000100800 */
[-C--:B--2---:R-:W-:Y:S02]  /*15ff00*/  IADD3 R152, P4, R152, R247.reuse, RZ ;  /* 0x000000f798987210 */ /* 0x084fe40007f9e0ff */
[----:B------:R-:W-:Y:S02]  /*15ff10*/  IADD3 R180, P5, R180, R247, RZ ;  /* 0x000000f7b4b47210 */ /* 0x000fe40007fbe0ff */
[----:B------:R-:W-:Y:S01]  /*15ff20*/  IADD3.X R179, R179, R244, RZ, P3, !PT ;  /* 0x000000f4b3b37210 */ /* 0x000fe20001ffe4ff */
[----:B------:R-:W-:Y:S02]  /*15ff30*/  ISETP.NE.U32.AND P3, PT, R119, RZ, PT ;  /* 0x000000ff7700720c */ /* 0x000fe40003f65070 */
[--C-:B---3--:R-:W-:Y:S01]  /*15ff40*/  IMAD.X R168, R168, 0x1, R244.reuse, P4 ;  /* 0x00000001a8a87824 */ /* 0x108fe200020e06f4 */
[----:B------:R-:W-:Y:S01]  /*15ff50*/  ISETP.NE.U32.AND P4, PT, R118, RZ, PT ;  /* 0x000000ff7600720c */ /* 0x000fe20003f85070 */
[----:B------:R-:W-:Y:S01]  /*15ff60*/  STL [R1+0x55b4], R152 ;  /* 0x0055b49801007387 */ /* 0x000fe20000100800 */
[----:B------:R-:W-:Y:S01]  /*15ff70*/  IMAD.X R169, R169, 0x1, R244, P5 ;  /* 0x00000001a9a97824 */ /* 0x000fe200028e06f4 */
[----:B------:R-:W-:Y:S01]  /*15ff80*/  MOV R118, R165 ;  /* 0x000000a500767202 */ /* 0x000fe20000000f00 */
[----:B------:R-:W-:Y:S01]  /*15ff90*/  IMAD.MOV.U32 R119, RZ, RZ, R179 ;  /* 0x000000ffff777224 */ /* 0x000fe200078e00b3 */
[----:B------:R-:W-:Y:S01]  /*15ffa0*/  STL [R1+0x55ac], R180 ;  /* 0x0055acb401007387 */ /* 0x000fe20000100800 */
[----:B------:R1:W-:Y:S02]  /*15ffb0*/  STL [R1+0x55b0], R179 ;  /* 0x0055b0b301007387 */ /* 0x0003e40000100800 */
[----:B------:R2:W-:Y:S01]  /*15ffc0*/  STL [R1+0x55a8], R168 ;  /* 0x0055a8a801007387 */ /* 0x0005e20000100800 */
[----:B------:R-:W-:Y:S01]  /*15ffd0*/  IADD3 R200, P5, R200, R247, RZ ;  /* 0x000000f7c8c87210 */ /* 0x000fe20007fbe0ff */
[----:B------:R3:W-:Y:S04]  /*15ffe0*/  LDGSTS.E [R0+0xb000], [R118.64], P1 ;  /* 0x0b00000076007fae */ /* 0x0007e80008921844 */
[----:B-1----:R-:W4:Y:S01]  /*15fff0*/  LDL.LU R179, [R1+0x61a8] ;  /* 0x0061a80001b37983 */ /* 0x002f220000300800 */
[----:B------:R1:W-:Y:S02]  /*160000*/  STL [R1+0x55a0], R169 ;  /* 0x0055a0a901007387 */ /* 0x0003e40000100800 */
[----:B------:R-:W4:Y:S01]  /*160010*/  LDL.LU R165, [R1+0x5528] ;  /* 0x0055280001a57983 */ /* 0x000f220000300800 */
[----:B---3--:R-:W-:Y:S01]  /*160020*/  MOV R118, R152 ;  /* 0x0000009800767202 */ /* 0x008fe20000000f00 */
[----:B------:R-:W-:Y:S01]  /*160030*/  IMAD.MOV.U32 R119, RZ, RZ, R168 ;  /* 0x000000ffff777224 */ /* 0x000fe200078e00a8 */
[----:B------:R-:W-:Y:S01]  /*160040*/  STL [R1+0x55a4], R200 ;  /* 0x0055a4c801007387 */ /* 0x000fe20000100800 */
[----:B------:R-:W3:Y:S02]  /*160050*/  LDL.LU R145, [R1+0x5520] ;  /* 0x0055200001917983 */ /* 0x000ee40000300800 */
[----:B------:R-:W-:-:S02]  /*160060*/  IMAD.X R201, R201, 0x1, R244, P5 ;  /* 0x00000001c9c97824 */ /* 0x000fc400028e06f4 */
[----:B--2---:R-:W2:Y:S01]  /*160070*/  LDL.LU R168, [R1+0x61a4] ;  /* 0x0061a40001a87983 */ /* 0x004ea20000300800 */
[----:B------:R1:W-:Y:S04]  /*160080*/  LDGSTS.E [R0+0xb200], [R118.64], P1 ;  /* 0x0b20000076007fae */ /* 0x0003e80008921844 */
[----:B------:R-:W2:Y:S01]  /*160090*/  LDL.LU R152, [R1+0x61a0] ;  /* 0x0061a00001987983 */ /* 0x000ea20000300800 */
[----:B-1----:R-:W-:Y:S01]  /*1600a0*/  MOV R119, R169 ;  /* 0x000000a900777202 */ /* 0x002fe20000000f00 */
[----:B------:R-:W-:Y:S02]  /*1600b0*/  IMAD.MOV.U32 R118, RZ, RZ, R180 ;  /* 0x000000ffff767224 */ /* 0x000fe400078e00b4 */
[----:B------:R-:W2:Y:S01]  /*1600c0*/  LDL.LU R169, [R1+0x619c] ;  /* 0x00619c0001a97983 */ /* 0x000ea20000300800 */
[----:B------:R-:W2:Y:S02]  /*1600d0*/  LDL.LU R180, [R1+0x6198] ;  /* 0x0061980001b47983 */ /* 0x000ea40000300800 */
[----:B------:R-:W-:Y:S02]  /*1600e0*/  STL [R1+0x5598], R201 ;  /* 0x005598c901007387 */ /* 0x000fe40000100800 */
[----:B------:R-:W2:Y:S01]  /*1600f0*/  LDL.LU R144, [R1+0x5518] ;  /* 0x0055180001907983 */ /* 0x000ea20000300800 */
[----:B------:R1:W-:Y:S01]  /*160100*/  LDGSTS.E [R0+0xb400], [R118.64], P1 ;  /* 0x0b40000076007fae */ /* 0x0003e20008921844 */
[----:B------:R-:W-:-:S04]  /*160110*/  IADD3 R188, P5, R188, R247, RZ ;  /* 0x000000f7bcbc7210 */ /* 0x000fc80007fbe0ff */
[----:B------:R-:W-:Y:S01]  /*160120*/  IADD3.X R189, R189, R244, RZ, P5, !PT ;  /* 0x000000f4bdbd7210 */ /* 0x000fe20002ffe4ff */
[----:B-1----:R-:W-:Y:S02]  /*160130*/  IMAD.MOV.U32 R118, RZ, RZ, R200 ;  /* 0x000000ffff767224 */ /* 0x002fe400078e00c8 */
[----:B------:R-:W-:-:S05]  /*160140*/  IMAD.MOV.U32 R119, RZ, RZ, R201 ;  /* 0x000000ffff777224 */ /* 0x000fca00078e00c9 */
[----:B------:R1:W-:Y:S01]  /*160150*/  LDGSTS.E [R0+0xb600], [R118.64], P1 ;  /* 0x0b60000076007fae */ /* 0x0003e20008921844 */
[-C--:B------:R-:W-:Y:S02]  /*160160*/  IADD3 R164, P1, R164, R247.reuse, RZ ;  /* 0x000000f7a4a47210 */ /* 0x080fe40007f3e0ff */
[----:B------:R-:W-:Y:S01]  /*160170*/  IADD3 R149, P5, R149, R247, RZ ;  /* 0x000000f795957210 */ /* 0x000fe20007fbe0ff */
[----:B------:R-:W-:Y:S02]  /*160180*/  STL [R1+0x553c], R188 ;  /* 0x00553cbc01007387 */ /* 0x000fe40000100800 */
[----:B------:R-:W-:Y:S01]  /*160190*/  STL [R1+0x5534], R164 ;  /* 0x005534a401007387 */ /* 0x000fe20000100800 */
[----:B-1----:R-:W-:Y:S01]  /*1601a0*/  MOV R118, R188 ;  /* 0x000000bc00767202 */ /* 0x002fe20000000f00 */
[----:B------:R-:W-:Y:S01]  /*1601b0*/  IMAD.MOV.U32 R119, RZ, RZ, R189 ;  /* 0x000000ffff777224 */ /* 0x000fe200078e00bd */
[----:B------:R-:W-:Y:S04]  /*1601c0*/  STL [R1+0x5530], R189 ;  /* 0x005530bd01007387 */ /* 0x000fe80000100800 */
[----:B------:R1:W-:Y:S01]  /*1601d0*/  LDGSTS.E [R0+0xd000], [R118.64], P2 ;  /* 0x0d00000076007fae */ /* 0x0003e20009121844 */
[----:B------:R1:W-:Y:S01]  /*1601e0*/  STL [R1+0x552c], R149 ;  /* 0x00552c9501007387 */ /* 0x0003e20000100800 */
[----:B------:R-:W-:Y:S01]  /*1601f0*/  HMMA.1688.F32.TF32 R12, R8, R224, R12 ;  /* 0x000000e0080c723c */ /* 0x000fe2000008100c */
[----:B-1----:R-:W-:-:S02]  /*160200*/  IMAD.MOV.U32 R118, RZ, RZ, R164 ;  /* 0x000000ffff767224 */ /* 0x002fc400078e00a4 */
[----:B----4-:R-:W-:Y:S01]  /*160210*/  IMAD.X R165, R165, 0x1, R244, P1 ;  /* 0x00000001a5a57824 */ /* 0x010fe200008e06f4 */
[----:B------:R-:W-:-:S04]  /*160220*/  IADD3 R148, P1, R148, R247, RZ ;  /* 0x000000f794947210 */ /* 0x000fc80007f3e0ff */
[----:B------:R-:W-:Y:S01]  /*160230*/  MOV R119, R165 ;  /* 0x000000a500777202 */ /* 0x000fe20000000f00 */
[----:B---3--:R-:W-:Y:S01]  /*160240*/  IMAD.X R145, R145, 0x1, R244, P5 ;  /* 0x0000000191917824 */ /* 0x008fe200028e06f4 */
[----:B------:R-:W-:Y:S01]  /*160250*/  STL [R1+0x5528], R165 ;  /* 0x005528a501007387 */ /* 0x000fe20000100800 */
[----:B------:R-:W-:Y:S03]  /*160260*/  STL [R1+0x5524], R148 ;  /* 0x0055249401007387 */ /* 0x000fe60000100800 */
[----:B------:R1:W-:Y:S04]  /*160270*/  LDGSTS.E [R0+0xd200], [R118.64], P2 ;  /* 0x0d20000076007fae */ /* 0x0003e80009121844 */
[----:B------:R3:W-:Y:S01]  /*160280*/  STL [R1+0x5520], R145 ;  /* 0x0055209101007387 */ /* 0x0007e20000100800 */
[----:B-1----:R-:W-:-:S03]  /*160290*/  IMAD.MOV.U32 R118, RZ, RZ, R149 ;  /* 0x000000ffff767224 */ /* 0x002fc600078e0095 */
[----:B------:R-:W4:Y:S01]  /*1602a0*/  LDL.LU R149, [R1+0x54bc] ;  /* 0x0054bc0001957983 */ /* 0x000f220000300800 */
[----:B------:R-:W4:Y:S02]  /*1602b0*/  LDL.LU R225, [R1+0x54b4] ;  /* 0x0054b40001e17983 */ /* 0x000f240000300800 */
[----:B--2---:R-:W-:Y:S01]  /*1602c0*/  IMAD.X R144, R144, 0x1, R244, P1 ;  /* 0x0000000190907824 */ /* 0x004fe200008e06f4 */
[----:B------:R-:W-:-:S04]  /*1602d0*/  MOV R119, R145 ;  /* 0x0000009100777202 */ /* 0x000fc80000000f00 */
[----:B------:R1:W-:Y:S01]  /*1602e0*/  STL [R1+0x5518], R144 ;  /* 0x0055189001007387 */ /* 0x0003e20000100800 */
[----:B---3--:R-:W2:Y:S02]  /*1602f0*/  LDL.LU R145, [R1+0x54ac] ;  /* 0x0054ac0001917983 */ /* 0x008ea40000300800 */
[----:B------:R-:W3:Y:S01]  /*160300*/  LDL.LU R165, [R1+0x54b0] ;  /* 0x0054b00001a57983 */ /* 0x000ee20000300800 */
[----:B------:R1:W-:Y:S01]  /*160310*/  LDGSTS.E [R0+0xd400], [R118.64], P2 ;  /* 0x0d40000076007fae */ /* 0x0003e20009121844 */
[----:B------:R-:W-:Y:S01]  /*160320*/  ISETP.GT.AND P1, PT, R116, 0x26, PT ;  /* 0x000000267400780c */ /* 0x000fe20003f24270 */
[----:B------:R-:W2:Y:S02]  /*160330*/  LDL.LU R224, [R1+0x54a0] ;  /* 0x0054a00001e07983 */ /* 0x000ea40000300800 */
[----:B------:R-:W2:Y:S01]  /*160340*/  LDL.LU R201, [R1+0x5498] ;  /* 0x0054980001c97983 */ /* 0x000ea20000300800 */
[----:B------:R-:W2:Y:S01]  /*160350*/  LDL.LU R200, [R1+0x54a4] ;  /* 0x0054a40001c87983 */ /* 0x000ea20000300800 */
[----:B------:R-:W2:Y:S02]  /*160360*/  LDL.LU R189, [R1+0x5430] ;  /* 0x0054300001bd7983 */ /* 0x000ea40000300800 */
[----:B------:R-:W2:Y:S02]  /*160370*/  LDL.LU R188, [R1+0x543c] ;  /* 0x00543c0001bc7983 */ /* 0x000ea40000300800 */
[----:B------:R-:W2:Y:S02]  /*160380*/  LDL.LU R164, [R1+0x5434] ;  /* 0x0054340001a47983 */ /* 0x000ea40000300800 */
[----:B-1----:R-:W-:-:S02]  /*160390*/  IMAD.MOV.U32 R118, RZ, RZ, R148 ;  /* 0x000000ffff767224 */ /* 0x002fc400078e0094 */
[----:B------:R-:W-:Y:S01]  /*1603a0*/  IMAD.MOV.U32 R119, RZ, RZ, R144 ;  /* 0x000000ffff777224 */ /* 0x000fe200078e0090 */
[----:B------:R-:W2:Y:S01]  /*1603b0*/  LDL.LU R148, [R1+0x542c] ;  /* 0x00542c0001947983 */ /* 0x000ea20000300800 */
[----:B------:R-:W2:Y:S03]  /*1603c0*/  LDL.LU R144, [R1+0x5424] ;  /* 0x0054240001907983 */ /* 0x000ea60000300800 */
[----:B------:R1:W-:Y:S02]  /*1603d0*/  LDGSTS.E [R0+0xd600], [R118.64], P2 ;  /* 0x0d60000076007fae */ /* 0x0003e40009121844 */
[----:B-1----:R-:W-:-:S04]  /*1603e0*/  SEL R119, RZ, 0x4, !P1 ;  /* 0x00000004ff777807 */ /* 0x002fc80004800000 */
[----:B------:R-:W-:Y:S02]  /*1603f0*/  SEL R119, R119, RZ, !P0 ;  /* 0x000000ff77777207 */ /* 0x000fe40004000000 */
[-C--:B----4-:R-:W-:Y:S02]  /*160400*/  IADD3 R149, P1, R149, R247.reuse, RZ ;  /* 0x000000f795957210 */ /* 0x090fe40007f3e0ff */
[----:B------:R-:W-:-:S03]  /*160410*/  IADD3 R225, P2, R225, R247, RZ ;  /* 0x000000f7e1e17210 */ /* 0x000fc60007f5e0ff */
[----:B------:R-:W-:Y:S02]  /*160420*/  STL [R1+0x54bc], R149 ;  /* 0x0054bc9501007387 */ /* 0x000fe40000100800 */
[----:B------:R-:W-:Y:S01]  /*160430*/  STL [R1+0x54b4], R225 ;  /* 0x0054b4e101007387 */ /* 0x000fe20000100800 */
[----:B---3--:R-:W-:Y:S01]  /*160440*/  IADD3.X R165, R165, R244, RZ, P1, !PT ;  /* 0x000000f4a5a57210 */ /* 0x008fe20000ffe4ff */
[----:B------:R-:W-:Y:S02]  /*160450*/  ISETP.NE.U32.AND P1, PT, R119, RZ, PT ;  /* 0x000000ff7700720c */ /* 0x000fe40003f25070 */
[----:B------:R-:W3:Y:S01]  /*160460*/  LDL.LU R119, [R1+0x54a8] ;  /* 0x0054a80001777983 */ /* 0x000ee20000300800 */
[----:B------:R-:W-:-:S04]  /*160470*/  ISETP.GT.AND P5, PT, R116, 0x2a, PT ;  /* 0x0000002a7400780c */ /* 0x000fc80003fa4270 */
[----:B------:R-:W-:Y:S01]  /*160480*/  SEL R118, RZ, 0x4, !P5 ;  /* 0x00000004ff767807 */ /* 0x000fe20006800000 */
[----:B--2---:R-:W-:-:S03]  /*160490*/  IADD3 R145, P5, R145, R247, RZ ;  /* 0x000000f791917210 */ /* 0x004fc60007fbe0ff */
[----:B------:R-:W-:Y:S01]  /*1604a0*/  SEL R118, R118, RZ, !P0 ;  /* 0x000000ff76767207 */ /* 0x000fe20004000000 */
[----:B------:R-:W-:Y:S01]  /*1604b0*/  HMMA.1688.F32.TF32 R4, R8, R220, R4 ;  /* 0x000000dc0804723c */ /* 0x000fe20000081004 */
[----:B------:R-:W-:Y:S01]  /*1604c0*/  STL [R1+0x54ac], R145 ;  /* 0x0054ac9101007387 */ /* 0x000fe20000100800 */
[----:B------:R-:W-:Y:S02]  /*1604d0*/  STL [R1+0x54b0], R165 ;  /* 0x0054b0a501007387 */ /* 0x000fe40000100800 */
[----:B------:R-:W-:Y:S01]  /*1604e0*/  IMAD.X R224, R224, 0x1, R244, P5 ;  /* 0x00000001e0e07824 */ /* 0x000fe200028e06f4 */
[----:B------:R-:W-:-:S04]  /*1604f0*/  IADD3 R200, P5, R200, R247, RZ ;  /* 0x000000f7c8c87210 */ /* 0x000fc80007fbe0ff */
[----:B------:R-:W-:Y:S01]  /*160500*/  IADD3.X R201, R201, R244, RZ, P5, !PT ;  /* 0x000000f4c9c97210 */ /* 0x000fe20002ffe4ff */
[----:B---3--:R-:W-:Y:S01]  /*160510*/  IMAD.X R119, R119, 0x1, R244, P2 ;  /* 0x0000000177777824 */ /* 0x008fe200010e06f4 */
[----:B------:R-:W-:Y:S01]  /*160520*/  ISETP.NE.U32.AND P2, PT, R118, RZ, PT ;  /* 0x000000ff7600720c */ /* 0x000fe20003f45070 */
[----:B------:R-:W-:-:S03]  /*160530*/  IMAD.MOV.U32 R118, RZ, RZ, R149 ;  /* 0x000000ffff767224 */ /* 0x000fc600078e0095 */
[----:B------:R1:W-:Y:S01]  /*160540*/  STL [R1+0x54a8], R119 ;  /* 0x0054a87701007387 */ /* 0x0003e20000100800 */
[----:B------:R-:W-:Y:S01]  /*160550*/  MOV R221, R119 ;  /* 0x0000007700dd7202 */ /* 0x000fe20000000f00 */
[----:B------:R-:W-:Y:S02]  /*160560*/  STL [R1+0x54a0], R224 ;  /* 0x0054a0e001007387 */ /* 0x000fe40000100800 */
[----:B-1----:R-:W-:Y:S02]  /*160570*/  IMAD.MOV.U32 R119, RZ, RZ, R165 ;  /* 0x000000ffff777224 */ /* 0x002fe400078e00a5 */
[----:B------:R-:W2:Y:S04]  /*160580*/  LDL.LU R165, [R1+0x5428] ;  /* 0x0054280001a57983 */ /* 0x000ea80000300800 */
[----:B------:R1:W-:Y:S01]  /*160590*/  LDGSTS.E [R0+0xf000], [R118.64], P3 ;  /* 0x0f00000076007fae */ /* 0x0003e20009921844 */
[----:B------:R-:W-:Y:S02]  /*1605a0*/  STL [R1+0x54a4], R200 ;  /* 0x0054a4c801007387 */ /* 0x000fe40000100800 */
[----:B------:R-:W3:Y:S02]  /*1605b0*/  LDL.LU R149, [R1+0x5420] ;  /* 0x0054200001957983 */ /* 0x000ee40000300800 */
[----:B------:R4:W-:Y:S02]  /*1605c0*/  STL [R1+0x5498], R201 ;  /* 0x005498c901007387 */ /* 0x0009e40000100800 */
[----:B-1----:R-:W-:-:S02]  /*1605d0*/  IMAD.MOV.U32 R118, RZ, RZ, R225 ;  /* 0x000000ffff767224 */ /* 0x002fc400078e00e1 */
[----:B------:R-:W-:-:S05]  /*1605e0*/  IMAD.MOV.U32 R119, RZ, RZ, R221 ;  /* 0x000000ffff777224 */ /* 0x000fca00078e00dd */
[----:B------:R1:W-:Y:S02]  /*1605f0*/  LDGSTS.E [R0+0xf200], [R118.64], P3 ;  /* 0x0f20000076007fae */ /* 0x0003e40009921844 */
[----:B-1----:R-:W-:Y:S02]  /*160600*/  MOV R118, R145 ;  /* 0x0000009100767202 */ /* 0x002fe40000000f00 */
[----:B------:R-:W4:Y:S01]  /*160610*/  LDL.LU R145, [R1+0x5418] ;  /* 0x0054180001917983 */ /* 0x000f220000300800 */
[----:B------:R-:W-:Y:S01]  /*160620*/  IMAD.MOV.U32 R119, RZ, RZ, R224 ;  /* 0x000000ffff777224 */ /* 0x000fe200078e00e0 */
[----:B------:R-:W-:-:S04]  /*160630*/  IADD3 R188, P5, R188, R247, RZ ;  /* 0x000000f7bcbc7210 */ /* 0x000fc80007fbe0ff */
[----:B------:R1:W-:Y:S01]  /*160640*/  LDGSTS.E [R0+0xf400], [R118.64], P3 ;  /* 0x0f40000076007fae */ /* 0x0003e20009921844 */
[----:B------:R-:W-:Y:S01]  /*160650*/  IMAD.X R189, R189, 0x1, R244, P5 ;  /* 0x00000001bdbd7824 */ /* 0x000fe200028e06f4 */
[----:B------:R-:W-:Y:S01]  /*160660*/  IADD3 R148, P5, R148, R247, RZ ;  /* 0x000000f794947210 */ /* 0x000fe20007fbe0ff */
[----:B-1----:R-:W-:Y:S01]  /*160670*/  IMAD.MOV.U32 R118, RZ, RZ, R200 ;  /* 0x000000ffff767224 */ /* 0x002fe200078e00c8 */
[----:B------:R-:W-:-:S05]  /*160680*/  MOV R119, R201 ;  /* 0x000000c900777202 */ /* 0x000fca0000000f00 */
[----:B------:R1:W-:Y:S01]  /*160690*/  LDGSTS.E [R0+0xf600], [R118.64], P3 ;  /* 0x0f60000076007fae */ /* 0x0003e20009921844 */
[----:B------:R-:W-:-:S03]  /*1606a0*/  IADD3 R164, P3, R164, R247, RZ ;  /* 0x000000f7a4a47210 */ /* 0x000fc60007f7e0ff */
[----:B------:R-:W-:Y:S04]  /*1606b0*/  STL [R1+0x543c], R188 ;  /* 0x00543cbc01007387 */ /* 0x000fe80000100800 */
[----:B------:R-:W-:Y:S01]  /*1606c0*/  STL [R1+0x5434], R164 ;  /* 0x005434a401007387 */ /* 0x000fe20000100800 */
[----:B------:R1:W-:Y:S02]  /*1606d0*/  STL [R1+0x5430], R189 ;  /* 0x005430bd01007387 */ /* 0x0003e40000100800 */
[----:B------:R-:W-:Y:S01]  /*1606e0*/  STL [R1+0x542c], R148 ;  /* 0x00542c9401007387 */ /* 0x000fe20000100800 */
[----:B------:R-:W-:Y:S07]  /*1606f0*/  HMMA.1688.F32.TF32 R52, R8, R212, R52 ;  /* 0x000000d40834723c */ /* 0x000fee0000081034 */
[----:B------:R-:W-:-:S02]  /*160700*/  IMAD.MOV.U32 R8, RZ, RZ, R188 ;  /* 0x000000ffff087224 */ /* 0x000fc400078e00bc */
[----:B------:R-:W-:-:S05]  /*160710*/  IMAD.MOV.U32 R9, RZ, RZ, R189 ;  /* 0x000000ffff097224 */ /* 0x000fca00078e00bd */
[----:B------:R1:W-:Y:S02]  /*160720*/  LDGSTS.E [R0+0x11000], [R8.64], P4 ;  /* 0x1100000008007fae */ /* 0x0003e4000a121844 */
[----:B-1----:R-:W-:Y:S01]  /*160730*/  MOV R8, R164 ;  /* 0x000000a400087202 */ /* 0x002fe20000000f00 */
[----:B--2---:R-:W-:Y:S01]  /*160740*/  IMAD.X R165, R165, 0x1, R244, P3 ;  /* 0x00000001a5a57824 */ /* 0x004fe200018e06f4 */
[----:B------:R-:W-:Y:S02]  /*160750*/  IADD3 R144, P3, R144, R247, RZ ;  /* 0x000000f790907210 */ /* 0x000fe40007f7e0ff */
[----:B---3--:R-:W-:Y:S02]  /*160760*/  IADD3.X R149, R149, R244, RZ, P5, !PT ;  /* 0x000000f495957210 */ /* 0x008fe40002ffe4ff */
[----:B------:R-:W-:Y:S01]  /*160770*/  STL [R1+0x5428], R165 ;  /* 0x005428a501007387 */ /* 0x000fe20000100800 */
[----:B------:R-:W-:Y:S02]  /*160780*/  STL [R1+0x5424], R144 ;  /* 0x0054249001007387 */ /* 0x000fe40000100800 */
[----:B------:R1:W-:Y:S02]  /*160790*/  STL [R1+0x5420], R149 ;  /* 0x0054209501007387 */ /* 0x0003e40000100800 */
[----:B----4-:R-:W2:Y:S01]  /*1607a0*/  LDL.LU R201, [R1+0x53bc] ;  /* 0x0053bc0001c97983 */ /* 0x010ea20000300800 */
[----:B------:R-:W3:Y:S01]  /*1607b0*/  LDL.LU R189, [R1+0x53b4] ;  /* 0x0053b40001bd7983 */ /* 0x000ee20000300800 */
[----:B------:R-:W-:-:S05]  /*1607c0*/  IMAD.MOV.U32 R9, RZ, RZ, R165 ;  /* 0x000000ffff097224 */ /* 0x000fca00078e00a5 */
[----:B------:R4:W-:Y:S01]  /*1607d0*/  LDGSTS.E [R0+0x11200], [R8.64], P4 ;  /* 0x1120000008007fae */ /* 0x0009e2000a121844 */
[----:B------:R-:W-:-:S05]  /*1607e0*/  IMAD.X R145, R145, 0x1, R244, P3 ;  /* 0x0000000191917824 */ /* 0x000fca00018e06f4 */
[----:B------:R2:W-:Y:S01]  /*1607f0*/  STL [R1+0x5418], R145 ;  /* 0x0054189101007387 */ /* 0x0005e20000100800 */
[----:B------:R-:W3:Y:S02]  /*160800*/  LDL.LU R11, [R1+0x53ac] ;  /* 0x0053ac00010b7983 */ /* 0x000ee40000300800 */
[----:B------:R-:W3:Y:S02]  /*160810*/  LDL.LU R212, [R1+0x53b0] ;  /* 0x0053b00001d47983 */ /* 0x000ee40000300800 */
[----:B------:R-:W3:Y:S01]  /*160820*/  LDL.LU R200, [R1+0x53a8] ;  /* 0x0053a80001c87983 */ /* 0x000ee20000300800 */
[----:B------:R-:W3:Y:S01]  /*160830*/  LDL.LU R188, [R1+0x53a0] ;  /* 0x0053a00001bc7983 */ /* 0x000ee20000300800 */
[----:B----4-:R-:W-:Y:S01]  /*160840*/  IMAD.MOV.U32 R9, RZ, RZ, R149 ;  /* 0x000000ffff097224 */ /* 0x010fe200078e0095 */
[----:B------:R-:W-:Y:S02]  /*160850*/  MOV R8, R148 ;  /* 0x0000009400087202 */ /* 0x000fe40000000f00 */
[----:B-1----:R-:W4:Y:S04]  /*160860*/  LDL.LU R149, [R1+0x5398] ;  /* 0x0053980001957983 */ /* 0x002f280000300800 */
[----:B------:R-:W4:Y:S04]  /*160870*/  LDL.LU R148, [R1+0x53a4] ;  /* 0x0053a40001947983 */ /* 0x000f280000300800 */
[----:B------:R1:W-:Y:S01]  /*160880*/  LDGSTS.E [R0+0x11400], [R8.64], P4 ;  /* 0x1140000008007fae */ /* 0x0003e2000a121844 */
[----:B------:R-:W-:Y:S01]  /*160890*/  HMMA.1688.F32.TF32 R48, R120, R166, R48 ;  /* 0x000000a67830723c */ /* 0x000fe20000081030 */
[----:B------:R-:W-:-:S02]  /*1608a0*/  ISETP.GT.AND P3, PT, R116, 0x2e, PT ;  /* 0x0000002e7400780c */ /* 0x000fc40003f64270 */
[----:B------:R-:W-:Y:S01]  /*1608b0*/  ISETP.GT.AND P5, PT, R116, 0x32, PT ;  /* 0x000000327400780c */ /* 0x000fe20003fa4270 */
[----:B-1----:R-:W-:Y:S01]  /*1608c0*/  IMAD.MOV.U32 R8, RZ, RZ, R144 ;  /* 0x000000ffff087224 */ /* 0x002fe200078e0090 */
[----:B------:R-:W-:Y:S01]  /*1608d0*/  MOV R9, R145 ;  /* 0x0000009100097202 */ /* 0x000fe20000000f00 */
[----:B------:R-:W4:Y:S01]  /*1608e0*/  LDL.LU R144, [R1+0x533c] ;  /* 0x00533c0001907983 */ /* 0x000f220000300800 */
[----:B------:R-:W4:Y:S02]  /*1608f0*/  LDL.LU R119, [R1+0x5334] ;  /* 0x0053340001777983 */ /* 0x000f240000300800 */
[----:B------:R-:W4:Y:S01]  /*160900*/  LDL.LU R118, [R1+0x532c] ;  /* 0x00532c0001767983 */ /* 0x000f220000300800 */
[----:B------:R1:W-:Y:S02]  /*160910*/  LDGSTS.E [R0+0x11600], [R8.64], P4 ;  /* 0x1160000008007fae */ /* 0x0003e4000a121844 */
[----:B-1----:R-:W-:Y:S02]  /*160920*/  SEL R9, RZ, 0x4, !P3 ;  /* 0x00000004ff097807 */ /* 0x002fe40005800000 */
[----:B------:R-:W-:-:S02]  /*160930*/  SEL R8, RZ, 0x4, !P5 ;  /* 0x00000004ff087807 */ /* 0x000fc40006800000 */
[----:B------:R-:W-:Y:S02]  /*160940*/  SEL R9, R9, RZ, !P0 ;  /* 0x000000ff09097207 */ /* 0x000fe40004000000 */
[----:B------:R-:W-:Y:S02]  /*160950*/  SEL R8, R8, RZ, !P0 ;  /* 0x000000ff08087207 */ /* 0x000fe40004000000 */
[-C--:B--2---:R-:W-:Y:S02]  /*160960*/  IADD3 R201, P3, R201, R247.reuse, RZ ;  /* 0x000000f7c9c97210 */ /* 0x084fe40007f7e0ff */
[----:B---3--:R-:W-:-:S03]  /*160970*/  IADD3 R189, P4, R189, R247, RZ ;  /* 0x000000f7bdbd7210 */ /* 0x008fc60007f9e0ff */
[----:B------:R-:W-:Y:S04]  /*160980*/  STL [R1+0x53bc], R201 ;  /* 0x0053bcc901007387 */ /* 0x000fe80000100800 */
[----:B------:R-:W-:Y:S01]  /*160990*/  STL [R1+0x53b4], R189 ;  /* 0x0053b4bd01007387 */ /* 0x000fe20000100800 */
[----:B------:R-:W-:Y:S01]  /*1609a0*/  IADD3 R11, P5, R11, R247, RZ ;  /* 0x000000f70b0b7210 */ /* 0x000fe20007fbe0ff */
[--C-:B------:R-:W-:Y:S02]  /*1609b0*/  IMAD.X R212, R212, 0x1, R244.reuse, P3 ;  /* 0x00000001d4d47824 */ /* 0x100fe400018e06f4 */
[----:B------:R-:W-:Y:S01]  /*1609c0*/  IMAD.X R200, R200, 0x1, R244, P4 ;  /* 0x00000001c8c87824 */ /* 0x000fe200020e06f4 */
[----:B------:R-:W-:Y:S01]  /*1609d0*/  IADD3.X R188, R188, R244, RZ, P5, !PT ;  /* 0x000000f4bcbc7210 */ /* 0x000fe20002ffe4ff */
[----:B------:R-:W-:Y:S01]  /*1609e0*/  STL [R1+0x53ac], R11 ;  /* 0x0053ac0b01007387 */ /* 0x000fe20000100800 */
[----:B------:R-:W-:Y:S02]  /*1609f0*/  STL [R1+0x53b0], R212 ;  /* 0x0053b0d401007387 */ /* 0x000fe40000100800 */
[----:B------:R-:W-:Y:S01]  /*160a00*/  STL [R1+0x53a8], R200 ;  /* 0x0053a8c801007387 */ /* 0x000fe20000100800 */
[----:B------:R-:W-:-:S02]  /*160a10*/  ISETP.NE.U32.AND P3, PT, R9, RZ, PT ;  /* 0x000000ff0900720c */ /* 0x000fc40003f65070 */
[----:B------:R-:W-:Y:S01]  /*160a20*/  ISETP.NE.U32.AND P4, PT, R8, RZ, PT ;  /* 0x000000ff0800720c */ /* 0x000fe20003f85070 */
[----:B------:R-:W2:Y:S01]  /*160a30*/  LDL.LU.64 R166, [R1+0x6190] ;  /* 0x0061900001a67983 */ /* 0x000ea20000300a00 */
[----:B------:R-:W3:Y:S02]  /*160a40*/  LDL.LU.64 R164, [R1+0x6188] ;  /* 0x0061880001a47983 */ /* 0x000ee40000300a00 */
[----:B------:R-:W-:Y:S02]  /*160a50*/  IMAD.MOV.U32 R8, RZ, RZ, R201 ;  /* 0x000000ffff087224 */ /* 0x000fe400078e00c9 */
[----:B------:R-:W-:Y:S01]  /*160a60*/  IMAD.MOV.U32 R9, RZ, RZ, R212 ;  /* 0x000000ffff097224 */ /* 0x000fe200078e00d4 */
[----:B----4-:R-:W-:Y:S01]  /*160a70*/  IADD3 R148, P5, R148, R247, RZ ;  /* 0x000000f794947210 */ /* 0x010fe20007fbe0ff */
[----:B------:R-:W4:Y:S01]  /*160a80*/  LDL.LU R145, [R1+0x5330] ;  /* 0x0053300001917983 */ /* 0x000f220000300800 */
[----:B------:R-:W-:Y:S02]  /*160a90*/  STL [R1+0x53a0], R188 ;  /* 0x0053a0bc01007387 */ /* 0x000fe40000100800 */
[----:B------:R1:W-:Y:S02]  /*160aa0*/  STL.64 [R1+0x1db0], R48 ;  /* 0x001db03001007387 */ /* 0x0003e40000100a00 */
[----:B------:R-:W-:Y:S01]  /*160ab0*/  STL.64 [R1+0x1db8], R50 ;  /* 0x001db83201007387 */ /* 0x000fe20000100a00 */
[----:B------:R-:W2:Y:S04]  /*160ac0*/  LDL.LU R10, [R1+0x5324] ;  /* 0x00532400010a7983 */ /* 0x000ea80000300800 */
[----:B------:R1:W-:Y:S01]  /*160ad0*/  LDGSTS.E [R0+0x13000], [R8.64], P1 ;  /* 0x1300000008007fae */ /* 0x0003e20008921844 */
[----:B------:R-:W-:Y:S01]  /*160ae0*/  STL [R1+0x53a4], R148 ;  /* 0x0053a49401007387 */ /* 0x000fe20000100800 */
[----:B------:R-:W-:-:S02]  /*160af0*/  IADD3.X R149, R149, R244, RZ, P5, !PT ;  /* 0x000000f495957210 */ /* 0x000fc40002ffe4ff */
[----:B-1----:R-:W2:Y:S01]  /*160b00*/  LDL.LU R49, [R1+0x5328] ;  /* 0x0053280001317983 */ /* 0x002ea20000300800 */
[----:B------:R-:W3:Y:S02]  /*160b10*/  LDL.LU R48, [R1+0x5320] ;  /* 0x0053200001307983 */ /* 0x000ee40000300800 */
[----:B------:R-:W-:Y:S02]  /*160b20*/  IMAD.MOV.U32 R8, RZ, RZ, R189 ;  /* 0x000000ffff087224 */ /* 0x000fe400078e00bd */
[----:B------:R-:W-:Y:S01]  /*160b30*/  IMAD.MOV.U32 R9, RZ, RZ, R200 ;  /* 0x000000ffff097224 */ /* 0x000fe200078e00c8 */
[----:B------:R1:W-:Y:S04]  /*160b40*/  STL [R1+0x5398], R149 ;  /* 0x0053989501007387 */ /* 0x0003e80000100800 */
[----:B------:R1:W-:Y:S02]  /*160b50*/  LDGSTS.E [R0+0x13200], [R8.64], P1 ;  /* 0x1320000008007fae */ /* 0x0003e40008921844 */
[----:B-1----:R-:W-:-:S02]  /*160b60*/  MOV R8, R11 ;  /* 0x0000000b00087202 */ /* 0x002fc40000000f00 */
[----:B------:R-:W3:Y:S01]  /*160b70*/  LDL.LU R11, [R1+0x5318] ;  /* 0x00531800010b7983 */ /* 0x000ee20000300800 */
[----:B------:R-:W-:Y:S01]  /*160b80*/  HMMA.1688.F32.TF32 R104, R120, R150, R104 ;  /* 0x000000967868723c */ /* 0x000fe20000081068 */
[----:B------:R-:W-:Y:S01]  /*160b90*/  IMAD.MOV.U32 R9, RZ, RZ, R188 ;  /* 0x000000ffff097224 */ /* 0x000fe200078e00bc */
[----:B------:R-:W-:-:S04]  /*160ba0*/  IADD3 R144, P5, R144, R247, RZ ;  /* 0x000000f790907210 */ /* 0x000fc80007fbe0ff */
[----:B------:R1:W-:Y:S04]  /*160bb0*/  LDGSTS.E [R0+0x13400], [R8.64], P1 ;  /* 0x1340000008007fae */ /* 0x0003e80008921844 */
[----:B------:R-:W-:Y:S01]  /*160bc0*/  STL [R1+0x533c], R144 ;  /* 0x00533c9001007387 */ /* 0x000fe20000100800 */
[----:B------:R-:W3:Y:S02]  /*160bd0*/  LDL.LU.64 R150, [R1+0x6180] ;  /* 0x0061800001967983 */ /* 0x000ee40000300a00 */
[----:B-1----:R-:W-:Y:S01]  /*160be0*/  IMAD.MOV.U32 R8, RZ, RZ, R148 ;  /* 0x000000ffff087224 */ /* 0x002fe200078e0094 */
[----:B------:R-:W-:Y:S02]  /*160bf0*/  MOV R9, R149 ;  /* 0x0000009500097202 */ /* 0x000fe40000000f00 */
[----:B------:R-:W3:Y:S04]  /*160c00*/  LDL.LU.64 R148, [R1+0x6178] ;  /* 0x0061780001947983 */ /* 0x000ee80000300a00 */
[----:B------:R1:W-:Y:S01]  /*160c10*/  LDGSTS.E [R0+0x13600], [R8.64], P1 ;  /* 0x1360000008007fae */ /* 0x0003e20008921844 */
[----:B------:R-:W-:-:S05]  /*160c20*/  IADD3 R119, P1, R119, R247, RZ ;  /* 0x000000f777777210 */ /* 0x000fca0007f3e0ff */
[----:B------:R-:W-:Y:S01]  /*160c30*/  STL [R1+0x5334], R119 ;  /* 0x0053347701007387 */ /* 0x000fe20000100800 */
[----:B-1----:R-:W-:Y:S02]  /*160c40*/  IMAD.MOV.U32 R8, RZ, RZ, R144 ;  /* 0x000000ffff087224 */ /* 0x002fe400078e0090 */
[----:B----4-:R-:W-:Y:S01]  /*160c50*/  IMAD.X R145, R145, 0x1, R244, P5 ;  /* 0x0000000191917824 */ /* 0x010fe200028e06f4 */
[----:B------:R-:W-:-:S03]  /*160c60*/  IADD3 R118, P5, R118, R247, RZ ;  /* 0x000000f776767210 */ /* 0x000fc60007fbe0ff */
[----:B------:R-:W-:Y:S01]  /*160c70*/  IMAD.MOV.U32 R9, RZ, RZ, R145 ;  /* 0x000000ffff097224 */ /* 0x000fe200078e0091 */
[----:B------:R-:W-:Y:S01]  /*160c80*/  STL [R1+0x5330], R145 ;  /* 0x0053309101007387 */ /* 0x000fe20000100800 */
[----:B------:R-:W-:Y:S02]  /*160c90*/  STL.64 [R1+0x1da0], R104 ;  /* 0x001da06801007387 */ /* 0x000fe40000100a00 */
[----:B------:R-:W-:Y:S02]  /*160ca0*/  STL.64 [R1+0x1da8], R106 ;  /* 0x001da86a01007387 */ /* 0x000fe40000100a00 */
[----:B------:R-:W-:Y:S01]  /*160cb0*/  STL [R1+0x532c], R118 ;  /* 0x00532c7601007387 */ /* 0x000fe20000100800 */
[----:B------:R1:W-:Y:S01]  /*160cc0*/  LDGSTS.E [R0+0x15000], [R8.64], P2 ;  /* 0x1500000008007fae */ /* 0x0003e20009121844 */
[----:B--2---:R-:W-:Y:S01]  /*160cd0*/  IMAD.X R49, R49, 0x1, R244, P1 ;  /* 0x0000000131317824 */ /* 0x004fe200008e06f4 */
[----:B------:R-:W-:Y:S02]  /*160ce0*/  IADD3 R10, P1, R10, R247, RZ ;  /* 0x000000f70a0a7210 */ /* 0x000fe40007f3e0ff */
[----:B---3--:R-:W-:-:S02]  /*160cf0*/  IADD3.X R48, R48, R244, RZ, P5, !PT ;  /* 0x000000f430307210 */ /* 0x008fc40002ffe4ff */
[----:B------:R2:W-:Y:S01]  /*160d00*/  STL [R1+0x5328], R49 ;  /* 0x0053283101007387 */ /* 0x0005e20000100800 */
[----:B------:R-:W-:Y:S01]  /*160d10*/  STL [R1+0x5324], R10 ;  /* 0x0053240a01007387 */ /* 0x000fe20000100800 */
[----:B-1----:R-:W-:Y:S01]  /*160d20*/  MOV R8, R119 ;  /* 0x0000007700087202 */ /* 0x002fe20000000f00 */
[----:B------:R-:W-:Y:S01]  /*160d30*/  IMAD.MOV.U32 R9, RZ, RZ, R49 ;  /* 0x000000ffff097224 */ /* 0x000fe200078e0031 */
[----:B------:R1:W-:Y:S04]  /*160d40*/  STL [R1+0x5320], R48 ;  /* 0x0053203001007387 */ /* 0x0003e80000100800 */
[----:B------:R3:W-:Y:S04]  /*160d50*/  LDGSTS.E [R0+0x15200], [R8.64], P2 ;  /* 0x1520000008007fae */ /* 0x0007e80009121844 */
[----:B--2---:R-:W2:Y:S01]  /*160d60*/  LDL.LU R49, [R1+0x52bc] ;  /* 0x0052bc0001317983 */ /* 0x004ea20000300800 */
[----:B------:R-:W4:Y:S02]  /*160d70*/  LDL.LU R119, [R1+0x52b4] ;  /* 0x0052b40001777983 */ /* 0x000f240000300800 */
[----:B------:R-:W-:-:S02]  /*160d80*/  IMAD.X R11, R11, 0x1, R244, P1 ;  /* 0x000000010b0b7824 */ /* 0x000fc400008e06f4 */
[----:B---3--:R-:W-:-:S03]  /*160d90*/  IMAD.MOV.U32 R9, RZ, RZ, R48 ;  /* 0x000000ffff097224 */ /* 0x008fc600078e0030 */
[----:B------:R3:W-:Y:S01]  /*160da0*/  STL [R1+0x5318], R11 ;  /* 0x0053180b01007387 */ /* 0x0007e20000100800 */
[----:B-1----:R-:W4:Y:S02]  /*160db0*/  LDL.LU R48, [R1+0x52ac] ;  /* 0x0052ac0001307983 */ /* 0x002f240000300800 */
[----:B------:R-:W4:Y:S02]  /*160dc0*/  LDL.LU R51, [R1+0x52b0] ;  /* 0x0052b00001337983 */ /* 0x000f240000300800 */
[----:B------:R-:W4:Y:S01]  /*160dd0*/  LDL.LU R144, [R1+0x52a8] ;  /* 0x0052a80001907983 */ /* 0x000f220000300800 */
[----:B------:R-:W-:Y:S02]  /*160de0*/  MOV R8, R118 ;  /* 0x0000007600087202 */ /* 0x000fe40000000f00 */
[----:B------:R-:W4:Y:S01]  /*160df0*/  LDL.LU R118, [R1+0x52a0] ;  /* 0x0052a00001767983 */ /* 0x000f220000300800 */
[----:B------:R-:W4:Y:S02]  /*160e00*/  LDL.LU R107, [R1+0x5298] ;  /* 0x00529800016b7983 */ /* 0x000f240000300800 */
[----:B------:R-:W4:Y:S01]  /*160e10*/  LDL.LU R106, [R1+0x52a4] ;  /* 0x0052a400016a7983 */ /* 0x000f220000300800 */
[----:B------:R-:W-:Y:S01]  /*160e20*/  HMMA.1688.F32.TF32 R108, R120, R202, R108 ;  /* 0x000000ca786c723c */ /* 0x000fe2000008106c */
[----:B------:R1:W-:Y:S01]  /*160e30*/  LDGSTS.E [R0+0x15400], [R8.64], P2 ;  /* 0x1540000008007fae */ /* 0x0003e20009121844 */
[----:B------:R-:W-:-:S02]  /*160e40*/  ISETP.GT.AND P1, PT, R116, 0x36, PT ;  /* 0x000000367400780c */ /* 0x000fc40003f24270 */
[----:B------:R-:W-:Y:S01]  /*160e50*/  ISETP.GT.AND P5, PT, R116, 0x3a, PT ;  /* 0x0000003a7400780c */ /* 0x000fe20003fa4270 */
[----:B------:R-:W4:Y:S01]  /*160e60*/  LDL.LU R104, [R1+0x523c] ;  /* 0x00523c0001687983 */ /* 0x000f220000300800 */
[----:B------:R-:W4:Y:S02]  /*160e70*/  LDL.LU R50, [R1+0x5234] ;  /* 0x0052340001327983 */ /* 0x000f240000300800 */
[----:B-1----:R-:W-:Y:S01]  /*160e80*/  IMAD.MOV.U32 R8, RZ, RZ, R10 ;  /* 0x000000ffff087224 */ /* 0x002fe200078e000a */
[----:B------:R-:W-:Y:S02]  /*160e90*/  MOV R9, R11 ;  /* 0x0000000b00097202 */ /* 0x000fe40000000f00 */
[----:B---3--:R-:W3:Y:S04]  /*160ea0*/  LDL.LU R11, [R1+0x522c] ;  /* 0x00522c00010b7983 */ /* 0x008ee80000300800 */
[----:B------:R1:W-:Y:S02]  /*160eb0*/  LDGSTS.E [R0+0x15600], [R8.64], P2 ;  /* 0x1560000008007fae */ /* 0x0003e40009121844 */
[----:B-1----:R-:W-:-:S02]  /*160ec0*/  SEL R9, RZ, 0x4, !P1 ;  /* 0x00000004ff097807 */ /* 0x002fc40004800000 */
[----:B------:R-:W-:Y:S02]  /*160ed0*/  SEL R8, RZ, 0x4, !P5 ;  /* 0x00000004ff087807 */ /* 0x000fe40006800000 */
[----:B------:R-:W-:Y:S02]  /*160ee0*/  SEL R9, R9, RZ, !P0 ;  /* 0x000000ff09097207 */ /* 0x000fe40004000000 */
[----:B------:R-:W-:Y:S02]  /*160ef0*/  SEL R8, R8, RZ, !P0 ;  /* 0x000000ff08087207 */ /* 0x000fe40004000000 */
[-C--:B--2---:R-:W-:Y:S02]  /*160f00*/  IADD3 R49, P1, R49, R247.reuse, RZ ;  /* 0x000000f731317210 */ /* 0x084fe40007f3e0ff */
[----:B----4-:R-:W-:-:S03]  /*160f10*/  IADD3 R119, P2, R119, R247, RZ ;  /* 0x000000f777777210 */ /* 0x010fc60007f5e0ff */
[----:B------:R-:W-:Y:S04]  /*160f20*/  STL [R1+0x52bc], R49 ;  /* 0x0052bc3101007387 */ /* 0x000fe80000100800 */
[----:B------:R-:W-:Y:S01]  /*160f30*/  STL [R1+0x52b4], R119 ;  /* 0x0052b47701007387 */ /* 0x000fe20000100800 */
[-C--:B------:R-:W-:Y:S01]  /*160f40*/  IADD3 R48, P5, R48, R247.reuse, RZ ;  /* 0x000000f730307210 */ /* 0x080fe20007fbe0ff */
[--C-:B------:R-:W-:Y:S02]  /*160f50*/  IMAD.X R51, R51, 0x1, R244.reuse, P1 ;  /* 0x0000000133337824 */ /* 0x100fe400008e06f4 */
[----:B------:R-:W-:Y:S02]  /*160f60*/  IMAD.X R144, R144, 0x1, R244, P2 ;  /* 0x0000000190907824 */ /* 0x000fe400010e06f4 */
[----:B------:R-:W-:Y:S01]  /*160f70*/  STL [R1+0x52ac], R48 ;  /* 0x0052ac3001007387 */ /* 0x000fe20000100800 */
[----:B------:R-:W-:Y:S02]  /*160f80*/  STL [R1+0x52b0], R51 ;  /* 0x0052b03301007387 */ /* 0x000fe40000100800 */
[----:B------:R-:W-:Y:S02]  /*160f90*/  STL [R1+0x52a8], R144 ;  /* 0x0052a89001007387 */ /* 0x000fe40000100800 */
[----:B------:R-:W2:Y:S01]  /*160fa0*/  LDL.LU.64 R202, [R1+0x6170] ;  /* 0x0061700001ca7983 */ /* 0x000ea20000300a00 */
[----:B------:R-:W-:Y:S01]  /*160fb0*/  IADD3.X R118, R118, R244, RZ, P5, !PT ;  /* 0x000000f476767210 */ /* 0x000fe20002ffe4ff */
[----:B------:R-:W4:Y:S01]  /*160fc0*/  LDL.LU.64 R200, [R1+0x6168] ;  /* 0x0061680001c87983 */ /* 0x000f220000300a00 */
[----:B------:R-:W-:Y:S01]  /*160fd0*/  STL.64 [R1+0x1d80], R108 ;  /* 0x001d806c01007387 */ /* 0x000fe20000100a00 */
[----:B------:R-:W-:Y:S01]  /*160fe0*/  IADD3 R106, P5, R106, R247, RZ ;  /* 0x000000f76a6a7210 */ /* 0x000fe20007fbe0ff */
[----:B------:R1:W-:Y:S01]  /*160ff0*/  STL.64 [R1+0x1d88], R110 ;  /* 0x001d886e01007387 */ /* 0x0003e20000100a00 */
[----:B------:R-:W-:-:S02]  /*161000*/  ISETP.NE.U32.AND P1, PT, R9, RZ, PT ;  /* 0x000000ff0900720c */ /* 0x000fc40003f25070 */
[----:B------:R-:W-:Y:S01]  /*161010*/  ISETP.NE.U32.AND P2, PT, R8, RZ, PT ;  /* 0x000000ff0800720c */ /* 0x000fe20003f45070 */
[----:B------:R-:W-:Y:S02]  /*161020*/  MOV R8, R49 ;  /* 0x0000003100087202 */ /* 0x000fe40000000f00 */
[----:B------:R-:W-:Y:S02]  /*161030*/  IMAD.MOV.U32 R9, RZ, RZ, R51 ;  /* 0x000000ffff097224 */ /* 0x000fe400078e0033 */
[----:B------:R-:W-:-:S03]  /*161040*/  IMAD.X R107, R107, 0x1, R244, P5 ;  /* 0x000000016b6b7824 */ /* 0x000fc600028e06f4 */
[----:B------:R3:W-:Y:S01]  /*161050*/  LDGSTS.E [R0+0x17000], [R8.64], P3 ;  /* 0x1700000008007fae */ /* 0x0007e20009921844 */
[----:B-1----:R-:W-:Y:S02]  /*161060*/  IMAD.MOV.U32 R110, RZ, RZ, R169 ;  /* 0x000000ffff6e7224 */ /* 0x002fe400078e00a9 */
[----:B------:R-:W-:Y:S01]  /*161070*/  IMAD.MOV.U32 R111, RZ, RZ, R152 ;  /* 0x000000ffff6f7224 */ /* 0x000fe200078e0098 */
[----:B------:R-:W2:Y:S01]  /*161080*/  LDL.LU R169, [R1+0x6164] ;  /* 0x0061640001a97983 */ /* 0x000ea20000300800 */
[----:B------:R-:W-:Y:S02]  /*161090*/  STL [R1+0x52a0], R118 ;  /* 0x0052a07601007387 */ /* 0x000fe40000100800 */
[----:B------:R-:W2:Y:S02]  /*1610a0*/  LDL.LU R152, [R1+0x6160] ;  /* 0x0061600001987983 */ /* 0x000ea40000300800 */
[----:B------:R-:W-:Y:S01]  /*1610b0*/  STL [R1+0x52a4], R106 ;  /* 0x0052a46a01007387 */ /* 0x000fe20000100800 */
[----:B------:R-:W2:Y:S01]  /*1610c0*/  LDL.LU R105, [R1+0x5230] ;  /* 0x0052300001697983 */ /* 0x000ea20000300800 */
[----:B------:R-:W4:Y:S02]  /*1610d0*/  LDL.LU R10, [R1+0x5224] ;  /* 0x00522400010a7983 */ /* 0x000f240000300800 */
[----:B------:R-:W4:Y:S01]  /*1610e0*/  LDL.LU R51, [R1+0x5228] ;  /* 0x0052280001337983 */ /* 0x000f220000300800 */
[----:B---3--:R-:W-:Y:S01]  /*1610f0*/  MOV R8, R119 ;  /* 0x0000007700087202 */ /* 0x008fe20000000f00 */
[----:B------:R-:W-:Y:S01]  /*161100*/  IMAD.MOV.U32 R9, RZ, RZ, R144 ;  /* 0x000000ffff097224 */ /* 0x000fe200078e0090 */
[----:B------:R-:W3:Y:S01]  /*161110*/  LDL.LU R49, [R1+0x5220] ;  /* 0x0052200001317983 */ /* 0x000ee20000300800 */
[----:B------:R-:W-:Y:S03]  /*161120*/  STL [R1+0x5298], R107 ;  /* 0x0052986b01007387 */ /* 0x000fe60000100800 */
[----:B------:R1:W-:Y:S02]  /*161130*/  LDGSTS.E [R0+0x17200], [R8.64], P3 ;  /* 0x1720000008007fae */ /* 0x0003e40009921844 */
[----:B-1----:R-:W-:-:S02]  /*161140*/  IMAD.MOV.U32 R8, RZ, RZ, R48 ;  /* 0x000000ffff087224 */ /* 0x002fc400078e0030 */
[----:B------:R-:W3:Y:S01]  /*161150*/  LDL.LU R48, [R1+0x5218] ;  /* 0x0052180001307983 */ /* 0x000ee20000300800 */
[----:B------:R-:W-:Y:S01]  /*161160*/  MOV R9, R118 ;  /* 0x0000007600097202 */ /* 0x000fe20000000f00 */
[----:B------:R-:W-:Y:S01]  /*161170*/  HMMA.1688.F32.TF32 R108, R120, R110, R112 ;  /* 0x0000006e786c723c */ /* 0x000fe20000081070 */
[----:B------:R-:W-:-:S03]  /*161180*/  IADD3 R104, P5, R104, R247, RZ ;  /* 0x000000f768687210 */ /* 0x000fc60007fbe0ff */
[----:B------:R1:W-:Y:S02]  /*161190*/  LDGSTS.E [R0+0x17400], [R8.64], P3 ;  /* 0x1740000008007fae */ /* 0x0003e40009921844 */
[----:B-1----:R-:W-:Y:S02]  /*1611a0*/  IMAD.MOV.U32 R8, RZ, RZ, R106 ;  /* 0x000000ffff087224 */ /* 0x002fe400078e006a */
[----:B------:R-:W-:-:S05]  /*1611b0*/  IMAD.MOV.U32 R9, RZ, RZ, R107 ;  /* 0x000000ffff097224 */ /* 0x000fca00078e006b */
[----:B------:R1:W-:Y:S01]  /*1611c0*/  LDGSTS.E [R0+0x17600], [R8.64], P3 ;  /* 0x1760000008007fae */ /* 0x0003e20009921844 */
[----:B------:R-:W-:-:S03]  /*1611d0*/  IADD3 R50, P3, R50, R247, RZ ;  /* 0x000000f732327210 */ /* 0x000fc60007f7e0ff */
[----:B------:R-:W-:Y:S04]  /*1611e0*/  STL [R1+0x523c], R104 ;  /* 0x00523c6801007387 */ /* 0x000fe80000100800 */
[----:B------:R-:W-:Y:S01]  /*1611f0*/  STL [R1+0x5234], R50 ;  /* 0x0052343201007387 */ /* 0x000fe20000100800 */
[----:B-1----:R-:W-:Y:S02]  /*161200*/  MOV R8, R104 ;  /* 0x0000006800087202 */ /* 0x002fe40000000f00 */
[----:B--2---:R-:W-:Y:S01]  /*161210*/  IADD3.X R105, R105, R244, RZ, P5, !PT ;  /* 0x000000f469697210 */ /* 0x004fe20002ffe4ff */
[----:B------:R-:W-:Y:S02]  /*161220*/  IADD3 R11, P5, R11, R247, RZ ;  /* 0x000000f70b0b7210 */ /* 0x000fe40007fbe0ff */
[----:B----4-:R-:W-:-:S02]  /*161230*/  IMAD.X R51, R51, 0x1, R244, P3 ;  /* 0x0000000133337824 */ /* 0x010fc400018e06f4 */
[----:B------:R-:W-:Y:S01]  /*161240*/  IMAD.MOV.U32 R9, RZ, RZ, R105 ;  /* 0x000000ffff097224 */ /* 0x000fe200078e0069 */
[----:B------:R-:W-:Y:S01]  /*161250*/  IADD3 R10, P3, R10, R247, RZ ;  /* 0x000000f70a0a7210 */ /* 0x000fe20007f7e0ff */
[----:B------:R-:W-:Y:S04]  /*161260*/  STL [R1+0x5230], R105 ;  /* 0x0052306901007387 */ /* 0x000fe80000100800 */
[----:B------:R1:W-:Y:S01]  /*161270*/  LDGSTS.E [R0+0x19000], [R8.64], P4 ;  /* 0x1900000008007fae */ /* 0x0003e2000a121844 */
[----:B------:R-:W-:Y:S02]  /*161280*/  STL.64 [R1+0x1d50], R108 ;  /* 0x001d506c01007387 */ /* 0x000fe40000100a00 */
[----:B---3--:R-:W-:Y:S01]  /*161290*/  IMAD.X R49, R49, 0x1, R244, P5 ;  /* 0x0000000131317824 */ /* 0x008fe200028e06f4 */
[----:B------:R2:W-:Y:S04]  /*1612a0*/  STL.64 [R1+0x1d58], R110 ;  /* 0x001d586e01007387 */ /* 0x0005e80000100a00 */
[----:B------:R-:W-:Y:S01]  /*1612b0*/  STL [R1+0x522c], R11 ;  /* 0x00522c0b01007387 */ /* 0x000fe20000100800 */
[----:B------:R-:W-:Y:S02]  /*1612c0*/  STL [R1+0x5228], R51 ;  /* 0x0052283301007387 */ /* 0x000fe40000100800 */
[----:B------:R-:W-:Y:S02]  /*1612d0*/  STL [R1+0x5224], R10 ;  /* 0x0052240a01007387 */ /* 0x000fe40000100800 */
[----:B-1----:R-:W-:Y:S01]  /*1612e0*/  IMAD.MOV.U32 R8, RZ, RZ, R50 ;  /* 0x000000ffff087224 */ /* 0x002fe200078e0032 */
[----:B------:R-:W-:Y:S01]  /*1612f0*/  MOV R9, R51 ;  /* 0x0000003300097202 */ /* 0x000fe20000000f00 */
[----:B------:R-:W-:Y:S01]  /*161300*/  IMAD.X R48, R48, 0x1, R244, P3 ;  /* 0x0000000130307824 */ /* 0x000fe200018e06f4 */
[----:B------:R1:W-:Y:S04]  /*161310*/  STL [R1+0x5220], R49 ;  /* 0x0052203101007387 */ /* 0x0003e80000100800 */
[----:B------:R3:W-:Y:S01]  /*161320*/  LDGSTS.E [R0+0x19200], [R8.64], P4 ;  /* 0x1920000008007fae */ /* 0x0007e2000a121844 */
[----:B--2---:R-:W-:Y:S01]  /*161330*/  MOV R110, R153 ;  /* 0x00000099006e7202 */ /* 0x004fe20000000f00 */
[----:B------:R-:W-:Y:S01]  /*161340*/  IMAD.MOV.U32 R111, RZ, RZ, R181 ;  /* 0x000000ffff6f7224 */ /* 0x000fe200078e00b5 */
[----:B---3--:R-:W-:-:S02]  /*161350*/  MOV R9, R49 ;  /* 0x0000003100097202 */ /* 0x008fc40000000f00 */
[----:B-1----:R-:W2:Y:S01]  /*161360*/  LDL.LU R49, [R1+0x51bc] ;  /* 0x0051bc0001317983 */ /* 0x002ea20000300800 */
[----:B------:R-:W3:Y:S02]  /*161370*/  LDL.LU R109, [R1+0x51b4] ;  /* 0x0051b400016d7983 */ /* 0x000ee40000300800 */
[----:B------:R-:W-:Y:S02]  /*161380*/  IMAD.MOV.U32 R8, RZ, RZ, R11 ;  /* 0x000000ffff087224 */ /* 0x000fe400078e000b */
        /* <DEDUP_REMOVED lines=9> */
[----:B------:R1:W-:Y:S01]  /*161420*/  LDGSTS.E [R0+0x19400], [R8.64], P4 ;  /* 0x1940000008007fae */ /* 0x0003e2000a121844 */
[----:B------:R-:W-:Y:S01]  /*161430*/  HMMA.1688.F32.TF32 R124, R120, R190, R124 ;  /* 0x000000be787c723c */ /* 0x000fe2000008107c */
[----:B------:R-:W-:-:S02]  /*161440*/  ISETP.GT.AND P3, PT, R116, 0x3e, PT ;  /* 0x0000003e7400780c */ /* 0x000fc40003f64270 */
[----:B------:R-:W-:Y:S01]  /*161450*/  ISETP.GT.AND P5, PT, R116, 0x42, PT ;  /* 0x000000427400780c */ /* 0x000fe20003fa4270 */
[----:B------:R-:W4:Y:S01]  /*161460*/  LDL.LU R104, [R1+0x513c] ;  /* 0x00513c0001687983 */ /* 0x000f220000300800 */
[----:B------:R-:W4:Y:S02]  /*161470*/  LDL.LU R50, [R1+0x5134] ;  /* 0x0051340001327983 */ /* 0x000f240000300800 */
[----:B-1----:R-:W-:Y:S02]  /*161480*/  IMAD.MOV.U32 R8, RZ, RZ, R10 ;  /* 0x000000ffff087224 */ /* 0x002fe400078e000a */
[----:B------:R-:W-:Y:S02]  /*161490*/  IMAD.MOV.U32 R9, RZ, RZ, R48 ;  /* 0x000000ffff097224 */ /* 0x000fe400078e0030 */
[----:B------:R-:W4:Y:S04]  /*1614a0*/  LDL.LU R48, [R1+0x512c] ;  /* 0x00512c0001307983 */ /* 0x000f280000300800 */
[----:B------:R1:W-:Y:S02]  /*1614b0*/  LDGSTS.E [R0+0x19600], [R8.64], P4 ;  /* 0x1960000008007fae */ /* 0x0003e4000a121844 */
[----:B-1----:R-:W-:-:S02]  /*1614c0*/  SEL R9, RZ, 0x4, !P3 ;  /* 0x00000004ff097807 */ /* 0x002fc40005800000 */
[----:B------:R-:W-:Y:S02]  /*1614d0*/  SEL R8, RZ, 0x4, !P5 ;  /* 0x00000004ff087807 */ /* 0x000fe40006800000 */
[----:B------:R-:W-:Y:S02]  /*1614e0*/  SEL R9, R9, RZ, !P0 ;  /* 0x000000ff09097207 */ /* 0x000fe40004000000 */
[----:B------:R-:W-:Y:S02]  /*1614f0*/  SEL R8, R8, RZ, !P0 ;  /* 0x000000ff08087207 */ /* 0x000fe40004000000 */
[-C--:B--2---:R-:W-:Y:S02]  /*161500*/  IADD3 R49, P3, R49, R247.reuse, RZ ;  /* 0x000000f731317210 */ /* 0x084fe40007f7e0ff */
[-C--:B---3--:R-:W-:Y:S02]  /*161510*/  IADD3 R109, P4, R109, R247.reuse, RZ ;  /* 0x000000f76d6d7210 */ /* 0x088fe40007f9e0ff */
[----:B----4-:R-:W-:Y:S01]  /*161520*/  IADD3 R11, P5, R11, R247, RZ ;  /* 0x000000f70b0b7210 */ /* 0x010fe20007fbe0ff */
[----:B------:R-:W-:Y:S01]  /*161530*/  STL [R1+0x51bc], R49 ;  /* 0x0051bc3101007387 */ /* 0x000fe20000100800 */
[----:B------:R-:W-:Y:S01]  /*161540*/  IMAD.X R51, R51, 0x1, R244, P3 ;  /* 0x0000000133337824 */ /* 0x000fe200018e06f4 */
[----:B------:R-:W-:-:S02]  /*161550*/  IADD3.X R112, R112, R244, RZ, P4, !PT ;  /* 0x000000f470707210 */ /* 0x000fc400027fe4ff */
[----:B------:R-:W-:Y:S01]  /*161560*/  STL [R1+0x51b4], R109 ;  /* 0x0051b46d01007387 */ /* 0x000fe20000100800 */
[----:B------:R-:W-:Y:S02]  /*161570*/  STL [R1+0x51ac], R11 ;  /* 0x0051ac0b01007387 */ /* 0x000fe40000100800 */
[----:B------:R1:W-:Y:S02]  /*161580*/  STL [R1+0x51b0], R51 ;  /* 0x0051b03301007387 */ /* 0x0003e40000100800 */
[--C-:B------:R-:W-:Y:S01]  /*161590*/  IMAD.X R108, R108, 0x1, R244.reuse, P5 ;  /* 0x000000016c6c7824 */ /* 0x100fe200028e06f4 */
[----:B------:R-:W-:Y:S02]  /*1615a0*/  ISETP.NE.U32.AND P3, PT, R9, RZ, PT ;  /* 0x000000ff0900720c */ /* 0x000fe40003f65070 */
[----:B------:R-:W-:Y:S01]  /*1615b0*/  ISETP.NE.U32.AND P4, PT, R8, RZ, PT ;  /* 0x000000ff0800720c */ /* 0x000fe20003f85070 */
[----:B------:R-:W-:Y:S01]  /*1615c0*/  STL [R1+0x51a8], R112 ;  /* 0x0051a87001007387 */ /* 0x000fe20000100800 */
[----:B------:R-:W2:Y:S02]  /*1615d0*/  LDL.LU.64 R190, [R1+0x6150] ;  /* 0x0061500001be7983 */ /* 0x000ea40000300a00 */
[----:B------:R-:W-:Y:S01]  /*1615e0*/  IMAD.MOV.U32 R8, RZ, RZ, R49 ;  /* 0x000000ffff087224 */ /* 0x000fe200078e0031 */
[----:B------:R-:W-:Y:S01]  /*1615f0*/  MOV R9, R51 ;  /* 0x0000003300097202 */ /* 0x000fe20000000f00 */
[----:B------:R-:W3:Y:S01]  /*161600*/  LDL.LU.64 R188, [R1+0x6148] ;  /* 0x0061480001bc7983 */ /* 0x000ee20000300a00 */
[----:B------:R-:W-:Y:S01]  /*161610*/  IADD3 R106, P5, R106, R247, RZ ;  /* 0x000000f76a6a7210 */ /* 0x000fe20007fbe0ff */
[----:B------:R-:W4:Y:S02]  /*161620*/  LDL.LU R105, [R1+0x5130] ;  /* 0x0051300001697983 */ /* 0x000f240000300800 */
[----:B------:R1:W-:Y:S01]  /*161630*/  STL [R1+0x51a0], R108 ;  /* 0x0051a06c01007387 */ /* 0x0003e20000100800 */
[----:B------:R-:W-:Y:S01]  /*161640*/  STL.64 [R1+0x1cf0], R124 ;  /* 0x001cf07c01007387 */ /* 0x000fe20000100a00 */
[----:B------:R1:W-:Y:S03]  /*161650*/  STL.64 [R1+0x1cf8], R126 ;  /* 0x001cf87e01007387 */ /* 0x0003e60000100a00 */
[----:B------:R1:W-:Y:S01]  /*161660*/  LDGSTS.E [R0+0x1b000], [R8.64], P1 ;  /* 0x1b00000008007fae */ /* 0x0003e20008921844 */
[----:B------:R-:W2:Y:S02]  /*161670*/  LDL.LU R10, [R1+0x5124] ;  /* 0x00512400010a7983 */ /* 0x000ea40000300800 */
[----:B------:R-:W-:Y:S02]  /*161680*/  STL [R1+0x51a4], R106 ;  /* 0x0051a46a01007387 */ /* 0x000fe40000100800 */
[----:B------:R-:W-:Y:S01]  /*161690*/  IMAD.X R107, R107, 0x1, R244, P5 ;  /* 0x000000016b6b7824 */ /* 0x000fe200028e06f4 */
[----:B-1----:R-:W2:Y:S01]  /*1616a0*/  LDL.LU R51, [R1+0x5128] ;  /* 0x0051280001337983 */ /* 0x002ea20000300800 */
[----:B------:R-:W3:Y:S02]  /*1616b0*/  LDL.LU R49, [R1+0x5120] ;  /* 0x0051200001317983 */ /* 0x000ee40000300800 */
[----:B------:R-:W-:Y:S01]  /*1616c0*/  IMAD.MOV.U32 R8, RZ, RZ, R109 ;  /* 0x000000ffff087224 */ /* 0x000fe200078e006d */
[----:B------:R-:W-:Y:S01]  /*1616d0*/  MOV R9, R112 ;  /* 0x0000007000097202 */ /* 0x000fe20000000f00 */
[----:B------:R-:W-:Y:S04]  /*1616e0*/  STL [R1+0x5198], R107 ;  /* 0x0051986b01007387 */ /* 0x000fe80000100800 */
[----:B------:R1:W-:Y:S02]  /*1616f0*/  LDGSTS.E [R0+0x1b200], [R8.64], P1 ;  /* 0x1b20000008007fae */ /* 0x0003e40008921844 */
[----:B-1----:R-:W-:-:S02]  /*161700*/  IMAD.MOV.U32 R8, RZ, RZ, R11 ;  /* 0x000000ffff087224 */ /* 0x002fc400078e000b */
[----:B------:R-:W3:Y:S01]  /*161710*/  LDL.LU R11, [R1+0x5118] ;  /* 0x00511800010b7983 */ /* 0x000ee20000300800 */
[----:B------:R-:W-:Y:S02]  /*161720*/  IMAD.MOV.U32 R9, RZ, RZ, R108 ;  /* 0x000000ffff097224 */ /* 0x000fe400078e006c */
[----:B------:R-:W-:Y:S03]  /*161730*/  HMMA.1688.F32.TF32 R108, R120, R110, R128 ;  /* 0x0000006e786c723c */ /* 0x000fe60000081080 */
[----:B------:R1:W-:Y:S01]  /*161740*/  LDGSTS.E [R0+0x1b400], [R8.64], P1 ;  /* 0x1b40000008007fae */ /* 0x0003e20008921844 */
[----:B------:R-:W-:Y:S02]  /*161750*/  IADD3 R104, P5, R104, R247, RZ ;  /* 0x000000f768687210 */ /* 0x000fe40007fbe0ff */
[----:B-1----:R-:W-:Y:S01]  /*161760*/  MOV R8, R106 ;  /* 0x0000006a00087202 */ /* 0x002fe20000000f00 */
[----:B------:R-:W-:-:S05]  /*161770*/  IMAD.MOV.U32 R9, RZ, RZ, R107 ;  /* 0x000000ffff097224 */ /* 0x000fca00078e006b */
[----:B------:R1:W-:Y:S01]  /*161780*/  LDGSTS.E [R0+0x1b600], [R8.64], P1 ;  /* 0x1b60000008007fae */ /* 0x0003e20008921844 */
[----:B------:R-:W-:-:S03]  /*161790*/  IADD3 R50, P1, R50, R247, RZ ;  /* 0x000000f732327210 */ /* 0x000fc60007f3e0ff */
[----:B------:R-:W-:Y:S04]  /*1617a0*/  STL [R1+0x513c], R104 ;  /* 0x00513c6801007387 */ /* 0x000fe80000100800 */
[----:B------:R-:W-:Y:S01]  /*1617b0*/  STL [R1+0x5134], R50 ;  /* 0x0051343201007387 */ /* 0x000fe20000100800 */
[----:B------:R-:W-:Y:S02]  /*1617c0*/  IMAD.MOV.U32 R127, RZ, RZ, R182 ;  /* 0x000000ffff7f7224 */ /* 0x000fe400078e00b6 */
[----:B-1----:R-:W-:Y:S02]  /*1617d0*/  IMAD.MOV.U32 R8, RZ, RZ, R104 ;  /* 0x000000ffff087224 */ /* 0x002fe400078e0068 */
[----:B----4-:R-:W-:Y:S01]  /*1617e0*/  IMAD.X R105, R105, 0x1, R244, P5 ;  /* 0x0000000169697824 */ /* 0x010fe200028e06f4 */
[----:B------:R-:W-:-:S04]  /*1617f0*/  IADD3 R48, P5, R48, R247, RZ ;  /* 0x000000f730307210 */ /* 0x000fc80007fbe0ff */
[----:B------:R-:W-:Y:S01]  /*161800*/  STL [R1+0x5130], R105 ;  /* 0x0051306901007387 */ /* 0x000fe20000100800 */
[----:B------:R-:W-:Y:S01]  /*161810*/  STL.64 [R1+0x1cb0], R108 ;  /* 0x001cb06c01007387 */ /* 0x000fe20000100a00 */
[----:B--2---:R-:W-:Y:S01]  /*161820*/  IADD3.X R51, R51, R244, RZ, P1, !PT ;  /* 0x000000f433337210 */ /* 0x004fe20000ffe4ff */
[----:B------:R-:W-:Y:S02]  /*161830*/  IADD3 R10, P1, R10, R247, RZ ;  /* 0x000000f70a0a7210 */ /* 0x000fe40007f3e0ff */
[----:B---3--:R-:W-:Y:S01]  /*161840*/  IMAD.X R49, R49, 0x1, R244, P5 ;  /* 0x0000000131317824 */ /* 0x008fe200028e06f4 */
[----:B------:R-:W-:Y:S01]  /*161850*/  STL.64 [R1+0x1cb8], R110 ;  /* 0x001cb86e01007387 */ /* 0x000fe20000100a00 */
[----:B------:R-:W-:Y:S01]  /*161860*/  STL [R1+0x512c], R48 ;  /* 0x00512c3001007387 */ /* 0x000fe20000100800 */
[----:B------:R-:W-:Y:S01]  /*161870*/  MOV R9, R105 ;  /* 0x0000006900097202 */ /* 0x000fe20000000f00 */
[----:B------:R1:W-:Y:S01]  /*161880*/  STL [R1+0x5128], R51 ;  /* 0x0051283301007387 */ /* 0x0003e20000100800 */
[----:B------:R-:W-:Y:S01]  /*161890*/  STL [R1+0x5124], R10 ;  /* 0x0051240a01007387 */ /* 0x000fe20000100800 */
[----:B------:R2:W-:Y:S01]  /*1618a0*/  STL [R1+0x5120], R49 ;  /* 0x0051203101007387 */ /* 0x0005e20000100800 */
[----:B------:R-:W-:-:S02]  /*1618b0*/  MOV R126, R191 ;  /* 0x000000bf007e7202 */ /* 0x000fc40000000f00 */
[----:B------:R3:W-:Y:S04]  /*1618c0*/  LDGSTS.E [R0+0x1d000], [R8.64], P2 ;  /* 0x1d00000008007fae */ /* 0x0007e80009121844 */
[----:B------:R-:W4:Y:S01]  /*1618d0*/  LDL.LU R191, [R1+0x6140] ;  /* 0x0061400001bf7983 */ /* 0x000f220000300800 */
[----:B------:R-:W4:Y:S02]  /*1618e0*/  LDL.LU R182, [R1+0x613c] ;  /* 0x00613c0001b67983 */ /* 0x000f240000300800 */
[----:B---3--:R-:W-:Y:S01]  /*1618f0*/  IMAD.MOV.U32 R9, RZ, RZ, R51 ;  /* 0x000000ffff097224 */ /* 0x008fe200078e0033 */
[----:B------:R-:W-:-:S05]  /*161900*/  IADD3.X R11, R11, R244, RZ, P1, !PT ;  /* 0x000000f40b0b7210 */ /* 0x000fca0000ffe4ff */
[----:B------:R3:W-:Y:S01]  /*161910*/  STL [R1+0x5118], R11 ;  /* 0x0051180b01007387 */ /* 0x0007e20000100800 */
[----:B-1----:R-:W4:Y:S02]  /*161920*/  LDL.LU R51, [R1+0x50bc] ;  /* 0x0050bc0001337983 */ /* 0x002f240000300800 */
[----:B------:R-:W4:Y:S02]  /*161930*/  LDL.LU R109, [R1+0x50b4] ;  /* 0x0050b400016d7983 */ /* 0x000f240000300800 */
[----:B------:R-:W4:Y:S01]  /*161940*/  LDL.LU R107, [R1+0x50ac] ;  /* 0x0050ac00016b7983 */ /* 0x000f220000300800 */
[----:B------:R-:W4:Y:S01]  /*161950*/  LDL.LU R104, [R1+0x50b0] ;  /* 0x0050b00001687983 */ /* 0x000f220000300800 */
[----:B------:R-:W-:Y:S02]  /*161960*/  IMAD.MOV.U32 R8, RZ, RZ, R50 ;  /* 0x000000ffff087224 */ /* 0x000fe400078e0032 */
[----:B------:R-:W4:Y:S02]  /*161970*/  LDL.LU R112, [R1+0x50a8] ;  /* 0x0050a80001707983 */ /* 0x000f240000300800 */
[----:B------:R-:W4:Y:S01]  /*161980*/  LDL.LU R108, [R1+0x50a0] ;  /* 0x0050a000016c7983 */ /* 0x000f220000300800 */
[----:B------:R-:W4:Y:S04]  /*161990*/  LDL.LU R106, [R1+0x5098] ;  /* 0x00509800016a7983 */ /* 0x000f280000300800 */
[----:B------:R1:W-:Y:S02]  /*1619a0*/  LDGSTS.E [R0+0x1d200], [R8.64], P2 ;  /* 0x1d20000008007fae */ /* 0x0003e40009121844 */
[----:B-1----:R-:W-:-:S02]  /*1619b0*/  IMAD.MOV.U32 R9, RZ, RZ, R49 ;  /* 0x000000ffff097224 */ /* 0x002fc400078e0031 */
[----:B--2---:R-:W2:Y:S01]  /*1619c0*/  LDL.LU R49, [R1+0x50a4] ;  /* 0x0050a40001317983 */ /* 0x004ea20000300800 */
[----:B------:R-:W-:Y:S01]  /*1619d0*/  IMAD.MOV.U32 R8, RZ, RZ, R48 ;  /* 0x000000ffff087224 */ /* 0x000fe200078e0030 */
[----:B------:R-:W-:Y:S01]  /*1619e0*/  HMMA.1688.F32.TF32 R124, R120, R126, R132 ;  /* 0x0000007e787c723c */ /* 0x000fe20000081084 */
[----:B------:R-:W-:-:S03]  /*1619f0*/  ISETP.GT.AND P1, PT, R116, 0x46, PT ;  /* 0x000000467400780c */ /* 0x000fc60003f24270 */
[----:B------:R1:W-:Y:S01]  /*161a00*/  LDGSTS.E [R0+0x1d400], [R8.64], P2 ;  /* 0x1d40000008007fae */ /* 0x0003e20009121844 */
[----:B------:R-:W-:Y:S01]  /*161a10*/  ISETP.GT.AND P5, PT, R116, 0x4a, PT ;  /* 0x0000004a7400780c */ /* 0x000fe20003fa4270 */
[----:B------:R-:W-:Y:S02]  /*161a20*/  IMAD.MOV.U32 R110, RZ, RZ, R170 ;  /* 0x000000ffff6e7224 */ /* 0x000fe400078e00aa */
[----:B------:R-:W-:Y:S01]  /*161a30*/  IMAD.MOV.U32 R111, RZ, RZ, R154 ;  /* 0x000000ffff6f7224 */ /* 0x000fe200078e009a */
[----:B------:R-:W2:Y:S01]  /*161a40*/  LDL.LU R170, [R1+0x6138] ;  /* 0x0061380001aa7983 */ /* 0x000ea20000300800 */
[----:B------:R-:W2:Y:S02]  /*161a50*/  LDL.LU R154, [R1+0x6134] ;  /* 0x00613400019a7983 */ /* 0x000ea40000300800 */
[----:B-1----:R-:W-:Y:S01]  /*161a60*/  IMAD.MOV.U32 R8, RZ, RZ, R10 ;  /* 0x000000ffff087224 */ /* 0x002fe200078e000a */
[----:B------:R-:W-:Y:S01]  /*161a70*/  MOV R9, R11 ;  /* 0x0000000b00097202 */ /* 0x000fe20000000f00 */
[----:B------:R-:W2:Y:S01]  /*161a80*/  LDL.LU R10, [R1+0x503c] ;  /* 0x00503c00010a7983 */ /* 0x000ea20000300800 */
[----:B---3--:R-:W3:Y:S02]  /*161a90*/  LDL.LU R11, [R1+0x5034] ;  /* 0x00503400010b7983 */ /* 0x008ee40000300800 */
[----:B------:R-:W3:Y:S01]  /*161aa0*/  LDL.LU R50, [R1+0x502c] ;  /* 0x00502c0001327983 */ /* 0x000ee20000300800 */
[----:B------:R1:W-:Y:S02]  /*161ab0*/  LDGSTS.E [R0+0x1d600], [R8.64], P2 ;  /* 0x1d60000008007fae */ /* 0x0003e40009121844 */
[----:B-1----:R-:W-:-:S02]  /*161ac0*/  SEL R9, RZ, 0x4, !P1 ;  /* 0x00000004ff097807 */ /* 0x002fc40004800000 */
[----:B------:R-:W-:Y:S02]  /*161ad0*/  SEL R8, RZ, 0x4, !P5 ;  /* 0x00000004ff087807 */ /* 0x000fe40006800000 */
[----:B------:R-:W-:Y:S02]  /*161ae0*/  SEL R9, R9, RZ, !P0 ;  /* 0x000000ff09097207 */ /* 0x000fe40004000000 */
[----:B------:R-:W-:Y:S02]  /*161af0*/  SEL R8, R8, RZ, !P0 ;  /* 0x000000ff08087207 */ /* 0x000fe40004000000 */
[-C--:B----4-:R-:W-:Y:S02]  /*161b00*/  IADD3 R51, P1, R51, R247.reuse, RZ ;  /* 0x000000f733337210 */ /* 0x090fe40007f3e0ff */
[-C--:B------:R-:W-:Y:S02]  /*161b10*/  IADD3 R109, P2, R109, R247.reuse, RZ ;  /* 0x000000f76d6d7210 */ /* 0x080fe40007f5e0ff */
[----:B------:R-:W-:-:S02]  /*161b20*/  IADD3 R107, P5, R107, R247, RZ ;  /* 0x000000f76b6b7210 */ /* 0x000fc40007fbe0ff */
[----:B------:R-:W-:Y:S01]  /*161b30*/  IADD3.X R104, R104, R244, RZ, P1, !PT ;  /* 0x000000f468687210 */ /* 0x000fe20000ffe4ff */
[----:B------:R-:W-:Y:S01]  /*161b40*/  STL [R1+0x50bc], R51 ;  /* 0x0050bc3301007387 */ /* 0x000fe20000100800 */
[--C-:B------:R-:W-:Y:S02]  /*161b50*/  IMAD.X R112, R112, 0x1, R244.reuse, P2 ;  /* 0x0000000170707824 */ /* 0x100fe400010e06f4 */
[----:B------:R-:W-:Y:S01]  /*161b60*/  STL [R1+0x50b4], R109 ;  /* 0x0050b46d01007387 */ /* 0x000fe20000100800 */
[----:B------:R-:W-:Y:S02]  /*161b70*/  ISETP.NE.U32.AND P1, PT, R9, RZ, PT ;  /* 0x000000ff0900720c */ /* 0x000fe40003f25070 */
[----:B------:R-:W-:Y:S01]  /*161b80*/  ISETP.NE.U32.AND P2, PT, R8, RZ, PT ;  /* 0x000000ff0800720c */ /* 0x000fe20003f45070 */
[----:B------:R-:W-:Y:S01]  /*161b90*/  IMAD.X R108, R108, 0x1, R244, P5 ;  /* 0x000000016c6c7824 */ /* 0x000fe200028e06f4 */
[----:B------:R-:W-:Y:S01]  /*161ba0*/  STL [R1+0x50ac], R107 ;  /* 0x0050ac6b01007387 */ /* 0x000fe20000100800 */
[----:B------:R-:W-:Y:S01]  /*161bb0*/  MOV R8, R51 ;  /* 0x0000003300087202 */ /* 0x000fe20000000f00 */
[----:B------:R-:W-:-:S02]  /*161bc0*/  IMAD.MOV.U32 R9, RZ, RZ, R104 ;  /* 0x000000ffff097224 */ /* 0x000fc400078e0068 */
[----:B------:R1:W-:Y:S01]  /*161bd0*/  STL [R1+0x50b0], R104 ;  /* 0x0050b06801007387 */ /* 0x0003e20000100800 */
[----:B------:R-:W-:Y:S01]  /*161be0*/  STL [R1+0x50a8], R112 ;  /* 0x0050a87001007387 */ /* 0x000fe20000100800 */
[----:B------:R-:W4:Y:S02]  /*161bf0*/  LDL.LU R105, [R1+0x5030] ;  /* 0x0050300001697983 */ /* 0x000f240000300800 */
[----:B------:R-:W-:Y:S02]  /*161c00*/  STL [R1+0x50a0], R108 ;  /* 0x0050a06c01007387 */ /* 0x000fe40000100800 */
[----:B------:R-:W-:Y:S01]  /*161c10*/  STL.64 [R1+0x1c90], R124 ;  /* 0x001c907c01007387 */ /* 0x000fe20000100a00 */
[----:B------:R2:W-:Y:S02]  /*161c20*/  LDGSTS.E [R0+0x1f000], [R8.64], P3 ;  /* 0x1f00000008007fae */ /* 0x0005e40009921844 */
[----:B--2---:R-:W-:Y:S02]  /*161c30*/  IADD3 R49, P5, R49, R247, RZ ;  /* 0x000000f731317210 */ /* 0x004fe40007fbe0ff */
[----:B------:R-:W-:Y:S01]  /*161c40*/  STL.64 [R1+0x1c98], R126 ;  /* 0x001c987e01007387 */ /* 0x000fe20000100a00 */
[----:B------:R-:W2:Y:S03]  /*161c50*/  LDL.LU R48, [R1+0x5024] ;  /* 0x0050240001307983 */ /* 0x000ea60000300800 */
[----:B------:R3:W-:Y:S01]  /*161c60*/  STL [R1+0x50a4], R49 ;  /* 0x0050a43101007387 */ /* 0x0007e20000100800 */
[----:B-1----:R-:W2:Y:S02]  /*161c70*/  LDL.LU R104, [R1+0x5028] ;  /* 0x0050280001687983 */ /* 0x002ea40000300800 */
[----:B------:R-:W2:Y:S01]  /*161c80*/  LDL.LU R51, [R1+0x5020] ;  /* 0x0050200001337983 */ /* 0x000ea20000300800 */
[----:B------:R-:W-:Y:S01]  /*161c90*/  MOV R8, R109 ;  /* 0x0000006d00087202 */ /* 0x000fe20000000f00 */
[----:B------:R-:W-:-:S02]  /*161ca0*/  IMAD.MOV.U32 R9, RZ, RZ, R112 ;  /* 0x000000ffff097224 */ /* 0x000fc400078e0070 */
[----:B------:R-:W-:-:S03]  /*161cb0*/  IMAD.X R106, R106, 0x1, R244, P5 ;  /* 0x000000016a6a7824 */ /* 0x000fc600028e06f4 */
[----:B------:R1:W-:Y:S04]  /*161cc0*/  LDGSTS.E [R0+0x1f200], [R8.64], P3 ;  /* 0x1f20000008007fae */ /* 0x0003e80009921844 */
[----:B------:R-:W-:Y:S01]  /*161cd0*/  STL [R1+0x5098], R106 ;  /* 0x0050986a01007387 */ /* 0x000fe20000100800 */
[----:B-1----:R-:W-:Y:S01]  /*161ce0*/  IMAD.MOV.U32 R8, RZ, RZ, R107 ;  /* 0x000000ffff087224 */ /* 0x002fe200078e006b */
[----:B------:R-:W-:-:S05]  /*161cf0*/  MOV R9, R108 ;  /* 0x0000006c00097202 */ /* 0x000fca0000000f00 */
[----:B------:R1:W-:Y:S02]  /*161d00*/  LDGSTS.E [R0+0x1f400], [R8.64], P3 ;  /* 0x1f40000008007fae */ /* 0x0003e40009921844 */
[----:B-1----:R-:W-:Y:S02]  /*161d10*/  IMAD.MOV.U32 R8, RZ, RZ, R49 ;  /* 0x000000ffff087224 */ /* 0x002fe400078e0031 */
[----:B---3--:R-:W3:Y:S01]  /*161d20*/  LDL.LU R49, [R1+0x5018] ;  /* 0x0050180001317983 */ /* 0x008ee20000300800 */
[----:B------:R-:W-:Y:S01]  /*161d30*/  HMMA.1688.F32.TF32 R108, R120, R110, R136 ;  /* 0x0000006e786c723c */ /* 0x000fe20000081088 */
[----:B------:R-:W-:Y:S01]  /*161d40*/  IMAD.MOV.U32 R9, RZ, RZ, R106 ;  /* 0x000000ffff097224 */ /* 0x000fe200078e006a */
[----:B------:R-:W-:-:S04]  /*161d50*/  IADD3 R10, P5, R10, R247, RZ ;  /* 0x000000f70a0a7210 */ /* 0x000fc80007fbe0ff */
[----:B------:R1:W-:Y:S01]  /*161d60*/  LDGSTS.E [R0+0x1f600], [R8.64], P3 ;  /* 0x1f60000008007fae */ /* 0x0003e20009921844 */
[----:B------:R-:W-:-:S03]  /*161d70*/  IADD3 R11, P3, R11, R247, RZ ;  /* 0x000000f70b0b7210 */ /* 0x000fc60007f7e0ff */
[----:B------:R1:W-:Y:S04]  /*161d80*/  STL [R1+0x503c], R10 ;  /* 0x00503c0a01007387 */ /* 0x0003e80000100800 */
[----:B------:R2:W-:Y:S01]  /*161d90*/  STL [R1+0x5034], R11 ;  /* 0x0050340b01007387 */ /* 0x0005e20000100800 */
[----:B-1----:R-:W-:Y:S02]  /*161da0*/  MOV R8, R10 ;  /* 0x0000000a00087202 */ /* 0x002fe40000000f00 */
[----:B----4-:R-:W-:Y:S01]  /*161db0*/  IADD3.X R105, R105, R244, RZ, P5, !PT ;  /* 0x000000f469697210 */ /* 0x010fe20002ffe4ff */
[----:B------:R-:W-:-:S04]  /*161dc0*/  IADD3 R50, P5, R50, R247, RZ ;  /* 0x000000f732327210 */ /* 0x000fc80007fbe0ff */
[----:B------:R-:W-:Y:S01]  /*161dd0*/  IMAD.MOV.U32 R9, RZ, RZ, R105 ;  /* 0x000000ffff097224 */ /* 0x000fe200078e0069 */
[----:B------:R-:W-:Y:S01]  /*161de0*/  STL [R1+0x5030], R105 ;  /* 0x0050306901007387 */ /* 0x000fe20000100800 */
[----:B------:R-:W-:Y:S02]  /*161df0*/  STL.64 [R1+0x1c20], R108 ;  /* 0x001c206c01007387 */ /* 0x000fe40000100a00 */
[----:B------:R-:W-:Y:S02]  /*161e00*/  STL.64 [R1+0x1c28], R110 ;  /* 0x001c286e01007387 */ /* 0x000fe40000100a00 */
[--C-:B--2---:R-:W-:Y:S01]  /*161e10*/  IMAD.X R104, R104, 0x1, R244.reuse, P3 ;  /* 0x0000000168687824 */ /* 0x104fe200018e06f4 */
[----:B------:R-:W-:Y:S01]  /*161e20*/  IADD3 R48, P3, R48, R247, RZ ;  /* 0x000000f730307210 */ /* 0x000fe20007f7e0ff */
[----:B------:R-:W-:Y:S01]  /*161e30*/  IMAD.X R51, R51, 0x1, R244, P5 ;  /* 0x0000000133337824 */ /* 0x000fe200028e06f4 */
[----:B------:R1:W-:Y:S04]  /*161e40*/  STL [R1+0x502c], R50 ;  /* 0x00502c3201007387 */ /* 0x0003e80000100800 */
[----:B------:R2:W-:Y:S01]  /*161e50*/  LDGSTS.E [R0+0x21000], [R8.64], P4 ;  /* 0x2100000008007fae */ /* 0x0005e2000a121844 */
[----:B------:R-:W-:Y:S02]  /*161e60*/  STL [R1+0x5028], R104 ;  /* 0x0050286801007387 */ /* 0x000fe40000100800 */
[----:B------:R-:W4:Y:S02]  /*161e70*/  LDL.LU R10, [R1+0x4fbc] ;  /* 0x004fbc00010a7983 */ /* 0x000f240000300800 */
[----:B------:R-:W-:Y:S01]  /*161e80*/  STL [R1+0x5024], R48 ;  /* 0x0050243001007387 */ /* 0x000fe20000100800 */
[----:B------:R1:W-:Y:S01]  /*161e90*/  STL [R1+0x5020], R51 ;  /* 0x0050203301007387 */ /* 0x0003e20000100800 */
[----:B------:R-:W4:Y:S02]  /*161ea0*/  LDL.LU R119, [R1+0x4fb0] ;  /* 0x004fb00001777983 */ /* 0x000f240000300800 */
[----:B------:R-:W4:Y:S02]  /*161eb0*/  LDL.LU R118, [R1+0x4fa8] ;  /* 0x004fa80001767983 */ /* 0x000f240000300800 */
[----:B--2---:R-:W-:Y:S01]  /*161ec0*/  IMAD.MOV.U32 R8, RZ, RZ, R11 ;  /* 0x000000ffff087224 */ /* 0x004fe200078e000b */
[----:B------:R-:W-:Y:S01]  /*161ed0*/  MOV R9, R104 ;  /* 0x0000006800097202 */ /* 0x000fe20000000f00 */
[----:B------:R-:W2:Y:S01]  /*161ee0*/  LDL.LU R11, [R1+0x4fb4] ;  /* 0x004fb400010b7983 */ /* 0x000ea20000300800 */
[----:B------:R-:W2:Y:S03]  /*161ef0*/  LDL.LU R113, [R1+0x4fa0] ;  /* 0x004fa00001717983 */ /* 0x000ea60000300800 */
[----:B------:R1:W-:Y:S02]  /*161f00*/  LDGSTS.E [R0+0x21200], [R8.64], P4 ;  /* 0x2120000008007fae */ /* 0x0003e4000a121844 */
[----:B-1----:R-:W-:Y:S01]  /*161f10*/  IMAD.MOV.U32 R8, RZ, RZ, R50 ;  /* 0x000000ffff087224 */ /* 0x002fe200078e0032 */
[----:B------:R-:W-:Y:S01]  /*161f20*/  MOV R9, R51 ;  /* 0x0000003300097202 */ /* 0x000fe20000000f00 */
[----:B------:R-:W-:-:S02]  /*161f30*/  IMAD.MOV.U32 R50, RZ, RZ, R171 ;  /* 0x000000ffff327224 */ /* 0x000fc400078e00ab */
[----:B------:R-:W-:Y:S01]  /*161f40*/  IMAD.MOV.U32 R51, RZ, RZ, R155 ;  /* 0x000000ffff337224 */ /* 0x000fe200078e009b */
[----:B------:R-:W2:Y:S01]  /*161f50*/  LDL.LU R171, [R1+0x6130] ;  /* 0x0061300001ab7983 */ /* 0x000ea20000300800 */
[----:B------:R-:W2:Y:S03]  /*161f60*/  LDL.LU R155, [R1+0x612c] ;  /* 0x00612c00019b7983 */ /* 0x000ea60000300800 */
[----:B------:R1:W-:Y:S01]  /*161f70*/  LDGSTS.E [R0+0x21400], [R8.64], P4 ;  /* 0x2140000008007fae */ /* 0x0003e2000a121844 */
[----:B---3--:R-:W-:-:S05]  /*161f80*/  IMAD.X R49, R49, 0x1, R244, P3 ;  /* 0x0000000131317824 */ /* 0x008fca00018e06f4 */
[----:B------:R-:W-:Y:S01]  /*161f90*/  STL [R1+0x5018], R49 ;  /* 0x0050183101007387 */ /* 0x000fe20000100800 */
[----:B------:R-:W3:Y:S02]  /*161fa0*/  LDL.LU R112, [R1+0x4fac] ;  /* 0x004fac0001707983 */ /* 0x000ee40000300800 */
[----:B------:R-:W3:Y:S02]  /*161fb0*/  LDL.LU R111, [R1+0x4f98] ;  /* 0x004f9800016f7983 */ /* 0x000ee40000300800 */
[----:B------:R-:W3:Y:S01]  /*161fc0*/  LDL.LU R110, [R1+0x4fa4] ;  /* 0x004fa400016e7983 */ /* 0x000ee20000300800 */
[C---:B------:R-:W-:Y:S02]  /*161fd0*/  ISETP.GT.AND P3, PT, R116.reuse, 0x4e, PT ;  /* 0x0000004e7400780c */ /* 0x040fe40003f64270 */
[----:B-1----:R-:W-:Y:S01]  /*161fe0*/  MOV R8, R48 ;  /* 0x0000003000087202 */ /* 0x002fe20000000f00 */
[----:B------:R-:W-:Y:S01]  /*161ff0*/  IMAD.MOV.U32 R9, RZ, RZ, R49 ;  /* 0x000000ffff097224 */ /* 0x000fe200078e0031 */
[----:B------:R-:W-:Y:S01]  /*162000*/  ISETP.GT.AND P5, PT, R116, 0x52, PT ;  /* 0x000000527400780c */ /* 0x000fe20003fa4270 */
[----:B------:R-:W-:Y:S01]  /*162010*/  IMAD.MOV.U32 R114, RZ, RZ, R228 ;  /* 0x000000ffff727224 */ /* 0x000fe200078e00e4 */
[----:B------:R-:W-:Y:S01]  /*162020*/  MOV R115, R229 ;  /* 0x000000e500737202 */ /* 0x000fe20000000f00 */
[----:B------:R1:W5:Y:S04]  /*162030*/  LDL.LU R228, [R1+0x6128] ;  /* 0x0061280001e47983 */ /* 0x0003680000300800 */
[----:B------:R1:W-:Y:S01]  /*162040*/  LDGSTS.E [R0+0x21600], [R8.64], P4 ;  /* 0x2160000008007fae */ /* 0x0003e2000a121844 */
[----:B------:R1:W5:Y:S02]  /*162050*/  LDL.LU R229, [R1+0x6124] ;  /* 0x0061240001e57983 */ /* 0x0003640000300800 */
[----:B------:R-:W3:Y:S02]  /*162060*/  LDL.LU R109, [R1+0x4f30] ;  /* 0x004f3000016d7983 */ /* 0x000ee40000300800 */
[----:B------:R-:W3:Y:S01]  /*162070*/  LDL.LU R108, [R1+0x4f3c] ;  /* 0x004f3c00016c7983 */ /* 0x000ee20000300800 */
[----:B------:R-:W3:Y:S01]  /*162080*/  LDL.LU R107, [R1+0x4f28] ;  /* 0x004f2800016b7983 */ /* 0x000ee20000300800 */
[----:B------:R-:W3:Y:S02]  /*162090*/  LDL.LU R106, [R1+0x4f34] ;  /* 0x004f3400016a7983 */ /* 0x000ee40000300800 */
[----:B------:R-:W3:Y:S02]  /*1620a0*/  LDL.LU R105, [R1+0x4f20] ;  /* 0x004f200001697983 */ /* 0x000ee40000300800 */
[----:B------:R-:W3:Y:S01]  /*1620b0*/  LDL.LU R104, [R1+0x4f2c] ;  /* 0x004f2c0001687983 */ /* 0x000ee20000300800 */
[----:B-1----:R-:W-:-:S02]  /*1620c0*/  SEL R9, RZ, 0x4, !P3 ;  /* 0x00000004ff097807 */ /* 0x002fc40005800000 */
[----:B------:R-:W-:-:S04]  /*1620d0*/  SEL R8, RZ, 0x4, !P5 ;  /* 0x00000004ff087807 */ /* 0x000fc80006800000 */
[----:B------:R-:W-:Y:S02]  /*1620e0*/  SEL R8, R8, RZ, !P0 ;  /* 0x000000ff08087207 */ /* 0x000fe40004000000 */
[----:B------:R-:W-:Y:S02]  /*1620f0*/  SEL R9, R9, RZ, !P0 ;  /* 0x000000ff09097207 */ /* 0x000fe40004000000 */
[----:B----4-:R-:W-:-:S05]  /*162100*/  IADD3 R10, P3, R10, R247, RZ ;  /* 0x000000f70a0a7210 */ /* 0x010fca0007f7e0ff */
[----:B------:R-:W-:Y:S01]  /*162110*/  IMAD.X R119, R119, 0x1, R244, P3 ;  /* 0x0000000177777824 */ /* 0x000fe200018e06f4 */
[----:B------:R1:W-:Y:S01]  /*162120*/  STL [R1+0x4fbc], R10 ;  /* 0x004fbc0a01007387 */ /* 0x0003e20000100800 */
[----:B--2---:R-:W-:-:S05]  /*162130*/  IADD3 R11, P4, R11, R247, RZ ;  /* 0x000000f70b0b7210 */ /* 0x004fca0007f9e0ff */
[----:B------:R-:W-:Y:S01]  /*162140*/  IMAD.X R118, R118, 0x1, R244, P4 ;  /* 0x0000000176767824 */ /* 0x000fe200020e06f4 */
[----:B------:R2:W-:Y:S01]  /*162150*/  STL [R1+0x4fb4], R11 ;  /* 0x004fb40b01007387 */ /* 0x0005e20000100800 */
[----:B------:R-:W-:Y:S01]  /*162160*/  ISETP.NE.U32.AND P4, PT, R8, RZ, PT ;  /* 0x000000ff0800720c */ /* 0x000fe20003f85070 */
[----:B------:R-:W-:Y:S01]  /*162170*/  IMAD.MOV.U32 R8, RZ, RZ, R10 ;  /* 0x000000ffff087224 */ /* 0x000fe200078e000a */
[----:B---3--:R-:W-:-:S04]  /*162180*/  IADD3 R112, P5, R112, R247, RZ ;  /* 0x000000f770707210 */ /* 0x008fc80007fbe0ff */
[----:B------:R-:W-:Y:S01]  /*162190*/  IADD3.X R113, R113, R244, RZ, P5, !PT ;  /* 0x000000f471717210 */ /* 0x000fe20002ffe4ff */
[----:B------:R-:W-:Y:S01]  /*1621a0*/  STL [R1+0x4fac], R112 ;  /* 0x004fac7001007387 */ /* 0x000fe20000100800 */
[----:B------:R-:W-:Y:S02]  /*1621b0*/  STL [R1+0x4fb0], R119 ;  /* 0x004fb07701007387 */ /* 0x000fe40000100800 */
[----:B------:R-:W-:Y:S01]  /*1621c0*/  STL [R1+0x4fa8], R118 ;  /* 0x004fa87601007387 */ /* 0x000fe20000100800 */
[----:B------:R-:W-:Y:S01]  /*1621d0*/  STL [R1+0x4fa0], R113 ;  /* 0x004fa07101007387 */ /* 0x000fe20000100800 */
[----:B-1----:R-:W3:Y:S01]  /*1621e0*/  LDL.LU R10, [R1+0x4f24] ;  /* 0x004f2400010a7983 */ /* 0x002ee20000300800 */
[----:B------:R-:W-:Y:S01]  /*1621f0*/  ISETP.NE.U32.AND P3, PT, R9, RZ, PT ;  /* 0x000000ff0900720c */ /* 0x000fe20003f65070 */
[----:B------:R-:W-:Y:S01]  /*162200*/  IMAD.MOV.U32 R9, RZ, RZ, R119 ;  /* 0x000000ffff097224 */ /* 0x000fe200078e0077 */
[----:B------:R-:W-:-:S04]  /*162210*/  IADD3 R110, P5, R110, R247, RZ ;  /* 0x000000f76e6e7210 */ /* 0x000fc80007fbe0ff */
[----:B------:R1:W-:Y:S04]  /*162220*/  LDGSTS.E [R0+0x23000], [R8.64], P1 ;  /* 0x2300000008007fae */ /* 0x0003e80008921844 */
[----:B------:R4:W-:Y:S01]  /*162230*/  STL [R1+0x4fa4], R110 ;  /* 0x004fa46e01007387 */ /* 0x0009e20000100800 */
[----:B-1----:R-:W-:-:S03]  /*162240*/  IMAD.MOV.U32 R8, RZ, RZ, R11 ;  /* 0x000000ffff087224 */ /* 0x002fc600078e000b */
[----:B--2---:R-:W2:Y:S01]  /*162250*/  LDL.LU R11, [R1+0x4f18] ;  /* 0x004f1800010b7983 */ /* 0x004ea20000300800 */
[----:B------:R-:W-:Y:S01]  /*162260*/  IMAD.MOV.U32 R9, RZ, RZ, R118 ;  /* 0x000000ffff097224 */ /* 0x000fe200078e0076 */
[----:B------:R-:W-:-:S04]  /*162270*/  IADD3.X R111, R111, R244, RZ, P5, !PT ;  /* 0x000000f46f6f7210 */ /* 0x000fc80002ffe4ff */
[----:B------:R1:W-:Y:S01]  /*162280*/  LDGSTS.E [R0+0x23200], [R8.64], P1 ;  /* 0x2320000008007fae */ /* 0x0003e20008921844 */
[----:B------:R-:W-:Y:S02]  /*162290*/  IADD3 R108, P5, R108, R247, RZ ;  /* 0x000000f76c6c7210 */ /* 0x000fe40007fbe0ff */
[----:B-1----:R-:W-:Y:S01]  /*1622a0*/  MOV R8, R112 ;  /* 0x0000007000087202 */ /* 0x002fe20000000f00 */
[----:B------:R-:W-:-:S05]  /*1622b0*/  IMAD.MOV.U32 R9, RZ, RZ, R113 ;  /* 0x000000ffff097224 */ /* 0x000fca00078e0071 */
[----:B------:R1:W-:Y:S01]  /*1622c0*/  LDGSTS.E [R0+0x23400], [R8.64], P1 ;  /* 0x2340000008007fae */ /* 0x0003e20008921844 */
[----:B------:R-:W-:-:S03]  /*1622d0*/  IMAD.X R109, R109, 0x1, R244, P5 ;  /* 0x000000016d6d7824 */ /* 0x000fc600028e06f4 */
[----:B------:R1:W-:Y:S02]  /*1622e0*/  STL [R1+0x4f98], R111 ;  /* 0x004f986f01007387 */ /* 0x0003e40000100800 */
[----:B-1----:R-:W-:Y:S01]  /*1622f0*/  IMAD.MOV.U32 R8, RZ, RZ, R110 ;  /* 0x000000ffff087224 */ /* 0x002fe200078e006e */
[----:B------:R-:W-:-:S05]  /*162300*/  MOV R9, R111 ;  /* 0x0000006f00097202 */ /* 0x000fca0000000f00 */
[----:B------:R1:W-:Y:S01]  /*162310*/  LDGSTS.E [R0+0x23600], [R8.64], P1 ;  /* 0x2360000008007fae */ /* 0x0003e20008921844 */
[-C--:B------:R-:W-:Y:S02]  /*162320*/  IADD3 R106, P1, R106, R247.reuse, RZ ;  /* 0x000000f76a6a7210 */ /* 0x080fe40007f3e0ff */
[----:B------:R-:W-:Y:S01]  /*162330*/  IADD3 R104, P5, R104, R247, RZ ;  /* 0x000000f768687210 */ /* 0x000fe20007fbe0ff */
[----:B------:R-:W-:Y:S02]  /*162340*/  STL [R1+0x4f3c], R108 ;  /* 0x004f3c6c01007387 */ /* 0x000fe40000100800 */
[----:B------:R-:W-:Y:S02]  /*162350*/  STL [R1+0x4f34], R106 ;  /* 0x004f346a01007387 */ /* 0x000fe40000100800 */
[----:B------:R-:W-:Y:S01]  /*162360*/  IMAD.X R107, R107, 0x1, R244, P1 ;  /* 0x000000016b6b7824 */ /* 0x000fe200008e06f4 */
[----:B------:R-:W-:Y:S01]  /*162370*/  STL [R1+0x4f30], R109 ;  /* 0x004f306d01007387 */ /* 0x000fe20000100800 */
[----:B----4-:R-:W3:Y:S01]  /*162380*/  LDL.LU R110, [R1+0x4ebc] ;  /* 0x004ebc00016e7983 */ /* 0x010ee20000300800 */
[----:B------:R-:W-:Y:S01]  /*162390*/  IADD3.X R105, R105, R244, RZ, P5, !PT ;  /* 0x000000f469697210 */ /* 0x000fe20002ffe4ff */
[----:B------:R-:W-:Y:S01]  /*1623a0*/  STL [R1+0x4f2c], R104 ;  /* 0x004f2c6801007387 */ /* 0x000fe20000100800 */
[----:B------:R3:W-:Y:S01]  /*1623b0*/  STL [R1+0x4f28], R107 ;  /* 0x004f286b01007387 */ /* 0x0007e20000100800 */
[----:B------:R-:W3:Y:S02]  /*1623c0*/  LDL.LU R113, [R1+0x4eb4] ;  /* 0x004eb40001717983 */ /* 0x000ee40000300800 */
[----:B-1----:R-:W-:-:S02]  /*1623d0*/  IMAD.MOV.U32 R8, RZ, RZ, R108 ;  /* 0x000000ffff087224 */ /* 0x002fc400078e006c */
[----:B------:R-:W-:Y:S02]  /*1623e0*/  IMAD.MOV.U32 R9, RZ, RZ, R109 ;  /* 0x000000ffff097224 */ /* 0x000fe400078e006d */
[----:B------:R-:W-:-:S03]  /*1623f0*/  IMAD.MOV.U32 R126, RZ, RZ, R230 ;  /* 0x000000ffff7e7224 */ /* 0x000fc600078e00e6 */
[----:B------:R1:W-:Y:S01]  /*162400*/  LDGSTS.E [R0+0x25000], [R8.64], P2 ;  /* 0x2500000008007fae */ /* 0x0003e20009121844 */
[----:B------:R-:W-:Y:S01]  /*162410*/  MOV R127, R231 ;  /* 0x000000e7007f7202 */ /* 0x000fe20000000f00 */
[----:B-1----:R-:W-:Y:S01]  /*162420*/  IMAD.MOV.U32 R9, RZ, RZ, R107 ;  /* 0x000000ffff097224 */ /* 0x002fe200078e006b */
[----:B---3--:R-:W-:-:S05]  /*162430*/  IADD3 R10, P1, R10, R247, RZ ;  /* 0x000000f70a0a7210 */ /* 0x008fca0007f3e0ff */
[----:B------:R1:W-:Y:S01]  /*162440*/  STL [R1+0x4f24], R10 ;  /* 0x004f240a01007387 */ /* 0x0003e20000100800 */
[----:B------:R3:W-:Y:S02]  /*162450*/  STL [R1+0x4f20], R105 ;  /* 0x004f206901007387 */ /* 0x0007e40000100800 */
[----:B------:R-:W4:Y:S02]  /*162460*/  LDL.LU R111, [R1+0x4eac] ;  /* 0x004eac00016f7983 */ /* 0x000f240000300800 */
[----:B------:R-:W4:Y:S01]  /*162470*/  LDL.LU R119, [R1+0x4eb0] ;  /* 0x004eb00001777983 */ /* 0x000f220000300800 */
[----:B------:R-:W4:Y:S01]  /*162480*/  LDL.LU R118, [R1+0x4ea8] ;  /* 0x004ea80001767983 */ /* 0x000f220000300800 */
[----:B------:R-:W4:Y:S02]  /*162490*/  LDL.LU R112, [R1+0x4ea0] ;  /* 0x004ea00001707983 */ /* 0x000f240000300800 */
[----:B------:R-:W4:Y:S02]  /*1624a0*/  LDL.LU R107, [R1+0x4ea4] ;  /* 0x004ea400016b7983 */ /* 0x000f240000300800 */
[----:B------:R1:W5:Y:S01]  /*1624b0*/  LDL.LU R230, [R1+0x6120] ;  /* 0x0061200001e67983 */ /* 0x0003620000300800 */
[----:B------:R1:W5:Y:S01]  /*1624c0*/  LDL.LU R231, [R1+0x611c] ;  /* 0x00611c0001e77983 */ /* 0x0003620000300800 */
[----:B--2---:R-:W-:-:S05]  /*1624d0*/  IMAD.X R11, R11, 0x1, R244, P1 ;  /* 0x000000010b0b7824 */ /* 0x004fca00008e06f4 */
[----:B------:R2:W-:Y:S01]  /*1624e0*/  STL [R1+0x4f18], R11 ;  /* 0x004f180b01007387 */ /* 0x0005e20000100800 */
[----:B------:R-:W4:Y:S01]  /*1624f0*/  LDL.LU R109, [R1+0x4e98] ;  /* 0x004e9800016d7983 */ /* 0x000f220000300800 */
[----:B------:R-:W-:-:S05]  /*162500*/  MOV R8, R106 ;  /* 0x0000006a00087202 */ /* 0x000fca0000000f00 */
[----:B------:R1:W-:Y:S01]  /*162510*/  LDGSTS.E [R0+0x25200], [R8.64], P2 ;  /* 0x2520000008007fae */ /* 0x0003e20009121844 */
[C---:B------:R-:W-:Y:S02]  /*162520*/  ISETP.GT.AND P1, PT, R116.reuse, 0x56, PT ;  /* 0x000000567400780c */ /* 0x040fe40003f24270 */
[----:B------:R-:W-:Y:S02]  /*162530*/  ISETP.GT.AND P5, PT, R116, 0x5a, PT ;  /* 0x0000005a7400780c */ /* 0x000fe40003fa4270 */
[----:B-1----:R-:W-:Y:S01]  /*162540*/  MOV R8, R104 ;  /* 0x0000006800087202 */ /* 0x002fe20000000f00 */
[----:B------:R-:W-:-:S05]  /*162550*/  IMAD.MOV.U32 R9, RZ, RZ, R105 ;  /* 0x000000ffff097224 */ /* 0x000fca00078e0069 */
[----:B------:R1:W-:Y:S01]  /*162560*/  LDGSTS.E [R0+0x25400], [R8.64], P2 ;  /* 0x2540000008007fae */ /* 0x0003e20009121844 */
[----:B------:R-:W-:Y:S01]  /*162570*/  HMMA.1688.F32.TF32 R44, R120, R114, R44 ;  /* 0x00000072782c723c */ /* 0x000fe2000008102c */
[----:B-1----:R-:W-:Y:S02]  /*162580*/  IMAD.MOV.U32 R8, RZ, RZ, R10 ;  /* 0x000000ffff087224 */ /* 0x002fe400078e000a */
[----:B------:R-:W-:-:S04]  /*162590*/  IMAD.MOV.U32 R9, RZ, RZ, R11 ;  /* 0x000000ffff097224 */ /* 0x000fc800078e000b */
[----:B------:R-:W-:Y:S01]  /*1625a0*/  MOV R114, R183 ;  /* 0x000000b700727202 */ /* 0x000fe20000000f00 */
[----:B------:R-:W-:Y:S01]  /*1625b0*/  IMAD.MOV.U32 R115, RZ, RZ, R172 ;  /* 0x000000ffff737224 */ /* 0x000fe200078e00ac */
[----:B------:R-:W4:Y:S04]  /*1625c0*/  LDL.LU R183, [R1+0x6118] ;  /* 0x0061180001b77983 */ /* 0x000f280000300800 */
[----:B------:R1:W-:Y:S01]  /*1625d0*/  LDGSTS.E [R0+0x25600], [R8.64], P2 ;  /* 0x2560000008007fae */ /* 0x0003e20009121844 */
[----:B------:R-:W4:Y:S02]  /*1625e0*/  LDL.LU R172, [R1+0x6114] ;  /* 0x0061140001ac7983 */ /* 0x000f240000300800 */
[----:B------:R-:W4:Y:S02]  /*1625f0*/  LDL.LU R108, [R1+0x4e30] ;  /* 0x004e3000016c7983 */ /* 0x000f240000300800 */
[----:B------:R-:W4:Y:S01]  /*162600*/  LDL.LU R10, [R1+0x4e3c] ;  /* 0x004e3c00010a7983 */ /* 0x000f220000300800 */
[----:B---3--:R-:W2:Y:S02]  /*162610*/  LDL.LU R105, [R1+0x4e28] ;  /* 0x004e280001697983 */ /* 0x008ea40000300800 */
[----:B--2---:R-:W2:Y:S02]  /*162620*/  LDL.LU R11, [R1+0x4e34] ;  /* 0x004e3400010b7983 */ /* 0x004ea40000300800 */
[----:B------:R-:W2:Y:S01]  /*162630*/  LDL.LU R104, [R1+0x4e2c] ;  /* 0x004e2c0001687983 */ /* 0x000ea20000300800 */
[----:B------:R-:W-:-:S03]  /*162640*/  IADD3 R113, P2, R113, R247, RZ ;  /* 0x000000f771717210 */ /* 0x000fc60007f5e0ff */
[----:B------:R-:W2:Y:S01]  /*162650*/  LDL.LU R106, [R1+0x4e24] ;  /* 0x004e2400016a7983 */ /* 0x000ea20000300800 */
[----:B-1----:R-:W-:Y:S01]  /*162660*/  SEL R9, RZ, 0x4, !P1 ;  /* 0x00000004ff097807 */ /* 0x002fe20004800000 */
[-C--:B------:R-:W-:Y:S01]  /*162670*/  IADD3 R110, P1, R110, R247.reuse, RZ ;  /* 0x000000f76e6e7210 */ /* 0x080fe20007f3e0ff */
[----:B------:R-:W-:Y:S02]  /*162680*/  SEL R8, RZ, 0x4, !P5 ;  /* 0x00000004ff087807 */ /* 0x000fe40006800000 */
[----:B------:R-:W-:Y:S02]  /*162690*/  SEL R9, R9, RZ, !P0 ;  /* 0x000000ff09097207 */ /* 0x000fe40004000000 */
[----:B------:R-:W-:Y:S01]  /*1626a0*/  SEL R8, R8, RZ, !P0 ;  /* 0x000000ff08087207 */ /* 0x000fe20004000000 */
[----:B------:R1:W-:Y:S01]  /*1626b0*/  STL [R1+0x4ebc], R110 ;  /* 0x004ebc6e01007387 */ /* 0x0003e20000100800 */
[----:B------:R-:W-:Y:S01]  /*1626c0*/  STL [R1+0x4eb4], R113 ;  /* 0x004eb47101007387 */ /* 0x000fe20000100800 */
[----:B----4-:R-:W-:Y:S01]  /*1626d0*/  IADD3 R111, P5, R111, R247, RZ ;  /* 0x000000f76f6f7210 */ /* 0x010fe20007fbe0ff */
[----:B------:R-:W-:Y:S01]  /*1626e0*/  IMAD.X R119, R119, 0x1, R244, P1 ;  /* 0x0000000177777824 */ /* 0x000fe200008e06f4 */
[----:B------:R-:W-:-:S02]  /*1626f0*/  IADD3.X R118, R118, R244, RZ, P2, !PT ;  /* 0x000000f476767210 */ /* 0x000fc400017fe4ff */
[----:B------:R-:W-:Y:S01]  /*162700*/  ISETP.NE.U32.AND P1, PT, R9, RZ, PT ;  /* 0x000000ff0900720c */ /* 0x000fe20003f25070 */
[----:B------:R-:W-:Y:S02]  /*162710*/  ISETP.NE.U32.AND P2, PT, R8, RZ, PT ;  /* 0x000000ff0800720c */ /* 0x000fe40003f45070 */
[----:B------:R-:W-:Y:S02]  /*162720*/  IMAD.X R112, R112, 0x1, R244, P5 ;  /* 0x0000000170707824 */ /* 0x000fe400028e06f4 */
[----:B------:R-:W-:Y:S01]  /*162730*/  IMAD.MOV.U32 R8, RZ, RZ, R110 ;  /* 0x000000ffff087224 */ /* 0x000fe200078e006e */
[----:B------:R-:W-:Y:S01]  /*162740*/  MOV R9, R119 ;  /* 0x0000007700097202 */ /* 0x000fe20000000f00 */
[----:B------:R-:W-:Y:S01]  /*162750*/  STL [R1+0x4eac], R111 ;  /* 0x004eac6f01007387 */ /* 0x000fe20000100800 */
[----:B------:R-:W-:Y:S02]  /*162760*/  STL [R1+0x4eb0], R119 ;  /* 0x004eb07701007387 */ /* 0x000fe40000100800 */
[----:B------:R-:W-:Y:S02]  /*162770*/  STL [R1+0x4ea8], R118 ;  /* 0x004ea87601007387 */ /* 0x000fe40000100800 */
[----:B------:R-:W-:Y:S01]  /*162780*/  STL [R1+0x4ea0], R112 ;  /* 0x004ea07001007387 */ /* 0x000fe20000100800 */
[----:B------:R4:W-:Y:S04]  /*162790*/  LDGSTS.E [R0+0x27000], [R8.64], P3 ;  /* 0x2700000008007fae */ /* 0x0009e80009921844 */
[----:B-1----:R-:W3:Y:S01]  /*1627a0*/  LDL.LU R110, [R1+0x4e20] ;  /* 0x004e2000016e7983 */ /* 0x002ee20000300800 */
[----:B------:R-:W-:Y:S01]  /*1627b0*/  IADD3 R107, P5, R107, R247, RZ ;  /* 0x000000f76b6b7210 */ /* 0x000fe20007fbe0ff */
[----:B----4-:R-:W-:Y:S01]  /*1627c0*/  IMAD.MOV.U32 R8, RZ, RZ, R113 ;  /* 0x000000ffff087224 */ /* 0x010fe200078e0071 */
[----:B------:R-:W-:-:S03]  /*1627d0*/  MOV R9, R118 ;  /* 0x0000007600097202 */ /* 0x000fc60000000f00 */
[----:B------:R-:W-:Y:S02]  /*1627e0*/  IMAD.X R109, R109, 0x1, R244, P5 ;  /* 0x000000016d6d7824 */ /* 0x000fe400028e06f4 */
[----:B------:R1:W-:Y:S04]  /*1627f0*/  LDGSTS.E [R0+0x27200], [R8.64], P3 ;  /* 0x2720000008007fae */ /* 0x0003e80009921844 */
[----:B------:R4:W-:Y:S01]  /*162800*/  STL [R1+0x4ea4], R107 ;  /* 0x004ea46b01007387 */ /* 0x0009e20000100800 */
[----:B------:R-:W-:Y:S02]  /*162810*/  STL [R1+0x4e98], R109 ;  /* 0x004e986d01007387 */ /* 0x000fe40000100800 */
[----:B-1----:R-:W-:Y:S02]  /*162820*/  IMAD.MOV.U32 R8, RZ, RZ, R111 ;  /* 0x000000ffff087224 */ /* 0x002fe400078e006f */
[----:B------:R-:W-:-:S05]  /*162830*/  IMAD.MOV.U32 R9, RZ, RZ, R112 ;  /* 0x000000ffff097224 */ /* 0x000fca00078e0070 */
[----:B------:R1:W-:Y:S02]  /*162840*/  LDGSTS.E [R0+0x27400], [R8.64], P3 ;  /* 0x2740000008007fae */ /* 0x0003e40009921844 */
[----:B-1----:R-:W-:Y:S02]  /*162850*/  MOV R8, R107 ;  /* 0x0000006b00087202 */ /* 0x002fe40000000f00 */
[----:B----4-:R-:W4:Y:S01]  /*162860*/  LDL.LU R107, [R1+0x4e18] ;  /* 0x004e1800016b7983 */ /* 0x010f220000300800 */
[----:B------:R-:W-:Y:S01]  /*162870*/  HMMA.1688.F32.TF32 R100, R120, R114, R100 ;  /* 0x000000727864723c */ /* 0x000fe20000081064 */
[----:B------:R-:W-:Y:S01]  /*162880*/  IMAD.MOV.U32 R9, RZ, RZ, R109 ;  /* 0x000000ffff097224 */ /* 0x000fe200078e006d */
[----:B------:R-:W-:-:S04]  /*162890*/  IADD3 R10, P5, R10, R247, RZ ;  /* 0x000000f70a0a7210 */ /* 0x000fc80007fbe0ff */
[----:B------:R1:W-:Y:S01]  /*1628a0*/  LDGSTS.E [R0+0x27600], [R8.64], P3 ;  /* 0x2760000008007fae */ /* 0x0003e20009921844 */
[-C--:B--2---:R-:W-:Y:S01]  /*1628b0*/  IADD3 R11, P3, R11, R247.reuse, RZ ;  /* 0x000000f70b0b7210 */ /* 0x084fe20007f7e0ff */
[----:B------:R-:W-:Y:S01]  /*1628c0*/  IMAD.X R108, R108, 0x1, R244, P5 ;  /* 0x000000016c6c7824 */ /* 0x000fe200028e06f4 */
[-C--:B------:R-:W-:Y:S01]  /*1628d0*/  IADD3 R104, P5, R104, R247.reuse, RZ ;  /* 0x000000f768687210 */ /* 0x080fe20007fbe0ff */
[----:B------:R2:W-:Y:S02]  /*1628e0*/  STL [R1+0x4e3c], R10 ;  /* 0x004e3c0a01007387 */ /* 0x0005e40000100800 */
[----:B------:R2:W-:Y:S01]  /*1628f0*/  STL [R1+0x4e34], R11 ;  /* 0x004e340b01007387 */ /* 0x0005e20000100800 */
[----:B------:R-:W-:Y:S01]  /*162900*/  IADD3.X R105, R105, R244, RZ, P3, !PT ;  /* 0x000000f469697210 */ /* 0x000fe20001ffe4ff */
[----:B------:R2:W-:Y:S01]  /*162910*/  STL [R1+0x4e30], R108 ;  /* 0x004e306c01007387 */ /* 0x0005e20000100800 */
[----:B------:R-:W-:Y:S01]  /*162920*/  IADD3 R106, P3, R106, R247, RZ ;  /* 0x000000f76a6a7210 */ /* 0x000fe20007f7e0ff */
[----:B-1----:R-:W-:Y:S01]  /*162930*/  IMAD.MOV.U32 R8, RZ, RZ, R10 ;  /* 0x000000ffff087224 */ /* 0x002fe200078e000a */
[----:B------:R-:W-:-:S06]  /*162940*/  MOV R9, R108 ;  /* 0x0000006c00097202 */ /* 0x000fcc0000000f00 */
[----:B------:R-:W-:Y:S01]  /*162950*/  STL.64 [R1+0xad0], R100 ;  /* 0x000ad06401007387 */ /* 0x000fe20000100a00 */
[----:B------:R-:W-:Y:S02]  /*162960*/  STL.64 [R1+0xad8], R102 ;  /* 0x000ad86601007387 */ /* 0x000fe40000100a00 */
[----:B------:R-:W-:Y:S02]  /*162970*/  STL [R1+0x4e2c], R104 ;  /* 0x004e2c6801007387 */ /* 0x000fe40000100800 */
[----:B------:R1:W-:Y:S01]  /*162980*/  STL [R1+0x4e28], R105 ;  /* 0x004e286901007387 */ /* 0x0003e20000100800 */
[----:B------:R-:W4:Y:S01]  /*162990*/  LDL.LU R112, [R1+0x4db0] ;  /* 0x004db00001707983 */ /* 0x000f220000300800 */
[----:B------:R-:W-:Y:S03]  /*1629a0*/  STL [R1+0x4e24], R106 ;  /* 0x004e246a01007387 */ /* 0x000fe60000100800 */
[----:B------:R1:W-:Y:S01]  /*1629b0*/  LDGSTS.E [R0+0x29000], [R8.64], P4 ;  /* 0x2900000008007fae */ /* 0x0003e2000a121844 */
[----:B------:R-:W-:Y:S01]  /*1629c0*/  HMMA.1688.F32.TF32 R40, R120, R126, R40 ;  /* 0x0000007e7828723c */ /* 0x000fe20000081028 */
[----:B-1----:R-:W-:-:S02]  /*1629d0*/  IMAD.MOV.U32 R8, RZ, RZ, R11 ;  /* 0x000000ffff087224 */ /* 0x002fc400078e000b */
[----:B------:R-:W-:-:S04]  /*1629e0*/  IMAD.MOV.U32 R9, RZ, RZ, R105 ;  /* 0x000000ffff097224 */ /* 0x000fc800078e0069 */
[----:B------:R-:W-:Y:S01]  /*1629f0*/  MOV R126, R156 ;  /* 0x0000009c007e7202 */ /* 0x000fe20000000f00 */
[----:B------:R-:W-:Y:S01]  /*162a00*/  IMAD.MOV.U32 R127, RZ, RZ, R173 ;  /* 0x000000ffff7f7224 */ /* 0x000fe200078e00ad */
[----:B------:R1:W-:Y:S02]  /*162a10*/  LDGSTS.E [R0+0x29200], [R8.64], P4 ;  /* 0x2920000008007fae */ /* 0x0003e4000a121844 */
[----:B-1----:R-:W-:Y:S02]  /*162a20*/  IMAD.MOV.U32 R8, RZ, RZ, R104 ;  /* 0x000000ffff087224 */ /* 0x002fe400078e0068 */
[----:B---3--:R-:W-:-:S05]  /*162a30*/  IMAD.X R110, R110, 0x1, R244, P5 ;  /* 0x000000016e6e7824 */ /* 0x008fca00028e06f4 */
[----:B------:R1:W-:Y:S01]  /*162a40*/  STL [R1+0x4e20], R110 ;  /* 0x004e206e01007387 */ /* 0x0003e20000100800 */
[----:B--2---:R-:W2:Y:S02]  /*162a50*/  LDL.LU R10, [R1+0x4dbc] ;  /* 0x004dbc00010a7983 */ /* 0x004ea40000300800 */
[----:B------:R-:W3:Y:S02]  /*162a60*/  LDL.LU R109, [R1+0x4da8] ;  /* 0x004da800016d7983 */ /* 0x000ee40000300800 */
[----:B------:R-:W3:Y:S01]  /*162a70*/  LDL.LU R11, [R1+0x4db4] ;  /* 0x004db400010b7983 */ /* 0x000ee20000300800 */
[----:B------:R-:W3:Y:S01]  /*162a80*/  LDL.LU R108, [R1+0x4da0] ;  /* 0x004da000016c7983 */ /* 0x000ee20000300800 */
[----:B------:R-:W3:Y:S02]  /*162a90*/  LDL.LU R105, [R1+0x4dac] ;  /* 0x004dac0001697983 */ /* 0x000ee40000300800 */
[----:B------:R-:W3:Y:S02]  /*162aa0*/  LDL.LU R156, [R1+0x6110] ;  /* 0x00611000019c7983 */ /* 0x000ee40000300800 */
[----:B------:R-:W3:Y:S01]  /*162ab0*/  LDL.LU R173, [R1+0x610c] ;  /* 0x00610c0001ad7983 */ /* 0x000ee20000300800 */
[----:B----4-:R-:W-:-:S05]  /*162ac0*/  IADD3.X R107, R107, R244, RZ, P3, !PT ;  /* 0x000000f46b6b7210 */ /* 0x010fca0001ffe4ff */
[----:B------:R4:W-:Y:S01]  /*162ad0*/  STL [R1+0x4e18], R107 ;  /* 0x004e186b01007387 */ /* 0x0009e20000100800 */
[----:B------:R-:W4:Y:S02]  /*162ae0*/  LDL.LU R104, [R1+0x4d98] ;  /* 0x004d980001687983 */ /* 0x000f240000300800 */
[----:B------:R-:W4:Y:S02]  /*162af0*/  LDL.LU R102, [R1+0x4da4] ;  /* 0x004da40001667983 */ /* 0x000f240000300800 */
[----:B------:R-:W-:Y:S01]  /*162b00*/  IMAD.MOV.U32 R9, RZ, RZ, R110 ;  /* 0x000000ffff097224 */ /* 0x000fe200078e006e */
[----:B------:R-:W-:Y:S01]  /*162b10*/  HMMA.1688.F32.TF32 R96, R120, R126, R96 ;  /* 0x0000007e7860723c */ /* 0x000fe20000081060 */
[----:B------:R-:W-:-:S03]  /*162b20*/  ISETP.GT.AND P3, PT, R116, 0x5e, PT ;  /* 0x0000005e7400780c */ /* 0x000fc60003f64270 */
[----:B------:R1:W-:Y:S01]  /*162b30*/  LDGSTS.E [R0+0x29400], [R8.64], P4 ;  /* 0x2940000008007fae */ /* 0x0003e2000a121844 */
[----:B------:R-:W-:Y:S01]  /*162b40*/  ISETP.GT.AND P5, PT, R116, 0x62, PT ;  /* 0x000000627400780c */ /* 0x000fe20003fa4270 */
[----:B-1----:R-:W-:Y:S02]  /*162b50*/  IMAD.MOV.U32 R110, RZ, RZ, R157 ;  /* 0x000000ffff6e7224 */ /* 0x002fe400078e009d */
[----:B------:R-:W-:Y:S01]  /*162b60*/  IMAD.MOV.U32 R111, RZ, RZ, R174 ;  /* 0x000000ffff6f7224 */ /* 0x000fe200078e00ae */
[----:B------:R-:W4:Y:S01]  /*162b70*/  LDL.LU R157, [R1+0x6108] ;  /* 0x00610800019d7983 */ /* 0x000f220000300800 */
[----:B------:R-:W4:Y:S02]  /*162b80*/  LDL.LU R174, [R1+0x6104] ;  /* 0x0061040001ae7983 */ /* 0x000f240000300800 */
[----:B------:R-:W4:Y:S02]  /*162b90*/  LDL.LU R101, [R1+0x4d3c] ;  /* 0x004d3c0001657983 */ /* 0x000f240000300800 */
[----:B------:R-:W-:Y:S01]  /*162ba0*/  IMAD.MOV.U32 R8, RZ, RZ, R106 ;  /* 0x000000ffff087224 */ /* 0x000fe200078e006a */
[----:B------:R-:W-:Y:S01]  /*162bb0*/  MOV R9, R107 ;  /* 0x0000006b00097202 */ /* 0x000fe20000000f00 */
[----:B------:R-:W4:Y:S01]  /*162bc0*/  LDL.LU R106, [R1+0x4d34] ;  /* 0x004d3400016a7983 */ /* 0x000f220000300800 */
[----:B------:R-:W4:Y:S03]  /*162bd0*/  LDL.LU R100, [R1+0x4d2c] ;  /* 0x004d2c0001647983 */ /* 0x000f260000300800 */
[----:B------:R1:W-:Y:S02]  /*162be0*/  LDGSTS.E [R0+0x29600], [R8.64], P4 ;  /* 0x2960000008007fae */ /* 0x0003e4000a121844 */
[----:B-1----:R-:W-:-:S02]  /*162bf0*/  SEL R9, RZ, 0x4, !P3 ;  /* 0x00000004ff097807 */ /* 0x002fc40005800000 */
[----:B------:R-:W-:-:S04]  /*162c00*/  SEL R8, RZ, 0x4, !P5 ;  /* 0x00000004ff087807 */ /* 0x000fc80006800000 */
[----:B------:R-:W-:Y:S02]  /*162c10*/  SEL R8, R8, RZ, !P0 ;  /* 0x000000ff08087207 */ /* 0x000fe40004000000 */
[-C--:B--2---:R-:W-:Y:S02]  /*162c20*/  IADD3 R10, P3, R10, R247.reuse, RZ ;  /* 0x000000f70a0a7210 */ /* 0x084fe40007f7e0ff */
[-C--:B---3--:R-:W-:Y:S02]  /*162c30*/  IADD3 R11, P4, R11, R247.reuse, RZ ;  /* 0x000000f70b0b7210 */ /* 0x088fe40007f9e0ff */
[----:B------:R-:W-:Y:S02]  /*162c40*/  IADD3 R105, P5, R105, R247, RZ ;  /* 0x000000f769697210 */ /* 0x000fe40007fbe0ff */
[----:B------:R-:W-:Y:S01]  /*162c50*/  IADD3.X R112, R112, R244, RZ, P3, !PT ;  /* 0x000000f470707210 */ /* 0x000fe20001ffe4ff */
[----:B------:R-:W-:Y:S01]  /*162c60*/  STL [R1+0x4dbc], R10 ;  /* 0x004dbc0a01007387 */ /* 0x000fe20000100800 */
[----:B------:R-:W-:-:S02]  /*162c70*/  IMAD.X R109, R109, 0x1, R244, P4 ;  /* 0x000000016d6d7824 */ /* 0x000fc400020e06f4 */
[----:B------:R-:W-:Y:S02]  /*162c80*/  STL [R1+0x4db4], R11 ;  /* 0x004db40b01007387 */ /* 0x000fe40000100800 */
[----:B------:R-:W-:Y:S02]  /*162c90*/  STL [R1+0x4dac], R105 ;  /* 0x004dac6901007387 */ /* 0x000fe40000100800 */
[----:B------:R-:W-:Y:S01]  /*162ca0*/  IMAD.X R108, R108, 0x1, R244, P5 ;  /* 0x000000016c6c7824 */ /* 0x000fe200028e06f4 */
[----:B------:R-:W-:Y:S01]  /*162cb0*/  STL [R1+0x4db0], R112 ;  /* 0x004db07001007387 */ /* 0x000fe20000100800 */
[----:B------:R-:W-:Y:S02]  /*162cc0*/  STL [R1+0x4da8], R109 ;  /* 0x004da86d01007387 */ /* 0x000fe40000100800 */
[----:B------:R-:W2:Y:S01]  /*162cd0*/  LDL.LU R103, [R1+0x4d30] ;  /* 0x004d300001677983 */ /* 0x000ea20000300800 */
[----:B------:R-:W-:Y:S01]  /*162ce0*/  STL [R1+0x4da0], R108 ;  /* 0x004da06c01007387 */ /* 0x000fe20000100800 */
[----:B------:R1:W-:Y:S02]  /*162cf0*/  STL.64 [R1+0xac0], R96 ;  /* 0x000ac06001007387 */ /* 0x0003e40000100a00 */
[----:B------:R-:W-:Y:S02]  /*162d00*/  STL.64 [R1+0xac8], R98 ;  /* 0x000ac86201007387 */ /* 0x000fe40000100a00 */
[----:B----4-:R-:W3:Y:S01]  /*162d10*/  LDL.LU R107, [R1+0x4d28] ;  /* 0x004d2800016b7983 */ /* 0x010ee20000300800 */
[----:B------:R-:W-:Y:S01]  /*162d20*/  ISETP.NE.U32.AND P4, PT, R8, RZ, PT ;  /* 0x000000ff0800720c */ /* 0x000fe20003f85070 */
[----:B------:R-:W-:Y:S01]  /*162d30*/  MOV R8, R10 ;  /* 0x0000000a00087202 */ /* 0x000fe20000000f00 */
[----:B------:R-:W-:-:S05]  /*162d40*/  IADD3 R102, P5, R102, R247, RZ ;  /* 0x000000f766667210 */ /* 0x000fca0007fbe0ff */
[----:B------:R-:W-:Y:S01]  /*162d50*/  STL [R1+0x4da4], R102 ;  /* 0x004da46601007387 */ /* 0x000fe20000100800 */
[----:B-1----:R-:W4:Y:S02]  /*162d60*/  LDL.LU R96, [R1+0x4d20] ;  /* 0x004d200001607983 */ /* 0x002f240000300800 */
[----:B------:R-:W4:Y:S01]  /*162d70*/  LDL.LU R10, [R1+0x4d24] ;  /* 0x004d2400010a7983 */ /* 0x000f220000300800 */
[----:B------:R-:W-:-:S04]  /*162d80*/  SEL R9, R9, RZ, !P0 ;  /* 0x000000ff09097207 */ /* 0x000fc80004000000 */
[----:B------:R-:W-:Y:S01]  /*162d90*/  ISETP.NE.U32.AND P3, PT, R9, RZ, PT ;  /* 0x000000ff0900720c */ /* 0x000fe20003f65070 */
[----:B------:R-:W-:Y:S01]  /*162da0*/  IMAD.MOV.U32 R9, RZ, RZ, R112 ;  /* 0x000000ffff097224 */ /* 0x000fe200078e0070 */
[----:B------:R-:W-:Y:S04]  /*162db0*/  HMMA.1688.F32.TF32 R92, R120, R110, R92 ;  /* 0x0000006e785c723c */ /* 0x000fe8000008105c */
[----:B------:R1:W-:Y:S01]  /*162dc0*/  LDGSTS.E [R0+0x2b000], [R8.64], P1 ;  /* 0x2b00000008007fae */ /* 0x0003e20008921844 */
[----:B------:R-:W-:Y:S01]  /*162dd0*/  IMAD.X R104, R104, 0x1, R244, P5 ;  /* 0x0000000168687824 */ /* 0x000fe200028e06f4 */
[----:B-1----:R-:W-:Y:S01]  /*162de0*/  MOV R8, R11 ;  /* 0x0000000b00087202 */ /* 0x002fe20000000f00 */
[----:B------:R-:W-:Y:S01]  /*162df0*/  IMAD.MOV.U32 R9, RZ, RZ, R109 ;  /* 0x000000ffff097224 */ /* 0x000fe200078e006d */
[----:B------:R-:W-:Y:S01]  /*162e00*/  IADD3 R101, P5, R101, R247, RZ ;  /* 0x000000f765657210 */ /* 0x000fe20007fbe0ff */
[----:B------:R-:W4:Y:S04]  /*162e10*/  LDL.LU R11, [R1+0x4d18] ;  /* 0x004d1800010b7983 */ /* 0x000f280000300800 */
[----:B------:R1:W-:Y:S02]  /*162e20*/  LDGSTS.E [R0+0x2b200], [R8.64], P1 ;  /* 0x2b20000008007fae */ /* 0x0003e40008921844 */
[----:B-1----:R-:W-:Y:S01]  /*162e30*/  IMAD.MOV.U32 R8, RZ, RZ, R105 ;  /* 0x000000ffff087224 */ /* 0x002fe200078e0069 */
[----:B------:R-:W-:-:S05]  /*162e40*/  MOV R9, R108 ;  /* 0x0000006c00097202 */ /* 0x000fca0000000f00 */
[----:B------:R1:W-:Y:S04]  /*162e50*/  LDGSTS.E [R0+0x2b400], [R8.64], P1 ;  /* 0x2b40000008007fae */ /* 0x0003e80008921844 */
[----:B------:R1:W-:Y:S01]  /*162e60*/  STL [R1+0x4d98], R104 ;  /* 0x004d986801007387 */ /* 0x0003e20000100800 */
[----:B------:R-:W-:Y:S02]  /*162e70*/  STL [R1+0x4d3c], R101 ;  /* 0x004d3c6501007387 */ /* 0x000fe40000100800 */
[----:B-1----:R-:W-:Y:S02]  /*162e80*/  IMAD.MOV.U32 R8, RZ, RZ, R102 ;  /* 0x000000ffff087224 */ /* 0x002fe400078e0066 */
[----:B------:R-:W-:-:S05]  /*162e90*/  IMAD.MOV.U32 R9, RZ, RZ, R104 ;  /* 0x000000ffff097224 */ /* 0x000fca00078e0068 */
[----:B------:R1:W-:Y:S01]  /*162ea0*/  LDGSTS.E [R0+0x2b600], [R8.64], P1 ;  /* 0x2b60000008007fae */ /* 0x0003e20008921844 */
[----:B------:R-:W-:-:S05]  /*162eb0*/  IADD3 R106, P1, R106, R247, RZ ;  /* 0x000000f76a6a7210 */ /* 0x000fca0007f3e0ff */
[----:B------:R-:W-:Y:S01]  /*162ec0*/  STL [R1+0x4d34], R106 ;  /* 0x004d346a01007387 */ /* 0x000fe20000100800 */
[----:B-1----:R-:W-:Y:S02]  /*162ed0*/  MOV R8, R101 ;  /* 0x0000006500087202 */ /* 0x002fe40000000f00 */
[----:B--2---:R-:W-:Y:S01]  /*162ee0*/  IADD3.X R103, R103, R244, RZ, P5, !PT ;  /* 0x000000f467677210 */ /* 0x004fe20002ffe4ff */
[----:B------:R-:W-:-:S04]  /*162ef0*/  IADD3 R100, P5, R100, R247, RZ ;  /* 0x000000f764647210 */ /* 0x000fc80007fbe0ff */
[----:B------:R1:W-:Y:S01]  /*162f00*/  STL [R1+0x4d30], R103 ;  /* 0x004d306701007387 */ /* 0x0003e20000100800 */
[----:B------:R-:W-:Y:S02]  /*162f10*/  STL.64 [R1+0xab0], R92 ;  /* 0x000ab05c01007387 */ /* 0x000fe40000100a00 */
[----:B---3--:R-:W-:Y:S01]  /*162f20*/  IMAD.X R107, R107, 0x1, R244, P1 ;  /* 0x000000016b6b7824 */ /* 0x008fe200008e06f4 */
[----:B------:R2:W-:Y:S04]  /*162f30*/  STL.64 [R1+0xab8], R94 ;  /* 0x000ab85e01007387 */ /* 0x0005e80000100a00 */
[----:B------:R-:W3:Y:S01]  /*162f40*/  LDL.LU R104, [R1+0x4cbc] ;  /* 0x004cbc0001687983 */ /* 0x000ee20000300800 */
[----:B------:R-:W3:Y:S02]  /*162f50*/  LDL.LU R102, [R1+0x4cb4] ;  /* 0x004cb40001667983 */ /* 0x000ee40000300800 */
[----:B------:R-:W-:Y:S02]  /*162f60*/  STL [R1+0x4d2c], R100 ;  /* 0x004d2c6401007387 */ /* 0x000fe40000100800 */
[----:B------:R-:W-:Y:S01]  /*162f70*/  STL [R1+0x4d28], R107 ;  /* 0x004d286b01007387 */ /* 0x000fe20000100800 */
[----:B------:R-:W3:Y:S01]  /*162f80*/  LDL.LU R105, [R1+0x4cb0] ;  /* 0x004cb00001697983 */ /* 0x000ee20000300800 */
[----:B------:R-:W-:-:S05]  /*162f90*/  IMAD.MOV.U32 R9, RZ, RZ, R103 ;  /* 0x000000ffff097224 */ /* 0x000fca00078e0067 */
[----:B------:R1:W-:Y:S01]  /*162fa0*/  LDGSTS.E [R0+0x2d000], [R8.64], P2 ;  /* 0x2d00000008007fae */ /* 0x0003e20009121844 */
[----:B----4-:R-:W-:Y:S01]  /*162fb0*/  IMAD.X R96, R96, 0x1, R244, P5 ;  /* 0x0000000160607824 */ /* 0x010fe200028e06f4 */
[----:B------:R-:W-:-:S05]  /*162fc0*/  IADD3 R10, P1, R10, R247, RZ ;  /* 0x000000f70a0a7210 */ /* 0x000fca0007f3e0ff */
[----:B------:R-:W-:Y:S01]  /*162fd0*/  STL [R1+0x4d24], R10 ;  /* 0x004d240a01007387 */ /* 0x000fe20000100800 */
[----:B------:R4:W-:Y:S02]  /*162fe0*/  STL [R1+0x4d20], R96 ;  /* 0x004d206001007387 */ /* 0x0009e40000100800 */
[----:B-1----:R-:W3:Y:S02]  /*162ff0*/  LDL.LU R103, [R1+0x4ca8] ;  /* 0x004ca80001677983 */ /* 0x002ee40000300800 */
[----:B------:R-:W3:Y:S01]  /*163000*/  LDL.LU R101, [R1+0x4ca0] ;  /* 0x004ca00001657983 */ /* 0x000ee20000300800 */
[----:B------:R-:W3:Y:S01]  /*163010*/  LDL.LU R97, [R1+0x4cac] ;  /* 0x004cac0001617983 */ /* 0x000ee20000300800 */
[----:B--2---:R-:W2:Y:S02]  /*163020*/  LDL.LU R94, [R1+0x4ca4] ;  /* 0x004ca400015e7983 */ /* 0x004ea40000300800 */
[----:B------:R-:W-:Y:S01]  /*163030*/  IMAD.MOV.U32 R8, RZ, RZ, R106 ;  /* 0x000000ffff087224 */ /* 0x000fe200078e006a */
[----:B------:R-:W-:-:S05]  /*163040*/  MOV R9, R107 ;  /* 0x0000006b00097202 */ /* 0x000fca0000000f00 */
[----:B------:R1:W-:Y:S01]  /*163050*/  LDGSTS.E [R0+0x2d200], [R8.64], P2 ;  /* 0x2d20000008007fae */ /* 0x0003e20009121844 */
[C---:B------:R-:W-:Y:S02]  /*163060*/  ISETP.GT.AND P5, PT, R116.reuse, 0x6a, PT ;  /* 0x0000006a7400780c */ /* 0x040fe40003fa4270 */
[----:B------:R-:W-:Y:S01]  /*163070*/  IADD3.X R11, R11, R244, RZ, P1, !PT ;  /* 0x000000f40b0b7210 */ /* 0x000fe20000ffe4ff */
[----:B-1----:R-:W-:Y:S02]  /*163080*/  IMAD.MOV.U32 R8, RZ, RZ, R100 ;  /* 0x000000ffff087224 */ /* 0x002fe400078e0064 */
[----:B------:R-:W-:Y:S01]  /*163090*/  IMAD.MOV.U32 R9, RZ, RZ, R96 ;  /* 0x000000ffff097224 */ /* 0x000fe200078e0060 */
[----:B------:R-:W-:-:S04]  /*1630a0*/  ISETP.GT.AND P1, PT, R116, 0x66, PT ;  /* 0x000000667400780c */ /* 0x000fc80003f24270 */
[----:B------:R1:W-:Y:S01]  /*1630b0*/  LDGSTS.E [R0+0x2d400], [R8.64], P2 ;  /* 0x2d40000008007fae */ /* 0x0003e20009121844 */
[----:B------:R-:W-:Y:S02]  /*1630c0*/  IMAD.MOV.U32 R110, RZ, RZ, R158 ;  /* 0x000000ffff6e7224 */ /* 0x000fe400078e009e */
[----:B------:R-:W-:Y:S02]  /*1630d0*/  IMAD.MOV.U32 R111, RZ, RZ, R159 ;  /* 0x000000ffff6f7224 */ /* 0x000fe400078e009f */
[----:B------:R-:W2:Y:S01]  /*1630e0*/  LDL.LU R158, [R1+0x6100] ;  /* 0x00610000019e7983 */ /* 0x000ea20000300800 */
[----:B------:R-:W2:Y:S01]  /*1630f0*/  LDL.LU R159, [R1+0x60fc] ;  /* 0x0060fc00019f7983 */ /* 0x000ea20000300800 */
[----:B----4-:R-:W4:Y:S01]  /*163100*/  LDL.LU R96, [R1+0x4c98] ;  /* 0x004c980001607983 */ /* 0x010f220000300800 */
[----:B-1----:R-:W-:Y:S01]  /*163110*/  MOV R8, R10 ;  /* 0x0000000a00087202 */ /* 0x002fe20000000f00 */
[----:B------:R-:W-:-:S05]  /*163120*/  IMAD.MOV.U32 R9, RZ, RZ, R11 ;  /* 0x000000ffff097224 */ /* 0x000fca00078e000b */
[----:B------:R1:W-:Y:S04]  /*163130*/  LDGSTS.E [R0+0x2d600], [R8.64], P2 ;  /* 0x2d60000008007fae */ /* 0x0003e80009121844 */
[----:B------:R1:W-:Y:S02]  /*163140*/  STL [R1+0x4d18], R11 ;  /* 0x004d180b01007387 */ /* 0x0003e40000100800 */
[----:B-1----:R-:W-:Y:S02]  /*163150*/  SEL R9, RZ, 0x4, !P1 ;  /* 0x00000004ff097807 */ /* 0x002fe40004800000 */
[----:B------:R-:W-:Y:S02]  /*163160*/  SEL R8, RZ, 0x4, !P5 ;  /* 0x00000004ff087807 */ /* 0x000fe40006800000 */
[----:B------:R-:W-:-:S02]  /*163170*/  SEL R9, R9, RZ, !P0 ;  /* 0x000000ff09097207 */ /* 0x000fc40004000000 */
[----:B------:R-:W-:Y:S01]  /*163180*/  SEL R8, R8, RZ, !P0 ;  /* 0x000000ff08087207 */ /* 0x000fe20004000000 */
[----:B------:R-:W-:Y:S01]  /*163190*/  IMAD.MOV.U32 R106, RZ, RZ, R160 ;  /* 0x000000ffff6a7224 */ /* 0x000fe200078e00a0 */
[----:B------:R-:W-:Y:S01]  /*1631a0*/  MOV R107, R161 ;  /* 0x000000a1006b7202 */ /* 0x000fe20000000f00 */
[----:B------:R-:W4:Y:S01]  /*1631b0*/  LDL.LU R160, [R1+0x60f8] ;  /* 0x0060f80001a07983 */ /* 0x000f220000300800 */
[----:B------:R-:W4:Y:S02]  /*1631c0*/  LDL.LU R161, [R1+0x60f4] ;  /* 0x0060f40001a17983 */ /* 0x000f240000300800 */
[----:B------:R-:W4:Y:S02]  /*1631d0*/  LDL.LU R93, [R1+0x4c3c] ;  /* 0x004c3c00015d7983 */ /* 0x000f240000300800 */
[----:B------:R-:W4:Y:S01]  /*1631e0*/  LDL.LU R99, [R1+0x4c34] ;  /* 0x004c340001637983 */ /* 0x000f220000300800 */
[----:B------:R-:W4:Y:S01]  /*1631f0*/  LDL.LU R92, [R1+0x4c2c] ;  /* 0x004c2c00015c7983 */ /* 0x000f220000300800 */
[----:B---3--:R-:W-:-:S02]  /*163200*/  IADD3 R104, P1, R104, R247, RZ ;  /* 0x000000f768687210 */ /* 0x008fc40007f3e0ff */
[----:B------:R-:W-:-:S03]  /*163210*/  IADD3 R102, P2, R102, R247, RZ ;  /* 0x000000f766667210 */ /* 0x000fc60007f5e0ff */
[--C-:B------:R-:W-:Y:S01]  /*163220*/  IMAD.X R105, R105, 0x1, R244.reuse, P1 ;  /* 0x0000000169697824 */ /* 0x100fe200008e06f4 */
[----:B------:R-:W-:Y:S01]  /*163230*/  ISETP.NE.U32.AND P1, PT, R9, RZ, PT ;  /* 0x000000ff0900720c */ /* 0x000fe20003f25070 */
[----:B------:R-:W-:Y:S01]  /*163240*/  STL [R1+0x4cbc], R104 ;  /* 0x004cbc6801007387 */ /* 0x000fe20000100800 */
[----:B------:R-:W-:Y:S02]  /*163250*/  STL [R1+0x4cb4], R102 ;  /* 0x004cb46601007387 */ /* 0x000fe40000100800 */
[----:B------:R-:W-:Y:S01]  /*163260*/  IMAD.X R103, R103, 0x1, R244, P2 ;  /* 0x0000000167677824 */ /* 0x000fe200010e06f4 */
[----:B------:R-:W-:Y:S02]  /*163270*/  ISETP.NE.U32.AND P2, PT, R8, RZ, PT ;  /* 0x000000ff0800720c */ /* 0x000fe40003f45070 */
[----:B------:R-:W-:Y:S01]  /*163280*/  HMMA.1688.F32.TF32 R8, R120, R110, R88 ;  /* 0x0000006e7808723c */ /* 0x000fe20000081058 */
[----:B------:R-:W-:-:S04]  /*163290*/  IADD3 R97, P5, R97, R247, RZ ;  /* 0x000000f761617210 */ /* 0x000fc80007fbe0ff */
[----:B------:R-:W-:Y:S01]  /*1632a0*/  IADD3.X R101, R101, R244, RZ, P5, !PT ;  /* 0x000000f465657210 */ /* 0x000fe20002ffe4ff */
[----:B------:R-:W-:Y:S01]  /*1632b0*/  STL [R1+0x4cac], R97 ;  /* 0x004cac6101007387 */ /* 0x000fe20000100800 */
[----:B------:R-:W-:Y:S02]  /*1632c0*/  STL [R1+0x4cb0], R105 ;  /* 0x004cb06901007387 */ /* 0x000fe40000100800 */
[----:B------:R-:W-:Y:S02]  /*1632d0*/  STL [R1+0x4ca8], R103 ;  /* 0x004ca86701007387 */ /* 0x000fe40000100800 */
[----:B------:R-:W3:Y:S01]  /*1632e0*/  LDL.LU R95, [R1+0x4c30] ;  /* 0x004c3000015f7983 */ /* 0x000ee20000300800 */
[----:B--2---:R-:W-:Y:S01]  /*1632f0*/  IADD3 R94, P5, R94, R247, RZ ;  /* 0x000000f75e5e7210 */ /* 0x004fe20007fbe0ff */
[----:B------:R-:W-:Y:S10]  /*163300*/  STL [R1+0x4ca0], R101 ;  /* 0x004ca06501007387 */ /* 0x000ff40000100800 */
[----:B------:R-:W-:Y:S01]  /*163310*/  STL.64 [R1+0xaa0], R8 ;  /* 0x000aa00801007387 */ /* 0x000fe20000100a00 */
[----:B------:R1:W-:Y:S02]  /*163320*/  STL.64 [R1+0xaa8], R10 ;  /* 0x000aa80a01007387 */ /* 0x0003e40000100a00 */
[----:B------:R-:W2:Y:S02]  /*163330*/  LDL.LU R100, [R1+0x4c28] ;  /* 0x004c280001647983 */ /* 0x000ea40000300800 */
[----:B------:R-:W-:Y:S01]  /*163340*/  STL [R1+0x4ca4], R94 ;  /* 0x004ca45e01007387 */ /* 0x000fe20000100800 */
[----:B------:R-:W2:Y:S04]  /*163350*/  LDL.LU R98, [R1+0x4c20] ;  /* 0x004c200001627983 */ /* 0x000ea80000300800 */
[----:B-1----:R-:W2:Y:S01]  /*163360*/  LDL.LU R11, [R1+0x4c18] ;  /* 0x004c1800010b7983 */ /* 0x002ea20000300800 */
[----:B------:R-:W2:Y:S02]  /*163370*/  LDL.LU R10, [R1+0x4c24] ;  /* 0x004c2400010a7983 */ /* 0x000ea40000300800 */
[----:B------:R-:W-:-:S02]  /*163380*/  IMAD.MOV.U32 R8, RZ, RZ, R104 ;  /* 0x000000ffff087224 */ /* 0x000fc400078e0068 */
[----:B------:R-:W-:Y:S01]  /*163390*/  IMAD.MOV.U32 R9, RZ, RZ, R105 ;  /* 0x000000ffff097224 */ /* 0x000fe200078e0069 */
[----:B------:R-:W-:Y:S04]  /*1633a0*/  HMMA.1688.F32.TF32 R84, R120, R106, R84 ;  /* 0x0000006a7854723c */ /* 0x000fe80000081054 */
[----:B------:R1:W-:Y:S01]  /*1633b0*/  LDGSTS.E [R0+0x2f000], [R8.64], P3 ;  /* 0x2f00000008007fae */ /* 0x0003e20009921844 */
[----:B----4-:R-:W-:Y:S01]  /*1633c0*/  IADD3.X R96, R96, R244, RZ, P5, !PT ;  /* 0x000000f460607210 */ /* 0x010fe20002ffe4ff */
[----:B-1----:R-:W-:Y:S02]  /*1633d0*/  IMAD.MOV.U32 R8, RZ, RZ, R102 ;  /* 0x000000ffff087224 */ /* 0x002fe400078e0066 */
[----:B------:R-:W-:-:S05]  /*1633e0*/  IMAD.MOV.U32 R9, RZ, RZ, R103 ;  /* 0x000000ffff097224 */ /* 0x000fca00078e0067 */
[----:B------:R1:W-:Y:S01]  /*1633f0*/  LDGSTS.E [R0+0x2f200], [R8.64], P3 ;  /* 0x2f20000008007fae */ /* 0x0003e20009921844 */
[----:B------:R-:W-:Y:S02]  /*163400*/  IADD3 R93, P5, R93, R247, RZ ;  /* 0x000000f75d5d7210 */ /* 0x000fe40007fbe0ff */
[----:B-1----:R-:W-:Y:S01]  /*163410*/  MOV R8, R97 ;  /* 0x0000006100087202 */ /* 0x002fe20000000f00 */
[----:B------:R-:W-:-:S05]  /*163420*/  IMAD.MOV.U32 R9, RZ, RZ, R101 ;  /* 0x000000ffff097224 */ /* 0x000fca00078e0065 */
[----:B------:R1:W-:Y:S04]  /*163430*/  LDGSTS.E [R0+0x2f400], [R8.64], P3 ;  /* 0x2f40000008007fae */ /* 0x0003e80009921844 */
[----:B------:R4:W-:Y:S01]  /*163440*/  STL [R1+0x4c98], R96 ;  /* 0x004c986001007387 */ /* 0x0009e20000100800 */
[----:B------:R-:W-:Y:S02]  /*163450*/  STL [R1+0x4c3c], R93 ;  /* 0x004c3c5d01007387 */ /* 0x000fe40000100800 */
[----:B-1----:R-:W-:Y:S01]  /*163460*/  IMAD.MOV.U32 R8, RZ, RZ, R94 ;  /* 0x000000ffff087224 */ /* 0x002fe200078e005e */
[----:B------:R-:W-:-:S05]  /*163470*/  MOV R9, R96 ;  /* 0x0000006000097202 */ /* 0x000fca0000000f00 */
[----:B------:R1:W-:Y:S01]  /*163480*/  LDGSTS.E [R0+0x2f600], [R8.64], P3 ;  /* 0x2f60000008007fae */ /* 0x0003e20009921844 */
[----:B------:R-:W-:-:S05]  /*163490*/  IADD3 R99, P3, R99, R247, RZ ;  /* 0x000000f763637210 */ /* 0x000fca0007f7e0ff */
[----:B------:R-:W-:Y:S01]  /*1634a0*/  STL [R1+0x4c34], R99 ;  /* 0x004c346301007387 */ /* 0x000fe20000100800 */
[----:B-1----:R-:W-:Y:S02]  /*1634b0*/  IMAD.MOV.U32 R8, RZ, RZ, R93 ;  /* 0x000000ffff087224 */ /* 0x002fe400078e005d */
[----:B---3--:R-:W-:Y:S01]  /*1634c0*/  IMAD.X R95, R95, 0x1, R244, P5 ;  /* 0x000000015f5f7824 */ /* 0x008fe200028e06f4 */
[----:B------:R-:W-:-:S04]  /*1634d0*/  IADD3 R92, P5, R92, R247, RZ ;  /* 0x000000f75c5c7210 */ /* 0x000fc80007fbe0ff */
[----:B------:R1:W-:Y:S01]  /*1634e0*/  STL [R1+0x4c30], R95 ;  /* 0x004c305f01007387 */ /* 0x0003e20000100800 */
[----:B------:R3:W-:Y:S02]  /*1634f0*/  STL.64 [R1+0xa80], R84 ;  /* 0x000a805401007387 */ /* 0x0007e40000100a00 */
[----:B------:R1:W-:Y:S02]  /*163500*/  STL.64 [R1+0xa88], R86 ;  /* 0x000a885601007387 */ /* 0x0003e40000100a00 */
[----:B----4-:R-:W4:Y:S01]  /*163510*/  LDL.LU R96, [R1+0x4bbc] ;  /* 0x004bbc0001607983 */ /* 0x010f220000300800 */
[----:B------:R-:W4:Y:S01]  /*163520*/  LDL.LU R94, [R1+0x4bb4] ;  /* 0x004bb400015e7983 */ /* 0x000f220000300800 */
[----:B------:R1:W-:Y:S02]  /*163530*/  STL [R1+0x4c2c], R92 ;  /* 0x004c2c5c01007387 */ /* 0x0003e40000100800 */
[----:B------:R-:W4:Y:S02]  /*163540*/  LDL.LU R88, [R1+0x4bac] ;  /* 0x004bac0001587983 */ /* 0x000f240000300800 */
[----:B--2---:R-:W-:Y:S01]  /*163550*/  IMAD.X R100, R100, 0x1, R244, P3 ;  /* 0x0000000164647824 */ /* 0x004fe200018e06f4 */
[----:B------:R-:W-:-:S04]  /*163560*/  IADD3.X R98, R98, R244, RZ, P5, !PT ;  /* 0x000000f462627210 */ /* 0x000fc80002ffe4ff */
[----:B------:R-:W-:Y:S01]  /*163570*/  STL [R1+0x4c28], R100 ;  /* 0x004c286401007387 */ /* 0x000fe20000100800 */
[----:B------:R-:W2:Y:S01]  /*163580*/  LDL.LU R97, [R1+0x4bb0] ;  /* 0x004bb00001617983 */ /* 0x000ea20000300800 */
[----:B------:R-:W-:Y:S01]  /*163590*/  IADD3 R10, P3, R10, R247, RZ ;  /* 0x000000f70a0a7210 */ /* 0x000fe20007f7e0ff */
[----:B------:R-:W-:-:S04]  /*1635a0*/  IMAD.MOV.U32 R9, RZ, RZ, R95 ;  /* 0x000000ffff097224 */ /* 0x000fc800078e005f */
[----:B------:R-:W-:Y:S01]  /*1635b0*/  STL [R1+0x4c24], R10 ;  /* 0x004c240a01007387 */ /* 0x000fe20000100800 */
[----:B------:R-:W-:Y:S02]  /*1635c0*/  STL [R1+0x4c20], R98 ;  /* 0x004c206201007387 */ /* 0x000fe40000100800 */
[----:B-1----:R-:W2:Y:S02]  /*1635d0*/  LDL.LU R95, [R1+0x4ba8] ;  /* 0x004ba800015f7983 */ /* 0x002ea40000300800 */
[----:B------:R-:W2:Y:S01]  /*1635e0*/  LDL.LU R93, [R1+0x4ba0] ;  /* 0x004ba000015d7983 */ /* 0x000ea20000300800 */
[----:B---3--:R-:W3:Y:S04]  /*1635f0*/  LDL.LU R84, [R1+0x4ba4] ;  /* 0x004ba40001547983 */ /* 0x008ee80000300800 */
[----:B------:R1:W-:Y:S01]  /*163600*/  LDGSTS.E [R0+0x31000], [R8.64], P4 ;  /* 0x3100000008007fae */ /* 0x0003e2000a121844 */
[----:B------:R-:W-:Y:S01]  /*163610*/  IMAD.X R11, R11, 0x1, R244, P3 ;  /* 0x000000010b0b7824 */ /* 0x000fe200018e06f4 */
[----:B-1----:R-:W-:Y:S01]  /*163620*/  MOV R8, R99 ;  /* 0x0000006300087202 */ /* 0x002fe20000000f00 */
[----:B------:R-:W-:-:S05]  /*163630*/  IMAD.MOV.U32 R9, RZ, RZ, R100 ;  /* 0x000000ffff097224 */ /* 0x000fca00078e0064 */
[----:B------:R1:W-:Y:S01]  /*163640*/  LDGSTS.E [R0+0x31200], [R8.64], P4 ;  /* 0x3120000008007fae */ /* 0x0003e2000a121844 */
[C---:B------:R-:W-:Y:S02]  /*163650*/  ISETP.GT.AND P3, PT, R116.reuse, 0x6e, PT ;  /* 0x0000006e7400780c */ /* 0x040fe40003f64270 */
[----:B------:R-:W-:Y:S02]  /*163660*/  ISETP.GT.AND P5, PT, R116, 0x72, PT ;  /* 0x000000727400780c */ /* 0x000fe40003fa4270 */
[----:B-1----:R-:W-:Y:S01]  /*163670*/  MOV R8, R92 ;  /* 0x0000005c00087202 */ /* 0x002fe20000000f00 */
[----:B------:R-:W-:-:S05]  /*163680*/  IMAD.MOV.U32 R9, RZ, RZ, R98 ;  /* 0x000000ffff097224 */ /* 0x000fca00078e0062 */
[----:B------:R1:W-:Y:S01]  /*163690*/  LDGSTS.E [R0+0x31400], [R8.64], P4 ;  /* 0x3140000008007fae */ /* 0x0003e2000a121844 */
[----:B------:R-:W-:Y:S01]  /*1636a0*/  IMAD.MOV.U32 R110, RZ, RZ, R162 ;  /* 0x000000ffff6e7224 */ /* 0x000fe200078e00a2 */
[----:B------:R-:W-:Y:S01]  /*1636b0*/  MOV R111, R163 ;  /* 0x000000a3006f7202 */ /* 0x000fe20000000f00 */
[----:B------:R-:W3:Y:S01]  /*1636c0*/  LDL.LU R162, [R1+0x60f0] ;  /* 0x0060f00001a27983 */ /* 0x000ee20000300800 */
[----:B------:R-:W3:Y:S01]  /*1636d0*/  LDL.LU R163, [R1+0x60ec] ;  /* 0x0060ec0001a37983 */ /* 0x000ee20000300800 */
[----:B-1----:R-:W-:Y:S02]  /*1636e0*/  IMAD.MOV.U32 R8, RZ, RZ, R10 ;  /* 0x000000ffff087224 */ /* 0x002fe400078e000a */
[----:B------:R-:W-:-:S05]  /*1636f0*/  IMAD.MOV.U32 R9, RZ, RZ, R11 ;  /* 0x000000ffff097224 */ /* 0x000fca00078e000b */
[----:B------:R1:W-:Y:S04]  /*163700*/  LDGSTS.E [R0+0x31600], [R8.64], P4 ;  /* 0x3160000008007fae */ /* 0x0003e8000a121844 */
[----:B------:R1:W-:Y:S01]  /*163710*/  STL [R1+0x4c18], R11 ;  /* 0x004c180b01007387 */ /* 0x0003e20000100800 */
[----:B------:R-:W3:Y:S02]  /*163720*/  LDL.LU R86, [R1+0x4b98] ;  /* 0x004b980001567983 */ /* 0x000ee40000300800 */
[----:B------:R-:W3:Y:S01]  /*163730*/  LDL.LU R89, [R1+0x4b3c] ;  /* 0x004b3c0001597983 */ /* 0x000ee20000300800 */
[----:B-1----:R-:W-:Y:S02]  /*163740*/  SEL R9, RZ, 0x4, !P3 ;  /* 0x00000004ff097807 */ /* 0x002fe40005800000 */
[----:B------:R-:W-:-:S02]  /*163750*/  SEL R8, RZ, 0x4, !P5 ;  /* 0x00000004ff087807 */ /* 0x000fc40006800000 */
[----:B------:R-:W-:Y:S02]  /*163760*/  SEL R9, R9, RZ, !P0 ;  /* 0x000000ff09097207 */ /* 0x000fe40004000000 */
[----:B------:R-:W-:Y:S02]  /*163770*/  SEL R8, R8, RZ, !P0 ;  /* 0x000000ff08087207 */ /* 0x000fe40004000000 */
[----:B------:R-:W-:Y:S01]  /*163780*/  MOV R106, R245 ;  /* 0x000000f5006a7202 */ /* 0x000fe20000000f00 */
[----:B------:R-:W-:Y:S01]  /*163790*/  IMAD.MOV.U32 R107, RZ, RZ, R232 ;  /* 0x000000ffff6b7224 */ /* 0x000fe200078e00e8 */
[----:B------:R-:W3:Y:S01]  /*1637a0*/  LDL.LU R245, [R1+0x60e8] ;  /* 0x0060e80001f57983 */ /* 0x000ee20000300800 */
[----:B------:R1:W5:Y:S02]  /*1637b0*/  LDL.LU R232, [R1+0x60e4] ;  /* 0x0060e40001e87983 */ /* 0x0003640000300800 */
[----:B------:R-:W3:Y:S02]  /*1637c0*/  LDL.LU R92, [R1+0x4b30] ;  /* 0x004b3000015c7983 */ /* 0x000ee40000300800 */
[----:B------:R-:W3:Y:S01]  /*1637d0*/  LDL.LU R87, [R1+0x4b28] ;  /* 0x004b280001577983 */ /* 0x000ee20000300800 */
[----:B------:R-:W3:Y:S01]  /*1637e0*/  LDL.LU R85, [R1+0x4b34] ;  /* 0x004b340001557983 */ /* 0x000ee20000300800 */
[----:B------:R-:W3:Y:S01]  /*1637f0*/  LDL.LU R90, [R1+0x4b2c] ;  /* 0x004b2c00015a7983 */ /* 0x000ee20000300800 */
[----:B----4-:R-:W-:-:S02]  /*163800*/  IADD3 R96, P3, R96, R247, RZ ;  /* 0x000000f760607210 */ /* 0x010fc40007f7e0ff */
[----:B------:R-:W-:-:S03]  /*163810*/  IADD3 R94, P4, R94, R247, RZ ;  /* 0x000000f75e5e7210 */ /* 0x000fc60007f9e0ff */
[--C-:B--2---:R-:W-:Y:S01]  /*163820*/  IMAD.X R97, R97, 0x1, R244.reuse, P3 ;  /* 0x0000000161617824 */ /* 0x104fe200018e06f4 */
[----:B------:R-:W-:Y:S02]  /*163830*/  ISETP.NE.U32.AND P3, PT, R9, RZ, PT ;  /* 0x000000ff0900720c */ /* 0x000fe40003f65070 */
[----:B------:R-:W-:Y:S01]  /*163840*/  IADD3.X R95, R95, R244, RZ, P4, !PT ;  /* 0x000000f45f5f7210 */ /* 0x000fe200027fe4ff */
[----:B------:R-:W-:Y:S02]  /*163850*/  ISETP.NE.U32.AND P4, PT, R8, RZ, PT ;  /* 0x000000ff0800720c */ /* 0x000fe40003f85070 */
[C---:B------:R-:W-:Y:S01]  /*163860*/  HMMA.1688.F32.TF32 R8, R120.reuse, R110, R80 ;  /* 0x0000006e7808723c */ /* 0x040fe20000081050 */
[-C--:B------:R-:W-:Y:S01]  /*163870*/  IADD3 R88, P5, R88, R247.reuse, RZ ;  /* 0x000000f758587210 */ /* 0x080fe20007fbe0ff */
[----:B------:R-:W-:Y:S01]  /*163880*/  STL [R1+0x4bbc], R96 ;  /* 0x004bbc6001007387 */ /* 0x000fe20000100800 */
[----:B------:R-:W-:Y:S03]  /*163890*/  STL [R1+0x4bb4], R94 ;  /* 0x004bb45e01007387 */ /* 0x000fe60000100800 */
[----:B------:R-:W-:Y:S01]  /*1638a0*/  IMAD.X R93, R93, 0x1, R244, P5 ;  /* 0x000000015d5d7824 */ /* 0x000fe200028e06f4 */
[----:B------:R-:W-:Y:S01]  /*1638b0*/  STL [R1+0x4bac], R88 ;  /* 0x004bac5801007387 */ /* 0x000fe20000100800 */
[----:B------:R-:W-:Y:S02]  /*1638c0*/  STL [R1+0x4bb0], R97 ;  /* 0x004bb06101007387 */ /* 0x000fe40000100800 */
[----:B------:R-:W-:Y:S01]  /*1638d0*/  STL [R1+0x4ba8], R95 ;  /* 0x004ba85f01007387 */ /* 0x000fe20000100800 */
[----:B---3--:R-:W-:Y:S01]  /*1638e0*/  IADD3 R84, P5, R84, R247, RZ ;  /* 0x000000f754547210 */ /* 0x008fe20007fbe0ff */
[----:B------:R-:W2:Y:S01]  /*1638f0*/  LDL.LU R91, [R1+0x4b20] ;  /* 0x004b2000015b7983 */ /* 0x000ea20000300800 */
[----:B------:R-:W-:Y:S10]  /*163900*/  STL [R1+0x4ba0], R93 ;  /* 0x004ba05d01007387 */ /* 0x000ff40000100800 */
[----:B------:R-:W-:Y:S01]  /*163910*/  STL.64 [R1+0xa60], R8 ;  /* 0x000a600801007387 */ /* 0x000fe20000100a00 */
[----:B------:R3:W-:Y:S03]  /*163920*/  STL.64 [R1+0xa68], R10 ;  /* 0x000a680a01007387 */ /* 0x0007e60000100a00 */
[----:B---3--:R-:W3:Y:S01]  /*163930*/  LDL.LU R11, [R1+0x4b18] ;  /* 0x004b1800010b7983 */ /* 0x008ee20000300800 */
[----:B------:R-:W-:Y:S02]  /*163940*/  STL [R1+0x4ba4], R84 ;  /* 0x004ba45401007387 */ /* 0x000fe40000100800 */
[----:B------:R-:W4:Y:S02]  /*163950*/  LDL.LU R10, [R1+0x4b24] ;  /* 0x004b2400010a7983 */ /* 0x000f240000300800 */
[----:B------:R-:W-:Y:S01]  /*163960*/  IMAD.MOV.U32 R8, RZ, RZ, R96 ;  /* 0x000000ffff087224 */ /* 0x000fe200078e0060 */
[----:B------:R-:W-:Y:S01]  /*163970*/  MOV R9, R97 ;  /* 0x0000006100097202 */ /* 0x000fe20000000f00 */
[----:B------:R-:W-:Y:S04]  /*163980*/  HMMA.1688.F32.TF32 R76, R120, R106, R76 ;  /* 0x0000006a784c723c */ /* 0x000fe8000008104c */
[----:B------:R1:W-:Y:S02]  /*163990*/  LDGSTS.E [R0+0x33000], [R8.64], P1 ;  /* 0x3300000008007fae */ /* 0x0003e40008921844 */
[----:B-1----:R-:W-:Y:S01]  /*1639a0*/  IMAD.MOV.U32 R8, RZ, RZ, R94 ;  /* 0x000000ffff087224 */ /* 0x002fe200078e005e */
[----:B------:R-:W-:Y:S01]  /*1639b0*/  MOV R9, R95 ;  /* 0x0000005f00097202 */ /* 0x000fe20000000f00 */
[----:B------:R-:W-:-:S04]  /*1639c0*/  IMAD.X R86, R86, 0x1, R244, P5 ;  /* 0x0000000156567824 */ /* 0x000fc800028e06f4 */
[----:B------:R1:W-:Y:S01]  /*1639d0*/  LDGSTS.E [R0+0x33200], [R8.64], P1 ;  /* 0x3320000008007fae */ /* 0x0003e20008921844 */
[----:B------:R-:W-:Y:S01]  /*1639e0*/  IADD3 R89, P5, R89, R247, RZ ;  /* 0x000000f759597210 */ /* 0x000fe20007fbe0ff */
[----:B-1----:R-:W-:Y:S02]  /*1639f0*/  IMAD.MOV.U32 R8, RZ, RZ, R88 ;  /* 0x000000ffff087224 */ /* 0x002fe400078e0058 */
[----:B------:R-:W-:-:S05]  /*163a00*/  IMAD.MOV.U32 R9, RZ, RZ, R93 ;  /* 0x000000ffff097224 */ /* 0x000fca00078e005d */
[----:B------:R1:W-:Y:S01]  /*163a10*/  LDGSTS.E [R0+0x33400], [R8.64], P1 ;  /* 0x3340000008007fae */ /* 0x0003e20008921844 */
[----:B------:R-:W-:-:S03]  /*163a20*/  IMAD.X R92, R92, 0x1, R244, P5 ;  /* 0x000000015c5c7824 */ /* 0x000fc600028e06f4 */
[----:B------:R1:W-:Y:S02]  /*163a30*/  STL [R1+0x4b98], R86 ;  /* 0x004b985601007387 */ /* 0x0003e40000100800 */
[----:B-1----:R-:W-:Y:S01]  /*163a40*/  MOV R8, R84 ;  /* 0x0000005400087202 */ /* 0x002fe20000000f00 */
[----:B------:R-:W-:-:S05]  /*163a50*/  IMAD.MOV.U32 R9, RZ, RZ, R86 ;  /* 0x000000ffff097224 */ /* 0x000fca00078e0056 */
[----:B------:R1:W-:Y:S01]  /*163a60*/  LDGSTS.E [R0+0x33600], [R8.64], P1 ;  /* 0x3360000008007fae */ /* 0x0003e20008921844 */
[----:B------:R-:W-:-:S03]  /*163a70*/  IADD3 R85, P1, R85, R247, RZ ;  /* 0x000000f755557210 */ /* 0x000fc60007f3e0ff */
[----:B------:R1:W-:Y:S01]  /*163a80*/  STL [R1+0x4b3c], R89 ;  /* 0x004b3c5901007387 */ /* 0x0003e20000100800 */
[----:B------:R-:W-:-:S03]  /*163a90*/  IADD3 R90, P5, R90, R247, RZ ;  /* 0x000000f75a5a7210 */ /* 0x000fc60007fbe0ff */
[----:B------:R-:W-:Y:S01]  /*163aa0*/  STL [R1+0x4b34], R85 ;  /* 0x004b345501007387 */ /* 0x000fe20000100800 */
[----:B------:R-:W-:Y:S02]  /*163ab0*/  STL [R1+0x4b30], R92 ;  /* 0x004b305c01007387 */ /* 0x000fe40000100800 */
[----:B------:R-:W-:Y:S02]  /*163ac0*/  STL.64 [R1+0x980], R76 ;  /* 0x0009804c01007387 */ /* 0x000fe40000100a00 */
[----:B------:R2:W-:Y:S01]  /*163ad0*/  STL.64 [R1+0x988], R78 ;  /* 0x0009884e01007387 */ /* 0x0005e20000100a00 */
[----:B------:R-:W-:Y:S01]  /*163ae0*/  IADD3.X R87, R87, R244, RZ, P1, !PT ;  /* 0x000000f457577210 */ /* 0x000fe20000ffe4ff */
[----:B------:R-:W3:Y:S01]  /*163af0*/  LDL.LU R88, [R1+0x4afc] ;  /* 0x004afc0001587983 */ /* 0x000ee20000300800 */
[----:B------:R-:W3:Y:S02]  /*163b00*/  LDL.LU R86, [R1+0x4ab4] ;  /* 0x004ab40001567983 */ /* 0x000ee40000300800 */
[----:B------:R-:W-:Y:S02]  /*163b10*/  STL [R1+0x4b2c], R90 ;  /* 0x004b2c5a01007387 */ /* 0x000fe40000100800 */
[----:B-1----:R-:W-:Y:S01]  /*163b20*/  IMAD.MOV.U32 R8, RZ, RZ, R89 ;  /* 0x000000ffff087224 */ /* 0x002fe200078e0059 */
[----:B------:R-:W-:Y:S01]  /*163b30*/  MOV R9, R92 ;  /* 0x0000005c00097202 */ /* 0x000fe20000000f00 */
[----:B------:R-:W3:Y:S01]  /*163b40*/  LDL.LU R84, [R1+0x4aac] ;  /* 0x004aac0001547983 */ /* 0x000ee20000300800 */
[----:B------:R1:W-:Y:S02]  /*163b50*/  STL [R1+0x4b28], R87 ;  /* 0x004b285701007387 */ /* 0x0003e40000100800 */
[----:B------:R-:W3:Y:S01]  /*163b60*/  LDL.LU R89, [R1+0x4ab0] ;  /* 0x004ab00001597983 */ /* 0x000ee20000300800 */
[----:B------:R1:W-:Y:S02]  /*163b70*/  LDGSTS.E [R0+0x35000], [R8.64], P2 ;  /* 0x3500000008007fae */ /* 0x0003e40009121844 */
[----:B-1----:R-:W-:-:S02]  /*163b80*/  IMAD.MOV.U32 R9, RZ, RZ, R87 ;  /* 0x000000ffff097224 */ /* 0x002fc400078e0057 */
[----:B------:R-:W-:Y:S01]  /*163b90*/  IMAD.MOV.U32 R8, RZ, RZ, R85 ;  /* 0x000000ffff087224 */ /* 0x000fe200078e0055 */
[----:B------:R-:W-:Y:S01]  /*163ba0*/  MOV R110, R233 ;  /* 0x000000e9006e7202 */ /* 0x000fe20000000f00 */
[----:B------:R-:W-:-:S03]  /*163bb0*/  IMAD.MOV.U32 R111, RZ, RZ, R234 ;  /* 0x000000ffff6f7224 */ /* 0x000fc600078e00ea */
[----:B------:R1:W-:Y:S01]  /*163bc0*/  LDGSTS.E [R0+0x35200], [R8.64], P2 ;  /* 0x3520000008007fae */ /* 0x0003e20009121844 */
[----:B--2---:R-:W-:Y:S01]  /*163bd0*/  IMAD.X R91, R91, 0x1, R244, P5 ;  /* 0x000000015b5b7824 */ /* 0x004fe200028e06f4 */
[----:B----4-:R-:W-:-:S05]  /*163be0*/  IADD3 R10, P1, R10, R247, RZ ;  /* 0x000000f70a0a7210 */ /* 0x010fca0007f3e0ff */
[----:B------:R2:W-:Y:S01]  /*163bf0*/  STL [R1+0x4b24], R10 ;  /* 0x004b240a01007387 */ /* 0x0005e20000100800 */
[----:B------:R-:W-:Y:S02]  /*163c00*/  STL [R1+0x4b20], R91 ;  /* 0x004b205b01007387 */ /* 0x000fe40000100800 */
[----:B------:R-:W4:Y:S02]  /*163c10*/  LDL.LU R79, [R1+0x4aa4] ;  /* 0x004aa400014f7983 */ /* 0x000f240000300800 */
[----:B------:R-:W4:Y:S01]  /*163c20*/  LDL.LU R87, [R1+0x4aa8] ;  /* 0x004aa80001577983 */ /* 0x000f220000300800 */
[----:B------:R-:W4:Y:S01]  /*163c30*/  LDL.LU R85, [R1+0x4aa0] ;  /* 0x004aa00001557983 */ /* 0x000f220000300800 */
[----:B-1----:R-:W-:Y:S02]  /*163c40*/  IMAD.MOV.U32 R8, RZ, RZ, R90 ;  /* 0x000000ffff087224 */ /* 0x002fe400078e005a */
[----:B------:R-:W-:Y:S01]  /*163c50*/  IMAD.MOV.U32 R9, RZ, RZ, R91 ;  /* 0x000000ffff097224 */ /* 0x000fe200078e005b */
[----:B---3--:R-:W-:Y:S01]  /*163c60*/  IADD3.X R11, R11, R244, RZ, P1, !PT ;  /* 0x000000f40b0b7210 */ /* 0x008fe20000ffe4ff */
[----:B------:R-:W-:Y:S01]  /*163c70*/  HMMA.1688.F32.TF32 R72, R120, R110, R72 ;  /* 0x0000006e7848723c */ /* 0x000fe20000081048 */
[----:B------:R1:W5:Y:S04]  /*163c80*/  LDL.LU R233, [R1+0x60e0] ;  /* 0x0060e00001e97983 */ /* 0x0003680000300800 */
[----:B------:R3:W-:Y:S01]  /*163c90*/  LDGSTS.E [R0+0x35400], [R8.64], P2 ;  /* 0x3540000008007fae */ /* 0x0007e20009121844 */
[----:B------:R1:W5:Y:S02]  /*163ca0*/  LDL.LU R234, [R1+0x60dc] ;  /* 0x0060dc0001ea7983 */ /* 0x0003640000300800 */
[----:B------:R1:W-:Y:S01]  /*163cb0*/  STL [R1+0x4b18], R11 ;  /* 0x004b180b01007387 */ /* 0x0003e20000100800 */
[C---:B------:R-:W-:Y:S01]  /*163cc0*/  ISETP.GT.AND P5, PT, R116.reuse, 0x7a, PT ;  /* 0x0000007a7400780c */ /* 0x040fe20003fa4270 */
[----:B------:R-:W4:Y:S01]  /*163cd0*/  LDL.LU R83, [R1+0x4a98] ;  /* 0x004a980001537983 */ /* 0x000f220000300800 */
[----:B------:R-:W-:Y:S01]  /*163ce0*/  ISETP.GT.AND P1, PT, R116, 0x76, PT ;  /* 0x000000767400780c */ /* 0x000fe20003f24270 */
[----:B------:R-:W4:Y:S02]  /*163cf0*/  LDL.LU R80, [R1+0x4a7c] ;  /* 0x004a7c0001507983 */ /* 0x000f240000300800 */
[----:B------:R-:W-:-:S02]  /*163d00*/  IMAD.MOV.U32 R106, RZ, RZ, R235 ;  /* 0x000000ffff6a7224 */ /* 0x000fc400078e00eb */
[----:B------:R-:W-:Y:S01]  /*163d10*/  IMAD.MOV.U32 R107, RZ, RZ, R236 ;  /* 0x000000ffff6b7224 */ /* 0x000fe200078e00ec */
[----:B------:R1:W5:Y:S01]  /*163d20*/  LDL.LU R235, [R1+0x60d8] ;  /* 0x0060d80001eb7983 */ /* 0x0003620000300800 */
[----:B------:R3:W5:Y:S02]  /*163d30*/  LDL.LU R236, [R1+0x60d4] ;  /* 0x0060d40001ec7983 */ /* 0x0007640000300800 */
[----:B------:R-:W4:Y:S02]  /*163d40*/  LDL.LU R82, [R1+0x4a30] ;  /* 0x004a300001527983 */ /* 0x000f240000300800 */
[----:B---3--:R-:W-:Y:S01]  /*163d50*/  IMAD.MOV.U32 R8, RZ, RZ, R10 ;  /* 0x000000ffff087224 */ /* 0x008fe200078e000a */
[----:B------:R-:W-:Y:S01]  /*163d60*/  MOV R9, R11 ;  /* 0x0000000b00097202 */ /* 0x000fe20000000f00 */
[----:B------:R-:W3:Y:S01]  /*163d70*/  LDL.LU R78, [R1+0x4a28] ;  /* 0x004a2800014e7983 */ /* 0x000ee20000300800 */
[----:B--2---:R-:W2:Y:S02]  /*163d80*/  LDL.LU R10, [R1+0x4a34] ;  /* 0x004a3400010a7983 */ /* 0x004ea40000300800 */
[----:B------:R-:W2:Y:S02]  /*163d90*/  LDL.LU R76, [R1+0x4a20] ;  /* 0x004a2000014c7983 */ /* 0x000ea40000300800 */
[----:B-1----:R-:W2:Y:S01]  /*163da0*/  LDL.LU R11, [R1+0x4a2c] ;  /* 0x004a2c00010b7983 */ /* 0x002ea20000300800 */
[----:B------:R1:W-:Y:S02]  /*163db0*/  LDGSTS.E [R0+0x35600], [R8.64], P2 ;  /* 0x3560000008007fae */ /* 0x0003e40009121844 */
[----:B-1----:R-:W-:-:S02]  /*163dc0*/  SEL R8, RZ, 0x4, !P5 ;  /* 0x00000004ff087807 */ /* 0x002fc40006800000 */
[----:B------:R-:W-:Y:S02]  /*163dd0*/  SEL R9, RZ, 0x4, !P1 ;  /* 0x00000004ff097807 */ /* 0x000fe40004800000 */
[-C--:B------:R-:W-:Y:S02]  /*163de0*/  IADD3 R88, P2, R88, R247.reuse, RZ ;  /* 0x000000f758587210 */ /* 0x080fe40007f5e0ff */
[-C--:B------:R-:W-:Y:S02]  /*163df0*/  IADD3 R86, P5, R86, R247.reuse, RZ ;  /* 0x000000f756567210 */ /* 0x080fe40007fbe0ff */
[----:B------:R-:W-:Y:S02]  /*163e00*/  IADD3 R84, P1, R84, R247, RZ ;  /* 0x000000f754547210 */ /* 0x000fe40007f3e0ff */
[----:B------:R-:W-:Y:S01]  /*163e10*/  IADD3.X R89, R89, R244, RZ, P2, !PT ;  /* 0x000000f459597210 */ /* 0x000fe200017fe4ff */
[----:B------:R-:W-:Y:S01]  /*163e20*/  STL [R1+0x4afc], R88 ;  /* 0x004afc5801007387 */ /* 0x000fe20000100800 */
[----:B------:R-:W-:Y:S02]  /*163e30*/  STL [R1+0x4ab4], R86 ;  /* 0x004ab45601007387 */ /* 0x000fe40000100800 */
[----:B------:R-:W-:Y:S01]  /*163e40*/  STL [R1+0x4aac], R84 ;  /* 0x004aac5401007387 */ /* 0x000fe20000100800 */
[----:B------:R-:W-:Y:S01]  /*163e50*/  STL [R1+0x4ab0], R89 ;  /* 0x004ab05901007387 */ /* 0x000fe20000100800 */
[----:B----4-:R-:W-:-:S02]  /*163e60*/  IMAD.X R87, R87, 0x1, R244, P5 ;  /* 0x0000000157577824 */ /* 0x010fc400028e06f4 */
[----:B------:R-:W-:-:S03]  /*163e70*/  IMAD.X R85, R85, 0x1, R244, P1 ;  /* 0x0000000155557824 */ /* 0x000fc600008e06f4 */
[----:B------:R-:W-:Y:S01]  /*163e80*/  STL [R1+0x4aa8], R87 ;  /* 0x004aa85701007387 */ /* 0x000fe20000100800 */
[----:B------:R-:W4:Y:S02]  /*163e90*/  LDL.LU R81, [R1+0x4a18] ;  /* 0x004a180001517983 */ /* 0x000f240000300800 */
[----:B------:R-:W-:Y:S02]  /*163ea0*/  STL [R1+0x4aa0], R85 ;  /* 0x004aa05501007387 */ /* 0x000fe40000100800 */
[----:B------:R-:W-:Y:S01]  /*163eb0*/  STL.64 [R1+0x970], R72 ;  /* 0x0009704801007387 */ /* 0x000fe20000100a00 */
[----:B------:R-:W-:Y:S01]  /*163ec0*/  STL.64 [R1+0x978], R74 ;  /* 0x0009784a01007387 */ /* 0x000fe20000100a00 */
[----:B------:R-:W4:Y:S01]  /*163ed0*/  LDL.LU R77, [R1+0x4a24] ;  /* 0x004a2400014d7983 */ /* 0x000f220000300800 */
[----:B------:R-:W-:Y:S02]  /*163ee0*/  SEL R9, R9, RZ, !P0 ;  /* 0x000000ff09097207 */ /* 0x000fe40004000000 */
[----:B------:R-:W-:-:S02]  /*163ef0*/  SEL R8, R8, RZ, !P0 ;  /* 0x000000ff08087207 */ /* 0x000fc40004000000 */
[----:B------:R-:W-:Y:S02]  /*163f00*/  ISETP.NE.U32.AND P2, PT, R9, RZ, PT ;  /* 0x000000ff0900720c */ /* 0x000fe40003f45070 */
[----:B------:R-:W-:Y:S01]  /*163f10*/  ISETP.NE.U32.AND P5, PT, R8, RZ, PT ;  /* 0x000000ff0800720c */ /* 0x000fe20003fa5070 */
[----:B------:R-:W-:Y:S02]  /*163f20*/  MOV R8, R88 ;  /* 0x0000005800087202 */ /* 0x000fe40000000f00 */
[----:B------:R-:W-:Y:S01]  /*163f30*/  IMAD.MOV.U32 R9, RZ, RZ, R89 ;  /* 0x000000ffff097224 */ /* 0x000fe200078e0059 */
[----:B------:R-:W-:Y:S04]  /*163f40*/  HMMA.1688.F32.TF32 R68, R120, R106, R68 ;  /* 0x0000006a7844723c */ /* 0x000fe80000081044 */
[----:B------:R1:W-:Y:S01]  /*163f50*/  LDGSTS.E [R0+0x37000], [R8.64], P3 ;  /* 0x3700000008007fae */ /* 0x0003e20009921844 */
[----:B------:R-:W-:-:S02]  /*163f60*/  IADD3 R79, P1, R79, R247, RZ ;  /* 0x000000f74f4f7210 */ /* 0x000fc40007f3e0ff */
[----:B-1----:R-:W-:Y:S01]  /*163f70*/  MOV R8, R86 ;  /* 0x0000005600087202 */ /* 0x002fe20000000f00 */
[----:B------:R-:W-:Y:S02]  /*163f80*/  IMAD.MOV.U32 R9, RZ, RZ, R87 ;  /* 0x000000ffff097224 */ /* 0x000fe400078e0057 */
[----:B------:R-:W-:-:S03]  /*163f90*/  IMAD.X R83, R83, 0x1, R244, P1 ;  /* 0x0000000153537824 */ /* 0x000fc600008e06f4 */
[----:B------:R1:W-:Y:S01]  /*163fa0*/  LDGSTS.E [R0+0x37200], [R8.64], P3 ;  /* 0x3720000008007fae */ /* 0x0003e20009921844 */
[----:B------:R-:W-:Y:S01]  /*163fb0*/  IADD3 R80, P1, R80, R247, RZ ;  /* 0x000000f750507210 */ /* 0x000fe20007f3e0ff */
[----:B-1----:R-:W-:Y:S01]  /*163fc0*/  IMAD.MOV.U32 R8, RZ, RZ, R84 ;  /* 0x000000ffff087224 */ /* 0x002fe200078e0054 */
[----:B------:R-:W-:-:S05]  /*163fd0*/  MOV R9, R85 ;  /* 0x0000005500097202 */ /* 0x000fca0000000f00 */
[----:B------:R1:W-:Y:S01]  /*163fe0*/  LDGSTS.E [R0+0x37400], [R8.64], P3 ;  /* 0x3740000008007fae */ /* 0x0003e20009921844 */
[----:B------:R-:W-:-:S03]  /*163ff0*/  IADD3.X R82, R82, R244, RZ, P1, !PT ;  /* 0x000000f452527210 */ /* 0x000fc60000ffe4ff */
[----:B------:R1:W-:Y:S01]  /*164000*/  STL [R1+0x4aa4], R79 ;  /* 0x004aa44f01007387 */ /* 0x0003e20000100800 */
[----:B------:R-:W-:Y:S02]  /*164010*/  STL [R1+0x4a98], R83 ;  /* 0x004a985301007387 */ /* 0x000fe40000100800 */
[----:B-1----:R-:W-:Y:S02]  /*164020*/  IMAD.MOV.U32 R8, RZ, RZ, R79 ;  /* 0x000000ffff087224 */ /* 0x002fe400078e004f */
[----:B------:R-:W-:-:S05]  /*164030*/  IMAD.MOV.U32 R9, RZ, RZ, R83 ;  /* 0x000000ffff097224 */ /* 0x000fca00078e0053 */
[----:B------:R1:W-:Y:S01]  /*164040*/  LDGSTS.E [R0+0x37600], [R8.64], P3 ;  /* 0x3760000008007fae */ /* 0x0003e20009921844 */
[----:B--2---:R-:W-:-:S03]  /*164050*/  IADD3 R10, P3, R10, R247, RZ ;  /* 0x000000f70a0a7210 */ /* 0x004fc60007f7e0ff */
[----:B------:R2:W-:Y:S01]  /*164060*/  STL [R1+0x4a7c], R80 ;  /* 0x004a7c5001007387 */ /* 0x0005e20000100800 */
[----:B------:R-:W-:-:S03]  /*164070*/  IADD3 R11, P1, R11, R247, RZ ;  /* 0x000000f70b0b7210 */ /* 0x000fc60007f3e0ff */
[----:B------:R-:W-:Y:S01]  /*164080*/  STL [R1+0x4a34], R10 ;  /* 0x004a340a01007387 */ /* 0x000fe20000100800 */
[----:B------:R-:W-:Y:S02]  /*164090*/  STL [R1+0x4a30], R82 ;  /* 0x004a305201007387 */ /* 0x000fe40000100800 */
[----:B------:R-:W-:Y:S02]  /*1640a0*/  STL.64 [R1+0x940], R68 ;  /* 0x0009404401007387 */ /* 0x000fe40000100a00 */
[----:B------:R-:W-:Y:S02]  /*1640b0*/  STL.64 [R1+0x948], R70 ;  /* 0x0009484601007387 */ /* 0x000fe40000100a00 */
[--C-:B---3--:R-:W-:Y:S01]  /*1640c0*/  IMAD.X R78, R78, 0x1, R244.reuse, P3 ;  /* 0x000000014e4e7824 */ /* 0x108fe200018e06f4 */
[----:B------:R-:W3:Y:S01]  /*1640d0*/  LDL.LU R79, [R1+0x4a04] ;  /* 0x004a0400014f7983 */ /* 0x000ee20000300800 */
[----:B------:R-:W3:Y:S02]  /*1640e0*/  LDL.LU R73, [R1+0x49c4] ;  /* 0x0049c40001497983 */ /* 0x000ee40000300800 */
[----:B------:R-:W-:Y:S01]  /*1640f0*/  IMAD.X R76, R76, 0x1, R244, P1 ;  /* 0x000000014c4c7824 */ /* 0x000fe200008e06f4 */
[----:B-1----:R-:W-:Y:S01]  /*164100*/  MOV R8, R80 ;  /* 0x0000005000087202 */ /* 0x002fe20000000f00 */
[----:B------:R-:W-:Y:S01]  /*164110*/  IMAD.MOV.U32 R9, RZ, RZ, R82 ;  /* 0x000000ffff097224 */ /* 0x000fe200078e0052 */
[----:B------:R-:W-:Y:S01]  /*164120*/  STL [R1+0x4a2c], R11 ;  /* 0x004a2c0b01007387 */ /* 0x000fe20000100800 */
[----:B------:R-:W3:Y:S02]  /*164130*/  LDL.LU R72, [R1+0x49bc] ;  /* 0x0049bc0001487983 */ /* 0x000ee40000300800 */
[----:B------:R1:W-:Y:S01]  /*164140*/  STL [R1+0x4a28], R78 ;  /* 0x004a284e01007387 */ /* 0x0003e20000100800 */
[----:B------:R1:W-:Y:S02]  /*164150*/  LDGSTS.E [R0+0x39000], [R8.64], P4 ;  /* 0x3900000008007fae */ /* 0x0003e4000a121844 */
[----:B-1----:R-:W-:-:S02]  /*164160*/  MOV R9, R78 ;  /* 0x0000004e00097202 */ /* 0x002fc40000000f00 */
[----:B----4-:R-:W-:-:S05]  /*164170*/  IADD3 R77, P3, R77, R247, RZ ;  /* 0x000000f74d4d7210 */ /* 0x010fca0007f7e0ff */
[----:B------:R-:W-:Y:S01]  /*164180*/  STL [R1+0x4a24], R77 ;  /* 0x004a244d01007387 */ /* 0x000fe20000100800 */
[----:B------:R1:W-:Y:S02]  /*164190*/  STL [R1+0x4a20], R76 ;  /* 0x004a204c01007387 */ /* 0x0003e40000100800 */
[----:B--2---:R-:W2:Y:S02]  /*1641a0*/  LDL.LU R80, [R1+0x49c0] ;  /* 0x0049c00001507983 */ /* 0x004ea40000300800 */
[----:B------:R-:W4:Y:S01]  /*1641b0*/  LDL.LU R78, [R1+0x49b8] ;  /* 0x0049b800014e7983 */ /* 0x000f220000300800 */
[----:B------:R-:W4:Y:S01]  /*1641c0*/  LDL.LU R71, [R1+0x49b0] ;  /* 0x0049b00001477983 */ /* 0x000f220000300800 */
[----:B------:R-:W-:Y:S02]  /*1641d0*/  IMAD.MOV.U32 R8, RZ, RZ, R10 ;  /* 0x000000ffff087224 */ /* 0x000fe400078e000a */
[----:B------:R-:W-:Y:S02]  /*1641e0*/  IMAD.X R81, R81, 0x1, R244, P3 ;  /* 0x0000000151517824 */ /* 0x000fe400018e06f4 */
[----:B------:R-:W4:Y:S02]  /*1641f0*/  LDL.LU R10, [R1+0x49b4] ;  /* 0x0049b400010a7983 */ /* 0x000f240000300800 */
[----:B------:R-:W-:-:S02]  /*164200*/  IMAD.MOV.U32 R110, RZ, RZ, R237 ;  /* 0x000000ffff6e7224 */ /* 0x000fc400078e00ed */
[----:B------:R-:W-:Y:S01]  /*164210*/  IMAD.MOV.U32 R111, RZ, RZ, R238 ;  /* 0x000000ffff6f7224 */ /* 0x000fe200078e00ee */
[----:B------:R1:W5:Y:S04]  /*164220*/  LDL.LU R237, [R1+0x60d0] ;  /* 0x0060d00001ed7983 */ /* 0x0003680000300800 */
[----:B------:R1:W-:Y:S01]  /*164230*/  LDGSTS.E [R0+0x39200], [R8.64], P4 ;  /* 0x3920000008007fae */ /* 0x0003e2000a121844 */
[----:B------:R1:W5:Y:S02]  /*164240*/  LDL.LU R238, [R1+0x60cc] ;  /* 0x0060cc0001ee7983 */ /* 0x0003640000300800 */
[----:B------:R-:W-:Y:S02]  /*164250*/  STL [R1+0x4a18], R81 ;  /* 0x004a185101007387 */ /* 0x000fe40000100800 */
[----:B------:R-:W-:Y:S01]  /*164260*/  IMAD.MOV.U32 R106, RZ, RZ, R239 ;  /* 0x000000ffff6a7224 */ /* 0x000fe200078e00ef */
[----:B------:R-:W-:Y:S01]  /*164270*/  MOV R107, R240 ;  /* 0x000000f0006b7202 */ /* 0x000fe20000000f00 */
[----:B-1----:R-:W-:Y:S01]  /*164280*/  IMAD.MOV.U32 R8, RZ, RZ, R11 ;  /* 0x000000ffff087224 */ /* 0x002fe200078e000b */
[----:B------:R-:W-:Y:S01]  /*164290*/  MOV R9, R76 ;  /* 0x0000004c00097202 */ /* 0x000fe20000000f00 */
[----:B------:R-:W4:Y:S01]  /*1642a0*/  LDL.LU R11, [R1+0x49a8] ;  /* 0x0049a800010b7983 */ /* 0x000f220000300800 */
[----:B------:R-:W4:Y:S02]  /*1642b0*/  LDL.LU R76, [R1+0x498c] ;  /* 0x00498c00014c7983 */ /* 0x000f240000300800 */
[----:B------:R1:W5:Y:S02]  /*1642c0*/  LDL.LU R239, [R1+0x60c8] ;  /* 0x0060c80001ef7983 */ /* 0x0003640000300800 */
[----:B------:R1:W5:Y:S01]  /*1642d0*/  LDL.LU R240, [R1+0x60c4] ;  /* 0x0060c40001f07983 */ /* 0x0003620000300800 */
[----:B------:R1:W-:Y:S02]  /*1642e0*/  LDGSTS.E [R0+0x39400], [R8.64], P4 ;  /* 0x3940000008007fae */ /* 0x0003e4000a121844 */
[----:B-1----:R-:W-:-:S02]  /*1642f0*/  MOV R8, R77 ;  /* 0x0000004d00087202 */ /* 0x002fc40000000f00 */
[----:B------:R-:W4:Y:S01]  /*164300*/  LDL.LU R77, [R1+0x4940] ;  /* 0x00494000014d7983 */ /* 0x000f220000300800 */
[----:B------:R-:W4:Y:S02]  /*164310*/  LDL.LU R75, [R1+0x4938] ;  /* 0x00493800014b7983 */ /* 0x000f240000300800 */
[----:B------:R-:W4:Y:S02]  /*164320*/  LDL.LU R74, [R1+0x4944] ;  /* 0x00494400014a7983 */ /* 0x000f240000300800 */
[----:B------:R-:W4:Y:S01]  /*164330*/  LDL.LU R70, [R1+0x4930] ;  /* 0x0049300001467983 */ /* 0x000f220000300800 */
[----:B------:R-:W4:Y:S01]  /*164340*/  LDL.LU R69, [R1+0x493c] ;  /* 0x00493c0001457983 */ /* 0x000f220000300800 */
[----:B------:R-:W-:Y:S01]  /*164350*/  HMMA.1688.F32.TF32 R64, R120, R110, R64 ;  /* 0x0000006e7840723c */ /* 0x000fe20000081040 */
[----:B------:R-:W-:Y:S01]  /*164360*/  IMAD.MOV.U32 R9, RZ, RZ, R81 ;  /* 0x000000ffff097224 */ /* 0x000fe200078e0051 */
[----:B------:R-:W-:Y:S01]  /*164370*/  ISETP.GT.AND P1, PT, R116, 0x7e, PT ;  /* 0x0000007e7400780c */ /* 0x000fe20003f24270 */
[----:B------:R-:W4:Y:S04]  /*164380*/  LDL.LU R68, [R1+0x4934] ;  /* 0x0049340001447983 */ /* 0x000f280000300800 */
[----:B------:R1:W-:Y:S02]  /*164390*/  LDGSTS.E [R0+0x39600], [R8.64], P4 ;  /* 0x3960000008007fae */ /* 0x0003e4000a121844 */
[----:B-1----:R-:W-:-:S02]  /*1643a0*/  SEL R9, RZ, 0x4, !P1 ;  /* 0x00000004ff097807 */ /* 0x002fc40004800000 */
[-C--:B---3--:R-:W-:Y:S02]  /*1643b0*/  IADD3 R79, P1, R79, R247.reuse, RZ ;  /* 0x000000f74f4f7210 */ /* 0x088fe40007f3e0ff */
[-C--:B------:R-:W-:Y:S02]  /*1643c0*/  IADD3 R73, P6, R73, R247.reuse, RZ ;  /* 0x000000f749497210 */ /* 0x080fe40007fde0ff */
[----:B------:R-:W-:Y:S01]  /*1643d0*/  IADD3 R72, P4, R72, R247, RZ ;  /* 0x000000f748487210 */ /* 0x000fe20007f9e0ff */
[----:B------:R-:W-:Y:S02]  /*1643e0*/  STL [R1+0x4a04], R79 ;  /* 0x004a044f01007387 */ /* 0x000fe40000100800 */
[----:B------:R-:W-:Y:S02]  /*1643f0*/  STL [R1+0x49c4], R73 ;  /* 0x0049c44901007387 */ /* 0x000fe40000100800 */
[----:B------:R-:W-:Y:S01]  /*164400*/  STL [R1+0x49bc], R72 ;  /* 0x0049bc4801007387 */ /* 0x000fe20000100800 */
[----:B--2---:R-:W-:-:S02]  /*164410*/  IMAD.X R80, R80, 0x1, R244, P1 ;  /* 0x0000000150507824 */ /* 0x004fc400008e06f4 */
[----:B----4-:R-:W-:Y:S01]  /*164420*/  IMAD.X R78, R78, 0x1, R244, P6 ;  /* 0x000000014e4e7824 */ /* 0x010fe200030e06f4 */
[----:B------:R-:W-:Y:S02]  /*164430*/  IADD3.X R71, R71, R244, RZ, P4, !PT ;  /* 0x000000f447477210 */ /* 0x000fe400027fe4ff */
[----:B------:R-:W-:Y:S02]  /*164440*/  STL [R1+0x49c0], R80 ;  /* 0x0049c05001007387 */ /* 0x000fe40000100800 */
[----:B------:R-:W-:Y:S02]  /*164450*/  STL [R1+0x49b8], R78 ;  /* 0x0049b84e01007387 */ /* 0x000fe40000100800 */
[----:B------:R-:W-:Y:S01]  /*164460*/  STL [R1+0x49b0], R71 ;  /* 0x0049b04701007387 */ /* 0x000fe20000100800 */
[----:B------:R1:W-:Y:S03]  /*164470*/  STL.64 [R1+0x920], R64 ;  /* 0x0009204001007387 */ /* 0x0003e60000100a00 */
[----:B------:R2:W-:Y:S04]  /*164480*/  STL.64 [R1+0x928], R66 ;  /* 0x0009284201007387 */ /* 0x0005e80000100a00 */
[----:B-1----:R-:W3:Y:S01]  /*164490*/  LDL.LU R65, [R1+0x4928] ;  /* 0x0049280001417983 */ /* 0x002ee20000300800 */
[----:B------:R-:W-:-:S04]  /*1644a0*/  ISETP.GT.AND P3, PT, R116, 0x3, PT ;  /* 0x000000037400780c */ /* 0x000fc80003f64270 */
[----:B------:R-:W-:Y:S02]  /*1644b0*/  SEL R8, RZ, 0x4, !P3 ;  /* 0x00000004ff087807 */ /* 0x000fe40005800000 */
[----:B------:R-:W-:Y:S02]  /*1644c0*/  SEL R9, R9, RZ, !P0 ;  /* 0x000000ff09097207 */ /* 0x000fe40004000000 */
[----:B------:R-:W-:Y:S02]  /*1644d0*/  SEL R8, R8, RZ, !P0 ;  /* 0x000000ff08087207 */ /* 0x000fe40004000000 */
[----:B------:R-:W-:Y:S01]  /*1644e0*/  ISETP.NE.U32.AND P3, PT, R9, RZ, PT ;  /* 0x000000ff0900720c */ /* 0x000fe20003f65070 */
[----:B------:R-:W-:Y:S01]  /*1644f0*/  IMAD.MOV.U32 R9, RZ, RZ, R80 ;  /* 0x000000ffff097224 */ /* 0x000fe200078e0050 */
[----:B------:R-:W-:Y:S01]  /*164500*/  ISETP.NE.U32.AND P1, PT, R8, RZ, PT ;  /* 0x000000ff0800720c */ /* 0x000fe20003f25070 */
[----:B------:R-:W-:Y:S01]  /*164510*/  IMAD.MOV.U32 R8, RZ, RZ, R79 ;  /* 0x000000ffff087224 */ /* 0x000fe200078e004f */
[----:B------:R-:W-:Y:S04]  /*164520*/  HMMA.1688.F32.TF32 R60, R120, R106, R60 ;  /* 0x0000006a783c723c */ /* 0x000fe8000008103c */
[----:B------:R1:W-:Y:S01]  /*164530*/  LDGSTS.E [R0+0x3b000], [R8.64], P2 ;  /* 0x3b00000008007fae */ /* 0x0003e20009121844 */
[----:B------:R-:W-:Y:S01]  /*164540*/  IADD3 R10, P4, R10, R247, RZ ;  /* 0x000000f70a0a7210 */ /* 0x000fe20007f9e0ff */
[----:B-1----:R-:W-:-:S02]  /*164550*/  IMAD.MOV.U32 R8, RZ, RZ, R73 ;  /* 0x000000ffff087224 */ /* 0x002fc400078e0049 */
[----:B------:R-:W-:Y:S01]  /*164560*/  IMAD.MOV.U32 R9, RZ, RZ, R78 ;  /* 0x000000ffff097224 */ /* 0x000fe200078e004e */
[----:B------:R-:W-:-:S04]  /*164570*/  IADD3.X R11, R11, R244, RZ, P4, !PT ;  /* 0x000000f40b0b7210 */ /* 0x000fc800027fe4ff */
[----:B------:R1:W-:Y:S01]  /*164580*/  LDGSTS.E [R0+0x3b200], [R8.64], P2 ;  /* 0x3b20000008007fae */ /* 0x0003e20009121844 */
[----:B------:R-:W-:Y:S02]  /*164590*/  IADD3 R76, P4, R76, R247, RZ ;  /* 0x000000f74c4c7210 */ /* 0x000fe40007f9e0ff */
[----:B-1----:R-:W-:Y:S01]  /*1645a0*/  MOV R8, R72 ;  /* 0x0000004800087202 */ /* 0x002fe20000000f00 */
[----:B------:R-:W-:-:S05]  /*1645b0*/  IMAD.MOV.U32 R9, RZ, RZ, R71 ;  /* 0x000000ffff097224 */ /* 0x000fca00078e0047 */
[----:B------:R1:W-:Y:S04]  /*1645c0*/  LDGSTS.E [R0+0x3b400], [R8.64], P2 ;  /* 0x3b40000008007fae */ /* 0x0003e80009121844 */
[----:B------:R4:W-:Y:S01]  /*1645d0*/  STL [R1+0x49b4], R10 ;  /* 0x0049b40a01007387 */ /* 0x0009e20000100800 */
[----:B------:R1:W-:Y:S02]  /*1645e0*/  STL [R1+0x49a8], R11 ;  /* 0x0049a80b01007387 */ /* 0x0003e40000100800 */
[----:B--2---:R-:W2:Y:S02]  /*1645f0*/  LDL.LU R66, [R1+0x4904] ;  /* 0x0049040001427983 */ /* 0x004ea40000300800 */
[----:B------:R-:W-:Y:S01]  /*164600*/  IMAD.X R77, R77, 0x1, R244, P4 ;  /* 0x000000014d4d7824 */ /* 0x000fe200020e06f4 */
[----:B------:R-:W2:Y:S01]  /*164610*/  LDL.LU R64, [R1+0x48bc] ;  /* 0x0048bc0001407983 */ /* 0x000ea20000300800 */
[----:B-1----:R-:W-:Y:S01]  /*164620*/  IMAD.MOV.U32 R8, RZ, RZ, R10 ;  /* 0x000000ffff087224 */ /* 0x002fe200078e000a */
[----:B------:R-:W-:-:S02]  /*164630*/  MOV R9, R11 ;  /* 0x0000000b00097202 */ /* 0x000fc40000000f00 */
[----:B------:R-:W-:Y:S01]  /*164640*/  STL [R1+0x498c], R76 ;  /* 0x00498c4c01007387 */ /* 0x000fe20000100800 */
[----:B----4-:R-:W2:Y:S03]  /*164650*/  LDL.LU R10, [R1+0x48b4] ;  /* 0x0048b400010a7983 */ /* 0x010ea60000300800 */
[----:B------:R1:W-:Y:S01]  /*164660*/  LDGSTS.E [R0+0x3b600], [R8.64], P2 ;  /* 0x3b60000008007fae */ /* 0x0003e20009121844 */
[----:B------:R-:W-:-:S05]  /*164670*/  IADD3 R74, P2, R74, R247, RZ ;  /* 0x000000f74a4a7210 */ /* 0x000fca0007f5e0ff */
[----:B------:R-:W-:Y:S01]  /*164680*/  STL [R1+0x4944], R74 ;  /* 0x0049444a01007387 */ /* 0x000fe20000100800 */
[----:B------:R-:W-:Y:S02]  /*164690*/  STL [R1+0x4940], R77 ;  /* 0x0049404d01007387 */ /* 0x000fe40000100800 */
[----:B------:R1:W-:Y:S02]  /*1646a0*/  STL.64 [R1+0x820], R60 ;  /* 0x0008203c01007387 */ /* 0x0003e40000100a00 */
[----:B------:R-:W-:Y:S01]  /*1646b0*/  STL.64 [R1+0x828], R62 ;  /* 0x0008283e01007387 */ /* 0x000fe20000100a00 */
[----:B------:R-:W2:Y:S01]  /*1646c0*/  LDL.LU R73, [R1+0x48b8] ;  /* 0x0048b80001497983 */ /* 0x000ea20000300800 */
[----:B------:R-:W2:Y:S01]  /*1646d0*/  LDL.LU R72, [R1+0x48b0] ;  /* 0x0048b00001487983 */ /* 0x000ea20000300800 */
[-C--:B------:R-:W-:Y:S01]  /*1646e0*/  IADD3 R69, P4, R69, R247.reuse, RZ ;  /* 0x000000f745457210 */ /* 0x080fe20007f9e0ff */
[----:B------:R-:W-:Y:S01]  /*1646f0*/  IMAD.X R75, R75, 0x1, R244, P2 ;  /* 0x000000014b4b7824 */ /* 0x000fe200010e06f4 */
[----:B------:R-:W-:-:S03]  /*164700*/  IADD3 R68, P2, R68, R247, RZ ;  /* 0x000000f744447210 */ /* 0x000fc60007f5e0ff */
[----:B------:R-:W-:Y:S01]  /*164710*/  STL [R1+0x493c], R69 ;  /* 0x00493c4501007387 */ /* 0x000fe20000100800 */
[----:B------:R-:W2:Y:S01]  /*164720*/  LDL.LU R71, [R1+0x48a8] ;  /* 0x0048a80001477983 */ /* 0x000ea20000300800 */
[----:B------:R-:W-:Y:S01]  /*164730*/  IADD3.X R70, R70, R244, RZ, P4, !PT ;  /* 0x000000f446467210 */ /* 0x000fe200027fe4ff */
[----:B------:R-:W2:Y:S01]  /*164740*/  LDL.LU R11, [R1+0x48ac] ;  /* 0x0048ac00010b7983 */ /* 0x000ea20000300800 */
[----:B------:R-:W-:Y:S01]  /*164750*/  STL [R1+0x4938], R75 ;  /* 0x0049384b01007387 */ /* 0x000fe20000100800 */
[----:B------:R-:W-:Y:S02]  /*164760*/  STL [R1+0x4934], R68 ;  /* 0x0049344401007387 */ /* 0x000fe40000100800 */
[----:B------:R3:W-:Y:S02]  /*164770*/  STL [R1+0x4930], R70 ;  /* 0x0049304601007387 */ /* 0x0007e40000100800 */
[----:B------:R-:W-:Y:S01]  /*164780*/  IMAD.MOV.U32 R106, RZ, RZ, R241 ;  /* 0x000000ffff6a7224 */ /* 0x000fe200078e00f1 */
[----:B------:R-:W-:Y:S01]  /*164790*/  MOV R107, R242 ;  /* 0x000000f2006b7202 */ /* 0x000fe20000000f00 */
[----:B------:R2:W5:Y:S01]  /*1647a0*/  LDL.LU R241, [R1+0x60c0] ;  /* 0x0060c00001f17983 */ /* 0x0005620000300800 */
[----:B------:R2:W5:Y:S02]  /*1647b0*/  LDL.LU R242, [R1+0x60bc] ;  /* 0x0060bc0001f27983 */ /* 0x0005640000300800 */
[----:B-1----:R-:W2:Y:S02]  /*1647c0*/  LDL.LU R60, [R1+0x48a0] ;  /* 0x0048a000013c7983 */ /* 0x002ea40000300800 */
[----:B------:R-:W-:-:S02]  /*1647d0*/  IMAD.MOV.U32 R8, RZ, RZ, R76 ;  /* 0x000000ffff087224 */ /* 0x000fc400078e004c */
[----:B------:R-:W-:-:S05]  /*1647e0*/  IMAD.MOV.U32 R9, RZ, RZ, R77 ;  /* 0x000000ffff097224 */ /* 0x000fca00078e004d */
[----:B------:R1:W-:Y:S02]  /*1647f0*/  LDGSTS.E [R0+0x3d000], [R8.64], P5 ;  /* 0x3d00000008007fae */ /* 0x0003e4000a921844 */
[----:B-1----:R-:W-:Y:S01]  /*164800*/  MOV R8, R74 ;  /* 0x0000004a00087202 */ /* 0x002fe20000000f00 */
[----:B------:R-:W-:-:S05]  /*164810*/  IMAD.MOV.U32 R9, RZ, RZ, R75 ;  /* 0x000000ffff097224 */ /* 0x000fca00078e004b */
[----:B------:R1:W-:Y:S02]  /*164820*/  LDGSTS.E [R0+0x3d200], [R8.64], P5 ;  /* 0x3d20000008007fae */ /* 0x0003e4000a921844 */
[----:B-1----:R-:W-:Y:S01]  /*164830*/  MOV R9, R70 ;  /* 0x0000004600097202 */ /* 0x002fe20000000f00 */
[----:B------:R-:W-:-:S05]  /*164840*/  IMAD.MOV.U32 R8, RZ, RZ, R69 ;  /* 0x000000ffff087224 */ /* 0x000fca00078e0045 */
[----:B------:R1:W-:Y:S01]  /*164850*/  LDGSTS.E [R0+0x3d400], [R8.64], P5 ;  /* 0x3d40000008007fae */ /* 0x0003e2000a921844 */
[----:B---3--:R-:W-:-:S05]  /*164860*/  IMAD.X R65, R65, 0x1, R244, P2 ;  /* 0x0000000141417824 */ /* 0x008fca00010e06f4 */
[----:B------:R3:W-:Y:S01]  /*164870*/  STL [R1+0x4928], R65 ;  /* 0x0049284101007387 */ /* 0x0007e20000100800 */
[----:B------:R-:W4:Y:S02]  /*164880*/  LDL.LU R70, [R1+0x5810] ;  /* 0x0058100001467983 */ /* 0x000f240000300800 */
[----:B------:R-:W4:Y:S02]  /*164890*/  LDL.LU R69, [R1+0x581c] ;  /* 0x00581c0001457983 */ /* 0x000f240000300800 */
[----:B-1----:R-:W-:Y:S02]  /*1648a0*/  IMAD.MOV.U32 R8, RZ, RZ, R68 ;  /* 0x000000ffff087224 */ /* 0x002fe400078e0044 */
[----:B------:R-:W-:Y:S01]  /*1648b0*/  IMAD.MOV.U32 R9, RZ, RZ, R65 ;  /* 0x000000ffff097224 */ /* 0x000fe200078e0041 */
[----:B------:R-:W-:Y:S01]  /*1648c0*/  ISETP.GT.AND P2, PT, R116, 0x7, PT ;  /* 0x000000077400780c */ /* 0x000fe20003f44270 */
[----:B------:R-:W-:Y:S01]  /*1648d0*/  HMMA.1688.F32.TF32 R56, R120, R106, R56 ;  /* 0x0000006a7838723c */ /* 0x000fe20000081038 */
[----:B------:R-:W4:Y:S04]  /*1648e0*/  LDL.LU R67, [R1+0x5814] ;  /* 0x0058140001437983 */ /* 0x000f280000300800 */
[----:B------:R1:W-:Y:S01]  /*1648f0*/  LDGSTS.E [R0+0x3d600], [R8.64], P5 ;  /* 0x3d60000008007fae */ /* 0x0003e2000a921844 */
[----:B---3--:R-:W3:Y:S01]  /*164900*/  LDL.LU R65, [R1+0x580c] ;  /* 0x00580c0001417983 */ /* 0x008ee20000300800 */
[----:B-1----:R-:W-:-:S02]  /*164910*/  SEL R9, RZ, 0x4, !P2 ;  /* 0x00000004ff097807 */ /* 0x002fc40005000000 */
[----:B------:R-:W-:-:S04]  /*164920*/  ISETP.GT.AND P4, PT, R116, 0xb, PT ;  /* 0x0000000b7400780c */ /* 0x000fc80003f84270 */
[----:B------:R-:W-:Y:S02]  /*164930*/  SEL R8, RZ, 0x4, !P4 ;  /* 0x00000004ff087807 */ /* 0x000fe40006000000 */
[----:B------:R-:W-:Y:S02]  /*164940*/  SEL R9, R9, RZ, !P0 ;  /* 0x000000ff09097207 */ /* 0x000fe40004000000 */
[----:B------:R-:W-:Y:S02]  /*164950*/  SEL R8, R8, RZ, !P0 ;  /* 0x000000ff08087207 */ /* 0x000fe40004000000 */
[-C--:B--2---:R-:W-:Y:S02]  /*164960*/  IADD3 R66, P2, R66, R247.reuse, RZ ;  /* 0x000000f742427210 */ /* 0x084fe40007f5e0ff */
[----:B------:R-:W-:-:S03]  /*164970*/  IADD3 R64, P6, R64, R247, RZ ;  /* 0x000000f740407210 */ /* 0x000fc60007fde0ff */
[----:B------:R1:W-:Y:S02]  /*164980*/  STL [R1+0x4904], R66 ;  /* 0x0049044201007387 */ /* 0x0003e40000100800 */
[----:B------:R2:W-:Y:S01]  /*164990*/  STL [R1+0x48bc], R64 ;  /* 0x0048bc4001007387 */ /* 0x0005e20000100800 */
[----:B------:R-:W-:-:S05]  /*1649a0*/  IADD3 R10, P5, R10, R247, RZ ;  /* 0x000000f70a0a7210 */ /* 0x000fca0007fbe0ff */
[----:B------:R-:W-:Y:S01]  /*1649b0*/  STL [R1+0x48b4], R10 ;  /* 0x0048b40a01007387 */ /* 0x000fe20000100800 */
[----:B------:R-:W-:Y:S01]  /*1649c0*/  IADD3.X R73, R73, R244, RZ, P2, !PT ;  /* 0x000000f449497210 */ /* 0x000fe200017fe4ff */
[----:B------:R-:W-:-:S04]  /*1649d0*/  IMAD.X R72, R72, 0x1, R244, P6 ;  /* 0x0000000148487824 */ /* 0x000fc800030e06f4 */
[----:B------:R-:W-:Y:S01]  /*1649e0*/  STL [R1+0x48b8], R73 ;  /* 0x0048b84901007387 */ /* 0x000fe20000100800 */
[----:B------:R-:W-:Y:S02]  /*1649f0*/  STL [R1+0x48b0], R72 ;  /* 0x0048b04801007387 */ /* 0x000fe40000100800 */
[----:B------:R-:W3:Y:S02]  /*164a00*/  LDL.LU R68, [R1+0x5808] ;  /* 0x0058080001447983 */ /* 0x000ee40000300800 */
[----:B------:R-:W-:Y:S01]  /*164a10*/  IMAD.X R71, R71, 0x1, R244, P5 ;  /* 0x0000000147477824 */ /* 0x000fe200028e06f4 */
[----:B------:R-:W-:-:S04]  /*164a20*/  IADD3 R11, P5, R11, R247, RZ ;  /* 0x000000f70b0b7210 */ /* 0x000fc80007fbe0ff */
[----:B------:R-:W-:Y:S01]  /*164a30*/  STL [R1+0x48a8], R71 ;  /* 0x0048a84701007387 */ /* 0x000fe20000100800 */
[----:B------:R-:W-:Y:S02]  /*164a40*/  STL.64 [R1+0x810], R56 ;  /* 0x0008103801007387 */ /* 0x000fe40000100a00 */
[----:B------:R2:W-:Y:S01]  /*164a50*/  STL.64 [R1+0x818], R58 ;  /* 0x0008183a01007387 */ /* 0x0005e20000100a00 */
[----:B------:R-:W-:Y:S01]  /*164a60*/  ISETP.NE.U32.AND P2, PT, R8, RZ, PT ;  /* 0x000000ff0800720c */ /* 0x000fe20003f45070 */
[----:B------:R-:W3:Y:S01]  /*164a70*/  LDL.LU R63, [R1+0x5804] ;  /* 0x00580400013f7983 */ /* 0x000ee20000300800 */
[----:B------:R-:W-:Y:S01]  /*164a80*/  ISETP.NE.U32.AND P4, PT, R9, RZ, PT ;  /* 0x000000ff0900720c */ /* 0x000fe20003f85070 */
[----:B------:R-:W-:Y:S01]  /*164a90*/  STL [R1+0x48ac], R11 ;  /* 0x0048ac0b01007387 */ /* 0x000fe20000100800 */
[----:B------:R-:W-:Y:S01]  /*164aa0*/  MOV R8, R66 ;  /* 0x0000004200087202 */ /* 0x000fe20000000f00 */
[----:B------:R-:W-:Y:S01]  /*164ab0*/  IMAD.MOV.U32 R9, RZ, RZ, R73 ;  /* 0x000000ffff097224 */ /* 0x000fe200078e0049 */
[----:B-1----:R-:W3:Y:S01]  /*164ac0*/  LDL.LU R66, [R1+0x5800] ;  /* 0x0058000001427983 */ /* 0x002ee20000300800 */
[----:B------:R-:W-:-:S02]  /*164ad0*/  IMAD.X R60, R60, 0x1, R244, P5 ;  /* 0x000000013c3c7824 */ /* 0x000fc400028e06f4 */
[----:B------:R-:W-:Y:S01]  /*164ae0*/  IMAD.MOV.U32 R110, RZ, RZ, R243 ;  /* 0x000000ffff6e7224 */ /* 0x000fe200078e00f3 */
[----:B------:R-:W-:Y:S01]  /*164af0*/  MOV R111, R248 ;  /* 0x000000f8006f7202 */ /* 0x000fe20000000f00 */
[----:B------:R1:W5:Y:S04]  /*164b00*/  LDL.LU R243, [R1+0x60b8] ;  /* 0x0060b80001f37983 */ /* 0x0003680000300800 */
[----:B------:R1:W-:Y:S01]  /*164b10*/  LDGSTS.E [R0+0x3f000], [R8.64], P3 ;  /* 0x3f00000008007fae */ /* 0x0003e20009921844 */
[----:B------:R1:W-:Y:S02]  /*164b20*/  STL [R1+0x48a0], R60 ;  /* 0x0048a03c01007387 */ /* 0x0003e40000100800 */
[----:B------:R1:W5:Y:S01]  /*164b30*/  LDL.LU R248, [R1+0x60b4] ;  /* 0x0060b40001f87983 */ /* 0x0003620000300800 */
[----:B------:R-:W-:-:S02]  /*164b40*/  ISETP.GT.AND P5, PT, R116, 0xf, PT ;  /* 0x0000000f7400780c */ /* 0x000fc40003fa4270 */
[----:B------:R-:W-:Y:S02]  /*164b50*/  MOV R106, R249 ;  /* 0x000000f9006a7202 */ /* 0x000fe40000000f00 */
[----:B-1----:R-:W-:Y:S01]  /*164b60*/  MOV R8, R64 ;  /* 0x0000004000087202 */ /* 0x002fe20000000f00 */
[----:B------:R-:W-:Y:S01]  /*164b70*/  IMAD.MOV.U32 R9, RZ, RZ, R72 ;  /* 0x000000ffff097224 */ /* 0x000fe200078e0048 */
[----:B--2---:R-:W2:Y:S01]  /*164b80*/  LDL.LU R64, [R1+0x57f8] ;  /* 0x0057f80001407983 */ /* 0x004ea20000300800 */
[----:B------:R-:W2:Y:S02]  /*164b90*/  LDL.LU R61, [R1+0x579c] ;  /* 0x00579c00013d7983 */ /* 0x000ea40000300800 */
[----:B------:R1:W5:Y:S02]  /*164ba0*/  LDL.LU R249, [R1+0x60b0] ;  /* 0x0060b00001f97983 */ /* 0x0003640000300800 */
[----:B------:R-:W-:Y:S01]  /*164bb0*/  IMAD.MOV.U32 R107, RZ, RZ, R250 ;  /* 0x000000ffff6b7224 */ /* 0x000fe200078e00fa */
[----:B------:R1:W-:Y:S04]  /*164bc0*/  LDGSTS.E [R0+0x3f200], [R8.64], P3 ;  /* 0x3f20000008007fae */ /* 0x0003e80009921844 */
[----:B------:R1:W5:Y:S01]  /*164bd0*/  LDL.LU R250, [R1+0x60ac] ;  /* 0x0060ac0001fa7983 */ /* 0x0003620000300800 */
[----:B------:R-:W2:Y:S02]  /*164be0*/  LDL.LU R62, [R1+0x5790] ;  /* 0x00579000013e7983 */ /* 0x000ea40000300800 */
[----:B------:R-:W2:Y:S02]  /*164bf0*/  LDL.LU R59, [R1+0x5794] ;  /* 0x00579400013b7983 */ /* 0x000ea40000300800 */
[----:B------:R-:W2:Y:S02]  /*164c00*/  LDL.LU R57, [R1+0x578c] ;  /* 0x00578c0001397983 */ /* 0x000ea40000300800 */
[----:B-1----:R-:W-:-:S02]  /*164c10*/  IMAD.MOV.U32 R8, RZ, RZ, R10 ;  /* 0x000000ffff087224 */ /* 0x002fc400078e000a */
[----:B------:R-:W-:Y:S01]  /*164c20*/  IMAD.MOV.U32 R9, RZ, RZ, R71 ;  /* 0x000000ffff097224 */ /* 0x000fe200078e0047 */
[----:B------:R-:W-:-:S04]  /*164c30*/  SEL R10, RZ, 0x4, !P5 ;  /* 0x00000004ff0a7807 */ /* 0x000fc80006800000 */
[----:B------:R1:W-:Y:S02]  /*164c40*/  LDGSTS.E [R0+0x3f400], [R8.64], P3 ;  /* 0x3f40000008007fae */ /* 0x0003e40009921844 */
[----:B-1----:R-:W-:Y:S02]  /*164c50*/  MOV R9, R60 ;  /* 0x0000003c00097202 */ /* 0x002fe40000000f00 */
[----:B------:R-:W2:Y:S01]  /*164c60*/  LDL.LU R60, [R1+0x5788] ;  /* 0x00578800013c7983 */ /* 0x000ea20000300800 */
[----:B------:R-:W2:Y:S02]  /*164c70*/  LDL.LU R58, [R1+0x5780] ;  /* 0x00578000013a7983 */ /* 0x000ea40000300800 */
[----:B------:R-:W-:Y:S01]  /*164c80*/  IMAD.MOV.U32 R8, RZ, RZ, R11 ;  /* 0x000000ffff087224 */ /* 0x000fe200078e000b */
[----:B------:R-:W1:Y:S04]  /*164c90*/  S2R R145, SR_TID.X ;  /* 0x0000000000917919 */ /* 0x000e680000002100 */
[----:B------:R1:W-:Y:S01]  /*164ca0*/  LDGSTS.E [R0+0x3f600], [R8.64], P3 ;  /* 0x3f60000008007fae */ /* 0x0003e20009921844 */
[----:B----4-:R-:W-:-:S05]  /*164cb0*/  IADD3 R69, P5, R69, R247, RZ ;  /* 0x000000f745457210 */ /* 0x010fca0007fbe0ff */
[----:B------:R2:W-:Y:S01]  /*164cc0*/  STL [R1+0x581c], R69 ;  /* 0x00581c4501007387 */ /* 0x0005e20000100800 */
[----:B------:R-:W4:Y:S01]  /*164cd0*/  LDL.LU R11, [R1+0x5784] ;  /* 0x00578400010b7983 */ /* 0x000f220000300800 */
[----:B-1----:R-:W-:Y:S02]  /*164ce0*/  LOP3.LUT R145, R145, 0x7f, RZ, 0xc0, !PT ;  /* 0x0000007f91917812 */ /* 0x002fe400078ec0ff */
[-C--:B------:R-:W-:Y:S01]  /*164cf0*/  IADD3 R67, P3, R67, R247.reuse, RZ ;  /* 0x000000f743437210 */ /* 0x080fe20007f7e0ff */
[----:B------:R-:W-:Y:S01]  /*164d00*/  IMAD.X R70, R70, 0x1, R244, P5 ;  /* 0x0000000146467824 */ /* 0x000fe200028e06f4 */
[----:B---3--:R-:W-:Y:S01]  /*164d10*/  IADD3 R65, P5, R65, R247, RZ ;  /* 0x000000f741417210 */ /* 0x008fe20007fbe0ff */
[----:B------:R-:W-:Y:S02]  /*164d20*/  IMAD.SHL.U32 R145, R145, 0x4, RZ ;  /* 0x0000000491917824 */ /* 0x000fe400078e00ff */
[----:B------:R1:W-:Y:S01]  /*164d30*/  STL [R1+0x5814], R67 ;  /* 0x0058144301007387 */ /* 0x0003e20000100800 */
[----:B------:R-:W-:Y:S02]  /*164d40*/  STL [R1+0x5810], R70 ;  /* 0x0058104601007387 */ /* 0x000fe40000100800 */
[----:B------:R3:W-:Y:S01]  /*164d50*/  STL [R1+0x580c], R65 ;  /* 0x00580c4101007387 */ /* 0x0007e20000100800 */
[----:B------:R-:W-:-:S02]  /*164d60*/  SEL R8, R10, RZ, !P0 ;  /* 0x000000ff0a087207 */ /* 0x000fc40004000000 */
[----:B------:R-:W-:Y:S01]  /*164d70*/  LOP3.LUT R56, R145, 0x60, RZ, 0x3c, !PT ;  /* 0x0000006091387812 */ /* 0x000fe200078e3cff */
[----:B------:R-:W-:-:S04]  /*164d80*/  IMAD.MOV.U32 R9, RZ, RZ, R70 ;  /* 0x000000ffff097224 */ /* 0x000fc800078e0046 */
[----:B------:R-:W-:Y:S01]  /*164d90*/  IMAD R56, R218, 0x40000, R56 ;  /* 0x00040000da387824 */ /* 0x000fe200078e0238 */
[----:B------:R-:W-:-:S05]  /*164da0*/  IADD3.X R68, R68, R244, RZ, P3, !PT ;  /* 0x000000f444447210 */ /* 0x000fca0001ffe4ff */
[----:B------:R1:W-:Y:S01]  /*164db0*/  STL [R1+0x5808], R68 ;  /* 0x0058084401007387 */ /* 0x0003e20000100800 */
[----:B------:R-:W4:Y:S01]  /*164dc0*/  LDL.LU R10, [R1+0x5778] ;  /* 0x00577800010a7983 */ /* 0x000f220000300800 */
[----:B------:R-:W-:Y:S01]  /*164dd0*/  ISETP.NE.U32.AND P3, PT, R8, RZ, PT ;  /* 0x000000ff0800720c */ /* 0x000fe20003f65070 */
[----:B------:R-:W-:-:S05]  /*164de0*/  MOV R8, R69 ;  /* 0x0000004500087202 */ /* 0x000fca0000000f00 */
[----:B------:R1:W-:Y:S01]  /*164df0*/  LDGSTS.E [R56+0x1800], [R8.64], P1 ;  /* 0x0180000008387fae */ /* 0x0003e20008921844 */
[----:B------:R-:W-:Y:S01]  /*164e00*/  IMAD.X R66, R66, 0x1, R244, P5 ;  /* 0x0000000142427824 */ /* 0x000fe200028e06f4 */
[----:B------:R-:W-:Y:S02]  /*164e10*/  IADD3 R63, P5, R63, R247, RZ ;  /* 0x000000f73f3f7210 */ /* 0x000fe40007fbe0ff */
[----:B-1----:R-:W-:Y:S01]  /*164e20*/  MOV R8, R67 ;  /* 0x0000004300087202 */ /* 0x002fe20000000f00 */
[----:B------:R-:W-:-:S05]  /*164e30*/  IMAD.MOV.U32 R9, RZ, RZ, R68 ;  /* 0x000000ffff097224 */ /* 0x000fca00078e0044 */
[----:B------:R1:W-:Y:S01]  /*164e40*/  LDGSTS.E [R56+0x1a00], [R8.64], P1 ;  /* 0x01a0000008387fae */ /* 0x0003e20008921844 */
[----:B--2---:R-:W-:Y:S02]  /*164e50*/  IMAD.X R64, R64, 0x1, R244, P5 ;  /* 0x0000000140407824 */ /* 0x004fe400028e06f4 */
[----:B-1----:R-:W-:Y:S01]  /*164e60*/  IMAD.MOV.U32 R8, RZ, RZ, R65 ;  /* 0x000000ffff087224 */ /* 0x002fe200078e0041 */
[----:B------:R-:W-:Y:S02]  /*164e70*/  MOV R9, R66 ;  /* 0x0000004200097202 */ /* 0x000fe40000000f00 */
[----:B------:R-:W-:-:S03]  /*164e80*/  IADD3 R61, P5, R61, R247, RZ ;  /* 0x000000f73d3d7210 */ /* 0x000fc60007fbe0ff */
[----:B------:R1:W-:Y:S04]  /*164e90*/  LDGSTS.E [R56+0x1c00], [R8.64], P1 ;  /* 0x01c0000008387fae */ /* 0x0003e80008921844 */
[----:B------:R2:W-:Y:S01]  /*164ea0*/  STL [R1+0x5800], R66 ;  /* 0x0058004201007387 */ /* 0x0005e20000100800 */
[----:B------:R-:W-:Y:S01]  /*164eb0*/  IADD3.X R62, R62, R244, RZ, P5, !PT ;  /* 0x000000f43e3e7210 */ /* 0x000fe20002ffe4ff */
[----:B------:R-:W-:Y:S02]  /*164ec0*/  STL [R1+0x5804], R63 ;  /* 0x0058043f01007387 */ /* 0x000fe40000100800 */
[----:B-1----:R-:W-:Y:S02]  /*164ed0*/  IMAD.MOV.U32 R8, RZ, RZ, R63 ;  /* 0x000000ffff087224 */ /* 0x002fe400078e003f */
[----:B------:R-:W-:Y:S01]  /*164ee0*/  IMAD.MOV.U32 R9, RZ, RZ, R64 ;  /* 0x000000ffff097224 */ /* 0x000fe200078e0040 */
[----:B------:R-:W-:Y:S04]  /*164ef0*/  STL [R1+0x57f8], R64 ;  /* 0x0057f84001007387 */ /* 0x000fe80000100800 */
[----:B------:R1:W-:Y:S01]  /*164f00*/  LDGSTS.E [R56+0x1e00], [R8.64], P1 ;  /* 0x01e0000008387fae */ /* 0x0003e20008921844 */
[----:B------:R-:W-:-:S02]  /*164f10*/  IADD3 R59, P1, R59, R247, RZ ;  /* 0x000000f73b3b7210 */ /* 0x000fc40007f3e0ff */
[----:B------:R-:W-:Y:S01]  /*164f20*/  IADD3 R57, P5, R57, R247, RZ ;  /* 0x000000f739397210 */ /* 0x000fe20007fbe0ff */
[----:B------:R-:W-:Y:S02]  /*164f30*/  STL [R1+0x579c], R61 ;  /* 0x00579c3d01007387 */ /* 0x000fe40000100800 */
[----:B------:R-:W-:Y:S01]  /*164f40*/  STL [R1+0x5794], R59 ;  /* 0x0057943b01007387 */ /* 0x000fe20000100800 */
[----:B------:R1:W-:Y:S02]  /*164f50*/  STL [R1+0x5790], R62 ;  /* 0x0057903e01007387 */ /* 0x0003e40000100800 */
[--C-:B------:R-:W-:Y:S02]  /*164f60*/  IMAD.X R60, R60, 0x1, R244.reuse, P1 ;  /* 0x000000013c3c7824 */ /* 0x100fe400008e06f4 */
[----:B------:R-:W4:Y:S01]  /*164f70*/  LDL.LU R69, [R1+0x571c] ;  /* 0x00571c0001457983 */ /* 0x000f220000300800 */
[----:B------:R-:W4:Y:S01]  /*164f80*/  LDL.LU R67, [R1+0x5714] ;  /* 0x0057140001437983 */ /* 0x000f220000300800 */
[----:B------:R-:W-:-:S02]  /*164f90*/  IMAD.X R58, R58, 0x1, R244, P5 ;  /* 0x000000013a3a7824 */ /* 0x000fc400028e06f4 */
[----:B------:R1:W-:Y:S02]  /*164fa0*/  STL [R1+0x578c], R57 ;  /* 0x00578c3901007387 */ /* 0x0003e40000100800 */
[----:B---3--:R-:W3:Y:S01]  /*164fb0*/  LDL.LU R65, [R1+0x570c] ;  /* 0x00570c0001417983 */ /* 0x008ee20000300800 */
[----:B------:R1:W-:Y:S01]  /*164fc0*/  STL [R1+0x5788], R60 ;  /* 0x0057883c01007387 */ /* 0x0003e20000100800 */
[----:B----4-:R-:W-:-:S05]  /*164fd0*/  IADD3 R11, P1, R11, R247, RZ ;  /* 0x000000f70b0b7210 */ /* 0x010fca0007f3e0ff */
[----:B------:R-:W-:Y:S01]  /*164fe0*/  STL [R1+0x5784], R11 ;  /* 0x0057840b01007387 */ /* 0x000fe20000100800 */
[----:B------:R-:W-:Y:S02]  /*164ff0*/  STL [R1+0x5780], R58 ;  /* 0x0057803a01007387 */ /* 0x000fe40000100800 */
[----:B------:R-:W4:Y:S02]  /*165000*/  LDL.LU R70, [R1+0x5710] ;  /* 0x0057100001467983 */ /* 0x000f240000300800 */
[----:B------:R-:W4:Y:S01]  /*165010*/  LDL.LU R68, [R1+0x5708] ;  /* 0x0057080001447983 */ /* 0x000f220000300800 */
[----:B--2---:R-:W2:Y:S01]  /*165020*/  LDL.LU R66, [R1+0x5700] ;  /* 0x0057000001427983 */ /* 0x004ea20000300800 */
[----:B-1----:R-:W-:Y:S01]  /*165030*/  MOV R8, R61 ;  /* 0x0000003d00087202 */ /* 0x002fe20000000f00 */
[----:B------:R-:W-:Y:S02]  /*165040*/  IMAD.MOV.U32 R9, RZ, RZ, R62 ;  /* 0x000000ffff097224 */ /* 0x000fe400078e003e */
[----:B------:R-:W2:Y:S04]  /*165050*/  LDL.LU R62, [R1+0x5704] ;  /* 0x00570400013e7983 */ /* 0x000ea80000300800 */
[----:B------:R1:W-:Y:S02]  /*165060*/  LDGSTS.E [R56+0x3800], [R8.64], P4 ;  /* 0x0380000008387fae */ /* 0x0003e4000a121844 */
[----:B-1----:R-:W-:Y:S01]  /*165070*/  IMAD.MOV.U32 R8, RZ, RZ, R59 ;  /* 0x000000ffff087224 */ /* 0x002fe200078e003b */
[----:B------:R-:W-:-:S05]  /*165080*/  MOV R9, R60 ;  /* 0x0000003c00097202 */ /* 0x000fca0000000f00 */
[----:B------:R1:W-:Y:S02]  /*165090*/  LDGSTS.E [R56+0x3a00], [R8.64], P4 ;  /* 0x03a0000008387fae */ /* 0x0003e4000a121844 */
[----:B-1----:R-:W-:Y:S01]  /*1650a0*/  IMAD.MOV.U32 R8, RZ, RZ, R57 ;  /* 0x000000ffff087224 */ /* 0x002fe200078e0039 */
[----:B------:R-:W-:-:S05]  /*1650b0*/  MOV R9, R58 ;  /* 0x0000003a00097202 */ /* 0x000fca0000000f00 */
[----:B------:R1:W-:Y:S01]  /*1650c0*/  LDGSTS.E [R56+0x3c00], [R8.64], P4 ;  /* 0x03c0000008387fae */ /* 0x0003e2000a121844 */
[----:B------:R-:W-:-:S05]  /*1650d0*/  IMAD.X R10, R10, 0x1, R244, P1 ;  /* 0x000000010a0a7824 */ /* 0x000fca00008e06f4 */
[----:B------:R1:W-:Y:S01]  /*1650e0*/  STL [R1+0x5778], R10 ;  /* 0x0057780a01007387 */ /* 0x0003e20000100800 */
[----:B------:R-:W2:Y:S02]  /*1650f0*/  LDL.LU R64, [R1+0x56f8] ;  /* 0x0056f80001407983 */ /* 0x000ea40000300800 */
[----:B------:R-:W2:Y:S02]  /*165100*/  LDL.LU R57, [R1+0x569c] ;  /* 0x00569c0001397983 */ /* 0x000ea40000300800 */
[----:B------:R-:W2:Y:S01]  /*165110*/  LDL.LU R63, [R1+0x5690] ;  /* 0x00569000013f7983 */ /* 0x000ea20000300800 */
[----:B------:R-:W2:Y:S01]  /*165120*/  LDL.LU R61, [R1+0x5688] ;  /* 0x00568800013d7983 */ /* 0x000ea20000300800 */
[----:B------:R-:W2:Y:S02]  /*165130*/  LDL.LU R60, [R1+0x5694] ;  /* 0x00569400013c7983 */ /* 0x000ea40000300800 */
[----:B-1----:R-:W-:Y:S01]  /*165140*/  IMAD.MOV.U32 R9, RZ, RZ, R10 ;  /* 0x000000ffff097224 */ /* 0x002fe200078e000a */
[----:B------:R-:W2:Y:S01]  /*165150*/  LDL.LU R59, [R1+0x5680] ;  /* 0x00568000013b7983 */ /* 0x000ea20000300800 */
[----:B------:R-:W-:-:S03]  /*165160*/  MOV R8, R11 ;  /* 0x0000000b00087202 */ /* 0x000fc60000000f00 */
[----:B------:R-:W2:Y:S01]  /*165170*/  LDL.LU R10, [R1+0x568c] ;  /* 0x00568c00010a7983 */ /* 0x000ea20000300800 */
[----:B------:R-:W2:Y:S01]  /*165180*/  LDL.LU R11, [R1+0x5684] ;  /* 0x00568400010b7983 */ /* 0x000ea20000300800 */
[C---:B------:R-:W-:Y:S02]  /*165190*/  ISETP.GT.AND P1, PT, R116.reuse, 0x13, PT ;  /* 0x000000137400780c */ /* 0x040fe40003f24270 */
[----:B------:R1:W-:Y:S01]  /*1651a0*/  LDGSTS.E [R56+0x3e00], [R8.64], P4 ;  /* 0x03e0000008387fae */ /* 0x0003e2000a121844 */
[----:B------:R-:W-:Y:S02]  /*1651b0*/  ISETP.GT.AND P5, PT, R116, 0x17, PT ;  /* 0x000000177400780c */ /* 0x000fe40003fa4270 */
[----:B-1----:R-:W-:Y:S02]  /*1651c0*/  SEL R9, RZ, 0x4, !P1 ;  /* 0x00000004ff097807 */ /* 0x002fe40004800000 */
[----:B------:R-:W-:Y:S02]  /*1651d0*/  SEL R8, RZ, 0x4, !P5 ;  /* 0x00000004ff087807 */ /* 0x000fe40006800000 */
[----:B------:R-:W-:-:S02]  /*1651e0*/  IADD3 R69, P1, R69, R247, RZ ;  /* 0x000000f745457210 */ /* 0x000fc40007f3e0ff */
[-C--:B------:R-:W-:Y:S02]  /*1651f0*/  IADD3 R67, P4, R67, R247.reuse, RZ ;  /* 0x000000f743437210 */ /* 0x080fe40007f9e0ff */
[----:B---3--:R-:W-:Y:S01]  /*165200*/  IADD3 R65, P5, R65, R247, RZ ;  /* 0x000000f741417210 */ /* 0x008fe20007fbe0ff */
[----:B------:R1:W-:Y:S02]  /*165210*/  STL [R1+0x571c], R69 ;  /* 0x00571c4501007387 */ /* 0x0003e40000100800 */
[----:B------:R3:W-:Y:S02]  /*165220*/  STL [R1+0x5714], R67 ;  /* 0x0057144301007387 */ /* 0x0007e40000100800 */
[----:B------:R-:W-:Y:S01]  /*165230*/  STL [R1+0x570c], R65 ;  /* 0x00570c4101007387 */ /* 0x000fe20000100800 */
[--C-:B----4-:R-:W-:Y:S02]  /*165240*/  IMAD.X R70, R70, 0x1, R244.reuse, P1 ;  /* 0x0000000146467824 */ /* 0x110fe400008e06f4 */
[----:B------:R-:W-:-:S03]  /*165250*/  IMAD.X R68, R68, 0x1, R244, P4 ;  /* 0x0000000144447824 */ /* 0x000fc600020e06f4 */
[----:B------:R-:W-:Y:S02]  /*165260*/  STL [R1+0x5710], R70 ;  /* 0x0057104601007387 */ /* 0x000fe40000100800 */
[----:B------:R-:W-:Y:S02]  /*165270*/  STL [R1+0x5708], R68 ;  /* 0x0057084401007387 */ /* 0x000fe40000100800 */
[----:B------:R-:W4:Y:S01]  /*165280*/  LDL.LU R58, [R1+0x5678] ;  /* 0x00567800013a7983 */ /* 0x000f220000300800 */
[----:B------:R-:W-:Y:S02]  /*165290*/  SEL R9, R9, RZ, !P0 ;  /* 0x000000ff09097207 */ /* 0x000fe40004000000 */
[----:B------:R-:W-:Y:S02]  /*1652a0*/  SEL R8, R8, RZ, !P0 ;  /* 0x000000ff08087207 */ /* 0x000fe40004000000 */
[----:B------:R-:W-:Y:S02]  /*1652b0*/  ISETP.NE.U32.AND P1, PT, R9, RZ, PT ;  /* 0x000000ff0900720c */ /* 0x000fe40003f25070 */
[----:B------:R-:W-:Y:S01]  /*1652c0*/  ISETP.NE.U32.AND P4, PT, R8, RZ, PT ;  /* 0x000000ff0800720c */ /* 0x000fe20003f85070 */
[----:B------:R-:W-:-:S02]  /*1652d0*/  IMAD.MOV.U32 R8, RZ, RZ, R69 ;  /* 0x000000ffff087224 */ /* 0x000fc400078e0045 */
[----:B------:R-:W-:Y:S01]  /*1652e0*/  IMAD.MOV.U32 R9, RZ, RZ, R70 ;  /* 0x000000ffff097224 */ /* 0x000fe200078e0046 */
[----:B--2---:R-:W-:-:S04]  /*1652f0*/  IADD3.X R66, R66, R244, RZ, P5, !PT ;  /* 0x000000f442427210 */ /* 0x004fc80002ffe4ff */
[----:B------:R2:W-:Y:S01]  /*165300*/  LDGSTS.E [R56+0x5800], [R8.64], P2 ;  /* 0x0580000008387fae */ /* 0x0005e20009121844 */
[----:B------:R-:W-:Y:S01]  /*165310*/  IADD3 R62, P5, R62, R247, RZ ;  /* 0x000000f73e3e7210 */ /* 0x000fe20007fbe0ff */
[----:B--2---:R-:W-:Y:S02]  /*165320*/  IMAD.MOV.U32 R8, RZ, RZ, R67 ;  /* 0x000000ffff087224 */ /* 0x004fe400078e0043 */
[----:B------:R-:W-:-:S05]  /*165330*/  IMAD.MOV.U32 R9, RZ, RZ, R68 ;  /* 0x000000ffff097224 */ /* 0x000fca00078e0044 */
[----:B------:R2:W-:Y:S02]  /*165340*/  LDGSTS.E [R56+0x5a00], [R8.64], P2 ;  /* 0x05a0000008387fae */ /* 0x0005e40009121844 */
[----:B--2---:R-:W-:Y:S01]  /*165350*/  MOV R8, R65 ;  /* 0x0000004100087202 */ /* 0x004fe20000000f00 */
[----:B------:R-:W-:-:S05]  /*165360*/  IMAD.MOV.U32 R9, RZ, RZ, R66 ;  /* 0x000000ffff097224 */ /* 0x000fca00078e0042 */
[----:B------:R2:W-:Y:S04]  /*165370*/  LDGSTS.E [R56+0x5c00], [R8.64], P2 ;  /* 0x05c0000008387fae */ /* 0x0005e80009121844 */
[----:B------:R-:W-:Y:S01]  /*165380*/  STL [R1+0x5700], R66 ;  /* 0x0057004201007387 */ /* 0x000fe20000100800 */
[----:B------:R1:W-:Y:S02]  /*165390*/  STL [R1+0x5704], R62 ;  /* 0x0057043e01007387 */ /* 0x0003e40000100800 */
[----:B--2---:R-:W-:Y:S01]  /*1653a0*/  IMAD.MOV.U32 R8, RZ, RZ, R62 ;  /* 0x000000ffff087224 */ /* 0x004fe200078e003e */
[----:B------:R-:W-:-:S04]  /*1653b0*/  IADD3.X R64, R64, R244, RZ, P5, !PT ;  /* 0x000000f440407210 */ /* 0x000fc80002ffe4ff */
[----:B------:R-:W-:Y:S01]  /*1653c0*/  MOV R9, R64 ;  /* 0x0000004000097202 */ /* 0x000fe20000000f00 */
[-C--:B------:R-:W-:Y:S01]  /*1653d0*/  IADD3 R57, P5, R57, R247.reuse, RZ ;  /* 0x000000f739397210 */ /* 0x080fe20007fbe0ff */
[----:B------:R-:W-:Y:S04]  /*1653e0*/  STL [R1+0x56f8], R64 ;  /* 0x0056f84001007387 */ /* 0x000fe80000100800 */
[----:B------:R2:W-:Y:S01]  /*1653f0*/  LDGSTS.E [R56+0x5e00], [R8.64], P2 ;  /* 0x05e0000008387fae */ /* 0x0005e20009121844 */
[-C--:B------:R-:W-:Y:S01]  /*165400*/  IADD3 R60, P2, R60, R247.reuse, RZ ;  /* 0x000000f73c3c7210 */ /* 0x080fe20007f5e0ff */
[----:B-1----:R-:W4:Y:S02]  /*165410*/  LDL.LU R69, [R1+0x561c] ;  /* 0x00561c0001457983 */ /* 0x002f240000300800 */
[--C-:B------:R-:W-:Y:S01]  /*165420*/  IMAD.X R63, R63, 0x1, R244.reuse, P5 ;  /* 0x000000013f3f7824 */ /* 0x100fe200028e06f4 */
[----:B---3--:R-:W3:Y:S01]  /*165430*/  LDL.LU R67, [R1+0x5614] ;  /* 0x0056140001437983 */ /* 0x008ee20000300800 */
[-C--:B------:R-:W-:Y:S01]  /*165440*/  IADD3 R10, P5, R10, R247.reuse, RZ ;  /* 0x000000f70a0a7210 */ /* 0x080fe20007fbe0ff */
[----:B------:R-:W-:Y:S02]  /*165450*/  STL [R1+0x569c], R57 ;  /* 0x00569c3901007387 */ /* 0x000fe40000100800 */
[----:B------:R-:W-:Y:S01]  /*165460*/  IMAD.X R61, R61, 0x1, R244, P2 ;  /* 0x000000013d3d7824 */ /* 0x000fe200010e06f4 */
[----:B------:R-:W3:Y:S01]  /*165470*/  LDL.LU R62, [R1+0x560c] ;  /* 0x00560c00013e7983 */ /* 0x000ee20000300800 */
[----:B------:R-:W-:Y:S01]  /*165480*/  STL [R1+0x5694], R60 ;  /* 0x0056943c01007387 */ /* 0x000fe20000100800 */
[----:B------:R-:W-:Y:S01]  /*165490*/  IADD3 R11, P2, R11, R247, RZ ;  /* 0x000000f70b0b7210 */ /* 0x000fe20007f5e0ff */
[----:B------:R1:W-:Y:S01]  /*1654a0*/  STL [R1+0x5690], R63 ;  /* 0x0056903f01007387 */ /* 0x0003e20000100800 */
[----:B------:R-:W-:Y:S01]  /*1654b0*/  IADD3.X R59, R59, R244, RZ, P5, !PT ;  /* 0x000000f43b3b7210 */ /* 0x000fe20002ffe4ff */
[----:B------:R-:W-:Y:S01]  /*1654c0*/  STL [R1+0x568c], R10 ;  /* 0x00568c0a01007387 */ /* 0x000fe20000100800 */
[----:B------:R4:W-:Y:S02]  /*1654d0*/  STL [R1+0x5688], R61 ;  /* 0x0056883d01007387 */ /* 0x0009e40000100800 */
[----:B------:R-:W3:Y:S02]  /*1654e0*/  LDL.LU R70, [R1+0x5610] ;  /* 0x0056100001467983 */ /* 0x000ee40000300800 */
[----:B------:R-:W-:Y:S01]  /*1654f0*/  STL [R1+0x5684], R11 ;  /* 0x0056840b01007387 */ /* 0x000fe20000100800 */
[----:B------:R-:W-:Y:S01]  /*165500*/  STL [R1+0x5680], R59 ;  /* 0x0056803b01007387 */ /* 0x000fe20000100800 */
[----:B------:R-:W3:Y:S02]  /*165510*/  LDL.LU R68, [R1+0x5608] ;  /* 0x0056080001447983 */ /* 0x000ee40000300800 */
[----:B--2---:R-:W-:-:S02]  /*165520*/  IMAD.MOV.U32 R8, RZ, RZ, R57 ;  /* 0x000000ffff087224 */ /* 0x004fc400078e0039 */
[----:B------:R-:W-:Y:S02]  /*165530*/  IMAD.MOV.U32 R9, RZ, RZ, R63 ;  /* 0x000000ffff097224 */ /* 0x000fe400078e003f */
[----:B-1----:R-:W2:Y:S04]  /*165540*/  LDL.LU R63, [R1+0x5600] ;  /* 0x00560000013f7983 */ /* 0x002ea80000300800 */
[----:B------:R1:W-:Y:S01]  /*165550*/  LDGSTS.E [R56+0x7800], [R8.64], P3 ;  /* 0x0780000008387fae */ /* 0x0003e20009921844 */
[----:B------:R-:W2:Y:S01]  /*165560*/  LDL.LU R57, [R1+0x5604] ;  /* 0x0056040001397983 */ /* 0x000ea20000300800 */
[----:B-1----:R-:W-:Y:S01]  /*165570*/  MOV R8, R60 ;  /* 0x0000003c00087202 */ /* 0x002fe20000000f00 */
[----:B------:R-:W-:-:S05]  /*165580*/  IMAD.MOV.U32 R9, RZ, RZ, R61 ;  /* 0x000000ffff097224 */ /* 0x000fca00078e003d */
[----:B------:R1:W-:Y:S02]  /*165590*/  LDGSTS.E [R56+0x7a00], [R8.64], P3 ;  /* 0x07a0000008387fae */ /* 0x0003e40009921844 */
[----:B-1----:R-:W-:Y:S01]  /*1655a0*/  MOV R8, R10 ;  /* 0x0000000a00087202 */ /* 0x002fe20000000f00 */
[----:B------:R-:W-:-:S05]  /*1655b0*/  IMAD.MOV.U32 R9, RZ, RZ, R59 ;  /* 0x000000ffff097224 */ /* 0x000fca00078e003b */
[----:B------:R1:W-:Y:S02]  /*1655c0*/  LDGSTS.E [R56+0x7c00], [R8.64], P3 ;  /* 0x07c0000008387fae */ /* 0x0003e40009921844 */
[----:B-1----:R-:W-:Y:S02]  /*1655d0*/  IMAD.MOV.U32 R8, RZ, RZ, R11 ;  /* 0x000000ffff087224 */ /* 0x002fe400078e000b */
[----:B----4-:R-:W-:-:S05]  /*1655e0*/  IMAD.X R58, R58, 0x1, R244, P2 ;  /* 0x000000013a3a7824 */ /* 0x010fca00010e06f4 */
[----:B------:R1:W-:Y:S01]  /*1655f0*/  STL [R1+0x5678], R58 ;  /* 0x0056783a01007387 */ /* 0x0003e20000100800 */
[----:B------:R-:W4:Y:S02]  /*165600*/  LDL.LU R61, [R1+0x55f8] ;  /* 0x0055f800013d7983 */ /* 0x000f240000300800 */
[----:B------:R-:W4:Y:S02]  /*165610*/  LDL.LU R10, [R1+0x559c] ;  /* 0x00559c00010a7983 */ /* 0x000f240000300800 */
[----:B------:R-:W-:Y:S01]  /*165620*/  IMAD.MOV.U32 R9, RZ, RZ, R58 ;  /* 0x000000ffff097224 */ /* 0x000fe200078e003a */
[C---:B------:R-:W-:Y:S02]  /*165630*/  ISETP.GT.AND P2, PT, R116.reuse, 0x1b, PT ;  /* 0x0000001b7400780c */ /* 0x040fe40003f44270 */
[----:B------:R-:W-:Y:S02]  /*165640*/  ISETP.GT.AND P5, PT, R116, 0x1f, PT ;  /* 0x0000001f7400780c */ /* 0x000fe40003fa4270 */
[----:B------:R1:W-:Y:S04]  /*165650*/  LDGSTS.E [R56+0x7e00], [R8.64], P3 ;  /* 0x07e0000008387fae */ /* 0x0003e80009921844 */
[----:B-1----:R-:W4:Y:S01]  /*165660*/  LDL.LU R58, [R1+0x5590] ;  /* 0x00559000013a7983 */ /* 0x002f220000300800 */
[----:B------:R-:W4:Y:S02]  /*165670*/  LDL.LU R66, [R1+0x5588] ;  /* 0x0055880001427983 */ /* 0x000f240000300800 */
[----:B------:R-:W4:Y:S02]  /*165680*/  LDL.LU R65, [R1+0x5594] ;  /* 0x0055940001417983 */ /* 0x000f240000300800 */
[----:B------:R-:W4:Y:S01]  /*165690*/  LDL.LU R59, [R1+0x5580] ;  /* 0x00558000013b7983 */ /* 0x000f220000300800 */
[----:B------:R-:W4:Y:S01]  /*1656a0*/  LDL.LU R11, [R1+0x558c] ;  /* 0x00558c00010b7983 */ /* 0x000f220000300800 */
[----:B------:R-:W4:Y:S01]  /*1656b0*/  LDL.LU R60, [R1+0x5584] ;  /* 0x00558400013c7983 */ /* 0x000f220000300800 */
[----:B------:R-:W-:-:S02]  /*1656c0*/  SEL R9, RZ, 0x4, !P2 ;  /* 0x00000004ff097807 */ /* 0x000fc40005000000 */
[----:B------:R-:W-:Y:S02]  /*1656d0*/  SEL R8, RZ, 0x4, !P5 ;  /* 0x00000004ff087807 */ /* 0x000fe40006800000 */
[----:B------:R-:W-:Y:S02]  /*1656e0*/  SEL R9, R9, RZ, !P0 ;  /* 0x000000ff09097207 */ /* 0x000fe40004000000 */
[----:B------:R-:W-:Y:S02]  /*1656f0*/  SEL R8, R8, RZ, !P0 ;  /* 0x000000ff08087207 */ /* 0x000fe40004000000 */
[-C--:B------:R-:W-:Y:S02]  /*165700*/  IADD3 R69, P2, R69, R247.reuse, RZ ;  /* 0x000000f745457210 */ /* 0x080fe40007f5e0ff */
[-C--:B---3--:R-:W-:Y:S02]  /*165710*/  IADD3 R67, P3, R67, R247.reuse, RZ ;  /* 0x000000f743437210 */ /* 0x088fe40007f7e0ff */
[----:B------:R-:W-:Y:S01]  /*165720*/  IADD3 R62, P5, R62, R247, RZ ;  /* 0x000000f73e3e7210 */ /* 0x000fe20007fbe0ff */
[----:B------:R-:W-:Y:S02]  /*165730*/  STL [R1+0x561c], R69 ;  /* 0x00561c4501007387 */ /* 0x000fe40000100800 */
[----:B------:R-:W-:Y:S01]  /*165740*/  STL [R1+0x5614], R67 ;  /* 0x0056144301007387 */ /* 0x000fe20000100800 */
[----:B------:R-:W-:Y:S01]  /*165750*/  IADD3.X R70, R70, R244, RZ, P2, !PT ;  /* 0x000000f446467210 */ /* 0x000fe200017fe4ff */
[----:B------:R-:W-:Y:S01]  /*165760*/  IMAD.X R68, R68, 0x1, R244, P3 ;  /* 0x0000000144447824 */ /* 0x000fe200018e06f4 */
[----:B------:R-:W-:Y:S03]  /*165770*/  STL [R1+0x560c], R62 ;  /* 0x00560c3e01007387 */ /* 0x000fe60000100800 */
[----:B------:R-:W-:Y:S01]  /*165780*/  STL [R1+0x5610], R70 ;  /* 0x0056104601007387 */ /* 0x000fe20000100800 */
[----:B------:R-:W-:Y:S01]  /*165790*/  STL [R1+0x5608], R68 ;  /* 0x0056084401007387 */ /* 0x000fe20000100800 */
[----:B------:R-:W3:Y:S01]  /*1657a0*/  LDL.LU R64, [R1+0x5578] ;  /* 0x0055780001407983 */ /* 0x000ee20000300800 */
[----:B------:R-:W-:-:S02]  /*1657b0*/  ISETP.NE.U32.AND P2, PT, R9, RZ, PT ;  /* 0x000000ff0900720c */ /* 0x000fc40003f45070 */
[----:B------:R-:W-:Y:S01]  /*1657c0*/  ISETP.NE.U32.AND P3, PT, R8, RZ, PT ;  /* 0x000000ff0800720c */ /* 0x000fe20003f65070 */
[----:B------:R-:W-:Y:S02]  /*1657d0*/  MOV R8, R69 ;  /* 0x0000004500087202 */ /* 0x000fe40000000f00 */
[----:B------:R-:W-:Y:S02]  /*1657e0*/  IMAD.MOV.U32 R9, RZ, RZ, R70 ;  /* 0x000000ffff097224 */ /* 0x000fe400078e0046 */
[----:B--2---:R-:W-:-:S03]  /*1657f0*/  IMAD.X R63, R63, 0x1, R244, P5 ;  /* 0x000000013f3f7824 */ /* 0x004fc600028e06f4 */
[----:B------:R1:W-:Y:S01]  /*165800*/  LDGSTS.E [R56+0x9800], [R8.64], P1 ;  /* 0x0980000008387fae */ /* 0x0003e20008921844 */
[----:B------:R-:W-:Y:S02]  /*165810*/  IADD3 R57, P5, R57, R247, RZ ;  /* 0x000000f739397210 */ /* 0x000fe40007fbe0ff */
[----:B-1----:R-:W-:Y:S01]  /*165820*/  MOV R8, R67 ;  /* 0x0000004300087202 */ /* 0x002fe20000000f00 */
[----:B------:R-:W-:-:S05]  /*165830*/  IMAD.MOV.U32 R9, RZ, RZ, R68 ;  /* 0x000000ffff097224 */ /* 0x000fca00078e0044 */
[----:B------:R1:W-:Y:S02]  /*165840*/  LDGSTS.E [R56+0x9a00], [R8.64], P1 ;  /* 0x09a0000008387fae */ /* 0x0003e40008921844 */
[----:B-1----:R-:W-:Y:S01]  /*165850*/  IMAD.MOV.U32 R8, RZ, RZ, R62 ;  /* 0x000000ffff087224 */ /* 0x002fe200078e003e */
[----:B------:R-:W-:-:S05]  /*165860*/  MOV R9, R63 ;  /* 0x0000003f00097202 */ /* 0x000fca0000000f00 */
[----:B------:R1:W-:Y:S04]  /*165870*/  LDGSTS.E [R56+0x9c00], [R8.64], P1 ;  /* 0x09c0000008387fae */ /* 0x0003e80008921844 */
[----:B------:R2:W-:Y:S01]  /*165880*/  STL [R1+0x5600], R63 ;  /* 0x0056003f01007387 */ /* 0x0005e20000100800 */
[----:B------:R-:W-:Y:S02]  /*165890*/  STL [R1+0x5604], R57 ;  /* 0x0056043901007387 */ /* 0x000fe40000100800 */
[----:B-1----:R-:W-:Y:S02]  /*1658a0*/  IMAD.MOV.U32 R8, RZ, RZ, R57 ;  /* 0x000000ffff087224 */ /* 0x002fe400078e0039 */
[----:B----4-:R-:W-:-:S04]  /*1658b0*/  IMAD.X R61, R61, 0x1, R244, P5 ;  /* 0x000000013d3d7824 */ /* 0x010fc800028e06f4 */
[----:B------:R-:W-:Y:S01]  /*1658c0*/  IMAD.MOV.U32 R9, RZ, RZ, R61 ;  /* 0x000000ffff097224 */ /* 0x000fe200078e003d */
[-C--:B------:R-:W-:Y:S01]  /*1658d0*/  IADD3 R10, P5, R10, R247.reuse, RZ ;  /* 0x000000f70a0a7210 */ /* 0x080fe20007fbe0ff */
[----:B------:R1:W-:Y:S04]  /*1658e0*/  STL [R1+0x55f8], R61 ;  /* 0x0055f83d01007387 */ /* 0x0003e80000100800 */
[----:B------:R4:W-:Y:S01]  /*1658f0*/  LDGSTS.E [R56+0x9e00], [R8.64], P1 ;  /* 0x09e0000008387fae */ /* 0x0009e20008921844 */
[----:B--2---:R-:W2:Y:S01]  /*165900*/  LDL.LU R63, [R1+0x551c] ;  /* 0x00551c00013f7983 */ /* 0x004ea20000300800 */
[-C--:B------:R-:W-:Y:S02]  /*165910*/  IADD3 R65, P1, R65, R247.reuse, RZ ;  /* 0x000000f741417210 */ /* 0x080fe40007f3e0ff */
[----:B------:R-:W-:Y:S01]  /*165920*/  IADD3.X R58, R58, R244, RZ, P5, !PT ;  /* 0x000000f43a3a7210 */ /* 0x000fe20002ffe4ff */
[----:B------:R-:W-:-:S02]  /*165930*/  IADD3 R11, P5, R11, R247, RZ ;  /* 0x000000f70b0b7210 */ /* 0x000fc40007fbe0ff */
[--C-:B------:R-:W-:Y:S01]  /*165940*/  IMAD.X R66, R66, 0x1, R244.reuse, P1 ;  /* 0x0000000142427824 */ /* 0x100fe200008e06f4 */
[----:B-1----:R-:W2:Y:S01]  /*165950*/  LDL.LU R61, [R1+0x5514] ;  /* 0x00551400013d7983 */ /* 0x002ea20000300800 */
[----:B------:R-:W-:Y:S02]  /*165960*/  STL [R1+0x559c], R10 ;  /* 0x00559c0a01007387 */ /* 0x000fe40000100800 */
[----:B------:R-:W2:Y:S02]  /*165970*/  LDL.LU R57, [R1+0x550c] ;  /* 0x00550c0001397983 */ /* 0x000ea40000300800 */
[----:B------:R-:W-:Y:S01]  /*165980*/  STL [R1+0x5594], R65 ;  /* 0x0055944101007387 */ /* 0x000fe20000100800 */
[----:B------:R-:W-:Y:S01]  /*165990*/  IADD3 R60, P1, R60, R247, RZ ;  /* 0x000000f73c3c7210 */ /* 0x000fe20007f3e0ff */
[----:B------:R1:W-:Y:S01]  /*1659a0*/  STL [R1+0x5590], R58 ;  /* 0x0055903a01007387 */ /* 0x0003e20000100800 */
[----:B------:R-:W-:Y:S02]  /*1659b0*/  IMAD.X R59, R59, 0x1, R244, P5 ;  /* 0x000000013b3b7824 */ /* 0x000fe400028e06f4 */
[----:B------:R1:W-:Y:S02]  /*1659c0*/  STL [R1+0x558c], R11 ;  /* 0x00558c0b01007387 */ /* 0x0003e40000100800 */
[----:B------:R-:W-:Y:S01]  /*1659d0*/  STL [R1+0x5588], R66 ;  /* 0x0055884201007387 */ /* 0x000fe20000100800 */
[----:B------:R-:W2:Y:S01]  /*1659e0*/  LDL.LU R70, [R1+0x5510] ;  /* 0x0055100001467983 */ /* 0x000ea20000300800 */
[----:B------:R-:W-:Y:S02]  /*1659f0*/  STL [R1+0x5584], R60 ;  /* 0x0055843c01007387 */ /* 0x000fe40000100800 */
[----:B------:R1:W-:Y:S02]  /*165a00*/  STL [R1+0x5580], R59 ;  /* 0x0055803b01007387 */ /* 0x0003e40000100800 */
[----:B------:R-:W2:Y:S01]  /*165a10*/  LDL.LU R62, [R1+0x5508] ;  /* 0x00550800013e7983 */ /* 0x000ea20000300800 */
[----:B----4-:R-:W-:Y:S01]  /*165a20*/  MOV R8, R10 ;  /* 0x0000000a00087202 */ /* 0x010fe20000000f00 */
[----:B------:R-:W-:-:S02]  /*165a30*/  IMAD.MOV.U32 R9, RZ, RZ, R58 ;  /* 0x000000ffff097224 */ /* 0x000fc400078e003a */
[----:B-1----:R-:W4:Y:S04]  /*165a40*/  LDL.LU R58, [R1+0x5500] ;  /* 0x00550000013a7983 */ /* 0x002f280000300800 */
[----:B------:R1:W-:Y:S01]  /*165a50*/  LDGSTS.E [R56+0xb800], [R8.64], P4 ;  /* 0x0b80000008387fae */ /* 0x0003e2000a121844 */
[----:B------:R-:W4:Y:S02]  /*165a60*/  LDL.LU R10, [R1+0x5504] ;  /* 0x00550400010a7983 */ /* 0x000f240000300800 */
[----:B-1----:R-:W-:Y:S01]  /*165a70*/  IMAD.MOV.U32 R8, RZ, RZ, R65 ;  /* 0x000000ffff087224 */ /* 0x002fe200078e0041 */
[----:B------:R-:W-:-:S05]  /*165a80*/  MOV R9, R66 ;  /* 0x0000004200097202 */ /* 0x000fca0000000f00 */
[----:B------:R1:W-:Y:S02]  /*165a90*/  LDGSTS.E [R56+0xba00], [R8.64], P4 ;  /* 0x0ba0000008387fae */ /* 0x0003e4000a121844 */
[----:B-1----:R-:W-:Y:S02]  /*165aa0*/  IMAD.MOV.U32 R8, RZ, RZ, R11 ;  /* 0x000000ffff087224 */ /* 0x002fe400078e000b */
[----:B------:R-:W4:Y:S01]  /*165ab0*/  LDL.LU R11, [R1+0x54f8] ;  /* 0x0054f800010b7983 */ /* 0x000f220000300800 */
[----:B------:R-:W-:Y:S02]  /*165ac0*/  MOV R9, R59 ;  /* 0x0000003b00097202 */ /* 0x000fe40000000f00 */
[----:B------:R-:W4:Y:S03]  /*165ad0*/  LDL.LU R59, [R1+0x549c] ;  /* 0x00549c00013b7983 */ /* 0x000f260000300800 */
[----:B------:R1:W-:Y:S02]  /*165ae0*/  LDGSTS.E [R56+0xbc00], [R8.64], P4 ;  /* 0x0bc0000008387fae */ /* 0x0003e4000a121844 */
[----:B-1----:R-:W-:-:S02]  /*165af0*/  IMAD.MOV.U32 R8, RZ, RZ, R60 ;  /* 0x000000ffff087224 */ /* 0x002fc400078e003c */
[----:B---3--:R-:W-:-:S05]  /*165b00*/  IMAD.X R64, R64, 0x1, R244, P1 ;  /* 0x0000000140407824 */ /* 0x008fca00008e06f4 */
[----:B------:R1:W-:Y:S01]  /*165b10*/  STL [R1+0x5578], R64 ;  /* 0x0055784001007387 */ /* 0x0003e20000100800 */
[----:B------:R-:W2:Y:S02]  /*165b20*/  LDL.LU R69, [R1+0x5490] ;  /* 0x0054900001457983 */ /* 0x000ea40000300800 */
[----:B------:R-:W2:Y:S02]  /*165b30*/  LDL.LU R68, [R1+0x5488] ;  /* 0x0054880001447983 */ /* 0x000ea40000300800 */
[----:B------:R-:W2:Y:S01]  /*165b40*/  LDL.LU R67, [R1+0x5494] ;  /* 0x0054940001437983 */ /* 0x000ea20000300800 */
[----:B------:R-:W2:Y:S01]  /*165b50*/  LDL.LU R66, [R1+0x5480] ;  /* 0x0054800001427983 */ /* 0x000ea20000300800 */
[----:B------:R-:W2:Y:S02]  /*165b60*/  LDL.LU R60, [R1+0x548c] ;  /* 0x00548c00013c7983 */ /* 0x000ea40000300800 */
[----:B------:R-:W-:Y:S02]  /*165b70*/  IMAD.MOV.U32 R9, RZ, RZ, R64 ;  /* 0x000000ffff097224 */ /* 0x000fe400078e0040 */
[----:B-1----:R-:W2:Y:S01]  /*165b80*/  LDL.LU R64, [R1+0x5484] ;  /* 0x0054840001407983 */ /* 0x002ea20000300800 */
[----:B------:R-:W-:-:S02]  /*165b90*/  ISETP.GT.AND P5, PT, R116, 0x27, PT ;  /* 0x000000277400780c */ /* 0x000fc40003fa4270 */
[----:B------:R-:W-:Y:S01]  /*165ba0*/  ISETP.GT.AND P1, PT, R116, 0x23, PT ;  /* 0x000000237400780c */ /* 0x000fe20003f24270 */
[----:B------:R1:W-:Y:S02]  /*165bb0*/  LDGSTS.E [R56+0xbe00], [R8.64], P4 ;  /* 0x0be0000008387fae */ /* 0x0003e4000a121844 */
[----:B-1----:R-:W-:Y:S02]  /*165bc0*/  SEL R8, RZ, 0x4, !P5 ;  /* 0x00000004ff087807 */ /* 0x002fe40006800000 */
[----:B------:R-:W-:Y:S02]  /*165bd0*/  SEL R9, RZ, 0x4, !P1 ;  /* 0x00000004ff097807 */ /* 0x000fe40004800000 */
[-C--:B--2---:R-:W-:Y:S02]  /*165be0*/  IADD3 R63, P4, R63, R247.reuse, RZ ;  /* 0x000000f73f3f7210 */ /* 0x084fe40007f9e0ff */
[-C--:B------:R-:W-:Y:S02]  /*165bf0*/  IADD3 R61, P5, R61, R247.reuse, RZ ;  /* 0x000000f73d3d7210 */ /* 0x080fe40007fbe0ff */
[----:B------:R-:W-:Y:S01]  /*165c00*/  IADD3 R57, P1, R57, R247, RZ ;  /* 0x000000f739397210 */ /* 0x000fe20007f3e0ff */
[----:B------:R-:W-:Y:S02]  /*165c10*/  STL [R1+0x551c], R63 ;  /* 0x00551c3f01007387 */ /* 0x000fe40000100800 */
[----:B------:R1:W-:Y:S01]  /*165c20*/  STL [R1+0x5514], R61 ;  /* 0x0055143d01007387 */ /* 0x0003e20000100800 */
[----:B------:R-:W-:Y:S01]  /*165c30*/  IADD3.X R70, R70, R244, RZ, P4, !PT ;  /* 0x000000f446467210 */ /* 0x000fe200027fe4ff */
[----:B------:R-:W-:Y:S01]  /*165c40*/  IMAD.X R62, R62, 0x1, R244, P5 ;  /* 0x000000013e3e7824 */ /* 0x000fe200028e06f4 */
[----:B------:R2:W-:Y:S03]  /*165c50*/  STL [R1+0x550c], R57 ;  /* 0x00550c3901007387 */ /* 0x0005e60000100800 */
[----:B------:R-:W-:Y:S01]  /*165c60*/  STL [R1+0x5510], R70 ;  /* 0x0055104601007387 */ /* 0x000fe20000100800 */
[----:B------:R1:W-:Y:S01]  /*165c70*/  STL [R1+0x5508], R62 ;  /* 0x0055083e01007387 */ /* 0x0003e20000100800 */
[----:B------:R-:W3:Y:S01]  /*165c80*/  LDL.LU R65, [R1+0x5478] ;  /* 0x0054780001417983 */ /* 0x000ee20000300800 */
[----:B------:R-:W-:-:S02]  /*165c90*/  SEL R9, R9, RZ, !P0 ;  /* 0x000000ff09097207 */ /* 0x000fc40004000000 */
[----:B------:R-:W-:Y:S02]  /*165ca0*/  SEL R8, R8, RZ, !P0 ;  /* 0x000000ff08087207 */ /* 0x000fe40004000000 */
[----:B------:R-:W-:Y:S02]  /*165cb0*/  ISETP.NE.U32.AND P4, PT, R9, RZ, PT ;  /* 0x000000ff0900720c */ /* 0x000fe40003f85070 */
[----:B------:R-:W-:Y:S01]  /*165cc0*/  ISETP.NE.U32.AND P5, PT, R8, RZ, PT ;  /* 0x000000ff0800720c */ /* 0x000fe20003fa5070 */
[----:B------:R-:W-:Y:S02]  /*165cd0*/  MOV R8, R63 ;  /* 0x0000003f00087202 */ /* 0x000fe40000000f00 */
[----:B------:R-:W-:Y:S02]  /*165ce0*/  IMAD.MOV.U32 R9, RZ, RZ, R70 ;  /* 0x000000ffff097224 */ /* 0x000fe400078e0046 */
[----:B----4-:R-:W-:-:S03]  /*165cf0*/  IMAD.X R58, R58, 0x1, R244, P1 ;  /* 0x000000013a3a7824 */ /* 0x010fc600008e06f4 */
[----:B------:R4:W-:Y:S01]  /*165d00*/  LDGSTS.E [R56+0xd800], [R8.64], P2 ;  /* 0x0d80000008387fae */ /* 0x0009e20009121844 */
[----:B------:R-:W-:Y:S02]  /*165d10*/  IADD3 R10, P1, R10, R247, RZ ;  /* 0x000000f70a0a7210 */ /* 0x000fe40007f3e0ff */
[----:B----4-:R-:W-:Y:S01]  /*165d20*/  MOV R8, R61 ;  /* 0x0000003d00087202 */ /* 0x010fe20000000f00 */
[----:B------:R-:W-:-:S05]  /*165d30*/  IMAD.MOV.U32 R9, RZ, RZ, R62 ;  /* 0x000000ffff097224 */ /* 0x000fca00078e003e */
[----:B------:R4:W-:Y:S01]  /*165d40*/  LDGSTS.E [R56+0xda00], [R8.64], P2 ;  /* 0x0da0000008387fae */ /* 0x0009e20009121844 */
[----:B------:R-:W-:Y:S01]  /*165d50*/  IMAD.X R11, R11, 0x1, R244, P1 ;  /* 0x000000010b0b7824 */ /* 0x000fe200008e06f4 */
[----:B------:R-:W-:Y:S01]  /*165d60*/  IADD3 R59, P1, R59, R247, RZ ;  /* 0x000000f73b3b7210 */ /* 0x000fe20007f3e0ff */
[----:B----4-:R-:W-:Y:S01]  /*165d70*/  IMAD.MOV.U32 R8, RZ, RZ, R57 ;  /* 0x000000ffff087224 */ /* 0x010fe200078e0039 */
[----:B------:R-:W-:-:S05]  /*165d80*/  MOV R9, R58 ;  /* 0x0000003a00097202 */ /* 0x000fca0000000f00 */
[----:B------:R4:W-:Y:S04]  /*165d90*/  LDGSTS.E [R56+0xdc00], [R8.64], P2 ;  /* 0x0dc0000008387fae */ /* 0x0009e80009121844 */
[----:B------:R2:W-:Y:S01]  /*165da0*/  STL [R1+0x5500], R58 ;  /* 0x0055003a01007387 */ /* 0x0005e20000100800 */
[----:B------:R-:W-:Y:S02]  /*165db0*/  STL [R1+0x5504], R10 ;  /* 0x0055040a01007387 */ /* 0x000fe40000100800 */
[----:B------:R2:W-:Y:S02]  /*165dc0*/  STL [R1+0x54f8], R11 ;  /* 0x0054f80b01007387 */ /* 0x0005e40000100800 */
[----:B-1----:R-:W3:Y:S01]  /*165dd0*/  LDL.LU R61, [R1+0x541c] ;  /* 0x00541c00013d7983 */ /* 0x002ee20000300800 */
[----:B--2---:R-:W2:Y:S01]  /*165de0*/  LDL.LU R57, [R1+0x5414] ;  /* 0x0054140001397983 */ /* 0x004ea20000300800 */
[----:B----4-:R-:W-:-:S02]  /*165df0*/  IMAD.MOV.U32 R8, RZ, RZ, R10 ;  /* 0x000000ffff087224 */ /* 0x010fc400078e000a */
[----:B------:R-:W-:Y:S01]  /*165e00*/  IMAD.MOV.U32 R9, RZ, RZ, R11 ;  /* 0x000000ffff097224 */ /* 0x000fe200078e000b */
[----:B------:R1:W-:Y:S01]  /*165e10*/  STL [R1+0x549c], R59 ;  /* 0x00549c3b01007387 */ /* 0x0003e20000100800 */
[----:B------:R-:W4:Y:S03]  /*165e20*/  LDL.LU R62, [R1+0x540c] ;  /* 0x00540c00013e7983 */ /* 0x000f260000300800 */
[----:B------:R1:W-:Y:S01]  /*165e30*/  LDGSTS.E [R56+0xde00], [R8.64], P2 ;  /* 0x0de0000008387fae */ /* 0x0003e20009121844 */
[----:B------:R-:W-:Y:S02]  /*165e40*/  IADD3.X R69, R69, R244, RZ, P1, !PT ;  /* 0x000000f445457210 */ /* 0x000fe40000ffe4ff */
[-C--:B------:R-:W-:Y:S02]  /*165e50*/  IADD3 R67, P2, R67, R247.reuse, RZ ;  /* 0x000000f743437210 */ /* 0x080fe40007f5e0ff */
[----:B------:R-:W-:-:S03]  /*165e60*/  IADD3 R60, P1, R60, R247, RZ ;  /* 0x000000f73c3c7210 */ /* 0x000fc60007f3e0ff */
[----:B------:R-:W-:Y:S01]  /*165e70*/  STL [R1+0x5494], R67 ;  /* 0x0054944301007387 */ /* 0x000fe20000100800 */
[--C-:B------:R-:W-:Y:S02]  /*165e80*/  IMAD.X R68, R68, 0x1, R244.reuse, P2 ;  /* 0x0000000144447824 */ /* 0x100fe400010e06f4 */
[----:B------:R-:W-:Y:S02]  /*165e90*/  STL [R1+0x5490], R69 ;  /* 0x0054904501007387 */ /* 0x000fe40000100800 */
[----:B------:R-:W4:Y:S01]  /*165ea0*/  LDL.LU R63, [R1+0x5410] ;  /* 0x00541000013f7983 */ /* 0x000f220000300800 */
[----:B------:R-:W-:Y:S01]  /*165eb0*/  IADD3 R64, P2, R64, R247, RZ ;  /* 0x000000f740407210 */ /* 0x000fe20007f5e0ff */
[----:B------:R-:W4:Y:S01]  /*165ec0*/  LDL.LU R58, [R1+0x5404] ;  /* 0x00540400013a7983 */ /* 0x000f220000300800 */
[----:B------:R-:W-:Y:S01]  /*165ed0*/  IMAD.X R66, R66, 0x1, R244, P1 ;  /* 0x0000000142427824 */ /* 0x000fe200008e06f4 */
[----:B-1----:R-:W-:Y:S01]  /*165ee0*/  HMMA.1688.F32.TF32 R8, R120, R222, R4 ;  /* 0x000000de7808723c */ /* 0x002fe20000081004 */
[----:B------:R1:W-:Y:S01]  /*165ef0*/  STL [R1+0x548c], R60 ;  /* 0x00548c3c01007387 */ /* 0x0003e20000100800 */
[----:B------:R1:W-:Y:S05]  /*165f00*/  STL [R1+0x5488], R68 ;  /* 0x0054884401007387 */ /* 0x0003ea0000100800 */
[----:B------:R-:W-:-:S02]  /*165f10*/  MOV R4, R59 ;  /* 0x0000003b00047202 */ /* 0x000fc40000000f00 */
[----:B------:R-:W4:Y:S01]  /*165f20*/  LDL.LU R59, [R1+0x5408] ;  /* 0x00540800013b7983 */ /* 0x000f220000300800 */
[----:B------:R-:W-:Y:S02]  /*165f30*/  STL [R1+0x5484], R64 ;  /* 0x0054844001007387 */ /* 0x000fe40000100800 */
[----:B------:R-:W-:Y:S02]  /*165f40*/  STL [R1+0x5480], R66 ;  /* 0x0054804201007387 */ /* 0x000fe40000100800 */
[----:B------:R-:W4:Y:S02]  /*165f50*/  LDL.LU R75, [R1+0x5400] ;  /* 0x00540000014b7983 */ /* 0x000f240000300800 */
[----:B------:R-:W-:-:S05]  /*165f60*/  IMAD.MOV.U32 R5, RZ, RZ, R69 ;  /* 0x000000ffff057224 */ /* 0x000fca00078e0045 */
[----:B------:R1:W-:Y:S02]  /*165f70*/  LDGSTS.E [R56+0xf800], [R4.64], P3 ;  /* 0x0f80000004387fae */ /* 0x0003e40009921844 */
[----:B-1----:R-:W-:Y:S01]  /*165f80*/  IMAD.MOV.U32 R4, RZ, RZ, R67 ;  /* 0x000000ffff047224 */ /* 0x002fe200078e0043 */
[----:B------:R-:W-:-:S05]  /*165f90*/  MOV R5, R68 ;  /* 0x0000004400057202 */ /* 0x000fca0000000f00 */
[----:B------:R1:W-:Y:S02]  /*165fa0*/  LDGSTS.E [R56+0xfa00], [R4.64], P3 ;  /* 0x0fa0000004387fae */ /* 0x0003e40009921844 */
[----:B-1----:R-:W-:Y:S02]  /*165fb0*/  IMAD.MOV.U32 R4, RZ, RZ, R60 ;  /* 0x000000ffff047224 */ /* 0x002fe400078e003c */
[----:B------:R-:W4:Y:S01]  /*165fc0*/  LDL.LU R60, [R1+0x53f8] ;  /* 0x0053f800013c7983 */ /* 0x000f220000300800 */
[----:B------:R-:W4:Y:S02]  /*165fd0*/  LDL.LU R73, [R1+0x539c] ;  /* 0x00539c0001497983 */ /* 0x000f240000300800 */
[----:B---3--:R-:W-:-:S05]  /*165fe0*/  IMAD.X R65, R65, 0x1, R244, P2 ;  /* 0x0000000141417824 */ /* 0x008fca00010e06f4 */
[----:B------:R1:W-:Y:S01]  /*165ff0*/  STL [R1+0x5478], R65 ;  /* 0x0054784101007387 */ /* 0x0003e20000100800 */
[----:B------:R-:W3:Y:S02]  /*166000*/  LDL.LU R74, [R1+0x5390] ;  /* 0x00539000014a7983 */ /* 0x000ee40000300800 */
[----:B------:R-:W3:Y:S02]  /*166010*/  LDL.LU R72, [R1+0x5388] ;  /* 0x0053880001487983 */ /* 0x000ee40000300800 */
[----:B------:R-:W3:Y:S01]  /*166020*/  LDL.LU R71, [R1+0x5394] ;  /* 0x0053940001477983 */ /* 0x000ee20000300800 */
[----:B------:R-:W-:Y:S02]  /*166030*/  MOV R5, R66 ;  /* 0x0000004200057202 */ /* 0x000fe40000000f00 */
[C---:B------:R-:W-:Y:S02]  /*166040*/  ISETP.GT.AND P1, PT, R116.reuse, 0x2b, PT ;  /* 0x0000002b7400780c */ /* 0x040fe40003f24270 */
[----:B------:R-:W-:Y:S01]  /*166050*/  ISETP.GT.AND P2, PT, R116, 0x2f, PT ;  /* 0x0000002f7400780c */ /* 0x000fe20003f44270 */
[----:B------:R-:W3:Y:S04]  /*166060*/  LDL.LU R69, [R1+0x538c] ;  /* 0x00538c0001457983 */ /* 0x000ee80000300800 */
[----:B------:R1:W-:Y:S01]  /*166070*/  LDGSTS.E [R56+0xfc00], [R4.64], P3 ;  /* 0x0fc0000004387fae */ /* 0x0003e20009921844 */
[----:B------:R-:W3:Y:S02]  /*166080*/  LDL.LU R67, [R1+0x5384] ;  /* 0x0053840001437983 */ /* 0x000ee40000300800 */
[----:B-1----:R-:W-:-:S02]  /*166090*/  IMAD.MOV.U32 R4, RZ, RZ, R64 ;  /* 0x000000ffff047224 */ /* 0x002fc400078e0040 */
[----:B------:R-:W-:-:S05]  /*1660a0*/  IMAD.MOV.U32 R5, RZ, RZ, R65 ;  /* 0x000000ffff057224 */ /* 0x000fca00078e0041 */
[----:B------:R1:W-:Y:S02]  /*1660b0*/  LDGSTS.E [R56+0xfe00], [R4.64], P3 ;  /* 0x0fe0000004387fae */ /* 0x0003e40009921844 */
[----:B-1----:R-:W-:Y:S02]  /*1660c0*/  SEL R5, RZ, 0x4, !P1 ;  /* 0x00000004ff057807 */ /* 0x002fe40004800000 */
[----:B------:R-:W-:Y:S02]  /*1660d0*/  SEL R4, RZ, 0x4, !P2 ;  /* 0x00000004ff047807 */ /* 0x000fe40005000000 */
[-C--:B------:R-:W-:Y:S02]  /*1660e0*/  IADD3 R61, P1, R61, R247.reuse, RZ ;  /* 0x000000f73d3d7210 */ /* 0x080fe40007f3e0ff */
[----:B--2---:R-:W-:-:S03]  /*1660f0*/  IADD3 R57, P6, R57, R247, RZ ;  /* 0x000000f739397210 */ /* 0x004fc60007fde0ff */
[----:B------:R-:W-:Y:S01]  /*166100*/  STL [R1+0x541c], R61 ;  /* 0x00541c3d01007387 */ /* 0x000fe20000100800 */
[----:B----4-:R-:W-:-:S03]  /*166110*/  IADD3 R62, P2, R62, R247, RZ ;  /* 0x000000f73e3e7210 */ /* 0x010fc60007f5e0ff */
[----:B------:R-:W-:Y:S04]  /*166120*/  STL [R1+0x5414], R57 ;  /* 0x0054143901007387 */ /* 0x000fe80000100800 */
[----:B------:R-:W-:Y:S01]  /*166130*/  STL [R1+0x540c], R62 ;  /* 0x00540c3e01007387 */ /* 0x000fe20000100800 */
[----:B------:R-:W-:Y:S02]  /*166140*/  SEL R5, R5, RZ, !P0 ;  /* 0x000000ff05057207 */ /* 0x000fe40004000000 */
[----:B------:R-:W-:-:S05]  /*166150*/  IADD3.X R63, R63, R244, RZ, P1, !PT ;  /* 0x000000f43f3f7210 */ /* 0x000fca0000ffe4ff */
[----:B------:R1:W-:Y:S01]  /*166160*/  STL [R1+0x5410], R63 ;  /* 0x0054103f01007387 */ /* 0x0003e20000100800 */
[--C-:B------:R-:W-:Y:S02]  /*166170*/  IMAD.X R59, R59, 0x1, R244.reuse, P6 ;  /* 0x000000013b3b7824 */ /* 0x100fe400030e06f4 */
[----:B------:R-:W-:-:S03]  /*166180*/  IMAD.X R75, R75, 0x1, R244, P2 ;  /* 0x000000014b4b7824 */ /* 0x000fc600010e06f4 */
[----:B------:R2:W-:Y:S02]  /*166190*/  STL [R1+0x5408], R59 ;  /* 0x0054083b01007387 */ /* 0x0005e40000100800 */
[----:B------:R-:W-:Y:S01]  /*1661a0*/  STL [R1+0x5400], R75 ;  /* 0x0054004b01007387 */ /* 0x000fe20000100800 */
[----:B------:R-:W-:Y:S01]  /*1661b0*/  IADD3 R58, P2, R58, R247, RZ ;  /* 0x000000f73a3a7210 */ /* 0x000fe20007f5e0ff */
[----:B------:R-:W4:Y:S01]  /*1661c0*/  LDL.LU R70, [R1+0x5380] ;  /* 0x0053800001467983 */ /* 0x000f220000300800 */
[----:B------:R-:W-:-:S03]  /*1661d0*/  SEL R4, R4, RZ, !P0 ;  /* 0x000000ff04047207 */ /* 0x000fc60004000000 */
[----:B------:R-:W-:Y:S01]  /*1661e0*/  STL [R1+0x5404], R58 ;  /* 0x0054043a01007387 */ /* 0x000fe20000100800 */
[----:B------:R-:W4:Y:S02]  /*1661f0*/  LDL.LU R68, [R1+0x5378] ;  /* 0x0053780001447983 */ /* 0x000f240000300800 */
[----:B------:R-:W4:Y:S01]  /*166200*/  LDL.LU R65, [R1+0x531c] ;  /* 0x00531c0001417983 */ /* 0x000f220000300800 */
[----:B------:R-:W-:Y:S02]  /*166210*/  ISETP.NE.U32.AND P3, PT, R5, RZ, PT ;  /* 0x000000ff0500720c */ /* 0x000fe40003f65070 */
[----:B------:R-:W-:Y:S02]  /*166220*/  ISETP.NE.U32.AND P1, PT, R4, RZ, PT ;  /* 0x000000ff0400720c */ /* 0x000fe40003f25070 */
[----:B------:R-:W-:Y:S07]  /*166230*/  HMMA.1688.F32.TF32 R4, R120, R214, R52 ;  /* 0x000000d67804723c */ /* 0x000fee0000081034 */
[----:B------:R-:W-:Y:S01]  /*166240*/  IMAD.MOV.U32 R53, RZ, RZ, R63 ;  /* 0x000000ffff357224 */ /* 0x000fe200078e003f */
[----:B------:R-:W-:Y:S01]  /*166250*/  MOV R52, R61 ;  /* 0x0000003d00347202 */ /* 0x000fe20000000f00 */
[----:B-1----:R-:W4:Y:S01]  /*166260*/  LDL.LU R63, [R1+0x5314] ;  /* 0x00531400013f7983 */ /* 0x002f220000300800 */
[----:B------:R-:W4:Y:S03]  /*166270*/  LDL.LU R66, [R1+0x5310] ;  /* 0x0053100001427983 */ /* 0x000f260000300800 */
[----:B------:R1:W-:Y:S01]  /*166280*/  LDGSTS.E [R56+0x11800], [R52.64], P4 ;  /* 0x1180000034387fae */ /* 0x0003e2000a121844 */
[----:B------:R-:W-:Y:S01]  /*166290*/  IMAD.X R60, R60, 0x1, R244, P2 ;  /* 0x000000013c3c7824 */ /* 0x000fe200010e06f4 */
[----:B------:R-:W-:-:S02]  /*1662a0*/  IADD3 R73, P2, R73, R247, RZ ;  /* 0x000000f749497210 */ /* 0x000fc40007f5e0ff */
[----:B-1----:R-:W-:Y:S01]  /*1662b0*/  MOV R52, R57 ;  /* 0x0000003900347202 */ /* 0x002fe20000000f00 */
[----:B------:R-:W-:Y:S01]  /*1662c0*/  IMAD.MOV.U32 R53, RZ, RZ, R59 ;  /* 0x000000ffff357224 */ /* 0x000fe200078e003b */
[----:B------:R1:W-:Y:S01]  /*1662d0*/  STL [R1+0x53f8], R60 ;  /* 0x0053f83c01007387 */ /* 0x0003e20000100800 */
[----:B------:R-:W4:Y:S02]  /*1662e0*/  LDL.LU R64, [R1+0x5308] ;  /* 0x0053080001407983 */ /* 0x000f240000300800 */
[----:B------:R-:W-:Y:S02]  /*1662f0*/  STL [R1+0x539c], R73 ;  /* 0x00539c4901007387 */ /* 0x000fe40000100800 */
[----:B------:R-:W4:Y:S01]  /*166300*/  LDL.LU R61, [R1+0x530c] ;  /* 0x00530c00013d7983 */ /* 0x000f220000300800 */
[----:B--2---:R-:W2:Y:S04]  /*166310*/  LDL.LU R59, [R1+0x5304] ;  /* 0x00530400013b7983 */ /* 0x004ea80000300800 */
[----:B------:R1:W-:Y:S01]  /*166320*/  LDGSTS.E [R56+0x11a00], [R52.64], P4 ;  /* 0x11a0000034387fae */ /* 0x0003e2000a121844 */
[----:B------:R-:W2:Y:S02]  /*166330*/  LDL.LU R57, [R1+0x529c] ;  /* 0x00529c0001397983 */ /* 0x000ea40000300800 */
[----:B-1----:R-:W-:Y:S01]  /*166340*/  IMAD.MOV.U32 R52, RZ, RZ, R62 ;  /* 0x000000ffff347224 */ /* 0x002fe200078e003e */
[----:B------:R-:W-:Y:S01]  /*166350*/  MOV R53, R75 ;  /* 0x0000004b00357202 */ /* 0x000fe20000000f00 */
[----:B------:R-:W2:Y:S01]  /*166360*/  LDL.LU R62, [R1+0x5300] ;  /* 0x00530000013e7983 */ /* 0x000ea20000300800 */
[----:B------:R-:W2:Y:S03]  /*166370*/  LDL.LU R54, [R1+0x5294] ;  /* 0x0052940001367983 */ /* 0x000ea60000300800 */
[----:B------:R1:W-:Y:S02]  /*166380*/  LDGSTS.E [R56+0x11c00], [R52.64], P4 ;  /* 0x11c0000034387fae */ /* 0x0003e4000a121844 */
[----:B-1----:R-:W-:-:S02]  /*166390*/  MOV R53, R60 ;  /* 0x0000003c00357202 */ /* 0x002fc40000000f00 */
[----:B------:R-:W2:Y:S01]  /*1663a0*/  LDL.LU R60, [R1+0x52f8] ;  /* 0x0052f800013c7983 */ /* 0x000ea20000300800 */
[----:B------:R-:W-:-:S05]  /*1663b0*/  IMAD.MOV.U32 R52, RZ, RZ, R58 ;  /* 0x000000ffff347224 */ /* 0x000fca00078e003a */
[----:B------:R1:W-:Y:S01]  /*1663c0*/  LDGSTS.E [R56+0x11e00], [R52.64], P4 ;  /* 0x11e0000034387fae */ /* 0x0003e2000a121844 */
[----:B---3--:R-:W-:Y:S01]  /*1663d0*/  IMAD.X R74, R74, 0x1, R244, P2 ;  /* 0x000000014a4a7824 */ /* 0x008fe200010e06f4 */
[----:B------:R-:W-:-:S04]  /*1663e0*/  IADD3 R71, P2, R71, R247, RZ ;  /* 0x000000f747477210 */ /* 0x000fc80007f5e0ff */
[----:B------:R-:W-:Y:S01]  /*1663f0*/  STL [R1+0x5390], R74 ;  /* 0x0053904a01007387 */ /* 0x000fe20000100800 */
[----:B------:R-:W3:Y:S02]  /*166400*/  LDL.LU R58, [R1+0x5290] ;  /* 0x00529000013a7983 */ /* 0x000ee40000300800 */
[----:B------:R-:W-:Y:S02]  /*166410*/  STL [R1+0x5394], R71 ;  /* 0x0053944701007387 */ /* 0x000fe40000100800 */
[----:B------:R-:W3:Y:S02]  /*166420*/  LDL.LU R55, [R1+0x5288] ;  /* 0x0052880001377983 */ /* 0x000ee40000300800 */
[----:B-1----:R-:W-:Y:S01]  /*166430*/  IMAD.MOV.U32 R52, RZ, RZ, R73 ;  /* 0x000000ffff347224 */ /* 0x002fe200078e0049 */
[----:B------:R-:W-:Y:S01]  /*166440*/  MOV R53, R74 ;  /* 0x0000004a00357202 */ /* 0x000fe20000000f00 */
[----:B------:R-:W-:Y:S01]  /*166450*/  IMAD.X R72, R72, 0x1, R244, P2 ;  /* 0x0000000148487824 */ /* 0x000fe200010e06f4 */
[----:B------:R-:W-:-:S03]  /*166460*/  IADD3 R69, P4, R69, R247, RZ ;  /* 0x000000f745457210 */ /* 0x000fc60007f9e0ff */
[----:B------:R1:W-:Y:S01]  /*166470*/  LDGSTS.E [R56+0x13800], [R52.64], P5 ;  /* 0x1380000034387fae */ /* 0x0003e2000a921844 */
[----:B------:R-:W-:Y:S01]  /*166480*/  IADD3 R67, P2, R67, R247, RZ ;  /* 0x000000f743437210 */ /* 0x000fe20007f5e0ff */
[----:B-1----:R-:W-:Y:S01]  /*166490*/  IMAD.MOV.U32 R52, RZ, RZ, R71 ;  /* 0x000000ffff347224 */ /* 0x002fe200078e0047 */
[----:B------:R-:W-:-:S05]  /*1664a0*/  MOV R53, R72 ;  /* 0x0000004800357202 */ /* 0x000fca0000000f00 */
[----:B------:R1:W-:Y:S02]  /*1664b0*/  LDGSTS.E [R56+0x13a00], [R52.64], P5 ;  /* 0x13a0000034387fae */ /* 0x0003e4000a921844 */
[----:B-1----:R-:W-:Y:S02]  /*1664c0*/  IMAD.MOV.U32 R52, RZ, RZ, R69 ;  /* 0x000000ffff347224 */ /* 0x002fe400078e0045 */
[----:B------:R-:W-:Y:S01]  /*1664d0*/  STL [R1+0x538c], R69 ;  /* 0x00538c4501007387 */ /* 0x000fe20000100800 */
[----:B------:R-:W-:Y:S02]  /*1664e0*/  STL [R1+0x5388], R72 ;  /* 0x0053884801007387 */ /* 0x000fe40000100800 */
[----:B------:R-:W-:Y:S01]  /*1664f0*/  STL [R1+0x5384], R67 ;  /* 0x0053844301007387 */ /* 0x000fe20000100800 */
[----:B------:R-:W-:Y:S07]  /*166500*/  HMMA.1688.F32.TF32 R32, R120, R106, R32 ;  /* 0x0000006a7820723c */ /* 0x000fee0000081020 */
[----:B------:R-:W-:Y:S01]  /*166510*/  IMAD.MOV.U32 R106, RZ, RZ, R251 ;  /* 0x000000ffff6a7224 */ /* 0x000fe200078e00fb */
[----:B------:R-:W-:Y:S01]  /*166520*/  MOV R107, R217 ;  /* 0x000000d9006b7202 */ /* 0x000fe20000000f00 */
[----:B----4-:R-:W-:-:S05]  /*166530*/  IMAD.X R70, R70, 0x1, R244, P4 ;  /* 0x0000000146467824 */ /* 0x010fca00020e06f4 */
[----:B------:R-:W-:Y:S01]  /*166540*/  MOV R53, R70 ;  /* 0x0000004600357202 */ /* 0x000fe20000000f00 */
[----:B------:R-:W-:Y:S01]  /*166550*/  IMAD.X R68, R68, 0x1, R244, P2 ;  /* 0x0000000144447824 */ /* 0x000fe200010e06f4 */
[----:B------:R-:W-:-:S03]  /*166560*/  IADD3 R65, P4, R65, R247, RZ ;  /* 0x000000f741417210 */ /* 0x000fc60007f9e0ff */
[----:B------:R1:W-:Y:S01]  /*166570*/  LDGSTS.E [R56+0x13c00], [R52.64], P5 ;  /* 0x13c0000034387fae */ /* 0x0003e2000a921844 */
[----:B------:R-:W-:Y:S01]  /*166580*/  IADD3 R63, P2, R63, R247, RZ ;  /* 0x000000f73f3f7210 */ /* 0x000fe20007f5e0ff */
[----:B------:R-:W-:Y:S02]  /*166590*/  IMAD.X R66, R66, 0x1, R244, P4 ;  /* 0x0000000142427824 */ /* 0x000fe400020e06f4 */
[----:B-1----:R-:W-:Y:S01]  /*1665a0*/  IMAD.MOV.U32 R52, RZ, RZ, R67 ;  /* 0x000000ffff347224 */ /* 0x002fe200078e0043 */
[----:B------:R-:W-:-:S05]  /*1665b0*/  MOV R53, R68 ;  /* 0x0000004400357202 */ /* 0x000fca0000000f00 */
[----:B------:R1:W-:Y:S04]  /*1665c0*/  LDGSTS.E [R56+0x13e00], [R52.64], P5 ;  /* 0x13e0000034387fae */ /* 0x0003e8000a921844 */
[----:B------:R-:W-:Y:S01]  /*1665d0*/  STL [R1+0x5380], R70 ;  /* 0x0053804601007387 */ /* 0x000fe20000100800 */
[----:B------:R-:W-:Y:S02]  /*1665e0*/  IMAD.X R64, R64, 0x1, R244, P2 ;  /* 0x0000000140407824 */ /* 0x000fe400010e06f4 */
[----:B-1----:R-:W-:Y:S01]  /*1665f0*/  IMAD.MOV.U32 R52, RZ, RZ, R65 ;  /* 0x000000ffff347224 */ /* 0x002fe200078e0041 */
[----:B------:R-:W-:Y:S02]  /*166600*/  MOV R53, R66 ;  /* 0x0000004200357202 */ /* 0x000fe40000000f00 */
[----:B------:R-:W-:-:S03]  /*166610*/  IADD3 R61, P4, R61, R247, RZ ;  /* 0x000000f73d3d7210 */ /* 0x000fc60007f9e0ff */
[----:B------:R1:W-:Y:S01]  /*166620*/  LDGSTS.E [R56+0x15800], [R52.64], P3 ;  /* 0x1580000034387fae */ /* 0x0003e20009921844 */
[----:B--2---:R-:W-:-:S03]  /*166630*/  IADD3 R59, P2, R59, R247, RZ ;  /* 0x000000f73b3b7210 */ /* 0x004fc60007f5e0ff */
[----:B------:R-:W-:Y:S01]  /*166640*/  STL [R1+0x531c], R65 ;  /* 0x00531c4101007387 */ /* 0x000fe20000100800 */
[----:B------:R-:W-:Y:S01]  /*166650*/  STL [R1+0x5378], R68 ;  /* 0x0053784401007387 */ /* 0x000fe20000100800 */
[-C--:B------:R-:W-:Y:S01]  /*166660*/  IADD3 R57, P5, R57, R247.reuse, RZ ;  /* 0x000000f739397210 */ /* 0x080fe20007fbe0ff */
[----:B-1----:R-:W-:Y:S01]  /*166670*/  IMAD.MOV.U32 R52, RZ, RZ, R63 ;  /* 0x000000ffff347224 */ /* 0x002fe200078e003f */
[----:B------:R-:W-:Y:S01]  /*166680*/  MOV R53, R64 ;  /* 0x0000004000357202 */ /* 0x000fe20000000f00 */
[----:B------:R-:W-:Y:S01]  /*166690*/  IMAD.X R62, R62, 0x1, R244, P4 ;  /* 0x000000013e3e7824 */ /* 0x000fe200020e06f4 */
[----:B------:R-:W-:Y:S04]  /*1666a0*/  STL [R1+0x5314], R63 ;  /* 0x0053143f01007387 */ /* 0x000fe80000100800 */
[----:B------:R1:W-:Y:S01]  /*1666b0*/  LDGSTS.E [R56+0x15a00], [R52.64], P3 ;  /* 0x15a0000034387fae */ /* 0x0003e20009921844 */
[----:B------:R-:W-:Y:S01]  /*1666c0*/  IADD3 R54, P4, R54, R247, RZ ;  /* 0x000000f736367210 */ /* 0x000fe20007f9e0ff */
[----:B------:R-:W-:Y:S02]  /*1666d0*/  STL [R1+0x5310], R66 ;  /* 0x0053104201007387 */ /* 0x000fe40000100800 */
[----:B------:R-:W-:Y:S01]  /*1666e0*/  STL [R1+0x530c], R61 ;  /* 0x00530c3d01007387 */ /* 0x000fe20000100800 */
[----:B------:R-:W-:Y:S01]  /*1666f0*/  STL [R1+0x5308], R64 ;  /* 0x0053084001007387 */ /* 0x000fe20000100800 */
[----:B------:R-:W-:Y:S01]  /*166700*/  STL [R1+0x5304], R59 ;  /* 0x0053043b01007387 */ /* 0x000fe20000100800 */
[----:B-1----:R-:W-:Y:S01]  /*166710*/  MOV R52, R61 ;  /* 0x0000003d00347202 */ /* 0x002fe20000000f00 */
[----:B------:R-:W-:-:S02]  /*166720*/  IMAD.MOV.U32 R53, RZ, RZ, R62 ;  /* 0x000000ffff357224 */ /* 0x000fc400078e003e */
[----:B------:R-:W-:Y:S01]  /*166730*/  IMAD.X R60, R60, 0x1, R244, P2 ;  /* 0x000000013c3c7824 */ /* 0x000fe200010e06f4 */
[----:B------:R1:W-:Y:S04]  /*166740*/  STL [R1+0x5300], R62 ;  /* 0x0053003e01007387 */ /* 0x0003e80000100800 */
[----:B------:R2:W-:Y:S01]  /*166750*/  LDGSTS.E [R56+0x15c00], [R52.64], P3 ;  /* 0x15c0000034387fae */ /* 0x0005e20009921844 */
[----:B------:R-:W-:Y:S02]  /*166760*/  STL [R1+0x529c], R57 ;  /* 0x00529c3901007387 */ /* 0x000fe40000100800 */
[----:B------:R-:W-:Y:S02]  /*166770*/  STL [R1+0x5294], R54 ;  /* 0x0052943601007387 */ /* 0x000fe40000100800 */
[----:B------:R4:W-:Y:S01]  /*166780*/  STL [R1+0x52f8], R60 ;  /* 0x0052f83c01007387 */ /* 0x0009e20000100800 */
[C---:B------:R-:W-:Y:S08]  /*166790*/  HMMA.1688.F32.TF32 R36, R120.reuse, R110, R36 ;  /* 0x0000006e7824723c */ /* 0x040ff00000081024 */
[----:B------:R-:W-:Y:S01]  /*1667a0*/  HMMA.1688.F32.TF32 R24, R120, R106, R24 ;  /* 0x0000006a7818723c */ /* 0x000fe20000081018 */
[----:B--2---:R-:W-:Y:S01]  /*1667b0*/  MOV R52, R59 ;  /* 0x0000003b00347202 */ /* 0x004fe20000000f00 */
[----:B------:R-:W-:-:S02]  /*1667c0*/  IMAD.MOV.U32 R53, RZ, RZ, R60 ;  /* 0x000000ffff357224 */ /* 0x000fc400078e003c */
[----:B------:R-:W-:Y:S02]  /*1667d0*/  IMAD.MOV.U32 R110, RZ, RZ, R246 ;  /* 0x000000ffff6e7224 */ /* 0x000fe400078e00f6 */
[----:B------:R-:W-:Y:S02]  /*1667e0*/  IMAD.MOV.U32 R111, RZ, RZ, R252 ;  /* 0x000000ffff6f7224 */ /* 0x000fe400078e00fc */
[----:B------:R-:W-:Y:S01]  /*1667f0*/  IMAD.MOV.U32 R106, RZ, RZ, R216 ;  /* 0x000000ffff6a7224 */ /* 0x000fe200078e00d8 */
[----:B------:R-:W-:Y:S01]  /*166800*/  MOV R107, R210 ;  /* 0x000000d2006b7202 */ /* 0x000fe20000000f00 */
[----:B------:R2:W-:Y:S01]  /*166810*/  LDGSTS.E [R56+0x15e00], [R52.64], P3 ;  /* 0x15e0000034387fae */ /* 0x0005e20009921844 */
[C---:B------:R-:W-:Y:S08]  /*166820*/  HMMA.1688.F32.TF32 R48, R120.reuse, R50, R140 ;  /* 0x000000327830723c */ /* 0x040ff0000008108c */
[C---:B------:R-:W-:Y:S08]  /*166830*/  HMMA.1688.F32.TF32 R28, R120.reuse, R110, R28 ;  /* 0x0000006e781c723c */ /* 0x040ff0000008101c */
[C---:B------:R-:W-:Y:S08]  /*166840*/  HMMA.1688.F32.TF32 R20, R120.reuse, R106, R20 ;  /* 0x0000006a7814723c */ /* 0x040ff00000081014 */
[C---:B------:R-:W-:Y:S08]  /*166850*/  HMMA.1688.F32.TF32 R16, R120.reuse, R146, R16 ;  /* 0x000000927810723c */ /* 0x040ff00000081010 */
[----:B------:R-:W-:Y:S01]  /*166860*/  HMMA.1688.F32.TF32 R12, R120, R226, R12 ;  /* 0x000000e2780c723c */ /* 0x000fe2000008100c */
[----:B--2---:R-:W-:-:S02]  /*166870*/  IMAD.MOV.U32 R52, RZ, RZ, R57 ;  /* 0x000000ffff347224 */ /* 0x004fc400078e0039 */
[--C-:B---3--:R-:W-:Y:S02]  /*166880*/  IMAD.X R58, R58, 0x1, R244.reuse, P5 ;  /* 0x000000013a3a7824 */ /* 0x108fe400028e06f4 */
[----:B------:R-:W-:-:S03]  /*166890*/  IMAD.X R55, R55, 0x1, R244, P4 ;  /* 0x0000000137377824 */ /* 0x000fc600020e06f4 */
[----:B------:R2:W-:Y:S01]  /*1668a0*/  STL [R1+0x5290], R58 ;  /* 0x0052903a01007387 */ /* 0x0005e20000100800 */
[----:B------:R-:W-:Y:S01]  /*1668b0*/  MOV R53, R58 ;  /* 0x0000003a00357202 */ /* 0x000fe20000000f00 */
[----:B------:R2:W-:Y:S02]  /*1668c0*/  STL [R1+0x5288], R55 ;  /* 0x0052883701007387 */ /* 0x0005e40000100800 */
[----:B-1----:R-:W3:Y:S01]  /*1668d0*/  LDL.LU R62, [R1+0x5284] ;  /* 0x00528400013e7983 */ /* 0x002ee20000300800 */
[----:B------:R-:W3:Y:S01]  /*1668e0*/  LDL.LU R61, [R1+0x521c] ;  /* 0x00521c00013d7983 */ /* 0x000ee20000300800 */
[----:B----4-:R-:W4:Y:S02]  /*1668f0*/  LDL.LU R60, [R1+0x5214] ;  /* 0x00521400013c7983 */ /* 0x010f240000300800 */
[----:B------:R-:W4:Y:S01]  /*166900*/  LDL.LU R59, [R1+0x520c] ;  /* 0x00520c00013b7983 */ /* 0x000f220000300800 */
[----:B------:R1:W-:Y:S04]  /*166910*/  LDGSTS.E [R56+0x17800], [R52.64], P1 ;  /* 0x1780000034387fae */ /* 0x0003e80008921844 */
[----:B--2---:R-:W2:Y:S01]  /*166920*/  LDL.LU R58, [R1+0x5280] ;  /* 0x00528000013a7983 */ /* 0x004ea20000300800 */
[----:B------:R-:W2:Y:S02]  /*166930*/  LDL.LU R57, [R1+0x5204] ;  /* 0x0052040001397983 */ /* 0x000ea40000300800 */
[----:B-1----:R-:W-:-:S02]  /*166940*/  IMAD.MOV.U32 R53, RZ, RZ, R55 ;  /* 0x000000ffff357224 */ /* 0x002fc400078e0037 */
        /* <DEDUP_REMOVED lines=76> */
[----:B------:R-:W2:Y:S04]  /*166e10*/  LDL.LU R123, [R1+0x448c] ;  /* 0x00448c00017b7983 */ /* 0x000ea80000300800 */
[----:B------:R1:W-:Y:S04]  /*166e20*/  LDGSTS.E [R56+0x17a00], [R52.64], P1 ;  /* 0x17a0000034387fae */ /* 0x0003e80008921844 */
[----:B-1----:R-:W2:Y:S01]  /*166e30*/  LDL.LU R53, [R1+0x528c] ;  /* 0x00528c0001357983 */ /* 0x002ea20000300800 */
[----:B------:R-:W2:Y:S01]  /*166e40*/  LDL.LU R52, [R1+0x519c] ;  /* 0x00519c0001347983 */ /* 0x000ea20000300800 */
[----:B---3--:R-:W-:-:S02]  /*166e50*/  IADD3 R62, P4, R62, R247, RZ ;  /* 0x000000f73e3e7210 */ /* 0x008fc40007f9e0ff */
[-C--:B------:R-:W-:Y:S02]  /*166e60*/  IADD3 R61, P5, R61, R247.reuse, RZ ;  /* 0x000000f73d3d7210 */ /* 0x080fe40007fbe0ff */
[-C--:B----4-:R-:W-:Y:S02]  /*166e70*/  IADD3 R60, P6, R60, R247.reuse, RZ ;  /* 0x000000f73c3c7210 */ /* 0x090fe40007fde0ff */
[-C--:B------:R-:W-:Y:S01]  /*166e80*/  IADD3 R59, P2, R59, R247.reuse, RZ ;  /* 0x000000f73b3b7210 */ /* 0x080fe20007f5e0ff */
[----:B------:R-:W-:Y:S01]  /*166e90*/  STL [R1+0x5284], R62 ;  /* 0x0052843e01007387 */ /* 0x000fe20000100800 */
[----:B--2---:R-:W-:Y:S01]  /*166ea0*/  IMAD.X R55, R55, 0x1, R244, P4 ;  /* 0x0000000137377824 */ /* 0x004fe200020e06f4 */
[----:B------:R-:W-:-:S04]  /*166eb0*/  IADD3 R53, P3, R53, R247, RZ ;  /* 0x000000f735357210 */ /* 0x000fc80007f7e0ff */
[----:B------:R-:W-:Y:S01]  /*166ec0*/  IADD3.X R58, R58, R244, RZ, P3, !PT ;  /* 0x000000f43a3a7210 */ /* 0x000fe20001ffe4ff */
[----:B------:R-:W-:Y:S01]  /*166ed0*/  STL [R1+0x528c], R53 ;  /* 0x00528c3501007387 */ /* 0x000fe20000100800 */
[----:B------:R-:W-:Y:S02]  /*166ee0*/  STL [R1+0x521c], R61 ;  /* 0x00521c3d01007387 */ /* 0x000fe40000100800 */
[----:B------:R-:W-:Y:S02]  /*166ef0*/  STL [R1+0x5214], R60 ;  /* 0x0052143c01007387 */ /* 0x000fe40000100800 */
[----:B------:R1:W-:Y:S01]  /*166f00*/  STL [R1+0x520c], R59 ;  /* 0x00520c3b01007387 */ /* 0x0003e20000100800 */
[-C--:B------:R-:W-:Y:S01]  /*166f10*/  IADD3 R57, P3, R57, R247.reuse, RZ ;  /* 0x000000f739397210 */ /* 0x080fe20007f7e0ff */
[----:B-1----:R-:W2:Y:S01]  /*166f20*/  LDL.LU R59, [R1+0x5210] ;  /* 0x00521000013b7983 */ /* 0x002ea20000300800 */
[----:B------:R-:W3:Y:S02]  /*166f30*/  LDL.LU R81, [R1+0x5194] ;  /* 0x0051940001517983 */ /* 0x000ee40000300800 */
[----:B------:R1:W-:Y:S02]  /*166f40*/  STL [R1+0x5280], R58 ;  /* 0x0052803a01007387 */ /* 0x0003e40000100800 */
[----:B-1----:R-:W4:Y:S01]  /*166f50*/  LDL.LU R58, [R1+0x5208] ;  /* 0x00520800013a7983 */ /* 0x002f220000300800 */
[----:B------:R-:W4:Y:S02]  /*166f60*/  LDL.LU R80, [R1+0x518c] ;  /* 0x00518c0001507983 */ /* 0x000f240000300800 */
[----:B------:R1:W-:Y:S02]  /*166f70*/  STL [R1+0x5204], R57 ;  /* 0x0052043901007387 */ /* 0x0003e40000100800 */
[----:B-1----:R-:W4:Y:S01]  /*166f80*/  LDL.LU R57, [R1+0x5200] ;  /* 0x0052000001397983 */ /* 0x002f220000300800 */
[----:B------:R-:W4:Y:S02]  /*166f90*/  LDL.LU R79, [R1+0x5184] ;  /* 0x00518400014f7983 */ /* 0x000f240000300800 */
        /* <DEDUP_REMOVED lines=20> */
[----:B-1----:R-:W4:Y:S01]  /*1670e0*/  LDL.LU R55, [R1+0x5014] ;  /* 0x0050140001377983 */ /* 0x002f220000300800 */
[----:B------:R-:W-:-:S05]  /*1670f0*/  IADD3 R52, P4, R52, R247, RZ ;  /* 0x000000f734347210 */ /* 0x000fca0007f9e0ff */
[----:B------:R1:W-:Y:S04]  /*167100*/  STL [R1+0x519c], R52 ;  /* 0x00519c3401007387 */ /* 0x0003e80000100800 */
[----:B-1----:R-:W4:Y:S01]  /*167110*/  LDL.LU R52, [R1+0x5088] ;  /* 0x0050880001347983 */ /* 0x002f220000300800 */
[----:B--2---:R-:W-:Y:S01]  /*167120*/  IMAD.X R59, R59, 0x1, R244, P5 ;  /* 0x000000013b3b7824 */ /* 0x004fe200028e06f4 */
[----:B---3--:R-:W-:-:S04]  /*167130*/  IADD3 R81, P5, R81, R247, RZ ;  /* 0x000000f751517210 */ /* 0x008fc80007fbe0ff */
[----:B------:R1:W-:Y:S01]  /*167140*/  STL [R1+0x5210], R59 ;  /* 0x0052103b01007387 */ /* 0x0003e20000100800 */
[----:B----4-:R-:W-:-:S03]  /*167150*/  IADD3.X R58, R58, R244, RZ, P6, !PT ;  /* 0x000000f43a3a7210 */ /* 0x010fc600037fe4ff */
[----:B-1----:R-:W2:Y:S04]  /*167160*/  LDL.LU R59, [R1+0x500c] ;  /* 0x00500c00013b7983 */ /* 0x002ea80000300800 */
[----:B------:R1:W-:Y:S01]  /*167170*/  STL [R1+0x5208], R58 ;  /* 0x0052083a01007387 */ /* 0x0003e20000100800 */
[-C--:B------:R-:W-:Y:S01]  /*167180*/  IADD3 R80, P6, R80, R247.reuse, RZ ;  /* 0x000000f750507210 */ /* 0x080fe20007fde0ff */
[--C-:B------:R-:W-:Y:S01]  /*167190*/  IMAD.X R57, R57, 0x1, R244.reuse, P2 ;  /* 0x0000000139397824 */ /* 0x100fe200010e06f4 */
[----:B------:R-:W-:Y:S01]  /*1671a0*/  IADD3 R79, P2, R79, R247, RZ ;  /* 0x000000f74f4f7210 */ /* 0x000fe20007f5e0ff */
[----:B-1----:R-:W3:Y:S01]  /*1671b0*/  LDL.LU R58, [R1+0x5080] ;  /* 0x00508000013a7983 */ /* 0x002ee20000300800 */
[----:B------:R-:W-:Y:S02]  /*1671c0*/  STL [R1+0x5194], R81 ;  /* 0x0051945101007387 */ /* 0x000fe40000100800 */
[----:B------:R-:W-:-:S02]  /*1671d0*/  IMAD.X R78, R78, 0x1, R244, P3 ;  /* 0x000000014e4e7824 */ /* 0x000fc400018e06f4 */
[----:B------:R1:W-:Y:S01]  /*1671e0*/  STL [R1+0x5200], R57 ;  /* 0x0052003901007387 */ /* 0x0003e20000100800 */
[-C--:B------:R-:W-:Y:S02]  /*1671f0*/  IADD3 R77, P3, R77, R247.reuse, RZ ;  /* 0x000000f74d4d7210 */ /* 0x080fe40007f7e0ff */
[-C--:B------:R-:W-:Y:S01]  /*167200*/  IADD3.X R76, R76, R244.reuse, RZ, P4, !PT ;  /* 0x000000f44c4c7210 */ /* 0x080fe200027fe4ff */
[-C--:B------:R-:W-:Y:S02]  /*167210*/  IADD3 R75, P4, R75, R247.reuse, RZ ;  /* 0x000000f74b4b7210 */ /* 0x080fe40007f9e0ff */
[--C-:B------:R-:W-:Y:S01]  /*167220*/  IMAD.X R74, R74, 0x1, R244.reuse, P5 ;  /* 0x000000014a4a7824 */ /* 0x100fe200028e06f4 */
[-C--:B------:R-:W-:Y:S01]  /*167230*/  IADD3 R73, P5, R73, R247.reuse, RZ ;  /* 0x000000f749497210 */ /* 0x080fe20007fbe0ff */
[--C-:B------:R-:W-:Y:S01]  /*167240*/  IMAD.X R72, R72, 0x1, R244.reuse, P6 ;  /* 0x0000000148487824 */ /* 0x100fe200030e06f4 */
[----:B-1----:R-:W4:Y:S01]  /*167250*/  LDL.LU R57, [R1+0x5004] ;  /* 0x0050040001397983 */ /* 0x002f220000300800 */
[----:B------:R-:W-:Y:S02]  /*167260*/  STL [R1+0x518c], R80 ;  /* 0x00518c5001007387 */ /* 0x000fe40000100800 */
[----:B------:R-:W-:Y:S02]  /*167270*/  STL [R1+0x5184], R79 ;  /* 0x0051844f01007387 */ /* 0x000fe40000100800 */
[----:B------:R-:W-:Y:S01]  /*167280*/  STL [R1+0x51f8], R78 ;  /* 0x0051f84e01007387 */ /* 0x000fe20000100800 */
[----:B------:R-:W-:Y:S01]  /*167290*/  STL [R1+0x511c], R77 ;  /* 0x00511c4d01007387 */ /* 0x000fe20000100800 */
[----:B------:R-:W-:Y:S01]  /*1672a0*/  STL [R1+0x5190], R76 ;  /* 0x0051904c01007387 */ /* 0x000fe20000100800 */
[-C--:B------:R-:W-:Y:S01]  /*1672b0*/  IADD3 R71, P6, R71, R247.reuse, RZ ;  /* 0x000000f747477210 */ /* 0x080fe20007fde0ff */
[----:B------:R-:W-:Y:S01]  /*1672c0*/  STL [R1+0x5114], R75 ;  /* 0x0051144b01007387 */ /* 0x000fe20000100800 */
[-C--:B------:R-:W-:Y:S01]  /*1672d0*/  IADD3.X R70, R70, R244.reuse, RZ, P2, !PT ;  /* 0x000000f446467210 */ /* 0x080fe200017fe4ff */
[----:B------:R-:W-:Y:S01]  /*1672e0*/  STL [R1+0x5188], R74 ;  /* 0x0051884a01007387 */ /* 0x000fe20000100800 */
[-C--:B------:R-:W-:Y:S01]  /*1672f0*/  IADD3 R69, P2, R69, R247.reuse, RZ ;  /* 0x000000f745457210 */ /* 0x080fe20007f5e0ff */
[----:B------:R-:W-:Y:S02]  /*167300*/  STL [R1+0x510c], R73 ;  /* 0x00510c4901007387 */ /* 0x000fe40000100800 */
[--C-:B------:R-:W-:Y:S01]  /*167310*/  IMAD.X R68, R68, 0x1, R244.reuse, P3 ;  /* 0x0000000144447824 */ /* 0x100fe200018e06f4 */
[----:B------:R-:W-:Y:S01]  /*167320*/  STL [R1+0x5180], R72 ;  /* 0x0051804801007387 */ /* 0x000fe20000100800 */
[-C--:B------:R-:W-:Y:S01]  /*167330*/  IADD3 R67, P3, R67, R247.reuse, RZ ;  /* 0x000000f743437210 */ /* 0x080fe20007f7e0ff */
[----:B------:R-:W-:Y:S02]  /*167340*/  STL [R1+0x5104], R71 ;  /* 0x0051044701007387 */ /* 0x000fe40000100800 */
[--C-:B------:R-:W-:Y:S01]  /*167350*/  IMAD.X R66, R66, 0x1, R244.reuse, P4 ;  /* 0x0000000142427824 */ /* 0x100fe200020e06f4 */
[----:B------:R-:W-:Y:S01]  /*167360*/  STL [R1+0x5178], R70 ;  /* 0x0051784601007387 */ /* 0x000fe20000100800 */
[-C--:B------:R-:W-:Y:S01]  /*167370*/  IADD3 R65, P4, R65, R247.reuse, RZ ;  /* 0x000000f741417210 */ /* 0x080fe20007f9e0ff */
[----:B------:R-:W-:Y:S01]  /*167380*/  STL [R1+0x509c], R69 ;  /* 0x00509c4501007387 */ /* 0x000fe20000100800 */
[----:B------:R-:W-:Y:S01]  /*167390*/  IADD3.X R64, R64, R244, RZ, P5, !PT ;  /* 0x000000f440407210 */ /* 0x000fe20002ffe4ff */
[----:B------:R-:W-:Y:S01]  /*1673a0*/  STL [R1+0x5110], R68 ;  /* 0x0051104401007387 */ /* 0x000fe20000100800 */
[----:B------:R-:W-:Y:S01]  /*1673b0*/  IADD3 R63, P5, R63, R247, RZ ;  /* 0x000000f73f3f7210 */ /* 0x000fe20007fbe0ff */
[----:B------:R-:W-:Y:S02]  /*1673c0*/  STL [R1+0x5094], R67 ;  /* 0x0050944301007387 */ /* 0x000fe40000100800 */
[----:B------:R-:W-:-:S02]  /*1673d0*/  IMAD.X R62, R62, 0x1, R244, P6 ;  /* 0x000000013e3e7824 */ /* 0x000fc400030e06f4 */
[----:B------:R-:W-:Y:S01]  /*1673e0*/  IMAD.X R60, R60, 0x1, R244, P2 ;  /* 0x000000013c3c7824 */ /* 0x000fe200010e06f4 */
[----:B------:R-:W-:Y:S01]  /*1673f0*/  STL [R1+0x5108], R66 ;  /* 0x0051084201007387 */ /* 0x000fe20000100800 */
[-C--:B------:R-:W-:Y:S01]  /*167400*/  IADD3 R55, P2, R55, R247.reuse, RZ ;  /* 0x000000f737377210 */ /* 0x080fe20007f5e0ff */
[----:B------:R-:W-:Y:S01]  /*167410*/  STL [R1+0x508c], R65 ;  /* 0x00508c4101007387 */ /* 0x000fe20000100800 */
[-C--:B------:R-:W-:Y:S01]  /*167420*/  IADD3 R61, P6, R61, R247.reuse, RZ ;  /* 0x000000f73d3d7210 */ /* 0x080fe20007fde0ff */
[----:B------:R-:W-:Y:S01]  /*167430*/  STL [R1+0x5100], R64 ;  /* 0x0051004001007387 */ /* 0x000fe20000100800 */
[----:B------:R-:W-:Y:S02]  /*167440*/  STL [R1+0x5084], R63 ;  /* 0x0050843f01007387 */ /* 0x000fe40000100800 */
[----:B------:R-:W-:Y:S02]  /*167450*/  STL [R1+0x50f8], R62 ;  /* 0x0050f83e01007387 */ /* 0x000fe40000100800 */
[----:B------:R1:W-:Y:S01]  /*167460*/  STL [R1+0x5014], R55 ;  /* 0x0050143701007387 */ /* 0x0003e20000100800 */
[----:B------:R-:W-:Y:S04]  /*167470*/  STL [R1+0x501c], R61 ;  /* 0x00501c3d01007387 */ /* 0x000fe80000100800 */
[----:B-1----:R-:W4:Y:S01]  /*167480*/  LDL.LU R55, [R1+0x5078] ;  /* 0x0050780001377983 */ /* 0x002f220000300800 */
[----:B------:R-:W-:Y:S01]  /*167490*/  IADD3.X R52, R52, R244, RZ, P3, !PT ;  /* 0x000000f434347210 */ /* 0x000fe20001ffe4ff */
[----:B------:R-:W-:Y:S04]  /*1674a0*/  STL [R1+0x5090], R60 ;  /* 0x0050903c01007387 */ /* 0x000fe80000100800 */
[----:B------:R1:W-:Y:S04]  /*1674b0*/  STL [R1+0x5088], R52 ;  /* 0x0050883401007387 */ /* 0x0003e80000100800 */
[----:B-1----:R-:W4:Y:S01]  /*1674c0*/  LDL.LU R52, [R1+0x4f9c] ;  /* 0x004f9c0001347983 */ /* 0x002f220000300800 */
[----:B------:R-:W4:Y:S01]  /*1674d0*/  LDL.LU R81, [R1+0x5010] ;  /* 0x0050100001517983 */ /* 0x000f220000300800 */
[----:B--2---:R-:W-:-:S05]  /*1674e0*/  IADD3 R59, P3, R59, R247, RZ ;  /* 0x000000f73b3b7210 */ /* 0x004fca0007f7e0ff */
[----:B------:R1:W-:Y:S01]  /*1674f0*/  STL [R1+0x500c], R59 ;  /* 0x00500c3b01007387 */ /* 0x0003e20000100800 */
[----:B---3--:R-:W-:-:S03]  /*167500*/  IMAD.X R58, R58, 0x1, R244, P4 ;  /* 0x000000013a3a7824 */ /* 0x008fc600020e06f4 */
[----:B-1----:R-:W2:Y:S01]  /*167510*/  LDL.LU R59, [R1+0x4f94] ;  /* 0x004f9400013b7983 */ /* 0x002ea20000300800 */
[----:B------:R-:W3:Y:S03]  /*167520*/  LDL.LU R80, [R1+0x5008] ;  /* 0x0050080001507983 */ /* 0x000ee60000300800 */
[----:B------:R1:W-:Y:S01]  /*167530*/  STL [R1+0x5080], R58 ;  /* 0x0050803a01007387 */ /* 0x0003e20000100800 */
[----:B----4-:R-:W-:-:S03]  /*167540*/  IADD3 R57, P4, R57, R247, RZ ;  /* 0x000000f739397210 */ /* 0x010fc60007f9e0ff */
        /* <DEDUP_REMOVED lines=23> */
[----:B------:R-:W-:-:S05]  /*1676c0*/  IMAD.X R55, R55, 0x1, R244, P5 ;  /* 0x0000000137377824 */ /* 0x000fca00028e06f4 */
[----:B------:R1:W-:Y:S04]  /*1676d0*/  STL [R1+0x5078], R55 ;  /* 0x0050783701007387 */ /* 0x0003e80000100800 */
[----:B-1----:R-:W4:Y:S01]  /*1676e0*/  LDL.LU R55, [R1+0x4e14] ;  /* 0x004e140001377983 */ /* 0x002f220000300800 */
[----:B------:R-:W-:-:S05]  /*1676f0*/  IADD3 R52, P5, R52, R247, RZ ;  /* 0x000000f734347210 */ /* 0x000fca0007fbe0ff */
[----:B------:R1:W-:Y:S04]  /*167700*/  STL [R1+0x4f9c], R52 ;  /* 0x004f9c3401007387 */ /* 0x0003e80000100800 */
[----:B-1----:R-:W4:Y:S01]  /*167710*/  LDL.LU R52, [R1+0x4e88] ;  /* 0x004e880001347983 */ /* 0x002f220000300800 */
[----:B------:R-:W-:Y:S02]  /*167720*/  IADD3.X R81, R81, R244, RZ, P6, !PT ;  /* 0x000000f451517210 */ /* 0x000fe400037fe4ff */
[----:B--2---:R-:W-:Y:S01]  /*167730*/  IADD3 R59, P6, R59, R247, RZ ;  /* 0x000000f73b3b7210 */ /* 0x004fe20007fde0ff */
[----:B---3--:R-:W-:-:S04]  /*167740*/  IMAD.X R80, R80, 0x1, R244, P2 ;  /* 0x0000000150507824 */ /* 0x008fc800010e06f4 */
[----:B------:R1:W-:Y:S01]  /*167750*/  STL [R1+0x4f94], R59 ;  /* 0x004f943b01007387 */ /* 0x0003e20000100800 */
[-C--:B----4-:R-:W-:Y:S01]  /*167760*/  IADD3 R58, P2, R58, R247.reuse, RZ ;  /* 0x000000f73a3a7210 */ /* 0x090fe20007f5e0ff */
[--C-:B------:R-:W-:Y:S02]  /*167770*/  IMAD.X R79, R79, 0x1, R244.reuse, P3 ;  /* 0x000000014f4f7824 */ /* 0x100fe400018e06f4 */
[----:B-1----:R-:W2:Y:S01]  /*167780*/  LDL.LU R59, [R1+0x4e0c] ;  /* 0x004e0c00013b7983 */ /* 0x002ea20000300800 */
[----:B------:R-:W-:Y:S01]  /*167790*/  STL [R1+0x5010], R81 ;  /* 0x0050105101007387 */ /* 0x000fe20000100800 */
[-C--:B------:R-:W-:Y:S01]  /*1677a0*/  IADD3 R78, P3, R78, R247.reuse, RZ ;  /* 0x000000f74e4e7210 */ /* 0x080fe20007f7e0ff */
[----:B------:R1:W-:Y:S01]  /*1677b0*/  STL [R1+0x4f8c], R58 ;  /* 0x004f8c3a01007387 */ /* 0x0003e20000100800 */
[-C--:B------:R-:W-:Y:S01]  /*1677c0*/  IADD3.X R77, R77, R244.reuse, RZ, P4, !PT ;  /* 0x000000f44d4d7210 */ /* 0x080fe200027fe4ff */
[-C--:B------:R-:W-:Y:S02]  /*1677d0*/  IADD3 R76, P4, R76, R247.reuse, RZ ;  /* 0x000000f74c4c7210 */ /* 0x080fe40007f9e0ff */
[--C-:B------:R-:W-:Y:S01]  /*1677e0*/  IMAD.X R75, R75, 0x1, R244.reuse, P5 ;  /* 0x000000014b4b7824 */ /* 0x100fe200028e06f4 */
[-C--:B------:R-:W-:Y:S01]  /*1677f0*/  IADD3 R74, P5, R74, R247.reuse, RZ ;  /* 0x000000f74a4a7210 */ /* 0x080fe20007fbe0ff */
[--C-:B------:R-:W-:Y:S01]  /*167800*/  IMAD.X R73, R73, 0x1, R244.reuse, P6 ;  /* 0x0000000149497824 */ /* 0x100fe200030e06f4 */
[-C--:B------:R-:W-:Y:S01]  /*167810*/  IADD3 R72, P6, R72, R247.reuse, RZ ;  /* 0x000000f748487210 */ /* 0x080fe20007fde0ff */
[----:B-1----:R-:W3:Y:S01]  /*167820*/  LDL.LU R58, [R1+0x4e80] ;  /* 0x004e8000013a7983 */ /* 0x002ee20000300800 */
[----:B------:R-:W-:Y:S02]  /*167830*/  STL [R1+0x5008], R80 ;  /* 0x0050085001007387 */ /* 0x000fe40000100800 */
[----:B------:R-:W-:Y:S02]  /*167840*/  STL [R1+0x5000], R79 ;  /* 0x0050004f01007387 */ /* 0x000fe40000100800 */
[----:B------:R-:W-:Y:S01]  /*167850*/  STL [R1+0x4f84], R78 ;  /* 0x004f844e01007387 */ /* 0x000fe20000100800 */
[----:B------:R-:W-:Y:S01]  /*167860*/  STL [R1+0x4ff8], R77 ;  /* 0x004ff84d01007387 */ /* 0x000fe20000100800 */
[----:B------:R-:W-:Y:S01]  /*167870*/  STL [R1+0x4f1c], R76 ;  /* 0x004f1c4c01007387 */ /* 0x000fe20000100800 */
[----:B------:R-:W-:Y:S01]  /*167880*/  IADD3.X R71, R71, R244, RZ, P2, !PT ;  /* 0x000000f447477210 */ /* 0x000fe200017fe4ff */
[----:B------:R-:W-:Y:S01]  /*167890*/  STL [R1+0x4f90], R75 ;  /* 0x004f904b01007387 */ /* 0x000fe20000100800 */
[----:B------:R-:W-:Y:S01]  /*1678a0*/  IADD3 R70, P2, R70, R247, RZ ;  /* 0x000000f746467210 */ /* 0x000fe20007f5e0ff */
[----:B------:R-:W-:Y:S01]  /*1678b0*/  STL [R1+0x4f14], R74 ;  /* 0x004f144a01007387 */ /* 0x000fe20000100800 */
[----:B------:R-:W-:-:S02]  /*1678c0*/  IMAD.X R69, R69, 0x1, R244, P3 ;  /* 0x0000000145457824 */ /* 0x000fc400018e06f4 */
[----:B------:R-:W-:Y:S01]  /*1678d0*/  STL [R1+0x4f88], R73 ;  /* 0x004f884901007387 */ /* 0x000fe20000100800 */
[-C--:B------:R-:W-:Y:S01]  /*1678e0*/  IADD3 R68, P3, R68, R247.reuse, RZ ;  /* 0x000000f744447210 */ /* 0x080fe20007f7e0ff */
[----:B------:R-:W-:Y:S01]  /*1678f0*/  STL [R1+0x4f0c], R72 ;  /* 0x004f0c4801007387 */ /* 0x000fe20000100800 */
[--C-:B------:R-:W-:Y:S02]  /*167900*/  IMAD.X R67, R67, 0x1, R244.reuse, P4 ;  /* 0x0000000143437824 */ /* 0x100fe400020e06f4 */
[----:B------:R-:W-:Y:S01]  /*167910*/  STL [R1+0x4f80], R71 ;  /* 0x004f804701007387 */ /* 0x000fe20000100800 */
[-C--:B------:R-:W-:Y:S01]  /*167920*/  IADD3 R66, P4, R66, R247.reuse, RZ ;  /* 0x000000f742427210 */ /* 0x080fe20007f9e0ff */
        /* <DEDUP_REMOVED lines=9> */
[----:B------:R-:W-:Y:S01]  /*1679c0*/  IADD3.X R57, R57, R244, RZ, P3, !PT ;  /* 0x000000f439397210 */ /* 0x000fe20001ffe4ff */
[----:B------:R-:W-:Y:S02]  /*1679d0*/  STL [R1+0x4f08], R65 ;  /* 0x004f084101007387 */ /* 0x000fe40000100800 */
[----:B------:R-:W-:Y:S01]  /*1679e0*/  IMAD.X R61, R61, 0x1, R244, P2 ;  /* 0x000000013d3d7824 */ /* 0x000fe200010e06f4 */
[----:B------:R-:W-:Y:S01]  /*1679f0*/  STL [R1+0x4e8c], R64 ;  /* 0x004e8c4001007387 */ /* 0x000fe20000100800 */
[-C--:B------:R-:W-:Y:S01]  /*167a00*/  IADD3 R60, P2, R60, R247.reuse, RZ ;  /* 0x000000f73c3c7210 */ /* 0x080fe20007f5e0ff */
[----:B------:R-:W-:Y:S02]  /*167a10*/  STL [R1+0x4f00], R63 ;  /* 0x004f003f01007387 */ /* 0x000fe40000100800 */
[----:B------:R-:W-:Y:S01]  /*167a20*/  STL [R1+0x4e84], R62 ;  /* 0x004e843e01007387 */ /* 0x000fe20000100800 */
[----:B------:R1:W-:Y:S01]  /*167a30*/  STL [R1+0x4e90], R57 ;  /* 0x004e903901007387 */ /* 0x0003e20000100800 */
[----:B------:R-:W-:Y:S01]  /*167a40*/  STL [R1+0x4ef8], R61 ;  /* 0x004ef83d01007387 */ /* 0x000fe20000100800 */
[----:B------:R-:W-:-:S02]  /*167a50*/  IADD3 R55, P3, R55, R247, RZ ;  /* 0x000000f737377210 */ /* 0x000fc40007f7e0ff */
[----:B-1----:R-:W4:Y:S01]  /*167a60*/  LDL.LU R57, [R1+0x4e04] ;  /* 0x004e040001397983 */ /* 0x002f220000300800 */
[----:B------:R-:W-:Y:S02]  /*167a70*/  STL [R1+0x4e1c], R60 ;  /* 0x004e1c3c01007387 */ /* 0x000fe40000100800 */
[----:B------:R1:W-:Y:S02]  /*167a80*/  STL [R1+0x4e14], R55 ;  /* 0x004e143701007387 */ /* 0x0003e40000100800 */
[----:B-1----:R-:W4:Y:S01]  /*167a90*/  LDL.LU R55, [R1+0x4e78] ;  /* 0x004e780001377983 */ /* 0x002f220000300800 */
[----:B------:R-:W-:Y:S02]  /*167aa0*/  IMAD.X R52, R52, 0x1, R244, P4 ;  /* 0x0000000134347824 */ /* 0x000fe400020e06f4 */
[----:B------:R-:W4:Y:S03]  /*167ab0*/  LDL.LU R81, [R1+0x4d9c] ;  /* 0x004d9c0001517983 */ /* 0x000f260000300800 */
[----:B------:R1:W-:Y:S04]  /*167ac0*/  STL [R1+0x4e88], R52 ;  /* 0x004e883401007387 */ /* 0x0003e80000100800 */
[----:B-1----:R-:W4:Y:S01]  /*167ad0*/  LDL.LU R52, [R1+0x4e10] ;  /* 0x004e100001347983 */ /* 0x002f220000300800 */
[----:B------:R-:W4:Y:S01]  /*167ae0*/  LDL.LU R80, [R1+0x4d94] ;  /* 0x004d940001507983 */ /* 0x000f220000300800 */
[----:B--2---:R-:W-:-:S05]  /*167af0*/  IADD3 R59, P4, R59, R247, RZ ;  /* 0x000000f73b3b7210 */ /* 0x004fca0007f9e0ff */
[----:B------:R1:W-:Y:S01]  /*167b00*/  STL [R1+0x4e0c], R59 ;  /* 0x004e0c3b01007387 */ /* 0x0003e20000100800 */
[----:B---3--:R-:W-:-:S03]  /*167b10*/  IMAD.X R58, R58, 0x1, R244, P5 ;  /* 0x000000013a3a7824 */ /* 0x008fc600028e06f4 */
[----:B-1----:R-:W2:Y:S01]  /*167b20*/  LDL.LU R59, [R1+0x4e08] ;  /* 0x004e0800013b7983 */ /* 0x002ea20000300800 */
        /* <DEDUP_REMOVED lines=21> */
[----:B-1----:R-:W3:Y:S01]  /*167c80*/  LDL.LU R58, [R1+0x4c1c] ;  /* 0x004c1c00013a7983 */ /* 0x002ee20000300800 */
[----:B----4-:R-:W-:-:S05]  /*167c90*/  IADD3 R57, P5, R57, R247, RZ ;  /* 0x000000f739397210 */ /* 0x010fca0007fbe0ff */
[----:B------:R1:W-:Y:S01]  /*167ca0*/  STL [R1+0x4e04], R57 ;  /* 0x004e043901007387 */ /* 0x0003e20000100800 */
[----:B------:R-:W-:-:S03]  /*167cb0*/  IADD3.X R55, R55, R244, RZ, P6, !PT ;  /* 0x000000f437377210 */ /* 0x000fc600037fe4ff */
[----:B-1----:R-:W4:Y:S02]  /*167cc0*/  LDL.LU R57, [R1+0x4c90] ;  /* 0x004c900001397983 */ /* 0x002f240000300800 */
[----:B------:R1:W-:Y:S02]  /*167cd0*/  STL [R1+0x4e78], R55 ;  /* 0x004e783701007387 */ /* 0x0003e40000100800 */
[----:B-1----:R-:W4:Y:S01]  /*167ce0*/  LDL.LU R55, [R1+0x4c14] ;  /* 0x004c140001377983 */ /* 0x002f220000300800 */
[----:B------:R-:W-:-:S05]  /*167cf0*/  IMAD.X R52, R52, 0x1, R244, P2 ;  /* 0x0000000134347824 */ /* 0x000fca00010e06f4 */
[----:B------:R1:W-:Y:S04]  /*167d00*/  STL [R1+0x4e10], R52 ;  /* 0x004e103401007387 */ /* 0x0003e80000100800 */
[----:B-1----:R-:W4:Y:S01]  /*167d10*/  LDL.LU R52, [R1+0x4c88] ;  /* 0x004c880001347983 */ /* 0x002f220000300800 */
[-C--:B------:R-:W-:Y:S02]  /*167d20*/  IADD3 R81, P6, R81, R247.reuse, RZ ;  /* 0x000000f751517210 */ /* 0x080fe40007fde0ff */
[----:B------:R-:W-:-:S03]  /*167d30*/  IADD3 R80, P2, R80, R247, RZ ;  /* 0x000000f750507210 */ /* 0x000fc60007f5e0ff */
[----:B------:R-:W-:Y:S01]  /*167d40*/  STL [R1+0x4d9c], R81 ;  /* 0x004d9c5101007387 */ /* 0x000fe20000100800 */
[--C-:B--2---:R-:W-:Y:S01]  /*167d50*/  IMAD.X R59, R59, 0x1, R244.reuse, P3 ;  /* 0x000000013b3b7824 */ /* 0x104fe200018e06f4 */
[-C--:B---3--:R-:W-:Y:S02]  /*167d60*/  IADD3 R79, P3, R79, R247.reuse, RZ ;  /* 0x000000f74f4f7210 */ /* 0x088fe40007f7e0ff */
[----:B------:R-:W-:Y:S01]  /*167d70*/  IADD3.X R78, R78, R244, RZ, P4, !PT ;  /* 0x000000f44e4e7210 */ /* 0x000fe200027fe4ff */
[-C--:B------:R-:W-:Y:S01]  /*167d80*/  IADD3 R77, P4, R77, R247.reuse, RZ ;  /* 0x000000f74d4d7210 */ /* 0x080fe20007f9e0ff */
[----:B------:R1:W-:Y:S01]  /*167d90*/  STL [R1+0x4e08], R59 ;  /* 0x004e083b01007387 */ /* 0x0003e20000100800 */
[--C-:B------:R-:W-:Y:S01]  /*167da0*/  IMAD.X R76, R76, 0x1, R244.reuse, P5 ;  /* 0x000000014c4c7824 */ /* 0x100fe200028e06f4 */
[-C--:B------:R-:W-:Y:S01]  /*167db0*/  IADD3 R75, P5, R75, R247.reuse, RZ ;  /* 0x000000f74b4b7210 */ /* 0x080fe20007fbe0ff */
[----:B------:R-:W-:Y:S01]  /*167dc0*/  IMAD.X R74, R74, 0x1, R244, P6 ;  /* 0x000000014a4a7824 */ /* 0x000fe200030e06f4 */
[----:B------:R-:W-:-:S02]  /*167dd0*/  IADD3 R73, P6, R73, R247, RZ ;  /* 0x000000f749497210 */ /* 0x000fc40007fde0ff */
[-C--:B------:R-:W-:Y:S01]  /*167de0*/  IADD3.X R72, R72, R244.reuse, RZ, P2, !PT ;  /* 0x000000f448487210 */ /* 0x080fe200017fe4ff */
[----:B-1----:R-:W2:Y:S01]  /*167df0*/  LDL.LU R59, [R1+0x4c0c] ;  /* 0x004c0c00013b7983 */ /* 0x002ea20000300800 */
[----:B------:R-:W-:Y:S02]  /*167e00*/  STL [R1+0x4d94], R80 ;  /* 0x004d945001007387 */ /* 0x000fe40000100800 */
[----:B------:R-:W-:Y:S02]  /*167e10*/  STL [R1+0x4d8c], R79 ;  /* 0x004d8c4f01007387 */ /* 0x000fe40000100800 */
[----:B------:R-:W-:Y:S01]  /*167e20*/  STL [R1+0x4e00], R78 ;  /* 0x004e004e01007387 */ /* 0x000fe20000100800 */
[----:B------:R-:W-:Y:S01]  /*167e30*/  STL [R1+0x4d84], R77 ;  /* 0x004d844d01007387 */ /* 0x000fe20000100800 */
        /* <DEDUP_REMOVED lines=20> */
[----:B------:R-:W-:Y:S01]  /*167f80*/  IADD3.X R60, R60, R244, RZ, P3, !PT ;  /* 0x000000f43c3c7210 */ /* 0x000fe20001ffe4ff */
[----:B------:R-:W-:Y:S01]  /*167f90*/  STL [R1+0x4d10], R66 ;  /* 0x004d104201007387 */ /* 0x000fe20000100800 */
[-C--:B------:R-:W-:Y:S01]  /*167fa0*/  IADD3 R58, P3, R58, R247.reuse, RZ ;  /* 0x000000f73a3a7210 */ /* 0x080fe20007f7e0ff */
[----:B------:R-:W-:Y:S01]  /*167fb0*/  STL [R1+0x4c94], R65 ;  /* 0x004c944101007387 */ /* 0x000fe20000100800 */
[----:B------:R-:W-:Y:S01]  /*167fc0*/  IADD3 R61, P2, R61, R247, RZ ;  /* 0x000000f73d3d7210 */ /* 0x000fe20007f5e0ff */
[----:B------:R-:W-:Y:S01]  /*167fd0*/  STL [R1+0x4d08], R64 ;  /* 0x004d084001007387 */ /* 0x000fe20000100800 */
[----:B------:R-:W-:Y:S02]  /*167fe0*/  STL [R1+0x4c8c], R63 ;  /* 0x004c8c3f01007387 */ /* 0x000fe40000100800 */
[----:B------:R-:W-:Y:S02]  /*167ff0*/  STL [R1+0x4d00], R62 ;  /* 0x004d003e01007387 */ /* 0x000fe40000100800 */
[----:B------:R1:W-:Y:S01]  /*168000*/  STL [R1+0x4c1c], R58 ;  /* 0x004c1c3a01007387 */ /* 0x0003e20000100800 */
[----:B------:R-:W-:Y:S01]  /*168010*/  STL [R1+0x4c84], R61 ;  /* 0x004c843d01007387 */ /* 0x000fe20000100800 */
[----:B----4-:R-:W-:-:S03]  /*168020*/  IMAD.X R57, R57, 0x1, R244, P4 ;  /* 0x0000000139397824 */ /* 0x010fc600020e06f4 */
[----:B-1----:R-:W3:Y:S01]  /*168030*/  LDL.LU R58, [R1+0x4c80] ;  /* 0x004c8000013a7983 */ /* 0x002ee20000300800 */
[----:B------:R-:W-:Y:S03]  /*168040*/  STL [R1+0x4cd8], R60 ;  /* 0x004cd83c01007387 */ /* 0x000fe60000100800 */
[----:B------:R1:W-:Y:S01]  /*168050*/  STL [R1+0x4c90], R57 ;  /* 0x004c903901007387 */ /* 0x0003e20000100800 */
[----:B------:R-:W-:-:S03]  /*168060*/  IADD3 R55, P4, R55, R247, RZ ;  /* 0x000000f737377210 */ /* 0x000fc60007f9e0ff */
[----:B-1----:R-:W4:Y:S01]  /*168070*/  LDL.LU R57, [R1+0x4c04] ;  /* 0x004c040001397983 */ /* 0x002f220000300800 */
[----:B------:R-:W4:Y:S02]  /*168080*/  LDL.LU R81, [R1+0x4c58] ;  /* 0x004c580001517983 */ /* 0x000f240000300800 */
[----:B------:R1:W-:Y:S02]  /*168090*/  STL [R1+0x4c14], R55 ;  /* 0x004c143701007387 */ /* 0x0003e40000100800 */
[----:B-1----:R-:W4:Y:S01]  /*1680a0*/  LDL.LU R55, [R1+0x4b9c] ;  /* 0x004b9c0001377983 */ /* 0x002f220000300800 */
[----:B------:R-:W4:Y:S02]  /*1680b0*/  LDL.LU R80, [R1+0x4c10] ;  /* 0x004c100001507983 */ /* 0x000f240000300800 */
[----:B------:R-:W-:-:S05]  /*1680c0*/  IMAD.X R52, R52, 0x1, R244, P5 ;  /* 0x0000000134347824 */ /* 0x000fca00028e06f4 */
[----:B------:R1:W-:Y:S04]  /*1680d0*/  STL [R1+0x4c88], R52 ;  /* 0x004c883401007387 */ /* 0x0003e80000100800 */
[----:B-1----:R-:W4:Y:S01]  /*1680e0*/  LDL.LU R52, [R1+0x4b94] ;  /* 0x004b940001347983 */ /* 0x002f220000300800 */
[----:B------:R-:W4:Y:S02]  /*1680f0*/  LDL.LU R79, [R1+0x4c08] ;  /* 0x004c0800014f7983 */ /* 0x000f240000300800 */
[----:B------:R-:W4:Y:S02]  /*168100*/  LDL.LU R78, [R1+0x4b8c] ;  /* 0x004b8c00014e7983 */ /* 0x000f240000300800 */
[----:B------:R-:W4:Y:S01]  /*168110*/  LDL.LU R77, [R1+0x4c00] ;  /* 0x004c0000014d7983 */ /* 0x000f220000300800 */
[----:B--2---:R-:W-:-:S05]  /*168120*/  IADD3 R59, P5, R59, R247, RZ ;  /* 0x000000f73b3b7210 */ /* 0x004fca0007fbe0ff */
        /* <DEDUP_REMOVED lines=19> */
[----:B---3--:R-:W-:-:S05]  /*168260*/  IADD3.X R58, R58, R244, RZ, P6, !PT ;  /* 0x000000f43a3a7210 */ /* 0x008fca00037fe4ff */
[----:B------:R1:W-:Y:S01]  /*168270*/  STL [R1+0x4c80], R58 ;  /* 0x004c803a01007387 */ /* 0x0003e20000100800 */
[-C--:B----4-:R-:W-:Y:S01]  /*168280*/  IADD3 R57, P6, R57, R247.reuse, RZ ;  /* 0x000000f739397210 */ /* 0x090fe20007fde0ff */
[--C-:B------:R-:W-:Y:S02]  /*168290*/  IMAD.X R81, R81, 0x1, R244.reuse, P2 ;  /* 0x0000000151517824 */ /* 0x100fe400010e06f4 */
[----:B-1----:R-:W3:Y:S02]  /*1682a0*/  LDL.LU R58, [R1+0x4a90] ;  /* 0x004a9000013a7983 */ /* 0x002ee40000300800 */
[----:B------:R1:W-:Y:S01]  /*1682b0*/  STL [R1+0x4c04], R57 ;  /* 0x004c043901007387 */ /* 0x0003e20000100800 */
[-C--:B------:R-:W-:Y:S01]  /*1682c0*/  IADD3 R55, P2, R55, R247.reuse, RZ ;  /* 0x000000f737377210 */ /* 0x080fe20007f5e0ff */
[----:B-1----:R-:W4:Y:S04]  /*1682d0*/  LDL.LU R57, [R1+0x4a88] ;  /* 0x004a880001397983 */ /* 0x002f280000300800 */
[----:B------:R1:W-:Y:S02]  /*1682e0*/  STL [R1+0x4b9c], R55 ;  /* 0x004b9c3701007387 */ /* 0x0003e40000100800 */
[----:B-1----:R-:W4:Y:S01]  /*1682f0*/  LDL.LU R55, [R1+0x4a80] ;  /* 0x004a800001377983 */ /* 0x002f220000300800 */
[----:B------:R-:W-:Y:S01]  /*168300*/  IMAD.X R80, R80, 0x1, R244, P3 ;  /* 0x0000000150507824 */ /* 0x000fe200018e06f4 */
[----:B------:R-:W-:-:S02]  /*168310*/  IADD3 R52, P3, R52, R247, RZ ;  /* 0x000000f734347210 */ /* 0x000fc40007f7e0ff */
[----:B------:R-:W-:Y:S04]  /*168320*/  STL [R1+0x4c58], R81 ;  /* 0x004c585101007387 */ /* 0x000fe80000100800 */
[----:B------:R1:W-:Y:S04]  /*168330*/  STL [R1+0x4b94], R52 ;  /* 0x004b943401007387 */ /* 0x0003e80000100800 */
[----:B-1----:R-:W4:Y:S01]  /*168340*/  LDL.LU R52, [R1+0x4a38] ;  /* 0x004a380001347983 */ /* 0x002f220000300800 */
[----:B------:R-:W-:Y:S01]  /*168350*/  IADD3.X R79, R79, R244, RZ, P4, !PT ;  /* 0x000000f44f4f7210 */ /* 0x000fe200027fe4ff */
[----:B------:R-:W-:-:S02]  /*168360*/  IADD3 R78, P4, R78, R247, RZ ;  /* 0x000000f74e4e7210 */ /* 0x000fc40007f9e0ff */
[--C-:B------:R-:W-:Y:S01]  /*168370*/  IMAD.X R77, R77, 0x1, R244.reuse, P5 ;  /* 0x000000014d4d7824 */ /* 0x100fe200028e06f4 */
[----:B------:R-:W-:Y:S01]  /*168380*/  STL [R1+0x4c10], R80 ;  /* 0x004c105001007387 */ /* 0x000fe20000100800 */
[----:B------:R-:W-:Y:S02]  /*168390*/  STL [R1+0x4c08], R79 ;  /* 0x004c084f01007387 */ /* 0x000fe40000100800 */
[----:B------:R-:W-:Y:S01]  /*1683a0*/  STL [R1+0x4b8c], R78 ;  /* 0x004b8c4e01007387 */ /* 0x000fe20000100800 */
[----:B------:R-:W-:Y:S01]  /*1683b0*/  STL [R1+0x4c00], R77 ;  /* 0x004c004d01007387 */ /* 0x000fe20000100800 */
[-C--:B--2---:R-:W-:Y:S01]  /*1683c0*/  IADD3 R76, P5, R76, R247.reuse, RZ ;  /* 0x000000f74c4c7210 */ /* 0x084fe20007fbe0ff */
[--C-:B------:R-:W-:Y:S01]  /*1683d0*/  IMAD.X R75, R75, 0x1, R244.reuse, P6 ;  /* 0x000000014b4b7824 */ /* 0x100fe200030e06f4 */
[-C--:B------:R-:W-:Y:S02]  /*1683e0*/  IADD3 R74, P6, R74, R247.reuse, RZ ;  /* 0x000000f74a4a7210 */ /* 0x080fe40007fde0ff */
[----:B------:R-:W-:Y:S01]  /*1683f0*/  IADD3.X R73, R73, R244, RZ, P2, !PT ;  /* 0x000000f449497210 */ /* 0x000fe200017fe4ff */
        /* <DEDUP_REMOVED lines=30> */
[----:B------:R-:W-:Y:S02]  /*1685e0*/  STL [R1+0x4b00], R61 ;  /* 0x004b003d01007387 */ /* 0x000fe40000100800 */
[----:B------:R-:W-:Y:S02]  /*1685f0*/  STL [R1+0x4a84], R60 ;  /* 0x004a843c01007387 */ /* 0x000fe40000100800 */
[----:B------:R-:W-:Y:S01]  /*168600*/  STL [R1+0x4ab8], R59 ;  /* 0x004ab83b01007387 */ /* 0x000fe20000100800 */
[----:B------:R-:W-:Y:S01]  /*168610*/  STL [R1+0x4a1c], R121 ;  /* 0x004a1c7901007387 */ /* 0x000fe20000100800 */
[----:B---3--:R-:W-:Y:S01]  /*168620*/  IMAD.X R58, R58, 0x1, R244, P5 ;  /* 0x000000013a3a7824 */ /* 0x008fe200028e06f4 */
[----:B------:R-:W-:-:S04]  /*168630*/  IADD3 R119, P5, R119, R247, RZ ;  /* 0x000000f777777210 */ /* 0x000fc80007fbe0ff */
[----:B------:R-:W-:Y:S01]  /*168640*/  STL [R1+0x4a90], R58 ;  /* 0x004a903a01007387 */ /* 0x000fe20000100800 */
[----:B----4-:R-:W-:-:S05]  /*168650*/  IADD3.X R57, R57, R244, RZ, P6, !PT ;  /* 0x000000f439397210 */ /* 0x010fca00037fe4ff */
[----:B------:R1:W-:Y:S01]  /*168660*/  STL [R1+0x4a88], R57 ;  /* 0x004a883901007387 */ /* 0x0003e20000100800 */
[----:B------:R-:W-:Y:S02]  /*168670*/  STL [R1+0x4a14], R119 ;  /* 0x004a147701007387 */ /* 0x000fe40000100800 */
[----:B------:R-:W-:-:S05]  /*168680*/  IMAD.X R55, R55, 0x1, R244, P2 ;  /* 0x0000000137377824 */ /* 0x000fca00010e06f4 */
[----:B------:R-:W-:Y:S01]  /*168690*/  STL [R1+0x4a80], R55 ;  /* 0x004a803701007387 */ /* 0x000fe20000100800 */
[----:B-1----:R-:W2:Y:S02]  /*1686a0*/  LDL.LU R57, [R1+0x487c] ;  /* 0x00487c0001397983 */ /* 0x002ea40000300800 */
[----:B------:R-:W-:-:S05]  /*1686b0*/  IMAD.X R52, R52, 0x1, R244, P3 ;  /* 0x0000000134347824 */ /* 0x000fca00018e06f4 */
[----:B------:R1:W-:Y:S04]  /*1686c0*/  STL [R1+0x4a38], R52 ;  /* 0x004a383401007387 */ /* 0x0003e80000100800 */
[----:B-1----:R-:W3:Y:S01]  /*1686d0*/  LDL.LU R52, [R1+0x4874] ;  /* 0x0048740001347983 */ /* 0x002ee20000300800 */
[----:B------:R-:W4:Y:S02]  /*1686e0*/  LDL.LU R64, [R1+0x486c] ;  /* 0x00486c0001407983 */ /* 0x000f240000300800 */
[----:B------:R-:W4:Y:S02]  /*1686f0*/  LDL.LU R55, [R1+0x4864] ;  /* 0x0048640001377983 */ /* 0x000f240000300800 */
[----:B------:R-:W4:Y:S01]  /*168700*/  LDL.LU R63, [R1+0x485c] ;  /* 0x00485c00013f7983 */ /* 0x000f220000300800 */
[----:B------:R-:W4:Y:S01]  /*168710*/  LDL.LU R61, [R1+0x4870] ;  /* 0x00487000013d7983 */ /* 0x000f220000300800 */
[----:B------:R-:W4:Y:S01]  /*168720*/  LDL.LU R59, [R1+0x4854] ;  /* 0x00485400013b7983 */ /* 0x000f220000300800 */
[----:B------:R-:W-:-:S02]  /*168730*/  IADD3 R115, P6, R115, R247, RZ ;  /* 0x000000f773737210 */ /* 0x000fc40007fde0ff */
[-C--:B------:R-:W-:Y:S02]  /*168740*/  IADD3 R113, P2, R113, R247.reuse, RZ ;  /* 0x000000f771717210 */ /* 0x080fe40007f5e0ff */
[----:B------:R-:W-:Y:S02]  /*168750*/  IADD3.X R122, R122, R244, RZ, P4, !PT ;  /* 0x000000f47a7a7210 */ /* 0x000fe400027fe4ff */
[-C--:B------:R-:W-:Y:S01]  /*168760*/  IADD3 R111, P3, R111, R247.reuse, RZ ;  /* 0x000000f76f6f7210 */ /* 0x080fe20007f7e0ff */
[----:B------:R-:W4:Y:S01]  /*168770*/  LDL.LU R60, [R1+0x4868] ;  /* 0x00486800013c7983 */ /* 0x000f220000300800 */
[--C-:B------:R-:W-:Y:S02]  /*168780*/  IMAD.X R120, R120, 0x1, R244.reuse, P5 ;  /* 0x0000000178787824 */ /* 0x100fe400028e06f4 */
        /* <DEDUP_REMOVED lines=8> */
[----:B------:R-:W-:Y:S01]  /*168810*/  STL [R1+0x4a08], R120 ;  /* 0x004a087801007387 */ /* 0x000fe20000100800 */
[-C--:B------:R-:W-:Y:S01]  /*168820*/  IADD3 R105, P6, R105, R247.reuse, RZ ;  /* 0x000000f769697210 */ /* 0x080fe20007fde0ff */
[----:B------:R-:W-:Y:S01]  /*168830*/  STL [R1+0x49a4], R109 ;  /* 0x0049a46d01007387 */ /* 0x000fe20000100800 */
[--C-:B------:R-:W-:Y:S02]  /*168840*/  IMAD.X R112, R112, 0x1, R244.reuse, P3 ;  /* 0x0000000170707824 */ /* 0x100fe400018e06f4 */
[----:B------:R-:W-:Y:S01]  /*168850*/  STL [R1+0x49c8], R118 ;  /* 0x0049c87601007387 */ /* 0x000fe20000100800 */
[----:B------:R-:W-:Y:S01]  /*168860*/  IADD3 R103, P2, R103, R247, RZ ;  /* 0x000000f767677210 */ /* 0x000fe20007f5e0ff */
[----:B------:R-:W-:Y:S01]  /*168870*/  IMAD.MOV.U32 R246, RZ, RZ, c[0x0][0x18c] ;  /* 0x00006300fff67624 */ /* 0x000fe200078e00ff */
        /* <DEDUP_REMOVED lines=9> */
[--C-:B------:R-:W-:Y:S01]  /*168910*/  IMAD.X R106, R106, 0x1, R244.reuse, P6 ;  /* 0x000000016a6a7824 */ /* 0x100fe200030e06f4 */
[----:B------:R-:W-:Y:S01]  /*168920*/  SHF.L.U32 R246, R246, 0x7, RZ ;  /* 0x00000007f6f67819 */ /* 0x000fe200000006ff */
        /* <DEDUP_REMOVED lines=10> */
[----:B------:R-:W-:Y:S01]  /*1689d0*/  IMAD.SHL.U32 R246, R246, 0x4, RZ ;  /* 0x00000004f6f67824 */ /* 0x000fe200078e00ff */
[----:B------:R-:W-:Y:S01]  /*1689e0*/  STL [R1+0x490c], R97 ;  /* 0x00490c6101007387 */ /* 0x000fe20000100800 */
[--C-:B------:R-:W-:Y:S02]  /*1689f0*/  IMAD.X R100, R100, 0x1, R244.reuse, P4 ;  /* 0x0000000164647824 */ /* 0x100fe400020e06f4 */
[----:B------:R-:W-:Y:S01]  /*168a00*/  STL [R1+0x4920], R104 ;  /* 0x0049206801007387 */ /* 0x000fe20000100800 */
[----:B------:R-:W-:Y:S01]  /*168a10*/  IADD3 R91, P3, R91, R247, RZ ;  /* 0x000000f75b5b7210 */ /* 0x000fe20007f7e0ff */
[----:B------:R-:W-:Y:S01]  /*168a20*/  STL [R1+0x48a4], R95 ;  /* 0x0048a45f01007387 */ /* 0x000fe20000100800 */
[----:B------:R-:W-:-:S02]  /*168a30*/  IMAD.X R98, R98, 0x1, R244, P5 ;  /* 0x0000000162627824 */ /* 0x000fc400028e06f4 */
[----:B------:R-:W-:Y:S01]  /*168a40*/  STL [R1+0x4910], R102 ;  /* 0x0049106601007387 */ /* 0x000fe20000100800 */
[----:B------:R-:W-:Y:S01]  /*168a50*/  IADD3 R54, P4, R54, R247, RZ ;  /* 0x000000f736367210 */ /* 0x000fe20007f9e0ff */
[----:B------:R-:W-:Y:S01]  /*168a60*/  STL [R1+0x489c], R93 ;  /* 0x00489c5d01007387 */ /* 0x000fe20000100800 */
[----:B------:R-:W-:Y:S01]  /*168a70*/  IADD3.X R96, R96, R244, RZ, P6, !PT ;  /* 0x000000f460607210 */ /* 0x000fe200037fe4ff */
[----:B------:R-:W-:Y:S02]  /*168a80*/  STL [R1+0x4908], R100 ;  /* 0x0049086401007387 */ /* 0x000fe40000100800 */
[----:B------:R-:W-:Y:S01]  /*168a90*/  STL [R1+0x4894], R91 ;  /* 0x0048945b01007387 */ /* 0x000fe20000100800 */
[----:B------:R-:W-:Y:S01]  /*168aa0*/  STL [R1+0x48c0], R98 ;  /* 0x0048c06201007387 */ /* 0x000fe20000100800 */
[----:B------:R-:W-:Y:S02]  /*168ab0*/  STL [R1+0x488c], R54 ;  /* 0x00488c3601007387 */ /* 0x000fe40000100800 */
[----:B------:R-:W4:Y:S01]  /*168ac0*/  LDL.LU R58, [R1+0x4860] ;  /* 0x00486000013a7983 */ /* 0x000f220000300800 */
[----:B--2---:R-:W-:-:S05]  /*168ad0*/  IADD3 R57, P6, R57, R246, RZ ;  /* 0x000000f639397210 */ /* 0x004fca0007fde0ff */
[----:B------:R1:W-:Y:S04]  /*168ae0*/  STL [R1+0x487c], R57 ;  /* 0x00487c3901007387 */ /* 0x0003e80000100800 */
[----:B-1----:R-:W2:Y:S01]  /*168af0*/  LDL.LU R57, [R1+0x4858] ;  /* 0x0048580001397983 */ /* 0x002ea20000300800 */
[----:B------:R-:W-:Y:S01]  /*168b00*/  IADD3 R88, P5, R88, R246, RZ ;  /* 0x000000f658587210 */ /* 0x000fe20007fbe0ff */
[--C-:B------:R-:W-:Y:S02]  /*168b10*/  IMAD.X R94, R94, 0x1, R244.reuse, P2 ;  /* 0x000000015e5e7824 */ /* 0x100fe400010e06f4 */
[----:B------:R-:W-:Y:S02]  /*168b20*/  STL [R1+0x4898], R96 ;  /* 0x0048986001007387 */ /* 0x000fe40000100800 */
[----:B------:R-:W-:Y:S01]  /*168b30*/  IMAD.X R92, R92, 0x1, R244, P3 ;  /* 0x000000015c5c7824 */ /* 0x000fe200018e06f4 */
[----:B------:R-:W-:Y:S01]  /*168b40*/  STL [R1+0x4884], R88 ;  /* 0x0048845801007387 */ /* 0x000fe20000100800 */
[----:B------:R-:W2:Y:S02]  /*168b50*/  LDL.LU R66, [R1+0x483c] ;  /* 0x00483c0001427983 */ /* 0x000ea40000300800 */
[----:B------:R-:W2:Y:S01]  /*168b60*/  LDL.LU R62, [R1+0x4850] ;  /* 0x00485000013e7983 */ /* 0x000ea20000300800 */
[----:B------:R-:W-:-:S02]  /*168b70*/  IADD3.X R90, R90, R244, RZ, P4, !PT ;  /* 0x000000f45a5a7210 */ /* 0x000fc400027fe4ff */
[-C--:B---3--:R-:W-:Y:S02]  /*168b80*/  IADD3 R52, P2, R52, R246.reuse, RZ ;  /* 0x000000f634347210 */ /* 0x088fe40007f5e0ff */
[-C--:B----4-:R-:W-:Y:S02]  /*168b90*/  IADD3 R64, P3, R64, R246.reuse, RZ ;  /* 0x000000f640407210 */ /* 0x090fe40007f7e0ff */
[-C--:B------:R-:W-:Y:S01]  /*168ba0*/  IADD3 R55, P4, R55, R246.reuse, RZ ;  /* 0x000000f637377210 */ /* 0x080fe20007f9e0ff */
[----:B------:R1:W-:Y:S01]  /*168bb0*/  STL [R1+0x4874], R52 ;  /* 0x0048743401007387 */ /* 0x0003e20000100800 */
[--C-:B------:R-:W-:Y:S01]  /*168bc0*/  IMAD.X R89, R89, 0x1, R3.reuse, P5 ;  /* 0x0000000159597824 */ /* 0x100fe200028e0603 */
[-C--:B------:R-:W-:Y:S01]  /*168bd0*/  IADD3 R63, P5, R63, R246.reuse, RZ ;  /* 0x000000f63f3f7210 */ /* 0x080fe20007fbe0ff */
[----:B------:R-:W-:Y:S01]  /*168be0*/  IMAD.X R61, R61, 0x1, R3, P6 ;  /* 0x000000013d3d7824 */ /* 0x000fe200030e0603 */
[----:B------:R-:W-:Y:S01]  /*168bf0*/  IADD3 R59, P6, R59, R246, RZ ;  /* 0x000000f63b3b7210 */ /* 0x000fe20007fde0ff */
[----:B-1----:R-:W3:Y:S01]  /*168c00*/  LDL.LU R52, [R1+0x4834] ;  /* 0x0048340001347983 */ /* 0x002ee20000300800 */
[----:B------:R-:W-:Y:S02]  /*168c10*/  STL [R1+0x4890], R94 ;  /* 0x0048905e01007387 */ /* 0x000fe40000100800 */
[----:B------:R-:W4:Y:S02]  /*168c20*/  LDL.LU R65, [R1+0x4848] ;  /* 0x0048480001417983 */ /* 0x000f240000300800 */
[----:B------:R-:W-:Y:S01]  /*168c30*/  STL [R1+0x486c], R64 ;  /* 0x00486c4001007387 */ /* 0x000fe20000100800 */
[----:B------:R1:W-:Y:S04]  /*168c40*/  STL [R1+0x4864], R55 ;  /* 0x0048643701007387 */ /* 0x0003e80000100800 */
[----:B-1----:R-:W4:Y:S01]  /*168c50*/  LDL.LU R55, [R1+0x482c] ;  /* 0x00482c0001377983 */ /* 0x002f220000300800 */
[----:B------:R-:W-:Y:S02]  /*168c60*/  STL [R1+0x4888], R92 ;  /* 0x0048885c01007387 */ /* 0x000fe40000100800 */
[----:B------:R-:W4:Y:S02]  /*168c70*/  LDL.LU R64, [R1+0x4824] ;  /* 0x0048240001407983 */ /* 0x000f240000300800 */
[----:B------:R1:W-:Y:S02]  /*168c80*/  STL [R1+0x485c], R63 ;  /* 0x00485c3f01007387 */ /* 0x0003e40000100800 */
[----:B-1----:R-:W4:Y:S01]  /*168c90*/  LDL.LU R63, [R1+0x481c] ;  /* 0x00481c00013f7983 */ /* 0x002f220000300800 */
[----:B------:R-:W-:Y:S02]  /*168ca0*/  STL [R1+0x4880], R90 ;  /* 0x0048805a01007387 */ /* 0x000fe40000100800 */
[----:B------:R1:W-:Y:S02]  /*168cb0*/  STL [R1+0x4854], R59 ;  /* 0x0048543b01007387 */ /* 0x0003e40000100800 */
[----:B-1----:R-:W4:Y:S01]  /*168cc0*/  LDL.LU R59, [R1+0x4830] ;  /* 0x00483000013b7983 */ /* 0x002f220000300800 */
[----:B------:R1:W-:Y:S03]  /*168cd0*/  STL [R1+0x4870], R61 ;  /* 0x0048703d01007387 */ /* 0x0003e60000100800 */
[----:B-1----:R-:W4:Y:S01]  /*168ce0*/  LDL.LU R61, [R1+0x4814] ;  /* 0x00481400013d7983 */ /* 0x002f220000300800 */
[----:B------:R-:W-:Y:S02]  /*168cf0*/  STL [R1+0x4878], R89 ;  /* 0x0048785901007387 */ /* 0x000fe40000100800 */
[----:B------:R-:W4:Y:S01]  /*168d00*/  LDL.LU R87, [R1+0x4838] ;  /* 0x0048380001577983 */ /* 0x000f220000300800 */
[----:B------:R-:W-:-:S05]  /*168d10*/  IADD3.X R60, R60, R3, RZ, P2, !PT ;  /* 0x000000033c3c7210 */ /* 0x000fca00017fe4ff */
[----:B------:R1:W-:Y:S04]  /*168d20*/  STL [R1+0x4868], R60 ;  /* 0x0048683c01007387 */ /* 0x0003e80000100800 */
[----:B-1----:R-:W4:Y:S01]  /*168d30*/  LDL.LU R60, [R1+0x4828] ;  /* 0x00482800013c7983 */ /* 0x002f220000300800 */
[----:B------:R-:W-:-:S05]  /*168d40*/  IMAD.X R58, R58, 0x1, R3, P3 ;  /* 0x000000013a3a7824 */ /* 0x000fca00018e0603 */
[----:B------:R1:W-:Y:S04]  /*168d50*/  STL [R1+0x4860], R58 ;  /* 0x0048603a01007387 */ /* 0x0003e80000100800 */
[----:B-1----:R-:W4:Y:S01]  /*168d60*/  LDL.LU R58, [R1+0x4820] ;  /* 0x00482000013a7983 */ /* 0x002f220000300800 */
[----:B--2---:R-:W-:-:S05]  /*168d70*/  IMAD.X R57, R57, 0x1, R3, P4 ;  /* 0x0000000139397824 */ /* 0x004fca00020e0603 */
[----:B------:R1:W-:Y:S04]  /*168d80*/  STL [R1+0x4858], R57 ;  /* 0x0048583901007387 */ /* 0x0003e80000100800 */
[----:B-1----:R-:W2:Y:S01]  /*168d90*/  LDL.LU R57, [R1+0x4818] ;  /* 0x0048180001397983 */ /* 0x002ea20000300800 */
[-C--:B------:R-:W-:Y:S02]  /*168da0*/  IADD3 R216, P2, R216, R246.reuse, RZ ;  /* 0x000000f6d8d87210 */ /* 0x080fe40007f5e0ff */
[-C--:B------:R-:W-:Y:S02]  /*168db0*/  IADD3 R86, P3, R86, R246.reuse, RZ ;  /* 0x000000f656567210 */ /* 0x080fe40007f7e0ff */
[-C--:B------:R-:W-:Y:S01]  /*168dc0*/  IADD3 R66, P4, R66, R246.reuse, RZ ;  /* 0x000000f642427210 */ /* 0x080fe20007f9e0ff */
[----:B------:R-:W2:Y:S01]  /*168dd0*/  LDL.LU R84, [R1+0x4804] ;  /* 0x0048040001547983 */ /* 0x000ea20000300800 */
[----:B------:R-:W-:Y:S01]  /*168de0*/  IADD3.X R62, R62, R3, RZ, P5, !PT ;  /* 0x000000033e3e7210 */ /* 0x000fe20002ffe4ff */
[----:B------:R-:W-:Y:S02]  /*168df0*/  STL [R1+0x484c], R216 ;  /* 0x00484cd801007387 */ /* 0x000fe40000100800 */
[----:B------:R-:W-:Y:S01]  /*168e00*/  STL [R1+0x4844], R86 ;  /* 0x0048445601007387 */ /* 0x000fe20000100800 */
[----:B------:R1:W-:Y:S01]  /*168e10*/  STL [R1+0x483c], R66 ;  /* 0x00483c4201007387 */ /* 0x0003e20000100800 */
[----:B---3--:R-:W-:Y:S01]  /*168e20*/  IADD3 R52, P5, R52, R246, RZ ;  /* 0x000000f634347210 */ /* 0x008fe20007fbe0ff */
[----:B----4-:R-:W-:-:S02]  /*168e30*/  IMAD.X R65, R65, 0x1, R3, P6 ;  /* 0x0000000141417824 */ /* 0x010fc400030e0603 */
[----:B-1----:R-:W3:Y:S01]  /*168e40*/  LDL.LU R66, [R1+0x47fc] ;  /* 0x0047fc0001427983 */ /* 0x002ee20000300800 */
[----:B------:R1:W-:Y:S02]  /*168e50*/  STL [R1+0x4850], R62 ;  /* 0x0048503e01007387 */ /* 0x0003e40000100800 */
[--C-:B------:R-:W-:Y:S01]  /*168e60*/  IMAD.X R217, R217, 0x1, R3.reuse, P2 ;  /* 0x00000001d9d97824 */ /* 0x100fe200010e0603 */
[-C--:B------:R-:W-:Y:S01]  /*168e70*/  IADD3 R55, P6, R55, R246.reuse, RZ ;  /* 0x000000f637377210 */ /* 0x080fe20007fde0ff */
[----:B-1----:R-:W4:Y:S01]  /*168e80*/  LDL.LU R62, [R1+0x4810] ;  /* 0x00481000013e7983 */ /* 0x002f220000300800 */
[----:B------:R1:W-:Y:S01]  /*168e90*/  STL [R1+0x4834], R52 ;  /* 0x0048343401007387 */ /* 0x0003e20000100800 */
[-C--:B------:R-:W-:Y:S02]  /*168ea0*/  IADD3 R64, P2, R64, R246.reuse, RZ ;  /* 0x000000f640407210 */ /* 0x080fe40007f5e0ff */
[----:B-1----:R-:W4:Y:S01]  /*168eb0*/  LDL.LU R52, [R1+0x47f4] ;  /* 0x0047f40001347983 */ /* 0x002f220000300800 */
[----:B------:R1:W-:Y:S03]  /*168ec0*/  STL [R1+0x4848], R65 ;  /* 0x0048484101007387 */ /* 0x0003e60000100800 */
[----:B-1----:R-:W4:Y:S01]  /*168ed0*/  LDL.LU R65, [R1+0x4808] ;  /* 0x0048080001417983 */ /* 0x002f220000300800 */
[----:B------:R1:W-:Y:S02]  /*168ee0*/  STL [R1+0x482c], R55 ;  /* 0x00482c3701007387 */ /* 0x0003e40000100800 */
[----:B------:R-:W-:Y:S01]  /*168ef0*/  IMAD.X R59, R59, 0x1, R3, P4 ;  /* 0x000000013b3b7824 */ /* 0x000fe200020e0603 */
[----:B-1----:R-:W4:Y:S01]  /*168f00*/  LDL.LU R55, [R1+0x47ec] ;  /* 0x0047ec0001377983 */ /* 0x002f220000300800 */
[----:B------:R-:W-:Y:S01]  /*168f10*/  IADD3.X R87, R87, R3, RZ, P3, !PT ;  /* 0x0000000357577210 */ /* 0x000fe20001ffe4ff */
[----:B------:R-:W-:-:S02]  /*168f20*/  IADD3 R63, P3, R63, R246, RZ ;  /* 0x000000f63f3f7210 */ /* 0x000fc40007f7e0ff */
[----:B------:R1:W-:Y:S01]  /*168f30*/  STL [R1+0x4824], R64 ;  /* 0x0048244001007387 */ /* 0x0003e20000100800 */
[----:B------:R-:W-:-:S03]  /*168f40*/  IADD3 R61, P4, R61, R246, RZ ;  /* 0x000000f63d3d7210 */ /* 0x000fc60007f9e0ff */
[----:B-1----:R-:W4:Y:S01]  /*168f50*/  LDL.LU R64, [R1+0x47e4] ;  /* 0x0047e40001407983 */ /* 0x002f220000300800 */
[----:B------:R-:W-:Y:S02]  /*168f60*/  STL [R1+0x4840], R217 ;  /* 0x004840d901007387 */ /* 0x000fe40000100800 */
[----:B------:R-:W-:Y:S02]  /*168f70*/  STL [R1+0x481c], R63 ;  /* 0x00481c3f01007387 */ /* 0x000fe40000100800 */
[----:B------:R1:W-:Y:S02]  /*168f80*/  STL [R1+0x4830], R59 ;  /* 0x0048303b01007387 */ /* 0x0003e40000100800 */
[----:B-1----:R-:W4:Y:S01]  /*168f90*/  LDL.LU R59, [R1+0x47dc] ;  /* 0x0047dc00013b7983 */ /* 0x002f220000300800 */
[----:B------:R-:W-:Y:S02]  /*168fa0*/  STL [R1+0x4838], R87 ;  /* 0x0048385701007387 */ /* 0x000fe40000100800 */
[----:B------:R1:W-:Y:S02]  /*168fb0*/  STL [R1+0x4814], R61 ;  /* 0x0048143d01007387 */ /* 0x0003e40000100800 */
[----:B-1----:R-:W4:Y:S01]  /*168fc0*/  LDL.LU R61, [R1+0x47f0] ;  /* 0x0047f000013d7983 */ /* 0x002f220000300800 */
[----:B------:R-:W4:Y:S02]  /*168fd0*/  LDL.LU R85, [R1+0x47f8] ;  /* 0x0047f80001557983 */ /* 0x000f240000300800 */
[----:B------:R-:W4:Y:S02]  /*168fe0*/  LDL.LU R63, [R1+0x47d4] ;  /* 0x0047d400013f7983 */ /* 0x000f240000300800 */
[----:B------:R-:W-:-:S05]  /*168ff0*/  IMAD.X R60, R60, 0x1, R3, P5 ;  /* 0x000000013c3c7824 */ /* 0x000fca00028e0603 */
[----:B------:R1:W-:Y:S04]  /*169000*/  STL [R1+0x4828], R60 ;  /* 0x0048283c01007387 */ /* 0x0003e80000100800 */
[----:B-1----:R-:W4:Y:S01]  /*169010*/  LDL.LU R60, [R1+0x47e8] ;  /* 0x0047e800013c7983 */ /* 0x002f220000300800 */
[----:B------:R-:W-:-:S05]  /*169020*/  IADD3.X R58, R58, R3, RZ, P6, !PT ;  /* 0x000000033a3a7210 */ /* 0x000fca00037fe4ff */
[----:B------:R1:W-:Y:S04]  /*169030*/  STL [R1+0x4820], R58 ;  /* 0x0048203a01007387 */ /* 0x0003e80000100800 */
[----:B-1----:R-:W4:Y:S01]  /*169040*/  LDL.LU R58, [R1+0x47e0] ;  /* 0x0047e000013a7983 */ /* 0x002f220000300800 */
[----:B--2---:R-:W-:-:S05]  /*169050*/  IMAD.X R57, R57, 0x1, R3, P2 ;  /* 0x0000000139397824 */ /* 0x004fca00010e0603 */
[----:B------:R1:W-:Y:S04]  /*169060*/  STL [R1+0x4818], R57 ;  /* 0x0048183901007387 */ /* 0x0003e80000100800 */
[----:B-1----:R-:W2:Y:S01]  /*169070*/  LDL.LU R57, [R1+0x47d8] ;  /* 0x0047d80001397983 */ /* 0x002ea20000300800 */
[-C--:B------:R-:W-:Y:S02]  /*169080*/  IADD3 R214, P5, R214, R246.reuse, RZ ;  /* 0x000000f6d6d67210 */ /* 0x080fe40007fbe0ff */
[-C--:B------:R-:W-:Y:S02]  /*169090*/  IADD3 R84, P6, R84, R246.reuse, RZ ;  /* 0x000000f654547210 */ /* 0x080fe40007fde0ff */
[----:B---3--:R-:W-:Y:S01]  /*1690a0*/  IADD3 R66, P2, R66, R246, RZ ;  /* 0x000000f642427210 */ /* 0x008fe20007f5e0ff */
[----:B------:R-:W3:Y:S01]  /*1690b0*/  LDL.LU R82, [R1+0x47c4] ;  /* 0x0047c40001527983 */ /* 0x000ee20000300800 */
[----:B------:R-:W-:Y:S02]  /*1690c0*/  STL [R1+0x480c], R214 ;  /* 0x00480cd601007387 */ /* 0x000fe40000100800 */
[----:B------:R-:W-:Y:S01]  /*1690d0*/  STL [R1+0x4804], R84 ;  /* 0x0048045401007387 */ /* 0x000fe20000100800 */
[----:B------:R1:W-:Y:S01]  /*1690e0*/  STL [R1+0x47fc], R66 ;  /* 0x0047fc4201007387 */ /* 0x0003e20000100800 */
[----:B----4-:R-:W-:-:S02]  /*1690f0*/  IMAD.X R62, R62, 0x1, R3, P3 ;  /* 0x000000013e3e7824 */ /* 0x010fc400018e0603 */
[--C-:B------:R-:W-:Y:S01]  /*169100*/  IMAD.X R215, R215, 0x1, R3.reuse, P5 ;  /* 0x00000001d7d77824 */ /* 0x100fe200028e0603 */
[----:B-1----:R-:W4:Y:S02]  /*169110*/  LDL.LU R66, [R1+0x47bc] ;  /* 0x0047bc0001427983 */ /* 0x002f240000300800 */
[----:B------:R1:W-:Y:S01]  /*169120*/  STL [R1+0x4810], R62 ;  /* 0x0048103e01007387 */ /* 0x0003e20000100800 */
[-C--:B------:R-:W-:Y:S01]  /*169130*/  IADD3 R52, P3, R52, R246.reuse, RZ ;  /* 0x000000f634347210 */ /* 0x080fe20007f7e0ff */
[----:B-1----:R-:W4:Y:S04]  /*169140*/  LDL.LU R62, [R1+0x47d0] ;  /* 0x0047d000013e7983 */ /* 0x002f280000300800 */
[----:B------:R1:W-:Y:S01]  /*169150*/  STL [R1+0x47f4], R52 ;  /* 0x0047f43401007387 */ /* 0x0003e20000100800 */
[----:B------:R-:W-:Y:S01]  /*169160*/  IADD3.X R65, R65, R3, RZ, P4, !PT ;  /* 0x0000000341417210 */ /* 0x000fe200027fe4ff */
[----:B-1----:R-:W4:Y:S04]  /*169170*/  LDL.LU R52, [R1+0x47b4] ;  /* 0x0047b40001347983 */ /* 0x002f280000300800 */
[----:B------:R1:W-:Y:S01]  /*169180*/  STL [R1+0x4808], R65 ;  /* 0x0048084101007387 */ /* 0x0003e20000100800 */
[-C--:B------:R-:W-:Y:S01]  /*169190*/  IADD3 R55, P4, R55, R246.reuse, RZ ;  /* 0x000000f637377210 */ /* 0x080fe20007f9e0ff */
[----:B-1----:R-:W4:Y:S04]  /*1691a0*/  LDL.LU R65, [R1+0x47c8] ;  /* 0x0047c80001417983 */ /* 0x002f280000300800 */
[----:B------:R1:W-:Y:S01]  /*1691b0*/  STL [R1+0x47ec], R55 ;  /* 0x0047ec3701007387 */ /* 0x0003e20000100800 */
[-C--:B------:R-:W-:Y:S01]  /*1691c0*/  IADD3 R64, P5, R64, R246.reuse, RZ ;  /* 0x000000f640407210 */ /* 0x080fe20007fbe0ff */
[----:B-1----:R-:W4:Y:S04]  /*1691d0*/  LDL.LU R55, [R1+0x47ac] ;  /* 0x0047ac0001377983 */ /* 0x002f280000300800 */
[----:B------:R1:W-:Y:S04]  /*1691e0*/  STL [R1+0x47e4], R64 ;  /* 0x0047e44001007387 */ /* 0x0003e80000100800 */
[----:B-1----:R-:W4:Y:S01]  /*1691f0*/  LDL.LU R64, [R1+0x47a4] ;  /* 0x0047a40001407983 */ /* 0x002f220000300800 */
[----:B------:R-:W-:Y:S01]  /*169200*/  IMAD.X R85, R85, 0x1, R3, P6 ;  /* 0x0000000155557824 */ /* 0x000fe200030e0603 */
[----:B------:R-:W-:-:S02]  /*169210*/  IADD3 R59, P6, R59, R246, RZ ;  /* 0x000000f63b3b7210 */ /* 0x000fc40007fde0ff */
[----:B------:R-:W-:Y:S01]  /*169220*/  IADD3.X R61, R61, R3, RZ, P2, !PT ;  /* 0x000000033d3d7210 */ /* 0x000fe200017fe4ff */
[----:B------:R-:W-:Y:S02]  /*169230*/  IADD3 R63, P2, R63, R246, RZ ;  /* 0x000000f63f3f7210 */ /* 0x000fe40007f5e0ff */
[----:B------:R1:W-:Y:S04]  /*169240*/  STL [R1+0x47dc], R59 ;  /* 0x0047dc3b01007387 */ /* 0x0003e80000100800 */
[----:B-1----:R-:W4:Y:S01]  /*169250*/  LDL.LU R59, [R1+0x479c] ;  /* 0x00479c00013b7983 */ /* 0x002f220000300800 */
[----:B------:R-:W-:Y:S02]  /*169260*/  STL [R1+0x4800], R215 ;  /* 0x004800d701007387 */ /* 0x000fe40000100800 */
[----:B------:R1:W-:Y:S02]  /*169270*/  STL [R1+0x47f0], R61 ;  /* 0x0047f03d01007387 */ /* 0x0003e40000100800 */
[----:B-1----:R-:W4:Y:S01]  /*169280*/  LDL.LU R61, [R1+0x47b0] ;  /* 0x0047b000013d7983 */ /* 0x002f220000300800 */
[----:B------:R-:W-:Y:S02]  /*169290*/  STL [R1+0x47f8], R85 ;  /* 0x0047f85501007387 */ /* 0x000fe40000100800 */
[----:B------:R1:W-:Y:S02]  /*1692a0*/  STL [R1+0x47d4], R63 ;  /* 0x0047d43f01007387 */ /* 0x0003e40000100800 */
[----:B-1----:R-:W4:Y:S01]  /*1692b0*/  LDL.LU R63, [R1+0x4794] ;  /* 0x00479400013f7983 */ /* 0x002f220000300800 */
[----:B------:R-:W4:Y:S02]  /*1692c0*/  LDL.LU R83, [R1+0x47b8] ;  /* 0x0047b80001537983 */ /* 0x000f240000300800 */
[----:B------:R-:W-:-:S05]  /*1692d0*/  IMAD.X R60, R60, 0x1, R3, P3 ;  /* 0x000000013c3c7824 */ /* 0x000fca00018e0603 */
[----:B------:R1:W-:Y:S04]  /*1692e0*/  STL [R1+0x47e8], R60 ;  /* 0x0047e83c01007387 */ /* 0x0003e80000100800 */
[----:B-1----:R-:W4:Y:S01]  /*1692f0*/  LDL.LU R60, [R1+0x47a8] ;  /* 0x0047a800013c7983 */ /* 0x002f220000300800 */
[----:B------:R-:W-:-:S05]  /*169300*/  IMAD.X R58, R58, 0x1, R3, P4 ;  /* 0x000000013a3a7824 */ /* 0x000fca00020e0603 */
[----:B------:R1:W-:Y:S04]  /*169310*/  STL [R1+0x47e0], R58 ;  /* 0x0047e03a01007387 */ /* 0x0003e80000100800 */
[----:B-1----:R-:W4:Y:S01]  /*169320*/  LDL.LU R58, [R1+0x47a0] ;  /* 0x0047a000013a7983 */ /* 0x002f220000300800 */
[----:B--2---:R-:W-:-:S05]  /*169330*/  IADD3.X R57, R57, R3, RZ, P5, !PT ;  /* 0x0000000339397210 */ /* 0x004fca0002ffe4ff */
[----:B------:R1:W-:Y:S04]  /*169340*/  STL [R1+0x47d8], R57 ;  /* 0x0047d83901007387 */ /* 0x0003e80000100800 */
[----:B-1----:R-:W2:Y:S01]  /*169350*/  LDL.LU R57, [R1+0x4798] ;  /* 0x0047980001397983 */ /* 0x002ea20000300800 */
[-C--:B------:R-:W-:Y:S02]  /*169360*/  IADD3 R212, P3, R212, R246.reuse, RZ ;  /* 0x000000f6d4d47210 */ /* 0x080fe40007f7e0ff */
[-C--:B---3--:R-:W-:Y:S02]  /*169370*/  IADD3 R82, P4, R82, R246.reuse, RZ ;  /* 0x000000f652527210 */ /* 0x088fe40007f9e0ff */
[----:B----4-:R-:W-:Y:S01]  /*169380*/  IADD3 R66, P5, R66, R246, RZ ;  /* 0x000000f642427210 */ /* 0x010fe20007fbe0ff */
[----:B------:R-:W3:Y:S01]  /*169390*/  LDL.LU R80, [R1+0x4784] ;  /* 0x0047840001507983 */ /* 0x000ee20000300800 */
[----:B------:R-:W-:Y:S02]  /*1693a0*/  STL [R1+0x47cc], R212 ;  /* 0x0047ccd401007387 */ /* 0x000fe40000100800 */
[----:B------:R-:W-:Y:S01]  /*1693b0*/  STL [R1+0x47c4], R82 ;  /* 0x0047c45201007387 */ /* 0x000fe20000100800 */
[----:B------:R1:W-:Y:S01]  /*1693c0*/  STL [R1+0x47bc], R66 ;  /* 0x0047bc4201007387 */ /* 0x0003e20000100800 */
[----:B------:R-:W-:Y:S01]  /*1693d0*/  IMAD.X R62, R62, 0x1, R3, P6 ;  /* 0x000000013e3e7824 */ /* 0x000fe200030e0603 */
[----:B------:R-:W-:-:S02]  /*1693e0*/  IADD3.X R213, R213, R3, RZ, P3, !PT ;  /* 0x00000003d5d57210 */ /* 0x000fc40001ffe4ff */
[----:B-1----:R-:W4:Y:S02]  /*1693f0*/  LDL.LU R66, [R1+0x477c] ;  /* 0x00477c0001427983 */ /* 0x002f240000300800 */
[----:B------:R1:W-:Y:S01]  /*169400*/  STL [R1+0x47d0], R62 ;  /* 0x0047d03e01007387 */ /* 0x0003e20000100800 */
[-C--:B------:R-:W-:Y:S01]  /*169410*/  IADD3 R52, P6, R52, R246.reuse, RZ ;  /* 0x000000f634347210 */ /* 0x080fe20007fde0ff */
[----:B-1----:R-:W4:Y:S04]  /*169420*/  LDL.LU R62, [R1+0x4790] ;  /* 0x00479000013e7983 */ /* 0x002f280000300800 */
[----:B------:R1:W-:Y:S02]  /*169430*/  STL [R1+0x47b4], R52 ;  /* 0x0047b43401007387 */ /* 0x0003e40000100800 */
[----:B------:R-:W-:Y:S01]  /*169440*/  IMAD.X R65, R65, 0x1, R3, P2 ;  /* 0x0000000141417824 */ /* 0x000fe200010e0603 */
[----:B-1----:R-:W4:Y:S01]  /*169450*/  LDL.LU R52, [R1+0x4774] ;  /* 0x0047740001347983 */ /* 0x002f220000300800 */
[----:B------:R-:W-:-:S05]  /*169460*/  IADD3 R55, P2, R55, R246, RZ ;  /* 0x000000f637377210 */ /* 0x000fca0007f5e0ff */
[----:B------:R1:W-:Y:S01]  /*169470*/  STL [R1+0x47ac], R55 ;  /* 0x0047ac3701007387 */ /* 0x0003e20000100800 */
[----:B------:R-:W-:-:S03]  /*169480*/  IADD3 R64, P3, R64, R246, RZ ;  /* 0x000000f640407210 */ /* 0x000fc60007f7e0ff */
[----:B-1----:R-:W4:Y:S01]  /*169490*/  LDL.LU R55, [R1+0x4788] ;  /* 0x0047880001377983 */ /* 0x002f220000300800 */
[----:B------:R-:W-:Y:S03]  /*1694a0*/  STL [R1+0x47c8], R65 ;  /* 0x0047c84101007387 */ /* 0x000fe60000100800 */
[----:B------:R1:W-:Y:S04]  /*1694b0*/  STL [R1+0x47a4], R64 ;  /* 0x0047a44001007387 */ /* 0x0003e80000100800 */
[----:B-1----:R-:W4:Y:S01]  /*1694c0*/  LDL.LU R64, [R1+0x476c] ;  /* 0x00476c0001407983 */ /* 0x002f220000300800 */
[--C-:B------:R-:W-:Y:S02]  /*1694d0*/  IMAD.X R61, R61, 0x1, R3.reuse, P5 ;  /* 0x000000013d3d7824 */ /* 0x100fe400028e0603 */
[----:B------:R-:W-:Y:S01]  /*1694e0*/  IMAD.X R83, R83, 0x1, R3, P4 ;  /* 0x0000000153537824 */ /* 0x000fe200020e0603 */
[----:B------:R-:W-:-:S02]  /*1694f0*/  IADD3 R59, P4, R59, R246, RZ ;  /* 0x000000f63b3b7210 */ /* 0x000fc40007f9e0ff */
[----:B------:R-:W-:-:S03]  /*169500*/  IADD3 R63, P5, R63, R246, RZ ;  /* 0x000000f63f3f7210 */ /* 0x000fc60007fbe0ff */
[----:B------:R1:W-:Y:S04]  /*169510*/  STL [R1+0x479c], R59 ;  /* 0x00479c3b01007387 */ /* 0x0003e80000100800 */
[----:B-1----:R-:W4:Y:S01]  /*169520*/  LDL.LU R59, [R1+0x4764] ;  /* 0x00476400013b7983 */ /* 0x002f220000300800 */
[----:B------:R-:W-:Y:S02]  /*169530*/  STL [R1+0x47c0], R213 ;  /* 0x0047c0d501007387 */ /* 0x000fe40000100800 */
[----:B------:R1:W-:Y:S01]  /*169540*/  STL [R1+0x47b0], R61 ;  /* 0x0047b03d01007387 */ /* 0x0003e20000100800 */
[----:B------:R-:W-:Y:S01]  /*169550*/  IADD3.X R60, R60, R3, RZ, P6, !PT ;  /* 0x000000033c3c7210 */ /* 0x000fe200037fe4ff */
[----:B-1----:R-:W4:Y:S01]  /*169560*/  LDL.LU R61, [R1+0x475c] ;  /* 0x00475c00013d7983 */ /* 0x002f220000300800 */
[----:B------:R-:W-:Y:S02]  /*169570*/  STL [R1+0x47b8], R83 ;  /* 0x0047b85301007387 */ /* 0x000fe40000100800 */
[----:B------:R1:W-:Y:S02]  /*169580*/  STL [R1+0x4794], R63 ;  /* 0x0047943f01007387 */ /* 0x0003e40000100800 */
[----:B-1----:R-:W4:Y:S01]  /*169590*/  LDL.LU R63, [R1+0x4770] ;  /* 0x00477000013f7983 */ /* 0x002f220000300800 */
[----:B------:R-:W4:Y:S02]  /*1695a0*/  LDL.LU R81, [R1+0x4778] ;  /* 0x0047780001517983 */ /* 0x000f240000300800 */
[----:B------:R1:W-:Y:S02]  /*1695b0*/  STL [R1+0x47a8], R60 ;  /* 0x0047a83c01007387 */ /* 0x0003e40000100800 */
[----:B-1----:R-:W4:Y:S01]  /*1695c0*/  LDL.LU R60, [R1+0x4754] ;  /* 0x00475400013c7983 */ /* 0x002f220000300800 */
[----:B------:R-:W-:-:S02]  /*1695d0*/  IMAD.X R58, R58, 0x1, R3, P2 ;  /* 0x000000013a3a7824 */ /* 0x000fc400010e0603 */
[----:B------:R-:W4:Y:S03]  /*1695e0*/  LDL.LU R65, [R1+0x4768] ;  /* 0x0047680001417983 */ /* 0x000f260000300800 */
[----:B------:R-:W-:Y:S01]  /*1695f0*/  STL [R1+0x47a0], R58 ;  /* 0x0047a03a01007387 */ /* 0x000fe20000100800 */
[----:B--2---:R-:W-:-:S05]  /*169600*/  IMAD.X R57, R57, 0x1, R3, P3 ;  /* 0x0000000139397824 */ /* 0x004fca00018e0603 */
[----:B------:R1:W-:Y:S04]  /*169610*/  STL [R1+0x4798], R57 ;  /* 0x0047983901007387 */ /* 0x0003e80000100800 */
[----:B-1----:R-:W2:Y:S01]  /*169620*/  LDL.LU R57, [R1+0x4760] ;  /* 0x0047600001397983 */ /* 0x002ea20000300800 */
[-C--:B------:R-:W-:Y:S02]  /*169630*/  IADD3 R147, P6, R147, R246.reuse, RZ ;  /* 0x000000f693937210 */ /* 0x080fe40007fde0ff */
[-C--:B---3--:R-:W-:Y:S02]  /*169640*/  IADD3 R80, P2, R80, R246.reuse, RZ ;  /* 0x000000f650507210 */ /* 0x088fe40007f5e0ff */
[----:B----4-:R-:W-:Y:S01]  /*169650*/  IADD3 R66, P3, R66, R246, RZ ;  /* 0x000000f642427210 */ /* 0x010fe20007f7e0ff */
[----:B------:R-:W3:Y:S01]  /*169660*/  LDL.LU R58, [R1+0x4758] ;  /* 0x00475800013a7983 */ /* 0x000ee20000300800 */
[----:B------:R-:W4:Y:S02]  /*169670*/  LDL.LU R78, [R1+0x4744] ;  /* 0x00474400014e7983 */ /* 0x000f240000300800 */
[----:B------:R-:W-:Y:S02]  /*169680*/  STL [R1+0x478c], R147 ;  /* 0x00478c9301007387 */ /* 0x000fe40000100800 */
[----:B------:R-:W-:Y:S01]  /*169690*/  STL [R1+0x4784], R80 ;  /* 0x0047845001007387 */ /* 0x000fe20000100800 */
[----:B------:R1:W-:Y:S01]  /*1696a0*/  STL [R1+0x477c], R66 ;  /* 0x00477c4201007387 */ /* 0x0003e20000100800 */
[----:B------:R-:W-:Y:S01]  /*1696b0*/  IADD3.X R62, R62, R3, RZ, P4, !PT ;  /* 0x000000033e3e7210 */ /* 0x000fe200027fe4ff */
[----:B------:R-:W-:-:S02]  /*1696c0*/  IMAD.X R210, R210, 0x1, R3, P6 ;  /* 0x00000001d2d27824 */ /* 0x000fc400030e0603 */
[----:B-1----:R-:W4:Y:S02]  /*1696d0*/  LDL.LU R66, [R1+0x473c] ;  /* 0x00473c0001427983 */ /* 0x002f240000300800 */
[----:B------:R1:W-:Y:S01]  /*1696e0*/  STL [R1+0x4790], R62 ;  /* 0x0047903e01007387 */ /* 0x0003e20000100800 */
[----:B------:R-:W-:Y:S01]  /*1696f0*/  IADD3 R52, P4, R52, R246, RZ ;  /* 0x000000f634347210 */ /* 0x000fe20007f9e0ff */
[----:B-1----:R-:W4:Y:S04]  /*169700*/  LDL.LU R62, [R1+0x4750] ;  /* 0x00475000013e7983 */ /* 0x002f280000300800 */
[----:B------:R1:W-:Y:S02]  /*169710*/  STL [R1+0x4774], R52 ;  /* 0x0047743401007387 */ /* 0x0003e40000100800 */
[----:B-1----:R-:W4:Y:S01]  /*169720*/  LDL.LU R52, [R1+0x4734] ;  /* 0x0047340001347983 */ /* 0x002f220000300800 */
[----:B------:R-:W-:-:S05]  /*169730*/  IMAD.X R55, R55, 0x1, R3, P5 ;  /* 0x0000000137377824 */ /* 0x000fca00028e0603 */
[----:B------:R1:W-:Y:S01]  /*169740*/  STL [R1+0x4788], R55 ;  /* 0x0047883701007387 */ /* 0x0003e20000100800 */
[----:B------:R-:W-:-:S03]  /*169750*/  IADD3 R64, P5, R64, R246, RZ ;  /* 0x000000f640407210 */ /* 0x000fc60007fbe0ff */
[----:B-1----:R-:W4:Y:S04]  /*169760*/  LDL.LU R55, [R1+0x4748] ;  /* 0x0047480001377983 */ /* 0x002f280000300800 */
[----:B------:R1:W-:Y:S04]  /*169770*/  STL [R1+0x476c], R64 ;  /* 0x00476c4001007387 */ /* 0x0003e80000100800 */
[----:B-1----:R-:W4:Y:S01]  /*169780*/  LDL.LU R64, [R1+0x472c] ;  /* 0x00472c0001407983 */ /* 0x002f220000300800 */
[----:B------:R-:W-:-:S05]  /*169790*/  IADD3 R59, P6, R59, R246, RZ ;  /* 0x000000f63b3b7210 */ /* 0x000fca0007fde0ff */
[----:B------:R1:W-:Y:S04]  /*1697a0*/  STL [R1+0x4764], R59 ;  /* 0x0047643b01007387 */ /* 0x0003e80000100800 */
[----:B-1----:R-:W4:Y:S01]  /*1697b0*/  LDL.LU R59, [R1+0x4724] ;  /* 0x00472400013b7983 */ /* 0x002f220000300800 */
[----:B------:R-:W-:Y:S01]  /*1697c0*/  IADD3.X R81, R81, R3, RZ, P2, !PT ;  /* 0x0000000351517210 */ /* 0x000fe200017fe4ff */
[----:B------:R-:W-:Y:S02]  /*1697d0*/  IADD3 R61, P2, R61, R246, RZ ;  /* 0x000000f63d3d7210 */ /* 0x000fe40007f5e0ff */
[----:B------:R-:W-:-:S03]  /*1697e0*/  IMAD.X R63, R63, 0x1, R3, P3 ;  /* 0x000000013f3f7824 */ /* 0x000fc600018e0603 */
[----:B------:R1:W-:Y:S01]  /*1697f0*/  STL [R1+0x475c], R61 ;  /* 0x00475c3d01007387 */ /* 0x0003e20000100800 */
[----:B------:R-:W-:-:S03]  /*169800*/  IADD3 R60, P3, R60, R246, RZ ;  /* 0x000000f63c3c7210 */ /* 0x000fc60007f7e0ff */
        /* <DEDUP_REMOVED lines=11> */
[----:B--2---:R-:W-:-:S05]  /*1698c0*/  IADD3.X R57, R57, R3, RZ, P5, !PT ;  /* 0x0000000339397210 */ /* 0x004fca0002ffe4ff */
[----:B------:R1:W-:Y:S04]  /*1698d0*/  STL [R1+0x4760], R57 ;  /* 0x0047603901007387 */ /* 0x0003e80000100800 */
[----:B-1----:R-:W2:Y:S01]  /*1698e0*/  LDL.LU R57, [R1+0x4720] ;  /* 0x0047200001397983 */ /* 0x002ea20000300800 */
[--C-:B---3--:R-:W-:Y:S01]  /*1698f0*/  IMAD.X R58, R58, 0x1, R3.reuse, P6 ;  /* 0x000000013a3a7824 */ /* 0x108fe200030e0603 */
[-C--:B------:R-:W-:Y:S02]  /*169900*/  IADD3 R145, P4, R145, R246.reuse, RZ ;  /* 0x000000f691917210 */ /* 0x080fe40007f9e0ff */
[-C--:B----4-:R-:W-:Y:S02]  /*169910*/  IADD3 R78, P5, R78, R246.reuse, RZ ;  /* 0x000000f64e4e7210 */ /* 0x090fe40007fbe0ff */
[----:B------:R-:W-:Y:S01]  /*169920*/  IADD3 R66, P6, R66, R246, RZ ;  /* 0x000000f642427210 */ /* 0x000fe20007fde0ff */
[----:B------:R1:W-:Y:S01]  /*169930*/  STL [R1+0x4758], R58 ;  /* 0x0047583a01007387 */ /* 0x0003e20000100800 */
[----:B------:R-:W-:-:S02]  /*169940*/  IMAD.X R146, R146, 0x1, R3, P4 ;  /* 0x0000000192927824 */ /* 0x000fc400020e0603 */
[----:B------:R-:W-:Y:S01]  /*169950*/  IMAD.X R62, R62, 0x1, R3, P2 ;  /* 0x000000013e3e7824 */ /* 0x000fe200010e0603 */
[----:B-1----:R-:W3:Y:S01]  /*169960*/  LDL.LU R58, [R1+0x4718] ;  /* 0x00471800013a7983 */ /* 0x002ee20000300800 */
[----:B------:R-:W4:Y:S02]  /*169970*/  LDL.LU R76, [R1+0x4704] ;  /* 0x00470400014c7983 */ /* 0x000f240000300800 */
[----:B------:R-:W-:Y:S02]  /*169980*/  STL [R1+0x474c], R145 ;  /* 0x00474c9101007387 */ /* 0x000fe40000100800 */
[----:B------:R-:W-:Y:S01]  /*169990*/  STL [R1+0x4744], R78 ;  /* 0x0047444e01007387 */ /* 0x000fe20000100800 */
[----:B------:R-:W-:-:S05]  /*1699a0*/  IADD3 R52, P2, R52, R246, RZ ;  /* 0x000000f634347210 */ /* 0x000fca0007f5e0ff */
[----:B------:R1:W-:Y:S01]  /*1699b0*/  STL [R1+0x4734], R52 ;  /* 0x0047343401007387 */ /* 0x0003e20000100800 */
[----:B------:R-:W-:Y:S03]  /*1699c0*/  STL [R1+0x473c], R66 ;  /* 0x00473c4201007387 */ /* 0x000fe60000100800 */
[----:B-1----:R-:W4:Y:S01]  /*1699d0*/  LDL.LU R52, [R1+0x46fc] ;  /* 0x0046fc0001347983 */ /* 0x002f220000300800 */
[----:B------:R1:W-:Y:S01]  /*1699e0*/  STL [R1+0x4750], R62 ;  /* 0x0047503e01007387 */ /* 0x0003e20000100800 */
[----:B------:R-:W-:Y:S02]  /*1699f0*/  IADD3.X R55, R55, R3, RZ, P3, !PT ;  /* 0x0000000337377210 */ /* 0x000fe40001ffe4ff */
[----:B-1----:R-:W4:Y:S03]  /*169a00*/  LDL.LU R62, [R1+0x4710] ;  /* 0x00471000013e7983 */ /* 0x002f260000300800 */
[----:B------:R1:W-:Y:S01]  /*169a10*/  STL [R1+0x4748], R55 ;  /* 0x0047483701007387 */ /* 0x0003e20000100800 */
[-C--:B------:R-:W-:Y:S01]  /*169a20*/  IADD3 R64, P3, R64, R246.reuse, RZ ;  /* 0x000000f640407210 */ /* 0x080fe20007f7e0ff */
[----:B-1----:R-:W4:Y:S01]  /*169a30*/  LDL.LU R55, [R1+0x46f4] ;  /* 0x0046f40001377983 */ /* 0x002f220000300800 */
[----:B------:R-:W-:-:S05]  /*169a40*/  IADD3 R59, P4, R59, R246, RZ ;  /* 0x000000f63b3b7210 */ /* 0x000fca0007f9e0ff */
[----:B------:R1:W-:Y:S01]  /*169a50*/  STL [R1+0x4724], R59 ;  /* 0x0047243b01007387 */ /* 0x0003e20000100800 */
[----:B------:R1:W-:Y:S03]  /*169a60*/  STL [R1+0x472c], R64 ;  /* 0x00472c4001007387 */ /* 0x0003e60000100800 */
[----:B-1----:R-:W4:Y:S01]  /*169a70*/  LDL.LU R59, [R1+0x4708] ;  /* 0x00470800013b7983 */ /* 0x002f220000300800 */
[----:B------:R-:W4:Y:S01]  /*169a80*/  LDL.LU R64, [R1+0x46ec] ;  /* 0x0046ec0001407983 */ /* 0x000f220000300800 */
[----:B------:R-:W-:Y:S01]  /*169a90*/  IADD3.X R63, R63, R3, RZ, P6, !PT ;  /* 0x000000033f3f7210 */ /* 0x000fe200037fe4ff */
[----:B------:R-:W-:Y:S01]  /*169aa0*/  IMAD.X R79, R79, 0x1, R3, P5 ;  /* 0x000000014f4f7824 */ /* 0x000fe200028e0603 */
[-C--:B------:R-:W-:Y:S02]  /*169ab0*/  IADD3 R61, P5, R61, R246.reuse, RZ ;  /* 0x000000f63d3d7210 */ /* 0x080fe40007fbe0ff */
[----:B------:R-:W-:-:S03]  /*169ac0*/  IADD3 R60, P6, R60, R246, RZ ;  /* 0x000000f63c3c7210 */ /* 0x000fc60007fde0ff */
        /* <DEDUP_REMOVED lines=9> */
[----:B------:R-:W-:-:S02]  /*169b60*/  IMAD.X R65, R65, 0x1, R3, P2 ;  /* 0x0000000141417824 */ /* 0x000fc400010e0603 */
[----:B------:R-:W4:Y:S03]  /*169b70*/  LDL.LU R67, [R1+0x46d4] ;  /* 0x0046d40001437983 */ /* 0x000f260000300800 */
[----:B------:R-:W-:Y:S01]  /*169b80*/  STL [R1+0x4728], R65 ;  /* 0x0047284101007387 */ /* 0x000fe20000100800 */
[----:B------:R-:W4:Y:S02]  /*169b90*/  LDL.LU R66, [R1+0x46e8] ;  /* 0x0046e80001427983 */ /* 0x000f240000300800 */
[----:B--2---:R-:W-:-:S05]  /*169ba0*/  IMAD.X R57, R57, 0x1, R3, P3 ;  /* 0x0000000139397824 */ /* 0x004fca00018e0603 */
[----:B------:R1:W-:Y:S04]  /*169bb0*/  STL [R1+0x4720], R57 ;  /* 0x0047203901007387 */ /* 0x0003e80000100800 */
[----:B-1----:R-:W2:Y:S01]  /*169bc0*/  LDL.LU R57, [R1+0x46e0] ;  /* 0x0046e00001397983 */ /* 0x002ea20000300800 */
[-C--:B---3--:R-:W-:Y:S02]  /*169bd0*/  IADD3.X R58, R58, R3.reuse, RZ, P4, !PT ;  /* 0x000000033a3a7210 */ /* 0x088fe400027fe4ff */
[-C--:B------:R-:W-:Y:S02]  /*169be0*/  IADD3 R143, P2, R143, R246.reuse, RZ ;  /* 0x000000f68f8f7210 */ /* 0x080fe40007f5e0ff */
[----:B----4-:R-:W-:Y:S01]  /*169bf0*/  IADD3 R76, P3, R76, R246, RZ ;  /* 0x000000f64c4c7210 */ /* 0x010fe20007f7e0ff */
[----:B------:R1:W-:Y:S01]  /*169c00*/  STL [R1+0x4718], R58 ;  /* 0x0047183a01007387 */ /* 0x0003e20000100800 */
[----:B------:R-:W-:-:S03]  /*169c10*/  IADD3.X R144, R144, R3, RZ, P2, !PT ;  /* 0x0000000390907210 */ /* 0x000fc600017fe4ff */
[----:B-1----:R-:W3:Y:S01]  /*169c20*/  LDL.LU R58, [R1+0x46d8] ;  /* 0x0046d800013a7983 */ /* 0x002ee20000300800 */
[----:B------:R-:W4:Y:S02]  /*169c30*/  LDL.LU R74, [R1+0x46c4] ;  /* 0x0046c400014a7983 */ /* 0x000f240000300800 */
[----:B------:R-:W-:Y:S02]  /*169c40*/  STL [R1+0x470c], R143 ;  /* 0x00470c8f01007387 */ /* 0x000fe40000100800 */
[----:B------:R-:W-:Y:S01]  /*169c50*/  STL [R1+0x4704], R76 ;  /* 0x0047044c01007387 */ /* 0x000fe20000100800 */
[----:B------:R-:W-:-:S05]  /*169c60*/  IADD3 R52, P4, R52, R246, RZ ;  /* 0x000000f634347210 */ /* 0x000fca0007f9e0ff */
[----:B------:R1:W-:Y:S01]  /*169c70*/  STL [R1+0x46fc], R52 ;  /* 0x0046fc3401007387 */ /* 0x0003e20000100800 */
[----:B------:R-:W-:-:S03]  /*169c80*/  IMAD.X R62, R62, 0x1, R3, P5 ;  /* 0x000000013e3e7824 */ /* 0x000fc600028e0603 */
[----:B-1----:R-:W3:Y:S01]  /*169c90*/  LDL.LU R52, [R1+0x46bc] ;  /* 0x0046bc0001347983 */ /* 0x002ee20000300800 */
[----:B------:R-:W3:Y:S02]  /*169ca0*/  LDL.LU R65, [R1+0x46d0] ;  /* 0x0046d00001417983 */ /* 0x000ee40000300800 */
[----:B------:R1:W-:Y:S01]  /*169cb0*/  STL [R1+0x4710], R62 ;  /* 0x0047103e01007387 */ /* 0x0003e20000100800 */
[-C--:B------:R-:W-:Y:S01]  /*169cc0*/  IADD3 R55, P5, R55, R246.reuse, RZ ;  /* 0x000000f637377210 */ /* 0x080fe20007fbe0ff */
[----:B-1----:R-:W3:Y:S04]  /*169cd0*/  LDL.LU R62, [R1+0x46b4] ;  /* 0x0046b400013e7983 */ /* 0x002ee80000300800 */
[----:B------:R1:W-:Y:S02]  /*169ce0*/  STL [R1+0x46f4], R55 ;  /* 0x0046f43701007387 */ /* 0x0003e40000100800 */
[----:B-1----:R-:W3:Y:S01]  /*169cf0*/  LDL.LU R55, [R1+0x46c8] ;  /* 0x0046c80001377983 */ /* 0x002ee20000300800 */
[----:B------:R-:W-:Y:S01]  /*169d00*/  IMAD.X R59, R59, 0x1, R3, P6 ;  /* 0x000000013b3b7824 */ /* 0x000fe200030e0603 */
[----:B------:R-:W-:-:S04]  /*169d10*/  IADD3 R64, P6, R64, R246, RZ ;  /* 0x000000f640407210 */ /* 0x000fc80007fde0ff */
[----:B------:R1:W-:Y:S04]  /*169d20*/  STL [R1+0x4708], R59 ;  /* 0x0047083b01007387 */ /* 0x0003e80000100800 */
[----:B-1----:R-:W3:Y:S01]  /*169d30*/  LDL.LU R59, [R1+0x46ac] ;  /* 0x0046ac00013b7983 */ /* 0x002ee20000300800 */
[----:B------:R-:W-:-:S05]  /*169d40*/  IADD3 R61, P2, R61, R246, RZ ;  /* 0x000000f63d3d7210 */ /* 0x000fca0007f5e0ff */
[----:B------:R1:W-:Y:S01]  /*169d50*/  STL [R1+0x46e4], R61 ;  /* 0x0046e43d01007387 */ /* 0x0003e20000100800 */
[----:B------:R1:W-:Y:S03]  /*169d60*/  STL [R1+0x46ec], R64 ;  /* 0x0046ec4001007387 */ /* 0x0003e60000100800 */
[----:B-1----:R-:W3:Y:S01]  /*169d70*/  LDL.LU R61, [R1+0x46a4] ;  /* 0x0046a400013d7983 */ /* 0x002ee20000300800 */
[----:B------:R-:W3:Y:S02]  /*169d80*/  LDL.LU R64, [R1+0x469c] ;  /* 0x00469c0001407983 */ /* 0x000ee40000300800 */
[--C-:B------:R-:W-:Y:S01]  /*169d90*/  IMAD.X R77, R77, 0x1, R3.reuse, P3 ;  /* 0x000000014d4d7824 */ /* 0x100fe200018e0603 */
[----:B------:R-:W-:Y:S01]  /*169da0*/  IADD3 R63, P3, R63, R246, RZ ;  /* 0x000000f63f3f7210 */ /* 0x000fe20007f7e0ff */
[----:B------:R-:W-:-:S04]  /*169db0*/  IMAD.X R60, R60, 0x1, R3, P4 ;  /* 0x000000013c3c7824 */ /* 0x000fc800020e0603 */
[----:B------:R1:W-:Y:S01]  /*169dc0*/  STL [R1+0x46dc], R63 ;  /* 0x0046dc3f01007387 */ /* 0x0003e20000100800 */
[----:B------:R-:W-:-:S03]  /*169dd0*/  IADD3 R67, P4, R67, R246, RZ ;  /* 0x000000f643437210 */ /* 0x000fc60007f9e0ff */
[----:B-1----:R-:W3:Y:S01]  /*169de0*/  LDL.LU R63, [R1+0x46b0] ;  /* 0x0046b000013f7983 */ /* 0x002ee20000300800 */
[----:B------:R-:W-:Y:S02]  /*169df0*/  STL [R1+0x4700], R144 ;  /* 0x0047009001007387 */ /* 0x000fe40000100800 */
[----:B------:R1:W-:Y:S01]  /*169e00*/  STL [R1+0x46f0], R60 ;  /* 0x0046f03c01007387 */ /* 0x0003e20000100800 */
[----:B------:R-:W-:Y:S01]  /*169e10*/  IADD3.X R66, R66, R3, RZ, P5, !PT ;  /* 0x0000000342427210 */ /* 0x000fe20002ffe4ff */
[----:B-1----:R-:W3:Y:S01]  /*169e20*/  LDL.LU R60, [R1+0x4694] ;  /* 0x00469400013c7983 */ /* 0x002ee20000300800 */
[----:B------:R-:W-:Y:S02]  /*169e30*/  STL [R1+0x46f8], R77 ;  /* 0x0046f84d01007387 */ /* 0x000fe40000100800 */
[----:B------:R-:W3:Y:S02]  /*169e40*/  LDL.LU R75, [R1+0x46b8] ;  /* 0x0046b800014b7983 */ /* 0x000ee40000300800 */
[----:B------:R-:W-:Y:S02]  /*169e50*/  STL [R1+0x46d4], R67 ;  /* 0x0046d44301007387 */ /* 0x000fe40000100800 */
[----:B--2---:R-:W-:-:S05]  /*169e60*/  IMAD.X R57, R57, 0x1, R3, P6 ;  /* 0x0000000139397824 */ /* 0x004fca00030e0603 */
[----:B------:R1:W-:Y:S01]  /*169e70*/  STL [R1+0x46e0], R57 ;  /* 0x0046e03901007387 */ /* 0x0003e20000100800 */
[----:B------:R-:W-:Y:S03]  /*169e80*/  STL [R1+0x46e8], R66 ;  /* 0x0046e84201007387 */ /* 0x000fe60000100800 */
[----:B-1----:R-:W2:Y:S01]  /*169e90*/  LDL.LU R57, [R1+0x46a8] ;  /* 0x0046a80001397983 */ /* 0x002ea20000300800 */
[-C--:B------:R-:W-:Y:S02]  /*169ea0*/  IADD3 R141, P5, R141, R246.reuse, RZ ;  /* 0x000000f68d8d7210 */ /* 0x080fe40007fbe0ff */
[----:B----4-:R-:W-:Y:S01]  /*169eb0*/  IADD3 R74, P6, R74, R246, RZ ;  /* 0x000000f64a4a7210 */ /* 0x010fe20007fde0ff */
[--C-:B---3--:R-:W-:Y:S01]  /*169ec0*/  IMAD.X R58, R58, 0x1, R3.reuse, P2 ;  /* 0x000000013a3a7824 */ /* 0x108fe200010e0603 */
[----:B------:R-:W3:Y:S01]  /*169ed0*/  LDL.LU R72, [R1+0x4684] ;  /* 0x0046840001487983 */ /* 0x000ee20000300800 */
[----:B------:R-:W-:Y:S02]  /*169ee0*/  STL [R1+0x46cc], R141 ;  /* 0x0046cc8d01007387 */ /* 0x000fe40000100800 */
[----:B------:R-:W-:Y:S01]  /*169ef0*/  STL [R1+0x46c4], R74 ;  /* 0x0046c44a01007387 */ /* 0x000fe20000100800 */
[----:B------:R1:W-:Y:S01]  /*169f00*/  STL [R1+0x46d8], R58 ;  /* 0x0046d83a01007387 */ /* 0x0003e20000100800 */
[----:B------:R-:W-:-:S03]  /*169f10*/  IMAD.X R142, R142, 0x1, R3, P5 ;  /* 0x000000018e8e7824 */ /* 0x000fc600028e0603 */
[----:B-1----:R-:W4:Y:S01]  /*169f20*/  LDL.LU R58, [R1+0x46a0] ;  /* 0x0046a000013a7983 */ /* 0x002f220000300800 */
[----:B------:R-:W-:Y:S02]  /*169f30*/  IADD3 R52, P2, R52, R246, RZ ;  /* 0x000000f634347210 */ /* 0x000fe40007f5e0ff */
[----:B------:R-:W-:-:S03]  /*169f40*/  IADD3.X R65, R65, R3, RZ, P3, !PT ;  /* 0x0000000341417210 */ /* 0x000fc60001ffe4ff */
[----:B------:R1:W-:Y:S01]  /*169f50*/  STL [R1+0x46bc], R52 ;  /* 0x0046bc3401007387 */ /* 0x0003e20000100800 */
[----:B------:R-:W-:-:S03]  /*169f60*/  IADD3 R62, P3, R62, R246, RZ ;  /* 0x000000f63e3e7210 */ /* 0x000fc60007f7e0ff */
[----:B-1----:R-:W3:Y:S01]  /*169f70*/  LDL.LU R52, [R1+0x4698] ;  /* 0x0046980001347983 */ /* 0x002ee20000300800 */
[----:B------:R-:W-:-:S05]  /*169f80*/  IMAD.X R55, R55, 0x1, R3, P4 ;  /* 0x0000000137377824 */ /* 0x000fca00020e0603 */
[----:B------:R1:W-:Y:S01]  /*169f90*/  STL [R1+0x46c8], R55 ;  /* 0x0046c83701007387 */ /* 0x0003e20000100800 */
[----:B------:R-:W-:Y:S03]  /*169fa0*/  STL [R1+0x46d0], R65 ;  /* 0x0046d04101007387 */ /* 0x000fe60000100800 */
[----:B-1----:R-:W3:Y:S01]  /*169fb0*/  LDL.LU R55, [R1+0x467c] ;  /* 0x00467c0001377983 */ /* 0x002ee20000300800 */
[----:B------:R1:W-:Y:S03]  /*169fc0*/  STL [R1+0x46b4], R62 ;  /* 0x0046b43e01007387 */ /* 0x0003e60000100800 */
[----:B-1----:R-:W3:Y:S01]  /*169fd0*/  LDL.LU R62, [R1+0x4690] ;  /* 0x00469000013e7983 */ /* 0x002ee20000300800 */
[----:B------:R-:W-:-:S05]  /*169fe0*/  IADD3 R59, P4, R59, R246, RZ ;  /* 0x000000f63b3b7210 */ /* 0x000fca0007f9e0ff */
[----:B------:R1:W-:Y:S04]  /*169ff0*/  STL [R1+0x46ac], R59 ;  /* 0x0046ac3b01007387 */ /* 0x0003e80000100800 */
[----:B-1----:R-:W3:Y:S01]  /*16a000*/  LDL.LU R59, [R1+0x4674] ;  /* 0x00467400013b7983 */ /* 0x002ee20000300800 */
[----:B------:R-:W-:-:S05]  /*16a010*/  IADD3 R61, P5, R61, R246, RZ ;  /* 0x000000f63d3d7210 */ /* 0x000fca0007fbe0ff */
[----:B------:R1:W-:Y:S04]  /*16a020*/  STL [R1+0x46a4], R61 ;  /* 0x0046a43d01007387 */ /* 0x0003e80000100800 */
[----:B-1----:R-:W3:Y:S01]  /*16a030*/  LDL.LU R61, [R1+0x4688] ;  /* 0x00468800013d7983 */ /* 0x002ee20000300800 */
[----:B------:R-:W-:Y:S02]  /*16a040*/  STL [R1+0x46c0], R142 ;  /* 0x0046c08e01007387 */ /* 0x000fe40000100800 */
[----:B------:R-:W-:Y:S01]  /*16a050*/  IMAD.X R63, R63, 0x1, R3, P2 ;  /* 0x000000013f3f7824 */ /* 0x000fe200010e0603 */
[----:B------:R-:W-:Y:S01]  /*16a060*/  IADD3.X R75, R75, R3, RZ, P6, !PT ;  /* 0x000000034b4b7210 */ /* 0x000fe200037fe4ff */
[-C--:B------:R-:W-:Y:S01]  /*16a070*/  IADD3 R64, P6, R64, R246.reuse, RZ ;  /* 0x000000f640407210 */ /* 0x080fe20007fde0ff */
[----:B------:R-:W-:-:S03]  /*16a080*/  IADD3 R60, P2, R60, R246, RZ ;  /* 0x000000f63c3c7210 */ /* 0x000fc60007f5e0ff */
[----:B------:R-:W-:Y:S01]  /*16a090*/  STL [R1+0x46b8], R75 ;  /* 0x0046b84b01007387 */ /* 0x000fe20000100800 */
[----:B------:R-:W-:Y:S02]  /*16a0a0*/  STL [R1+0x469c], R64 ;  /* 0x00469c4001007387 */ /* 0x000fe40000100800 */
[----:B------:R-:W3:Y:S02]  /*16a0b0*/  LDL.LU R66, [R1+0x466c] ;  /* 0x00466c0001427983 */ /* 0x000ee40000300800 */
[----:B------:R-:W-:Y:S01]  /*16a0c0*/  STL [R1+0x46b0], R63 ;  /* 0x0046b03f01007387 */ /* 0x000fe20000100800 */
[----:B------:R-:W3:Y:S01]  /*16a0d0*/  LDL.LU R65, [R1+0x4664] ;  /* 0x0046640001417983 */ /* 0x000ee20000300800 */
[----:B------:R1:W-:Y:S03]  /*16a0e0*/  STL [R1+0x4694], R60 ;  /* 0x0046943c01007387 */ /* 0x0003e60000100800 */
[----:B-1----:R-:W3:Y:S01]  /*16a0f0*/  LDL.LU R60, [R1+0x465c] ;  /* 0x00465c00013c7983 */ /* 0x002ee20000300800 */
[----:B------:R-:W3:Y:S02]  /*16a100*/  LDL.LU R73, [R1+0x4678] ;  /* 0x0046780001497983 */ /* 0x000ee40000300800 */
[----:B------:R-:W3:Y:S02]  /*16a110*/  LDL.LU R64, [R1+0x4670] ;  /* 0x0046700001407983 */ /* 0x000ee40000300800 */
[----:B--2---:R-:W-:-:S05]  /*16a120*/  IMAD.X R57, R57, 0x1, R3, P3 ;  /* 0x0000000139397824 */ /* 0x004fca00018e0603 */
[----:B------:R1:W-:Y:S04]  /*16a130*/  STL [R1+0x46a8], R57 ;  /* 0x0046a83901007387 */ /* 0x0003e80000100800 */
[----:B-1----:R-:W2:Y:S01]  /*16a140*/  LDL.LU R57, [R1+0x4654] ;  /* 0x0046540001397983 */ /* 0x002ea20000300800 */
[----:B----4-:R-:W-:Y:S02]  /*16a150*/  IADD3.X R58, R58, R3, RZ, P4, !PT ;  /* 0x000000033a3a7210 */ /* 0x010fe400027fe4ff */
[-C--:B------:R-:W-:Y:S01]  /*16a160*/  IADD3 R139, P3, R139, R246.reuse, RZ ;  /* 0x000000f68b8b7210 */ /* 0x080fe20007f7e0ff */
[----:B---3--:R-:W-:Y:S02]  /*16a170*/  IADD3 R72, P4, R72, R246, RZ ;  /* 0x000000f648487210 */ /* 0x008fe40007f9e0ff */
[----:B------:R1:W-:Y:S04]  /*16a180*/  STL [R1+0x46a0], R58 ;  /* 0x0046a03a01007387 */ /* 0x0003e80000100800 */
[----:B-1----:R-:W3:Y:S01]  /*16a190*/  LDL.LU R58, [R1+0x4668] ;  /* 0x00466800013a7983 */ /* 0x002ee20000300800 */
[----:B------:R-:W-:-:S05]  /*16a1a0*/  IMAD.X R52, R52, 0x1, R3, P5 ;  /* 0x0000000134347824 */ /* 0x000fca00028e0603 */
[----:B------:R1:W-:Y:S04]  /*16a1b0*/  STL [R1+0x4698], R52 ;  /* 0x0046983401007387 */ /* 0x0003e80000100800 */
[----:B-1----:R-:W4:Y:S01]  /*16a1c0*/  LDL.LU R52, [R1+0x4660] ;  /* 0x0046600001347983 */ /* 0x002f220000300800 */
[----:B------:R-:W4:Y:S02]  /*16a1d0*/  LDL.LU R70, [R1+0x4640] ;  /* 0x0046400001467983 */ /* 0x000f240000300800 */
[----:B------:R-:W-:Y:S02]  /*16a1e0*/  STL [R1+0x468c], R139 ;  /* 0x00468c8b01007387 */ /* 0x000fe40000100800 */
[----:B------:R-:W-:Y:S01]  /*16a1f0*/  STL [R1+0x4684], R72 ;  /* 0x0046844801007387 */ /* 0x000fe20000100800 */
[----:B------:R-:W-:-:S05]  /*16a200*/  IADD3 R55, P5, R55, R246, RZ ;  /* 0x000000f637377210 */ /* 0x000fca0007fbe0ff */
[----:B------:R1:W-:Y:S01]  /*16a210*/  STL [R1+0x467c], R55 ;  /* 0x00467c3701007387 */ /* 0x0003e20000100800 */
[----:B------:R-:W-:-:S03]  /*16a220*/  IMAD.X R62, R62, 0x1, R3, P6 ;  /* 0x000000013e3e7824 */ /* 0x000fc600030e0603 */
[----:B-1----:R-:W4:Y:S01]  /*16a230*/  LDL.LU R55, [R1+0x4658] ;  /* 0x0046580001377983 */ /* 0x002f220000300800 */
[----:B------:R-:W-:Y:S01]  /*16a240*/  IMAD.X R140, R140, 0x1, R3, P3 ;  /* 0x000000018c8c7824 */ /* 0x000fe200018e0603 */
[----:B------:R-:W-:-:S05]  /*16a250*/  IADD3 R59, P6, R59, R246, RZ ;  /* 0x000000f63b3b7210 */ /* 0x000fca0007fde0ff */
[----:B------:R1:W-:Y:S04]  /*16a260*/  STL [R1+0x4674], R59 ;  /* 0x0046743b01007387 */ /* 0x0003e80000100800 */
[----:B-1----:R-:W4:Y:S01]  /*16a270*/  LDL.LU R59, [R1+0x4644] ;  /* 0x00464400013b7983 */ /* 0x002f220000300800 */
[----:B------:R1:W-:Y:S02]  /*16a280*/  STL [R1+0x4690], R62 ;  /* 0x0046903e01007387 */ /* 0x0003e40000100800 */
[----:B------:R-:W4:Y:S01]  /*16a290*/  LDL.LU R63, [R1+0x4650] ;  /* 0x00465000013f7983 */ /* 0x000f220000300800 */
[----:B-1----:R-:W4:Y:S01]  /*16a2a0*/  LDL.LU R62, [R1+0x4634] ;  /* 0x00463400013e7983 */ /* 0x002f220000300800 */
[----:B------:R-:W-:-:S05]  /*16a2b0*/  IADD3.X R61, R61, R3, RZ, P2, !PT ;  /* 0x000000033d3d7210 */ /* 0x000fca00017fe4ff */
[----:B------:R1:W-:Y:S04]  /*16a2c0*/  STL [R1+0x4688], R61 ;  /* 0x0046883d01007387 */ /* 0x0003e80000100800 */
[----:B-1----:R-:W4:Y:S01]  /*16a2d0*/  LDL.LU R61, [R1+0x4648] ;  /* 0x00464800013d7983 */ /* 0x002f220000300800 */
[-C--:B------:R-:W-:Y:S02]  /*16a2e0*/  IADD3 R66, P2, R66, R246.reuse, RZ ;  /* 0x000000f642427210 */ /* 0x080fe40007f5e0ff */
[----:B------:R-:W-:-:S03]  /*16a2f0*/  IADD3 R65, P3, R65, R246, RZ ;  /* 0x000000f641417210 */ /* 0x000fc60007f7e0ff */
[----:B------:R-:W-:Y:S01]  /*16a300*/  STL [R1+0x466c], R66 ;  /* 0x00466c4201007387 */ /* 0x000fe20000100800 */
[----:B------:R-:W-:Y:S01]  /*16a310*/  IMAD.X R73, R73, 0x1, R3, P4 ;  /* 0x0000000149497824 */ /* 0x000fe200020e0603 */
[----:B------:R-:W-:Y:S02]  /*16a320*/  IADD3 R60, P4, R60, R246, RZ ;  /* 0x000000f63c3c7210 */ /* 0x000fe40007f9e0ff */
[----:B------:R-:W-:-:S03]  /*16a330*/  IADD3.X R64, R64, R3, RZ, P5, !PT ;  /* 0x0000000340407210 */ /* 0x000fc60002ffe4ff */
[----:B------:R1:W-:Y:S01]  /*16a340*/  STL [R1+0x465c], R60 ;  /* 0x00465c3c01007387 */ /* 0x0003e20000100800 */
[----:B------:R-:W-:Y:S03]  /*16a350*/  STL [R1+0x4664], R65 ;  /* 0x0046644101007387 */ /* 0x000fe60000100800 */
[----:B-1----:R-:W4:Y:S01]  /*16a360*/  LDL.LU R60, [R1+0x462c] ;  /* 0x00462c00013c7983 */ /* 0x002f220000300800 */
[----:B------:R-:W-:Y:S02]  /*16a370*/  STL [R1+0x4680], R140 ;  /* 0x0046808c01007387 */ /* 0x000fe40000100800 */
[----:B------:R-:W-:Y:S01]  /*16a380*/  STL [R1+0x4678], R73 ;  /* 0x0046784901007387 */ /* 0x000fe20000100800 */
[----:B--2---:R-:W-:-:S05]  /*16a390*/  IADD3 R57, P5, R57, R246, RZ ;  /* 0x000000f639397210 */ /* 0x004fca0007fbe0ff */
[----:B------:R1:W-:Y:S01]  /*16a3a0*/  STL [R1+0x4654], R57 ;  /* 0x0046543901007387 */ /* 0x0003e20000100800 */
[----:B------:R-:W-:Y:S03]  /*16a3b0*/  STL [R1+0x4670], R64 ;  /* 0x0046704001007387 */ /* 0x000fe60000100800 */
[----:B-1----:R-:W2:Y:S01]  /*16a3c0*/  LDL.LU R57, [R1+0x4624] ;  /* 0x0046240001397983 */ /* 0x002ea20000300800 */
[----:B------:R-:W2:Y:S02]  /*16a3d0*/  LDL.LU R71, [R1+0x463c] ;  /* 0x00463c0001477983 */ /* 0x000ea40000300800 */
[--C-:B---3--:R-:W-:Y:S01]  /*16a3e0*/  IMAD.X R58, R58, 0x1, R3.reuse, P6 ;  /* 0x000000013a3a7824 */ /* 0x108fe200030e0603 */
[-C--:B------:R-:W-:Y:S01]  /*16a3f0*/  IADD3 R137, P6, R137, R246.reuse, RZ ;  /* 0x000000f689897210 */ /* 0x080fe20007fde0ff */
[----:B----4-:R-:W-:Y:S01]  /*16a400*/  IMAD.X R52, R52, 0x1, R3, P2 ;  /* 0x0000000134347824 */ /* 0x010fe200010e0603 */
[----:B------:R-:W-:-:S04]  /*16a410*/  IADD3 R70, P2, R70, R246, RZ ;  /* 0x000000f646467210 */ /* 0x000fc80007f5e0ff */
[----:B------:R1:W-:Y:S01]  /*16a420*/  STL [R1+0x4660], R52 ;  /* 0x0046603401007387 */ /* 0x0003e20000100800 */
[----:B------:R-:W-:Y:S03]  /*16a430*/  STL [R1+0x4668], R58 ;  /* 0x0046683a01007387 */ /* 0x000fe60000100800 */
[----:B-1----:R-:W3:Y:S01]  /*16a440*/  LDL.LU R52, [R1+0x461c] ;  /* 0x00461c0001347983 */ /* 0x002ee20000300800 */
[----:B------:R-:W-:-:S05]  /*16a450*/  IADD3.X R55, R55, R3, RZ, P3, !PT ;  /* 0x0000000337377210 */ /* 0x000fca0001ffe4ff */
[----:B------:R1:W-:Y:S04]  /*16a460*/  STL [R1+0x4658], R55 ;  /* 0x0046583701007387 */ /* 0x0003e80000100800 */
[----:B-1----:R-:W4:Y:S01]  /*16a470*/  LDL.LU R55, [R1+0x4630] ;  /* 0x0046300001377983 */ /* 0x002f220000300800 */
[----:B------:R-:W4:Y:S02]  /*16a480*/  LDL.LU R58, [R1+0x4600] ;  /* 0x00460000013a7983 */ /* 0x000f240000300800 */
[----:B------:R-:W-:Y:S02]  /*16a490*/  STL [R1+0x464c], R137 ;  /* 0x00464c8901007387 */ /* 0x000fe40000100800 */
[----:B------:R-:W-:Y:S01]  /*16a4a0*/  STL [R1+0x4640], R70 ;  /* 0x0046404601007387 */ /* 0x000fe20000100800 */
[----:B------:R-:W-:-:S02]  /*16a4b0*/  IADD3.X R138, R138, R3, RZ, P6, !PT ;  /* 0x000000038a8a7210 */ /* 0x000fc400037fe4ff */
[----:B------:R-:W-:Y:S01]  /*16a4c0*/  IADD3 R59, P3, R59, R246, RZ ;  /* 0x000000f63b3b7210 */ /* 0x000fe20007f7e0ff */
[----:B------:R-:W-:-:S04]  /*16a4d0*/  IMAD.X R63, R63, 0x1, R3, P4 ;  /* 0x000000013f3f7824 */ /* 0x000fc800020e0603 */
[----:B------:R1:W-:Y:S01]  /*16a4e0*/  STL [R1+0x4644], R59 ;  /* 0x0046443b01007387 */ /* 0x0003e20000100800 */
[----:B------:R-:W-:-:S03]  /*16a4f0*/  IADD3 R62, P4, R62, R246, RZ ;  /* 0x000000f63e3e7210 */ /* 0x000fc60007f9e0ff */
[----:B-1----:R-:W4:Y:S01]  /*16a500*/  LDL.LU R59, [R1+0x4614] ;  /* 0x00461400013b7983 */ /* 0x002f220000300800 */
[----:B------:R-:W4:Y:S02]  /*16a510*/  LDL.LU R67, [R1+0x4628] ;  /* 0x0046280001437983 */ /* 0x000f240000300800 */
[----:B------:R-:W-:Y:S02]  /*16a520*/  STL [R1+0x4650], R63 ;  /* 0x0046503f01007387 */ /* 0x000fe40000100800 */
[----:B------:R-:W4:Y:S01]  /*16a530*/  LDL.LU R66, [R1+0x4620] ;  /* 0x0046200001427983 */ /* 0x000f220000300800 */
[----:B------:R-:W-:Y:S01]  /*16a540*/  STL [R1+0x4634], R62 ;  /* 0x0046343e01007387 */ /* 0x000fe20000100800 */
[----:B------:R-:W4:Y:S02]  /*16a550*/  LDL.LU R65, [R1+0x4618] ;  /* 0x0046180001417983 */ /* 0x000f240000300800 */
[----:B------:R-:W-:-:S05]  /*16a560*/  IMAD.X R61, R61, 0x1, R3, P5 ;  /* 0x000000013d3d7824 */ /* 0x000fca00028e0603 */
[----:B------:R-:W-:Y:S01]  /*16a570*/  STL [R1+0x4648], R61 ;  /* 0x0046483d01007387 */ /* 0x000fe20000100800 */
[----:B------:R-:W4:Y:S01]  /*16a580*/  LDL.LU R64, [R1+0x4604] ;  /* 0x0046040001407983 */ /* 0x000f220000300800 */
[----:B------:R-:W-:-:S05]  /*16a590*/  IADD3 R60, P5, R60, R246, RZ ;  /* 0x000000f63c3c7210 */ /* 0x000fca0007fbe0ff */
[----:B------:R1:W-:Y:S04]  /*16a5a0*/  STL [R1+0x462c], R60 ;  /* 0x00462c3c01007387 */ /* 0x0003e80000100800 */
[----:B-1----:R-:W4:Y:S01]  /*16a5b0*/  LDL.LU R60, [R1+0x4610] ;  /* 0x00461000013c7983 */ /* 0x002f220000300800 */
[----:B------:R-:W4:Y:S01]  /*16a5c0*/  LDL.LU R63, [R1+0x45f4] ;  /* 0x0045f400013f7983 */ /* 0x000f220000300800 */
[----:B--2---:R-:W-:-:S05]  /*16a5d0*/  IADD3 R57, P6, R57, R246, RZ ;  /* 0x000000f639397210 */ /* 0x004fca0007fde0ff */
[----:B------:R1:W-:Y:S04]  /*16a5e0*/  STL [R1+0x4624], R57 ;  /* 0x0046243901007387 */ /* 0x0003e80000100800 */
[----:B-1----:R-:W2:Y:S01]  /*16a5f0*/  LDL.LU R57, [R1+0x4608] ;  /* 0x0046080001397983 */ /* 0x002ea20000300800 */
[----:B------:R-:W-:Y:S01]  /*16a600*/  IMAD.X R71, R71, 0x1, R3, P2 ;  /* 0x0000000147477824 */ /* 0x000fe200010e0603 */
[----:B---3--:R-:W-:-:S05]  /*16a610*/  IADD3 R52, P2, R52, R246, RZ ;  /* 0x000000f634347210 */ /* 0x008fca0007f5e0ff */
[----:B------:R1:W-:Y:S04]  /*16a620*/  STL [R1+0x461c], R52 ;  /* 0x00461c3401007387 */ /* 0x0003e80000100800 */
[----:B-1----:R-:W3:Y:S01]  /*16a630*/  LDL.LU R52, [R1+0x45ec] ;  /* 0x0045ec0001347983 */ /* 0x002ee20000300800 */
[----:B------:R-:W-:Y:S02]  /*16a640*/  STL [R1+0x4638], R138 ;  /* 0x0046388a01007387 */ /* 0x000fe40000100800 */
[----:B----4-:R-:W-:-:S05]  /*16a650*/  IMAD.X R55, R55, 0x1, R3, P3 ;  /* 0x0000000137377824 */ /* 0x010fca00018e0603 */
[----:B------:R1:W-:Y:S04]  /*16a660*/  STL [R1+0x4630], R55 ;  /* 0x0046303701007387 */ /* 0x0003e80000100800 */
[----:B-1----:R-:W4:Y:S01]  /*16a670*/  LDL.LU R55, [R1+0x45e4] ;  /* 0x0045e40001377983 */ /* 0x002f220000300800 */
[----:B------:R-:W-:Y:S02]  /*16a680*/  STL [R1+0x463c], R71 ;  /* 0x00463c4701007387 */ /* 0x000fe40000100800 */
[----:B------:R-:W4:Y:S02]  /*16a690*/  LDL.LU R62, [R1+0x45dc] ;  /* 0x0045dc00013e7983 */ /* 0x000f240000300800 */
[----:B------:R-:W4:Y:S01]  /*16a6a0*/  LDL.LU R61, [R1+0x45f0] ;  /* 0x0045f000013d7983 */ /* 0x000f220000300800 */
[----:B------:R-:W-:-:S02]  /*16a6b0*/  IADD3 R59, P3, R59, R246, RZ ;  /* 0x000000f63b3b7210 */ /* 0x000fc40007f7e0ff */
[----:B------:R-:W-:Y:S01]  /*16a6c0*/  IADD3.X R67, R67, R3, RZ, P4, !PT ;  /* 0x0000000343437210 */ /* 0x000fe200027fe4ff */
[-C--:B------:R-:W-:Y:S02]  /*16a6d0*/  IADD3 R135, P4, R135, R246.reuse, RZ ;  /* 0x000000f687877210 */ /* 0x080fe40007f9e0ff */
[--C-:B------:R-:W-:Y:S01]  /*16a6e0*/  IMAD.X R66, R66, 0x1, R3.reuse, P5 ;  /* 0x0000000142427824 */ /* 0x100fe200028e0603 */
[----:B------:R1:W-:Y:S01]  /*16a6f0*/  STL [R1+0x4614], R59 ;  /* 0x0046143b01007387 */ /* 0x0003e20000100800 */
[-C--:B------:R-:W-:Y:S01]  /*16a700*/  IADD3 R58, P5, R58, R246.reuse, RZ ;  /* 0x000000f63a3a7210 */ /* 0x080fe20007fbe0ff */
[----:B------:R-:W-:Y:S02]  /*16a710*/  IMAD.X R65, R65, 0x1, R3, P6 ;  /* 0x0000000141417824 */ /* 0x000fe400030e0603 */
[----:B-1----:R-:W4:Y:S01]  /*16a720*/  LDL.LU R59, [R1+0x45fc] ;  /* 0x0045fc00013b7983 */ /* 0x002f220000300800 */
[----:B------:R-:W-:Y:S02]  /*16a730*/  STL [R1+0x4628], R67 ;  /* 0x0046284301007387 */ /* 0x000fe40000100800 */
[----:B------:R-:W4:Y:S02]  /*16a740*/  LDL.LU R68, [R1+0x45c0] ;  /* 0x0045c00001447983 */ /* 0x000f240000300800 */
[----:B------:R-:W-:Y:S01]  /*16a750*/  STL [R1+0x4620], R66 ;  /* 0x0046204201007387 */ /* 0x000fe20000100800 */
[----:B------:R-:W-:Y:S01]  /*16a760*/  STL [R1+0x460c], R135 ;  /* 0x00460c8701007387 */ /* 0x000fe20000100800 */
[----:B------:R-:W-:Y:S02]  /*16a770*/  STL [R1+0x4600], R58 ;  /* 0x0046003a01007387 */ /* 0x000fe40000100800 */
[----:B------:R-:W-:Y:S01]  /*16a780*/  STL [R1+0x4618], R65 ;  /* 0x0046184101007387 */ /* 0x000fe20000100800 */
[----:B------:R-:W-:-:S02]  /*16a790*/  IADD3 R64, P6, R64, R246, RZ ;  /* 0x000000f640407210 */ /* 0x000fc40007fde0ff */
[----:B------:R-:W-:-:S05]  /*16a7a0*/  IADD3.X R60, R60, R3, RZ, P2, !PT ;  /* 0x000000033c3c7210 */ /* 0x000fca00017fe4ff */
[----:B------:R1:W-:Y:S04]  /*16a7b0*/  STL [R1+0x4610], R60 ;  /* 0x0046103c01007387 */ /* 0x0003e80000100800 */
[----:B-1----:R-:W4:Y:S01]  /*16a7c0*/  LDL.LU R60, [R1+0x45d4] ;  /* 0x0045d400013c7983 */ /* 0x002f220000300800 */
[----:B------:R-:W-:Y:S02]  /*16a7d0*/  STL [R1+0x4604], R64 ;  /* 0x0046044001007387 */ /* 0x000fe40000100800 */
[----:B--2---:R-:W-:-:S05]  /*16a7e0*/  IMAD.X R57, R57, 0x1, R3, P3 ;  /* 0x0000000139397824 */ /* 0x004fca00018e0603 */
[----:B------:R1:W-:Y:S04]  /*16a7f0*/  STL [R1+0x4608], R57 ;  /* 0x0046083901007387 */ /* 0x0003e80000100800 */
[----:B-1----:R-:W2:Y:S01]  /*16a800*/  LDL.LU R57, [R1+0x45e8] ;  /* 0x0045e80001397983 */ /* 0x002ea20000300800 */
[----:B------:R-:W-:Y:S01]  /*16a810*/  IADD3 R63, P2, R63, R246, RZ ;  /* 0x000000f63f3f7210 */ /* 0x000fe20007f5e0ff */
[----:B------:R-:W-:-:S04]  /*16a820*/  IMAD.X R136, R136, 0x1, R3, P4 ;  /* 0x0000000188887824 */ /* 0x000fc800020e0603 */
[----:B------:R-:W-:Y:S01]  /*16a830*/  STL [R1+0x45f4], R63 ;  /* 0x0045f43f01007387 */ /* 0x000fe20000100800 */
[----:B---3--:R-:W-:-:S05]  /*16a840*/  IADD3 R52, P3, R52, R246, RZ ;  /* 0x000000f634347210 */ /* 0x008fca0007f7e0ff */
[----:B------:R1:W-:Y:S04]  /*16a850*/  STL [R1+0x45ec], R52 ;  /* 0x0045ec3401007387 */ /* 0x0003e80000100800 */
[----:B-1----:R-:W3:Y:S01]  /*16a860*/  LDL.LU R52, [R1+0x45e0] ;  /* 0x0045e00001347983 */ /* 0x002ee20000300800 */
[----:B----4-:R-:W-:Y:S01]  /*16a870*/  IADD3 R55, P4, R55, R246, RZ ;  /* 0x000000f637377210 */ /* 0x010fe20007f9e0ff */
[----:B------:R-:W-:-:S04]  /*16a880*/  IMAD.X R61, R61, 0x1, R3, P6 ;  /* 0x000000013d3d7824 */ /* 0x000fc800030e0603 */
[----:B------:R1:W-:Y:S04]  /*16a890*/  STL [R1+0x45e4], R55 ;  /* 0x0045e43701007387 */ /* 0x0003e80000100800 */
[----:B-1----:R-:W4:Y:S01]  /*16a8a0*/  LDL.LU R55, [R1+0x45d8] ;  /* 0x0045d80001377983 */ /* 0x002f220000300800 */
[----:B------:R-:W-:Y:S02]  /*16a8b0*/  STL [R1+0x45f8], R136 ;  /* 0x0045f88801007387 */ /* 0x000fe40000100800 */
[----:B------:R-:W4:Y:S01]  /*16a8c0*/  LDL.LU R65, [R1+0x45c4] ;  /* 0x0045c40001417983 */ /* 0x000f220000300800 */
[----:B------:R-:W-:Y:S01]  /*16a8d0*/  IADD3.X R59, R59, R3, RZ, P5, !PT ;  /* 0x000000033b3b7210 */ /* 0x000fe20002ffe4ff */
[----:B------:R-:W-:-:S05]  /*16a8e0*/  IADD3 R62, P5, R62, R246, RZ ;  /* 0x000000f63e3e7210 */ /* 0x000fca0007fbe0ff */
[----:B------:R1:W-:Y:S01]  /*16a8f0*/  STL [R1+0x45dc], R62 ;  /* 0x0045dc3e01007387 */ /* 0x0003e20000100800 */
[----:B------:R-:W4:Y:S02]  /*16a900*/  LDL.LU R64, [R1+0x45d0] ;  /* 0x0045d00001407983 */ /* 0x000f240000300800 */
[----:B------:R-:W4:Y:S02]  /*16a910*/  LDL.LU R63, [R1+0x45b4] ;  /* 0x0045b400013f7983 */ /* 0x000f240000300800 */
[----:B------:R1:W-:Y:S02]  /*16a920*/  STL [R1+0x45f0], R61 ;  /* 0x0045f03d01007387 */ /* 0x0003e40000100800 */
[----:B-1----:R-:W4:Y:S01]  /*16a930*/  LDL.LU R62, [R1+0x45c8] ;  /* 0x0045c800013e7983 */ /* 0x002f220000300800 */
[----:B------:R-:W4:Y:S02]  /*16a940*/  LDL.LU R61, [R1+0x45ac] ;  /* 0x0045ac00013d7983 */ /* 0x000f240000300800 */
[----:B------:R-:W-:Y:S01]  /*16a950*/  STL [R1+0x45fc], R59 ;  /* 0x0045fc3b01007387 */ /* 0x000fe20000100800 */
[----:B------:R-:W-:-:S05]  /*16a960*/  IADD3 R60, P6, R60, R246, RZ ;  /* 0x000000f63c3c7210 */ /* 0x000fca0007fde0ff */
[----:B------:R1:W-:Y:S04]  /*16a970*/  STL [R1+0x45d4], R60 ;  /* 0x0045d43c01007387 */ /* 0x0003e80000100800 */
[----:B-1----:R-:W4:Y:S01]  /*16a980*/  LDL.LU R60, [R1+0x45a4] ;  /* 0x0045a400013c7983 */ /* 0x002f220000300800 */
[----:B------:R-:W4:Y:S02]  /*16a990*/  LDL.LU R69, [R1+0x45bc] ;  /* 0x0045bc0001457983 */ /* 0x000f240000300800 */
[----:B--2---:R-:W-:-:S05]  /*16a9a0*/  IMAD.X R57, R57, 0x1, R3, P2 ;  /* 0x0000000139397824 */ /* 0x004fca00010e0603 */
[----:B------:R1:W-:Y:S04]  /*16a9b0*/  STL [R1+0x45e8], R57 ;  /* 0x0045e83901007387 */ /* 0x0003e80000100800 */
[----:B-1----:R-:W2:Y:S01]  /*16a9c0*/  LDL.LU R57, [R1+0x459c] ;  /* 0x00459c0001397983 */ /* 0x002ea20000300800 */
[----:B------:R-:W-:-:S05]  /*16a9d0*/  IADD3 R133, P2, R133, R246, RZ ;  /* 0x000000f685857210 */ /* 0x000fca0007f5e0ff */
[----:B------:R-:W-:Y:S01]  /*16a9e0*/  IMAD.X R134, R134, 0x1, R3, P2 ;  /* 0x0000000186867824 */ /* 0x000fe200010e0603 */
[----:B---3--:R-:W-:Y:S01]  /*16a9f0*/  IADD3.X R52, R52, R3, RZ, P3, !PT ;  /* 0x0000000334347210 */ /* 0x008fe20001ffe4ff */
[----:B------:R-:W-:-:S04]  /*16aa00*/  IADD3 R68, P3, R68, R246, RZ ;  /* 0x000000f644447210 */ /* 0x000fc80007f7e0ff */
[----:B------:R1:W-:Y:S04]  /*16aa10*/  STL [R1+0x45e0], R52 ;  /* 0x0045e03401007387 */ /* 0x0003e80000100800 */
[----:B-1----:R-:W3:Y:S01]  /*16aa20*/  LDL.LU R52, [R1+0x45b0] ;  /* 0x0045b00001347983 */ /* 0x002ee20000300800 */
[----:B----4-:R-:W-:Y:S01]  /*16aa30*/  IMAD.X R55, R55, 0x1, R3, P4 ;  /* 0x0000000137377824 */ /* 0x010fe200020e0603 */
[----:B------:R-:W-:-:S04]  /*16aa40*/  IADD3 R65, P4, R65, R246, RZ ;  /* 0x000000f641417210 */ /* 0x000fc80007f9e0ff */
[----:B------:R1:W-:Y:S04]  /*16aa50*/  STL [R1+0x45d8], R55 ;  /* 0x0045d83701007387 */ /* 0x0003e80000100800 */
[----:B-1----:R-:W4:Y:S01]  /*16aa60*/  LDL.LU R55, [R1+0x4594] ;  /* 0x0045940001377983 */ /* 0x002f220000300800 */
[----:B------:R-:W4:Y:S02]  /*16aa70*/  LDL.LU R66, [R1+0x4580] ;  /* 0x0045800001427983 */ /* 0x000f240000300800 */
[----:B------:R-:W-:Y:S02]  /*16aa80*/  STL [R1+0x45cc], R133 ;  /* 0x0045cc8501007387 */ /* 0x000fe40000100800 */
[----:B------:R-:W-:Y:S01]  /*16aa90*/  STL [R1+0x45c0], R68 ;  /* 0x0045c04401007387 */ /* 0x000fe20000100800 */
[----:B------:R-:W-:Y:S01]  /*16aaa0*/  STL [R1+0x45c4], R65 ;  /* 0x0045c44101007387 */ /* 0x000fe20000100800 */
[----:B------:R-:W-:Y:S01]  /*16aab0*/  IMAD.X R64, R64, 0x1, R3, P5 ;  /* 0x0000000140407824 */ /* 0x000fe200028e0603 */
[----:B------:R-:W-:-:S02]  /*16aac0*/  IADD3 R63, P5, R63, R246, RZ ;  /* 0x000000f63f3f7210 */ /* 0x000fc40007fbe0ff */
[----:B------:R-:W-:Y:S01]  /*16aad0*/  IADD3.X R62, R62, R3, RZ, P6, !PT ;  /* 0x000000033e3e7210 */ /* 0x000fe200037fe4ff */
[-C--:B------:R-:W-:Y:S01]  /*16aae0*/  IADD3 R61, P6, R61, R246.reuse, RZ ;  /* 0x000000f63d3d7210 */ /* 0x080fe20007fde0ff */
[----:B------:R-:W-:Y:S04]  /*16aaf0*/  STL [R1+0x45d0], R64 ;  /* 0x0045d04001007387 */ /* 0x000fe80000100800 */
[----:B------:R1:W-:Y:S01]  /*16ab00*/  STL [R1+0x45ac], R61 ;  /* 0x0045ac3d01007387 */ /* 0x0003e20000100800 */
[----:B------:R-:W-:Y:S03]  /*16ab10*/  STL [R1+0x45b4], R63 ;  /* 0x0045b43f01007387 */ /* 0x000fe60000100800 */
[----:B-1----:R-:W4:Y:S01]  /*16ab20*/  LDL.LU R61, [R1+0x45a8] ;  /* 0x0045a800013d7983 */ /* 0x002f220000300800 */
[----:B------:R-:W-:Y:S01]  /*16ab30*/  STL [R1+0x45c8], R62 ;  /* 0x0045c83e01007387 */ /* 0x000fe20000100800 */
[----:B------:R-:W-:Y:S01]  /*16ab40*/  IADD3 R60, P2, R60, R246, RZ ;  /* 0x000000f63c3c7210 */ /* 0x000fe20007f5e0ff */
[----:B------:R-:W-:-:S04]  /*16ab50*/  IMAD.X R69, R69, 0x1, R3, P3 ;  /* 0x0000000145457824 */ /* 0x000fc800018e0603 */
[----:B------:R1:W-:Y:S04]  /*16ab60*/  STL [R1+0x45a4], R60 ;  /* 0x0045a43c01007387 */ /* 0x0003e80000100800 */
[----:B-1----:R-:W4:Y:S01]  /*16ab70*/  LDL.LU R60, [R1+0x45a0] ;  /* 0x0045a000013c7983 */ /* 0x002f220000300800 */
[----:B--2---:R-:W-:-:S05]  /*16ab80*/  IADD3 R57, P3, R57, R246, RZ ;  /* 0x000000f639397210 */ /* 0x004fca0007f7e0ff */
[----:B------:R1:W-:Y:S04]  /*16ab90*/  STL [R1+0x459c], R57 ;  /* 0x00459c3901007387 */ /* 0x0003e80000100800 */
[----:B-1----:R-:W2:Y:S01]  /*16aba0*/  LDL.LU R57, [R1+0x4598] ;  /* 0x0045980001397983 */ /* 0x002ea20000300800 */
[----:B------:R-:W-:Y:S01]  /*16abb0*/  STL [R1+0x45b8], R134 ;  /* 0x0045b88601007387 */ /* 0x000fe20000100800 */
[----:B---3--:R-:W-:-:S05]  /*16abc0*/  IADD3.X R52, R52, R3, RZ, P4, !PT ;  /* 0x0000000334347210 */ /* 0x008fca00027fe4ff */
[----:B------:R1:W-:Y:S04]  /*16abd0*/  STL [R1+0x45b0], R52 ;  /* 0x0045b03401007387 */ /* 0x0003e80000100800 */
[----:B-1----:R-:W3:Y:S01]  /*16abe0*/  LDL.LU R52, [R1+0x4584] ;  /* 0x0045840001347983 */ /* 0x002ee20000300800 */
[----:B------:R-:W-:Y:S02]  /*16abf0*/  STL [R1+0x45bc], R69 ;  /* 0x0045bc4501007387 */ /* 0x000fe40000100800 */
[----:B------:R-:W3:Y:S02]  /*16ac00*/  LDL.LU R65, [R1+0x4590] ;  /* 0x0045900001417983 */ /* 0x000ee40000300800 */
[----:B------:R-:W3:Y:S01]  /*16ac10*/  LDL.LU R63, [R1+0x4574] ;  /* 0x00457400013f7983 */ /* 0x000ee20000300800 */
[----:B------:R-:W3:Y:S01]  /*16ac20*/  LDL.LU R62, [R1+0x4588] ;  /* 0x00458800013e7983 */ /* 0x000ee20000300800 */
[----:B----4-:R-:W-:-:S05]  /*16ac30*/  IADD3 R55, P4, R55, R246, RZ ;  /* 0x000000f637377210 */ /* 0x010fca0007f9e0ff */
[----:B------:R1:W-:Y:S04]  /*16ac40*/  STL [R1+0x4594], R55 ;  /* 0x0045943701007387 */ /* 0x0003e80000100800 */
        /* <DEDUP_REMOVED lines=12> */
[----:B------:R-:W-:-:S03]  /*16ad10*/  IADD3 R66, P6, R66, R246, RZ ;  /* 0x000000f642427210 */ /* 0x000fc60007fde0ff */
[----:B------:R-:W-:Y:S01]  /*16ad20*/  STL [R1+0x458c], R131 ;  /* 0x00458c8301007387 */ /* 0x000fe20000100800 */
[----:B------:R-:W-:Y:S02]  /*16ad30*/  IADD3.X R132, R132, R3, RZ, P5, !PT ;  /* 0x0000000384847210 */ /* 0x000fe40002ffe4ff */
[-C--:B---3--:R-:W-:Y:S01]  /*16ad40*/  IADD3 R52, P2, R52, R246.reuse, RZ ;  /* 0x000000f634347210 */ /* 0x088fe20007f5e0ff */
[--C-:B------:R-:W-:Y:S02]  /*16ad50*/  IMAD.X R65, R65, 0x1, R3.reuse, P3 ;  /* 0x0000000141417824 */ /* 0x100fe400018e0603 */
[----:B------:R-:W-:Y:S02]  /*16ad60*/  IMAD.X R62, R62, 0x1, R3, P4 ;  /* 0x000000013e3e7824 */ /* 0x000fe400020e0603 */
[----:B------:R1:W-:Y:S01]  /*16ad70*/  STL [R1+0x4584], R52 ;  /* 0x0045843401007387 */ /* 0x0003e20000100800 */
[----:B------:R-:W-:-:S03]  /*16ad80*/  IADD3 R63, P3, R63, R246, RZ ;  /* 0x000000f63f3f7210 */ /* 0x000fc60007f7e0ff */
[----:B-1----:R-:W3:Y:S01]  /*16ad90*/  LDL.LU R52, [R1+0x4568] ;  /* 0x0045680001347983 */ /* 0x002ee20000300800 */
[----:B------:R-:W-:Y:S02]  /*16ada0*/  STL [R1+0x4580], R66 ;  /* 0x0045804201007387 */ /* 0x000fe40000100800 */
[----:B------:R-:W3:Y:S02]  /*16adb0*/  LDL.LU R64, [R1+0x4538] ;  /* 0x0045380001407983 */ /* 0x000ee40000300800 */
[----:B------:R-:W-:Y:S01]  /*16adc0*/  STL [R1+0x4590], R65 ;  /* 0x0045904101007387 */ /* 0x000fe20000100800 */
[----:B----4-:R-:W-:Y:S01]  /*16add0*/  IADD3 R55, P4, R55, R246, RZ ;  /* 0x000000f637377210 */ /* 0x010fe20007f9e0ff */
[----:B------:R-:W-:-:S04]  /*16ade0*/  IMAD.X R67, R67, 0x1, R3, P6 ;  /* 0x0000000143437824 */ /* 0x000fc800030e0603 */
[----:B------:R1:W-:Y:S01]  /*16adf0*/  STL [R1+0x456c], R55 ;  /* 0x00456c3701007387 */ /* 0x0003e20000100800 */
[----:B------:R-:W-:Y:S03]  /*16ae00*/  STL [R1+0x4574], R63 ;  /* 0x0045743f01007387 */ /* 0x000fe60000100800 */
[----:B-1----:R-:W3:Y:S01]  /*16ae10*/  LDL.LU R55, [R1+0x4560] ;  /* 0x0045600001377983 */ /* 0x002ee20000300800 */
[----:B------:R-:W-:Y:S01]  /*16ae20*/  STL [R1+0x4588], R62 ;  /* 0x0045883e01007387 */ /* 0x000fe20000100800 */
[-C--:B------:R-:W-:Y:S02]  /*16ae30*/  IADD3 R61, P5, R61, R246.reuse, RZ ;  /* 0x000000f63d3d7210 */ /* 0x080fe40007fbe0ff */
[----:B------:R-:W-:-:S05]  /*16ae40*/  IADD3 R60, P6, R60, R246, RZ ;  /* 0x000000f63c3c7210 */ /* 0x000fca0007fde0ff */
[----:B------:R1:W-:Y:S01]  /*16ae50*/  STL [R1+0x455c], R60 ;  /* 0x00455c3c01007387 */ /* 0x0003e20000100800 */
[----:B------:R-:W-:Y:S03]  /*16ae60*/  STL [R1+0x4564], R61 ;  /* 0x0045643d01007387 */ /* 0x000fe60000100800 */
[----:B-1----:R-:W4:Y:S01]  /*16ae70*/  LDL.LU R60, [R1+0x4558] ;  /* 0x00455800013c7983 */ /* 0x002f220000300800 */
[----:B------:R-:W-:Y:S02]  /*16ae80*/  STL [R1+0x4578], R132 ;  /* 0x0045788401007387 */ /* 0x000fe40000100800 */
[----:B------:R-:W4:Y:S02]  /*16ae90*/  LDL.LU R62, [R1+0x4540] ;  /* 0x00454000013e7983 */ /* 0x000f240000300800 */
[----:B--2---:R-:W-:-:S05]  /*16aea0*/  IMAD.X R57, R57, 0x1, R3, P2 ;  /* 0x0000000139397824 */ /* 0x004fca00010e0603 */
[----:B------:R1:W-:Y:S04]  /*16aeb0*/  STL [R1+0x4570], R57 ;  /* 0x0045703901007387 */ /* 0x0003e80000100800 */
[----:B-1----:R-:W2:Y:S01]  /*16aec0*/  LDL.LU R57, [R1+0x4550] ;  /* 0x0045500001397983 */ /* 0x002ea20000300800 */
[----:B------:R-:W-:Y:S02]  /*16aed0*/  STL [R1+0x457c], R67 ;  /* 0x00457c4301007387 */ /* 0x000fe40000100800 */
[----:B------:R-:W2:Y:S01]  /*16aee0*/  LDL.LU R63, [R1+0x4544] ;  /* 0x00454400013f7983 */ /* 0x000ea20000300800 */
[----:B------:R-:W-:Y:S02]  /*16aef0*/  IADD3 R226, P2, R226, R246, RZ ;  /* 0x000000f6e2e27210 */ /* 0x000fe40007f5e0ff */
[----:B---3--:R-:W-:-:S05]  /*16af00*/  IADD3.X R52, R52, R3, RZ, P3, !PT ;  /* 0x0000000334347210 */ /* 0x008fca0001ffe4ff */
[----:B------:R1:W-:Y:S01]  /*16af10*/  STL [R1+0x4568], R52 ;  /* 0x0045683401007387 */ /* 0x0003e20000100800 */
[----:B------:R-:W-:-:S03]  /*16af20*/  IADD3 R129, P3, R129, R246, RZ ;  /* 0x000000f681817210 */ /* 0x000fc60007f7e0ff */
[----:B-1----:R-:W3:Y:S01]  /*16af30*/  LDL.LU R52, [R1+0x452c] ;  /* 0x00452c0001347983 */ /* 0x002ee20000300800 */
[----:B------:R-:W3:Y:S02]  /*16af40*/  LDL.LU R65, [R1+0x4534] ;  /* 0x0045340001417983 */ /* 0x000ee40000300800 */
[----:B------:R-:W3:Y:S02]  /*16af50*/  LDL.LU R61, [R1+0x4524] ;  /* 0x00452400013d7983 */ /* 0x000ee40000300800 */
[----:B------:R-:W-:Y:S01]  /*16af60*/  IMAD.X R55, R55, 0x1, R3, P4 ;  /* 0x0000000137377824 */ /* 0x000fe200020e0603 */
[----:B------:R-:W-:-:S04]  /*16af70*/  IADD3 R64, P4, R64, R246, RZ ;  /* 0x000000f640407210 */ /* 0x000fc80007f9e0ff */
[----:B------:R1:W-:Y:S04]  /*16af80*/  STL [R1+0x4560], R55 ;  /* 0x0045603701007387 */ /* 0x0003e80000100800 */
[----:B-1----:R-:W3:Y:S01]  /*16af90*/  LDL.LU R55, [R1+0x451c] ;  /* 0x00451c0001377983 */ /* 0x002ee20000300800 */
[----:B------:R-:W-:Y:S02]  /*16afa0*/  STL [R1+0x4554], R226 ;  /* 0x004554e201007387 */ /* 0x000fe40000100800 */
[----:B----4-:R-:W-:Y:S01]  /*16afb0*/  IMAD.X R60, R60, 0x1, R3, P5 ;  /* 0x000000013c3c7824 */ /* 0x010fe200028e0603 */
[----:B------:R-:W-:-:S04]  /*16afc0*/  IADD3 R62, P5, R62, R246, RZ ;  /* 0x000000f63e3e7210 */ /* 0x000fc80007fbe0ff */
[----:B------:R1:W-:Y:S04]  /*16afd0*/  STL [R1+0x4558], R60 ;  /* 0x0045583c01007387 */ /* 0x0003e80000100800 */
[----:B-1----:R-:W4:Y:S01]  /*16afe0*/  LDL.LU R60, [R1+0x453c] ;  /* 0x00453c00013c7983 */ /* 0x002f220000300800 */
[----:B------:R-:W-:Y:S02]  /*16aff0*/  STL [R1+0x454c], R129 ;  /* 0x00454c8101007387 */ /* 0x000fe40000100800 */
[----:B------:R-:W-:Y:S01]  /*16b000*/  STL [R1+0x4538], R64 ;  /* 0x0045384001007387 */ /* 0x000fe20000100800 */
[----:B--2---:R-:W-:-:S05]  /*16b010*/  IADD3.X R57, R57, R3, RZ, P6, !PT ;  /* 0x0000000339397210 */ /* 0x004fca00037fe4ff */
[----:B------:R1:W-:Y:S01]  /*16b020*/  STL [R1+0x4550], R57 ;  /* 0x0045503901007387 */ /* 0x0003e20000100800 */
[----:B------:R2:W-:Y:S03]  /*16b030*/  STL [R1+0x4540], R62 ;  /* 0x0045403e01007387 */ /* 0x0005e60000100800 */
[----:B-1----:R-:W4:Y:S01]  /*16b040*/  LDL.LU R57, [R1+0x4528] ;  /* 0x0045280001397983 */ /* 0x002f220000300800 */
[--C-:B------:R-:W-:Y:S01]  /*16b050*/  IMAD.X R227, R227, 0x1, R3.reuse, P2 ;  /* 0x00000001e3e37824 */ /* 0x100fe200010e0603 */
[-C--:B------:R-:W-:Y:S01]  /*16b060*/  IADD3 R63, P6, R63, R246.reuse, RZ ;  /* 0x000000f63f3f7210 */ /* 0x080fe20007fde0ff */
[----:B------:R-:W-:Y:S01]  /*16b070*/  IMAD.X R130, R130, 0x1, R3, P3 ;  /* 0x0000000182827824 */ /* 0x000fe200018e0603 */
[----:B--2---:R-:W2:Y:S01]  /*16b080*/  LDL.LU R62, [R1+0x44f8] ;  /* 0x0044f800013e7983 */ /* 0x004ea20000300800 */
[----:B---3--:R-:W-:Y:S02]  /*16b090*/  IADD3 R52, P2, R52, R246, RZ ;  /* 0x000000f634347210 */ /* 0x008fe40007f5e0ff */
[----:B------:R-:W-:-:S02]  /*16b0a0*/  IADD3.X R65, R65, R3, RZ, P4, !PT ;  /* 0x0000000341417210 */ /* 0x000fc400027fe4ff */
[-C--:B------:R-:W-:Y:S01]  /*16b0b0*/  IADD3 R61, P3, R61, R246.reuse, RZ ;  /* 0x000000f63d3d7210 */ /* 0x080fe20007f7e0ff */
[----:B------:R1:W-:Y:S01]  /*16b0c0*/  STL [R1+0x452c], R52 ;  /* 0x00452c3401007387 */ /* 0x0003e20000100800 */
[----:B------:R-:W-:Y:S03]  /*16b0d0*/  STL [R1+0x4544], R63 ;  /* 0x0045443f01007387 */ /* 0x000fe60000100800 */
[----:B-1----:R-:W3:Y:S01]  /*16b0e0*/  LDL.LU R52, [R1+0x4520] ;  /* 0x0045200001347983 */ /* 0x002ee20000300800 */
[----:B------:R-:W-:Y:S02]  /*16b0f0*/  STL [R1+0x4548], R227 ;  /* 0x004548e301007387 */ /* 0x000fe40000100800 */
[----:B------:R-:W-:Y:S01]  /*16b100*/  STL [R1+0x4524], R61 ;  /* 0x0045243d01007387 */ /* 0x000fe20000100800 */
[----:B------:R-:W-:-:S05]  /*16b110*/  IADD3 R55, P4, R55, R246, RZ ;  /* 0x000000f637377210 */ /* 0x000fca0007f9e0ff */
[----:B------:R1:W-:Y:S04]  /*16b120*/  STL [R1+0x451c], R55 ;  /* 0x00451c3701007387 */ /* 0x0003e80000100800 */
[----:B-1----:R-:W2:Y:S01]  /*16b130*/  LDL.LU R55, [R1+0x4518] ;  /* 0x0045180001377983 */ /* 0x002ea20000300800 */
[----:B------:R-:W-:Y:S02]  /*16b140*/  STL [R1+0x4530], R130 ;  /* 0x0045308201007387 */ /* 0x000fe40000100800 */
[----:B------:R-:W2:Y:S02]  /*16b150*/  LDL.LU R61, [R1+0x4500] ;  /* 0x00450000013d7983 */ /* 0x000ea40000300800 */
[----:B----4-:R-:W-:-:S05]  /*16b160*/  IMAD.X R60, R60, 0x1, R3, P5 ;  /* 0x000000013c3c7824 */ /* 0x010fca00028e0603 */
[----:B------:R1:W-:Y:S04]  /*16b170*/  STL [R1+0x453c], R60 ;  /* 0x00453c3c01007387 */ /* 0x0003e80000100800 */
[----:B-1----:R-:W4:Y:S01]  /*16b180*/  LDL.LU R60, [R1+0x4510] ;  /* 0x00451000013c7983 */ /* 0x002f220000300800 */
[----:B------:R-:W-:Y:S02]  /*16b190*/  STL [R1+0x4534], R65 ;  /* 0x0045344101007387 */ /* 0x000fe40000100800 */
[----:B------:R-:W4:Y:S02]  /*16b1a0*/  LDL.LU R251, [R1+0x4504] ;  /* 0x0045040001fb7983 */ /* 0x000f240000300800 */
[----:B------:R-:W-:-:S05]  /*16b1b0*/  IMAD.X R57, R57, 0x1, R3, P6 ;  /* 0x0000000139397824 */ /* 0x000fca00030e0603 */
[----:B------:R1:W-:Y:S04]  /*16b1c0*/  STL [R1+0x4528], R57 ;  /* 0x0045283901007387 */ /* 0x0003e80000100800 */
[----:B-1----:R-:W4:Y:S01]  /*16b1d0*/  LDL.LU R57, [R1+0x44ec] ;  /* 0x0044ec0001397983 */ /* 0x002f220000300800 */
[-C--:B------:R-:W-:Y:S01]  /*16b1e0*/  IADD3 R224, P5, R224, R246.reuse, RZ ;  /* 0x000000f6e0e07210 */ /* 0x080fe20007fbe0ff */
[----:B------:R-:W4:Y:S02]  /*16b1f0*/  LDL.LU R63, [R1+0x44f4] ;  /* 0x0044f400013f7983 */ /* 0x000f240000300800 */
[----:B------:R-:W4:Y:S01]  /*16b200*/  LDL.LU R247, [R1+0x44e4] ;  /* 0x0044e40001f77983 */ /* 0x000f220000300800 */
[----:B------:R-:W-:Y:S02]  /*16b210*/  IADD3 R127, P6, R127, R246, RZ ;  /* 0x000000f67f7f7210 */ /* 0x000fe40007fde0ff */
[----:B------:R-:W-:-:S02]  /*16b220*/  IADD3.X R225, R225, R3, RZ, P5, !PT ;  /* 0x00000003e1e17210 */ /* 0x000fc40002ffe4ff */
[----:B---3--:R-:W-:Y:S01]  /*16b230*/  IADD3.X R52, R52, R3, RZ, P2, !PT ;  /* 0x0000000334347210 */ /* 0x008fe200017fe4ff */
[----:B--2---:R-:W-:-:S04]  /*16b240*/  IADD3 R62, P2, R62, R246, RZ ;  /* 0x000000f63e3e7210 */ /* 0x004fc80007f5e0ff */
[----:B------:R1:W-:Y:S04]  /*16b250*/  STL [R1+0x4520], R52 ;  /* 0x0045203401007387 */ /* 0x0003e80000100800 */
[----:B-1----:R-:W2:Y:S01]  /*16b260*/  LDL.LU R52, [R1+0x44dc] ;  /* 0x0044dc0001347983 */ /* 0x002ea20000300800 */
[----:B------:R-:W-:Y:S02]  /*16b270*/  STL [R1+0x4514], R224 ;  /* 0x004514e001007387 */ /* 0x000fe40000100800 */
[----:B------:R-:W-:Y:S01]  /*16b280*/  IMAD.X R55, R55, 0x1, R3, P3 ;  /* 0x0000000137377824 */ /* 0x000fe200018e0603 */
[----:B------:R-:W-:-:S04]  /*16b290*/  IADD3 R61, P3, R61, R246, RZ ;  /* 0x000000f63d3d7210 */ /* 0x000fc80007f7e0ff */
[----:B------:R1:W-:Y:S04]  /*16b2a0*/  STL [R1+0x4518], R55 ;  /* 0x0045183701007387 */ /* 0x0003e80000100800 */
[----:B-1----:R-:W3:Y:S01]  /*16b2b0*/  LDL.LU R55, [R1+0x44fc] ;  /* 0x0044fc0001377983 */ /* 0x002ee20000300800 */
[----:B------:R-:W-:Y:S02]  /*16b2c0*/  STL [R1+0x450c], R127 ;  /* 0x00450c7f01007387 */ /* 0x000fe40000100800 */
[----:B------:R-:W-:Y:S02]  /*16b2d0*/  STL [R1+0x44f8], R62 ;  /* 0x0044f83e01007387 */ /* 0x000fe40000100800 */
[----:B------:R1:W-:Y:S02]  /*16b2e0*/  STL [R1+0x4500], R61 ;  /* 0x0045003d01007387 */ /* 0x0003e40000100800 */
[----:B-1----:R-:W3:Y:S01]  /*16b2f0*/  LDL.LU R61, [R1+0x44e8] ;  /* 0x0044e800013d7983 */ /* 0x002ee20000300800 */
[----:B----4-:R-:W-:Y:S01]  /*16b300*/  IMAD.X R60, R60, 0x1, R3, P4 ;  /* 0x000000013c3c7824 */ /* 0x010fe200020e0603 */
[----:B------:R-:W-:-:S04]  /*16b310*/  IADD3 R251, P4, R251, R246, RZ ;  /* 0x000000f6fbfb7210 */ /* 0x000fc80007f9e0ff */
[----:B------:R1:W-:Y:S04]  /*16b320*/  STL [R1+0x4510], R60 ;  /* 0x0045103c01007387 */ /* 0x0003e80000100800 */
[----:B-1----:R-:W4:Y:S01]  /*16b330*/  LDL.LU R60, [R1+0x44b8] ;  /* 0x0044b800013c7983 */ /* 0x002f220000300800 */
[----:B------:R-:W-:-:S05]  /*16b340*/  IADD3 R57, P5, R57, R246, RZ ;  /* 0x000000f639397210 */ /* 0x000fca0007fbe0ff */
[----:B------:R1:W-:Y:S01]  /*16b350*/  STL [R1+0x44ec], R57 ;  /* 0x0044ec3901007387 */ /* 0x0003e20000100800 */
[----:B------:R-:W-:Y:S03]  /*16b360*/  STL [R1+0x4504], R251 ;  /* 0x004504fb01007387 */ /* 0x000fe60000100800 */
[----:B-1----:R-:W4:Y:S01]  /*16b370*/  LDL.LU R57, [R1+0x44e0] ;  /* 0x0044e00001397983 */ /* 0x002f220000300800 */
[--C-:B------:R-:W-:Y:S01]  /*16b380*/  IMAD.X R128, R128, 0x1, R3.reuse, P6 ;  /* 0x0000000180807824 */ /* 0x100fe200030e0603 */
[-C--:B------:R-:W-:Y:S01]  /*16b390*/  IADD3 R247, P6, R247, R246.reuse, RZ ;  /* 0x000000f6f7f77210 */ /* 0x080fe20007fde0ff */
[----:B------:R-:W-:Y:S01]  /*16b3a0*/  IMAD.X R63, R63, 0x1, R3, P2 ;  /* 0x000000013f3f7824 */ /* 0x000fe200010e0603 */
[----:B------:R-:W-:Y:S03]  /*16b3b0*/  STL [R1+0x4508], R225 ;  /* 0x004508e101007387 */ /* 0x000fe60000100800 */
[----:B------:R-:W-:Y:S01]  /*16b3c0*/  STL [R1+0x44e4], R247 ;  /* 0x0044e4f701007387 */ /* 0x000fe20000100800 */
[----:B--2---:R-:W-:-:S05]  /*16b3d0*/  IADD3 R52, P2, R52, R246, RZ ;  /* 0x000000f634347210 */ /* 0x004fca0007f5e0ff */
[----:B------:R1:W-:Y:S04]  /*16b3e0*/  STL [R1+0x44dc], R52 ;  /* 0x0044dc3401007387 */ /* 0x0003e80000100800 */
[----:B-1----:R-:W2:Y:S01]  /*16b3f0*/  LDL.LU R52, [R1+0x44c0] ;  /* 0x0044c00001347983 */ /* 0x002ea20000300800 */
[----:B------:R-:W-:Y:S01]  /*16b400*/  STL [R1+0x44f0], R128 ;  /* 0x0044f08001007387 */ /* 0x000fe20000100800 */
[----:B---3--:R-:W-:-:S05]  /*16b410*/  IADD3.X R55, R55, R3, RZ, P3, !PT ;  /* 0x0000000337377210 */ /* 0x008fca0001ffe4ff */
[----:B------:R1:W-:Y:S01]  /*16b420*/  STL [R1+0x44fc], R55 ;  /* 0x0044fc3701007387 */ /* 0x0003e20000100800 */
[-C--:B------:R-:W-:Y:S01]  /*16b430*/  IADD3 R222, P3, R222, R246.reuse, RZ ;  /* 0x000000f6dede7210 */ /* 0x080fe20007f7e0ff */
[----:B------:R-:W-:Y:S02]  /*16b440*/  IMAD.X R61, R61, 0x1, R3, P4 ;  /* 0x000000013d3d7824 */ /* 0x000fe400020e0603 */
[----:B-1----:R-:W3:Y:S01]  /*16b450*/  LDL.LU R55, [R1+0x44d0] ;  /* 0x0044d00001377983 */ /* 0x002ee20000300800 */
[----:B------:R-:W2:Y:S02]  /*16b460*/  LDL.LU R252, [R1+0x44c4] ;  /* 0x0044c40001fc7983 */ /* 0x000ea40000300800 */
[----:B------:R-:W-:Y:S02]  /*16b470*/  STL [R1+0x44f4], R63 ;  /* 0x0044f43f01007387 */ /* 0x000fe40000100800 */
[----:B------:R-:W2:Y:S01]  /*16b480*/  LDL.LU R251, [R1+0x44ac] ;  /* 0x0044ac0001fb7983 */ /* 0x000ea20000300800 */
[----:B------:R-:W2:Y:S01]  /*16b490*/  LDL.LU R247, [R1+0x44a4] ;  /* 0x0044a40001f77983 */ /* 0x000ea20000300800 */
[----:B------:R1:W-:Y:S01]  /*16b4a0*/  STL [R1+0x44e8], R61 ;  /* 0x0044e83d01007387 */ /* 0x0003e20000100800 */
[----:B------:R-:W-:-:S02]  /*16b4b0*/  IADD3 R125, P4, R125, R246, RZ ;  /* 0x000000f67d7d7210 */ /* 0x000fc40007f9e0ff */
[----:B-1----:R-:W2:Y:S01]  /*16b4c0*/  LDL.LU R61, [R1+0x44b4] ;  /* 0x0044b400013d7983 */ /* 0x002ea20000300800 */
[----:B----4-:R-:W-:Y:S01]  /*16b4d0*/  IMAD.X R57, R57, 0x1, R3, P5 ;  /* 0x0000000139397824 */ /* 0x010fe200028e0603 */
[----:B------:R-:W-:-:S04]  /*16b4e0*/  IADD3 R60, P5, R60, R246, RZ ;  /* 0x000000f63c3c7210 */ /* 0x000fc80007fbe0ff */
[----:B------:R1:W-:Y:S04]  /*16b4f0*/  STL [R1+0x44e0], R57 ;  /* 0x0044e03901007387 */ /* 0x0003e80000100800 */
[----:B-1----:R-:W4:Y:S01]  /*16b500*/  LDL.LU R57, [R1+0x449c] ;  /* 0x00449c0001397983 */ /* 0x002f220000300800 */
[----:B------:R-:W-:Y:S02]  /*16b510*/  STL [R1+0x44d4], R222 ;  /* 0x0044d4de01007387 */ /* 0x000fe40000100800 */
[----:B------:R-:W2:Y:S02]  /*16b520*/  LDL.LU R246, [R1+0x44d8] ;  /* 0x0044d80001f67983 */ /* 0x000ea40000300800 */
[----:B--2---:R-:W-:-:S05]  /*16b530*/  IADD3.X R246, R246, R3, RZ, P6, !PT ;  /* 0x00000003f6f67210 */ /* 0x004fca00037fe4ff */
[----:B------:R1:W-:Y:S02]  /*16b540*/  STL [R1+0x44d8], R246 ;  /* 0x0044d8f601007387 */ /* 0x0003e40000100800 */
[----:B-1----:R-:W-:-:S04]  /*16b550*/  IMAD.MOV.U32 R246, RZ, RZ, c[0x0][0x18c] ;  /* 0x00006300fff67624 */ /* 0x002fc800078e00ff */
[----:B------:R-:W-:-:S05]  /*16b560*/  IMAD.SHL.U32 R246, R246, 0x80, RZ ;  /* 0x00000080f6f67824 */ /* 0x000fca00078e00ff */
[----:B------:R-:W-:-:S04]  /*16b570*/  SHF.L.U32 R246, R246, 0x2, RZ ;  /* 0x00000002f6f67819 */ /* 0x000fc800000006ff */
[-C--:B------:R-:W-:Y:S01]  /*16b580*/  IADD3 R52, P6, R52, R246.reuse, RZ ;  /* 0x000000f634347210 */ /* 0x080fe20007fde0ff */
[----:B------:R-:W-:Y:S04]  /*16b590*/  STL [R1+0x44cc], R125 ;  /* 0x0044cc7d01007387 */ /* 0x000fe80000100800 */
[----:B------:R1:W-:Y:S04]  /*16b5a0*/  STL [R1+0x44c0], R52 ;  /* 0x0044c03401007387 */ /* 0x0003e80000100800 */
[----:B-1----:R-:W2:Y:S01]  /*16b5b0*/  LDL.LU R52, [R1+0x44bc] ;  /* 0x0044bc0001347983 */ /* 0x002ea20000300800 */
[--C-:B---3--:R-:W-:Y:S01]  /*16b5c0*/  IMAD.X R55, R55, 0x1, R3.reuse, P2 ;  /* 0x0000000137377824 */ /* 0x108fe200010e0603 */
[-C--:B------:R-:W-:Y:S01]  /*16b5d0*/  IADD3 R252, P2, R252, R246.reuse, RZ ;  /* 0x000000f6fcfc7210 */ /* 0x080fe20007f5e0ff */
[----:B------:R-:W-:Y:S01]  /*16b5e0*/  IMAD.X R223, R223, 0x1, R3, P3 ;  /* 0x00000001dfdf7824 */ /* 0x000fe200018e0603 */
[-C--:B------:R-:W-:Y:S01]  /*16b5f0*/  IADD3 R251, P3, R251, R246.reuse, RZ ;  /* 0x000000f6fbfb7210 */ /* 0x080fe20007f7e0ff */
[----:B------:R-:W-:Y:S01]  /*16b600*/  STL [R1+0x44b8], R60 ;  /* 0x0044b83c01007387 */ /* 0x000fe20000100800 */
[----:B------:R1:W-:Y:S01]  /*16b610*/  STL [R1+0x44d0], R55 ;  /* 0x0044d03701007387 */ /* 0x0003e20000100800 */
[----:B------:R-:W-:Y:S01]  /*16b620*/  IADD3.X R126, R126, R3, RZ, P4, !PT ;  /* 0x000000037e7e7210 */ /* 0x000fe200027fe4ff */
[----:B------:R-:W-:-:S02]  /*16b630*/  IADD3 R247, P4, R247, R246, RZ ;  /* 0x000000f6f7f77210 */ /* 0x000fc40007f9e0ff */
[--C-:B------:R-:W-:Y:S01]  /*16b640*/  IMAD.X R61, R61, 0x1, R3.reuse, P5 ;  /* 0x000000013d3d7824 */ /* 0x100fe200028e0603 */
[-C--:B----4-:R-:W-:Y:S01]  /*16b650*/  IADD3 R57, P5, R57, R246.reuse, RZ ;  /* 0x000000f639397210 */ /* 0x090fe20007fbe0ff */
[----:B-1----:R-:W3:Y:S01]  /*16b660*/  LDL.LU R55, [R1+0x4478] ;  /* 0x0044780001377983 */ /* 0x002ee20000300800 */
[----:B------:R-:W-:Y:S02]  /*16b670*/  STL [R1+0x44c4], R252 ;  /* 0x0044c4fc01007387 */ /* 0x000fe40000100800 */
[----:B------:R1:W-:Y:S02]  /*16b680*/  STL [R1+0x44ac], R251 ;  /* 0x0044acfb01007387 */ /* 0x0003e40000100800 */
[----:B-1----:R-:W4:Y:S01]  /*16b690*/  LDL.LU R251, [R1+0x4480] ;  /* 0x0044800001fb7983 */ /* 0x002f220000300800 */
[----:B------:R-:W-:Y:S02]  /*16b6a0*/  STL [R1+0x44c8], R223 ;  /* 0x0044c8df01007387 */ /* 0x000fe40000100800 */
[----:B------:R-:W-:Y:S02]  /*16b6b0*/  STL [R1+0x44a4], R247 ;  /* 0x0044a4f701007387 */ /* 0x000fe40000100800 */
[----:B------:R-:W3:Y:S01]  /*16b6c0*/  LDL.LU R252, [R1+0x4484] ;  /* 0x0044840001fc7983 */ /* 0x000ee20000300800 */
[----:B------:R1:W-:Y:S04]  /*16b6d0*/  STL [R1+0x449c], R57 ;  /* 0x00449c3901007387 */ /* 0x0003e80000100800 */
[----:B-1----:R-:W3:Y:S01]  /*16b6e0*/  LDL.LU R57, [R1+0x4474] ;  /* 0x0044740001397983 */ /* 0x002ee20000300800 */
[----:B------:R-:W-:Y:S02]  /*16b6f0*/  STL [R1+0x44b0], R126 ;  /* 0x0044b07e01007387 */ /* 0x000fe40000100800 */
[----:B------:R-:W-:Y:S02]  /*16b700*/  STL [R1+0x44b4], R61 ;  /* 0x0044b43d01007387 */ /* 0x000fe40000100800 */
[----:B------:R-:W3:Y:S02]  /*16b710*/  LDL.LU R247, [R1+0x447c] ;  /* 0x00447c0001f77983 */ /* 0x000ee40000300800 */
[----:B--2---:R-:W-:Y:S01]  /*16b720*/  IMAD.X R52, R52, 0x1, R3, P6 ;  /* 0x0000000134347824 */ /* 0x004fe200030e0603 */
[----:B------:R-:W-:-:S04]  /*16b730*/  IADD3 R220, P6, R220, R246, RZ ;  /* 0x000000f6dcdc7210 */ /* 0x000fc80007fde0ff */
[----:B------:R1:W-:Y:S04]  /*16b740*/  STL [R1+0x44bc], R52 ;  /* 0x0044bc3401007387 */ /* 0x0003e80000100800 */
[----:B-1----:R-:W2:Y:S01]  /*16b750*/  LDL.LU R52, [R1+0x4464] ;  /* 0x0044640001347983 */ /* 0x002ea20000300800 */
[----:B------:R-:W2:Y:S02]  /*16b760*/  LDL.LU R246, [R1+0x44a8] ;  /* 0x0044a80001f67983 */ /* 0x000ea40000300800 */
[----:B--2---:R-:W-:-:S05]  /*16b770*/  IADD3.X R246, R246, R3, RZ, P2, !PT ;  /* 0x00000003f6f67210 */ /* 0x004fca00017fe4ff */
[----:B------:R1:W-:Y:S02]  /*16b780*/  STL [R1+0x44a8], R246 ;  /* 0x0044a8f601007387 */ /* 0x0003e40000100800 */
[----:B-1----:R-:W-:-:S04]  /*16b790*/  IMAD.MOV.U32 R246, RZ, RZ, c[0x0][0x18c] ;  /* 0x00006300fff67624 */ /* 0x002fc800078e00ff */
[----:B------:R-:W-:-:S05]  /*16b7a0*/  IMAD.SHL.U32 R246, R246, 0x80, RZ ;  /* 0x00000080f6f67824 */ /* 0x000fca00078e00ff */
[----:B------:R-:W-:-:S04]  /*16b7b0*/  SHF.L.U32 R246, R246, 0x2, RZ ;  /* 0x00000002f6f67819 */ /* 0x000fc800000006ff */
[----:B------:R-:W-:Y:S02]  /*16b7c0*/  IADD3 R123, P2, R123, R246, RZ ;  /* 0x000000f67b7b7210 */ /* 0x000fe40007f5e0ff */
[----:B------:R-:W2:Y:S02]  /*16b7d0*/  LDL.LU R246, [R1+0x44a0] ;  /* 0x0044a00001f67983 */ /* 0x000ea40000300800 */
[----:B--2---:R-:W-:-:S05]  /*16b7e0*/  IMAD.X R246, R246, 0x1, R3, P3 ;  /* 0x00000001f6f67824 */ /* 0x004fca00018e0603 */
[----:B------:R1:W-:Y:S02]  /*16b7f0*/  STL [R1+0x44a0], R246 ;  /* 0x0044a0f601007387 */ /* 0x0003e40000100800 */
[----:B-1----:R-:W-:-:S05]  /*16b800*/  IMAD.MOV.U32 R246, RZ, RZ, c[0x0][0x18c] ;  /* 0x00006300fff67624 */ /* 0x002fca00078e00ff */
[----:B------:R-:W-:-:S05]  /*16b810*/  SHF.L.U32 R246, R246, 0x7, RZ ;  /* 0x00000007f6f67819 */ /* 0x000fca00000006ff */
[----:B------:R-:W-:Y:S01]  /*16b820*/  IMAD.SHL.U32 R246, R246, 0x4, RZ ;  /* 0x00000004f6f67824 */ /* 0x000fe200078e00ff */
[----:B------:R-:W-:Y:S04]  /*16b830*/  STL [R1+0x4494], R220 ;  /* 0x004494dc01007387 */ /* 0x000fe80000100800 */
[----:B---3--:R-:W-:Y:S02]  /*16b840*/  IADD3 R55, P3, R55, R246, RZ ;  /* 0x000000f637377210 */ /* 0x008fe40007f7e0ff */
[----:B------:R-:W2:Y:S02]  /*16b850*/  LDL.LU R246, [R1+0x4498] ;  /* 0x0044980001f67983 */ /* 0x000ea40000300800 */
[----:B--2---:R-:W-:-:S05]  /*16b860*/  IMAD.X R246, R246, 0x1, R3, P4 ;  /* 0x00000001f6f67824 */ /* 0x004fca00020e0603 */
[----:B------:R1:W-:Y:S02]  /*16b870*/  STL [R1+0x4498], R246 ;  /* 0x004498f601007387 */ /* 0x0003e40000100800 */
[----:B-1----:R-:W-:-:S05]  /*16b880*/  MOV R246, c[0x0][0x18c] ;  /* 0x0000630000f67a02 */ /* 0x002fca0000000f00 */
[----:B------:R-:W-:-:S04]  /*16b890*/  IMAD.SHL.U32 R246, R246, 0x80, RZ ;  /* 0x00000080f6f67824 */ /* 0x000fc800078e00ff */
[----:B------:R-:W-:Y:S01]  /*16b8a0*/  IMAD.SHL.U32 R246, R246, 0x4, RZ ;  /* 0x00000004f6f67824 */ /* 0x000fe200078e00ff */
[----:B------:R-:W-:Y:S04]  /*16b8b0*/  STL [R1+0x448c], R123 ;  /* 0x00448c7b01007387 */ /* 0x000fe80000100800 */
[----:B----4-:R-:W-:-:S05]  /*16b8c0*/  IADD3 R251, P4, R251, R246, RZ ;  /* 0x000000f6fbfb7210 */ /* 0x010fca0007f9e0ff */
[----:B------:R1:W-:Y:S04]  /*16b8d0*/  STL [R1+0x4480], R251 ;  /* 0x004480fb01007387 */ /* 0x0003e80000100800 */
[----:B-1----:R1:W5:Y:S01]  /*16b8e0*/  LDL.LU R251, [R1+0x60a8] ;  /* 0x0060a80001fb7983 */ /* 0x0023620000300800 */
[----:B------:R-:W2:Y:S02]  /*16b8f0*/  LDL.LU R246, [R1+0x4490] ;  /* 0x0044900001f67983 */ /* 0x000ea40000300800 */
[----:B------:R-:W-:Y:S02]  /*16b900*/  STL [R1+0x4478], R55 ;  /* 0x0044783701007387 */ /* 0x000fe40000100800 */
[--C-:B------:R-:W-:Y:S02]  /*16b910*/  IMAD.X R247, R247, 0x1, R3.reuse, P4 ;  /* 0x00000001f7f77824 */ /* 0x100fe400020e0603 */
[--C-:B------:R-:W-:Y:S01]  /*16b920*/  IMAD.X R221, R221, 0x1, R3.reuse, P6 ;  /* 0x00000001dddd7824 */ /* 0x100fe200030e0603 */
[----:B------:R-:W-:Y:S01]  /*16b930*/  IADD3.X R57, R57, R3, RZ, P3, !PT ;  /* 0x0000000339397210 */ /* 0x000fe20001ffe4ff */
[----:B------:R-:W-:Y:S01]  /*16b940*/  IMAD.X R124, R124, 0x1, R3, P2 ;  /* 0x000000017c7c7824 */ /* 0x000fe200010e0603 */
[----:B------:R-:W-:-:S02]  /*16b950*/  ISETP.GT.AND P2, PT, R116, 0x33, PT ;  /* 0x000000337400780c */ /* 0x000fc40003f44270 */
[----:B--2---:R-:W-:-:S05]  /*16b960*/  IADD3.X R246, R246, R3, RZ, P5, !PT ;  /* 0x00000003f6f67210 */ /* 0x004fca0002ffe4ff */
[----:B------:R2:W-:Y:S02]  /*16b970*/  STL [R1+0x4490], R246 ;  /* 0x004490f601007387 */ /* 0x0005e40000100800 */
[----:B--2---:R-:W-:-:S04]  /*16b980*/  IMAD.MOV.U32 R246, RZ, RZ, c[0x0][0x18c] ;  /* 0x00006300fff67624 */ /* 0x004fc800078e00ff */
[----:B------:R-:W-:-:S05]  /*16b990*/  IMAD.SHL.U32 R246, R246, 0x80, RZ ;  /* 0x00000080f6f67824 */ /* 0x000fca00078e00ff */
[----:B------:R-:W-:-:S04]  /*16b9a0*/  SHF.L.U32 R246, R246, 0x2, RZ ;  /* 0x00000002f6f67819 */ /* 0x000fc800000006ff */
[----:B------:R-:W-:-:S05]  /*16b9b0*/  IADD3 R252, P5, R252, R246, RZ ;  /* 0x000000f6fcfc7210 */ /* 0x000fca0007fbe0ff */
[----:B------:R2:W-:Y:S01]  /*16b9c0*/  STL [R1+0x4484], R252 ;  /* 0x004484fc01007387 */ /* 0x0005e20000100800 */
[----:B------:R-:W-:-:S03]  /*16b9d0*/  IMAD.X R52, R52, 0x1, R3, P5 ;  /* 0x0000000134347824 */ /* 0x000fc600028e0603 */
[----:B--2---:R1:W5:Y:S01]  /*16b9e0*/  LDL.LU R252, [R1+0x60a4] ;  /* 0x0060a40001fc7983 */ /* 0x0043620000300800 */
[----:B------:R-:W-:Y:S02]  /*16b9f0*/  STL [R1+0x447c], R247 ;  /* 0x00447cf701007387 */ /* 0x000fe40000100800 */
[----:B------:R-:W-:Y:S02]  /*16ba00*/  STL [R1+0x4488], R221 ;  /* 0x004488dd01007387 */ /* 0x000fe40000100800 */
[----:B------:R-:W-:Y:S01]  /*16ba10*/  STL [R1+0x4474], R57 ;  /* 0x0044743901007387 */ /* 0x000fe20000100800 */
[----:B------:R-:W-:Y:S01]  /*16ba20*/  STL [R1+0x4470], R124 ;  /* 0x0044707c01007387 */ /* 0x000fe20000100800 */
[----:B------:R2:W-:Y:S02]  /*16ba30*/  STL [R1+0x4464], R52 ;  /* 0x0044643401007387 */ /* 0x0005e40000100800 */
[----:B------:R3:W-:Y:S01]  /*16ba40*/  STL.64 [R1+0x60d8], R16 ;  /* 0x0060d81001007387 */ /* 0x0007e20000100a00 */
[----:B--2---:R-:W-:Y:S01]  /*16ba50*/  SEL R52, RZ, 0x4, !P2 ;  /* 0x00000004ff347807 */ /* 0x004fe20005000000 */
[----:B---3--:R-:W2:Y:S04]  /*16ba60*/  LDL R16, [R1+0x5178] ;  /* 0x0051780001107983 */ /* 0x008ea80000100800 */
[----:B------:R-:W3:Y:S01]  /*16ba70*/  LDL R17, [R1+0x5184] ;  /* 0x0051840001117983 */ /* 0x000ee20000100800 */
[----:B------:R4:W-:Y:S01]  /*16ba80*/  STL.64 [R1+0x60d0], R14 ;  /* 0x0060d00e01007387 */ /* 0x0009e20000100a00 */
[----:B------:R-:W-:-:S02]  /*16ba90*/  SEL R52, R52, RZ, !P0 ;  /* 0x000000ff34347207 */ /* 0x000fc40004000000 */
[----:B----4-:R-:W4:Y:S04]  /*16baa0*/  LDL R14, [R1+0x5180] ;  /* 0x00518000010e7983 */ /* 0x010f280000100800 */
[----:B------:R-:W2:Y:S01]  /*16bab0*/  LDL R15, [R1+0x518c] ;  /* 0x00518c00010f7983 */ /* 0x000ea20000100800 */
[----:B------:R1:W-:Y:S01]  /*16bac0*/  STL.64 [R1+0x60c8], R12 ;  /* 0x0060c80c01007387 */ /* 0x0003e20000100a00 */
[----:B------:R-:W-:Y:S02]  /*16bad0*/  ISETP.NE.U32.AND P2, PT, R52, RZ, PT ;  /* 0x000000ff3400720c */ /* 0x000fe40003f45070 */
[----:B-1----:R-:W2:Y:S04]  /*16bae0*/  LDL R12, [R1+0x51f8] ;  /* 0x0051f800010c7983 */ /* 0x002ea80000100800 */
[----:B------:R-:W2:Y:S01]  /*16baf0*/  LDL R13, [R1+0x5204] ;  /* 0x00520400010d7983 */ /* 0x000ea20000100800 */
[----:B------:R1:W-:Y:S03]  /*16bb00*/  STL.64 [R1+0x60c0], R10 ;  /* 0x0060c00a01007387 */ /* 0x0003e60000100a00 */
        /* <DEDUP_REMOVED lines=8> */
[----:B------:R1:W-:Y:S02]  /*16bb90*/  STL.64 [R1+0x60a8], R4 ;  /* 0x0060a80401007387 */ /* 0x0003e40000100a00 */
[----:B------:R-:W2:Y:S01]  /*16bba0*/  LDL R52, [R1+0x5280] ;  /* 0x0052800001347983 */ /* 0x000ea20000100800 */
[----:B-1----:R-:W3:Y:S04]  /*16bbb0*/  LDL R4, [R1+0x5200] ;  /* 0x0052000001047983 */ /* 0x002ee80000100800 */
[----:B------:R-:W3:Y:S01]  /*16bbc0*/  LDL R5, [R1+0x520c] ;  /* 0x00520c0001057983 */ /* 0x000ee20000100800 */
[----:B--2---:R-:W-:-:S04]  /*16bbd0*/  LOP3.LUT R53, R53, R52, RZ, 0x3c, !PT ;  /* 0x0000003435357212 */ /* 0x004fc800078e3cff */
[----:B------:R-:W-:-:S04]  /*16bbe0*/  LOP3.LUT R52, R53, R52, RZ, 0x3c, !PT ;  /* 0x0000003435347212 */ /* 0x000fc800078e3cff */
[----:B------:R-:W-:-:S05]  /*16bbf0*/  LOP3.LUT R53, R53, R52, RZ, 0x3c, !PT ;  /* 0x0000003435357212 */ /* 0x000fca00078e3cff */
[----:B------:R1:W-:Y:S04]  /*16bc00*/  LDGSTS.E [R56+0x17c00], [R52.64], P1 ;  /* 0x17c0000034387fae */ /* 0x0003e80008921844 */
[----:B-1----:R-:W2:Y:S04]  /*16bc10*/  LDL R52, [R1+0x5278] ;  /* 0x0052780001347983 */ /* 0x002ea80000100800 */
[----:B------:R-:W2:Y:S02]  /*16bc20*/  LDL R53, [R1+0x5284] ;  /* 0x0052840001357983 */ /* 0x000ea40000100800 */
[----:B--2---:R-:W-:-:S04]  /*16bc30*/  LOP3.LUT R53, R53, R52, RZ, 0x3c, !PT ;  /* 0x0000003435357212 */ /* 0x004fc800078e3cff */
[----:B------:R-:W-:-:S04]  /*16bc40*/  LOP3.LUT R52, R53, R52, RZ, 0x3c, !PT ;  /* 0x0000003435347212 */ /* 0x000fc800078e3cff */
[----:B------:R-:W-:-:S05]  /*16bc50*/  LOP3.LUT R53, R53, R52, RZ, 0x3c, !PT ;  /* 0x0000003435357212 */ /* 0x000fca00078e3cff */
[----:B------:R1:W-:Y:S04]  /*16bc60*/  LDGSTS.E [R56+0x17e00], [R52.64], P1 ;  /* 0x17e0000034387fae */ /* 0x0003e80008921844 */
[----:B-1----:R-:W2:Y:S04]  /*16bc70*/  LDL R52, [R1+0x5210] ;  /* 0x0052100001347983 */ /* 0x002ea80000100800 */
[----:B------:R-:W2:Y:S01]  /*16bc80*/  LDL R53, [R1+0x521c] ;  /* 0x00521c0001357983 */ /* 0x000ea20000100800 */
[----:B------:R-:W-:Y:S02]  /*16bc90*/  ISETP.GT.AND P1, PT, R116, 0x37, PT ;  /* 0x000000377400780c */ /* 0x000fe40003f24270 */
[----:B--2---:R-:W-:-:S04]  /*16bca0*/  LOP3.LUT R53, R53, R52, RZ, 0x3c, !PT ;  /* 0x0000003435357212 */ /* 0x004fc800078e3cff */
[----:B------:R-:W-:-:S04]  /*16bcb0*/  LOP3.LUT R52, R53, R52, RZ, 0x3c, !PT ;  /* 0x0000003435347212 */ /* 0x000fc800078e3cff */
[----:B------:R-:W-:-:S05]  /*16bcc0*/  LOP3.LUT R53, R53, R52, RZ, 0x3c, !PT ;  /* 0x0000003435357212 */ /* 0x000fca00078e3cff */
[----:B------:R1:W-:Y:S02]  /*16bcd0*/  LDGSTS.E [R56+0x19800], [R52.64], P2 ;  /* 0x1980000034387fae */ /* 0x0003e40009121844 */
[----:B-1----:R-:W-:Y:S01]  /*16bce0*/  MOV R52, R11 ;  /* 0x0000000b00347202 */ /* 0x002fe20000000f00 */
[----:B------:R-:W-:Y:S01]  /*16bcf0*/  IMAD.MOV.U32 R53, RZ, RZ, R10 ;  /* 0x000000ffff357224 */ /* 0x000fe200078e000a */
[----:B------:R-:W2:Y:S04]  /*16bd00*/  LDL R11, [R1+0x5114] ;  /* 0x00511400010b7983 */ /* 0x000ea80000100800 */
[----:B------:R-:W2:Y:S04]  /*16bd10*/  LDL R10, [R1+0x5108] ;  /* 0x00510800010a7983 */ /* 0x000ea80000100800 */
[----:B------:R1:W-:Y:S02]  /*16bd20*/  LDGSTS.E [R56+0x19a00], [R52.64], P2 ;  /* 0x19a0000034387fae */ /* 0x0003e40009121844 */
[----:B-1----:R-:W-:Y:S01]  /*16bd30*/  SEL R52, RZ, 0x4, !P1 ;  /* 0x00000004ff347807 */ /* 0x002fe20004800000 */
[----:B------:R-:W-:-:S03]  /*16bd40*/  ISETP.GT.AND P1, PT, R116, 0x3b, PT ;  /* 0x0000003b7400780c */ /* 0x000fc60003f24270 */
[----:B------:R-:W-:-:S04]  /*16bd50*/  SEL R52, R52, RZ, !P0 ;  /* 0x000000ff34347207 */ /* 0x000fc80004000000 */
[----:B------:R-:W-:Y:S01]  /*16bd60*/  ISETP.NE.U32.AND P3, PT, R52, RZ, PT ;  /* 0x000000ff3400720c */ /* 0x000fe20003f65070 */
[----:B------:R-:W-:-:S04]  /*16bd70*/  SEL R52, RZ, 0x4, !P1 ;  /* 0x00000004ff347807 */ /* 0x000fc80004800000 */
[----:B------:R-:W-:Y:S02]  /*16bd80*/  SEL R52, R52, RZ, !P0 ;  /* 0x000000ff34347207 */ /* 0x000fe40004000000 */
[----:B---3--:R-:W-:Y:S02]  /*16bd90*/  MOV R53, R4 ;  /* 0x0000000400357202 */ /* 0x008fe40000000f00 */
[----:B------:R-:W3:Y:S01]  /*16bda0*/  LDL R4, [R1+0x5088] ;  /* 0x0050880001047983 */ /* 0x000ee20000100800 */
[----:B------:R-:W-:Y:S01]  /*16bdb0*/  ISETP.NE.U32.AND P1, PT, R52, RZ, PT ;  /* 0x000000ff3400720c */ /* 0x000fe20003f25070 */
[----:B------:R-:W-:Y:S02]  /*16bdc0*/  IMAD.MOV.U32 R52, RZ, RZ, R5 ;  /* 0x000000ffff347224 */ /* 0x000fe400078e0005 */
[----:B------:R-:W2:Y:S04]  /*16bdd0*/  LDL R5, [R1+0x5094] ;  /* 0x0050940001057983 */ /* 0x000ea80000100800 */
[----:B------:R1:W-:Y:S02]  /*16bde0*/  LDGSTS.E [R56+0x19c00], [R52.64], P2 ;  /* 0x19c0000034387fae */ /* 0x0003e40009121844 */
[----:B-1----:R-:W-:-:S02]  /*16bdf0*/  IMAD.MOV.U32 R52, RZ, RZ, R13 ;  /* 0x000000ffff347224 */ /* 0x002fc400078e000d */
[----:B------:R-:W-:Y:S01]  /*16be00*/  IMAD.MOV.U32 R53, RZ, RZ, R12 ;  /* 0x000000ffff357224 */ /* 0x000fe200078e000c */
[----:B------:R-:W2:Y:S04]  /*16be10*/  LDL R13, [R1+0x510c] ;  /* 0x00510c00010d7983 */ /* 0x000ea80000100800 */
[----:B------:R-:W2:Y:S04]  /*16be20*/  LDL R12, [R1+0x5100] ;  /* 0x00510000010c7983 */ /* 0x000ea80000100800 */
[----:B------:R1:W-:Y:S02]  /*16be30*/  LDGSTS.E [R56+0x19e00], [R52.64], P2 ;  /* 0x19e0000034387fae */ /* 0x0003e40009121844 */
[----:B-1----:R-:W-:Y:S01]  /*16be40*/  MOV R52, R7 ;  /* 0x0000000700347202 */ /* 0x002fe20000000f00 */
[----:B------:R-:W-:Y:S01]  /*16be50*/  IMAD.MOV.U32 R53, RZ, RZ, R6 ;  /* 0x000000ffff357224 */ /* 0x000fe200078e0006 */
[----:B------:R-:W-:Y:S01]  /*16be60*/  ISETP.GT.AND P2, PT, R116, 0x3f, PT ;  /* 0x0000003f7400780c */ /* 0x000fe20003f44270 */
[----:B------:R-:W2:Y:S04]  /*16be70*/  LDL R6, [R1+0x5080] ;  /* 0x0050800001067983 */ /* 0x000ea80000100800 */
[----:B------:R1:W-:Y:S04]  /*16be80*/  LDGSTS.E [R56+0x1b800], [R52.64], P3 ;  /* 0x1b80000034387fae */ /* 0x0003e80009921844 */
[----:B------:R-:W2:Y:S01]  /*16be90*/  LDL R7, [R1+0x508c] ;  /* 0x00508c0001077983 */ /* 0x000ea20000100800 */
[----:B-1----:R-:W-:Y:S01]  /*16bea0*/  IMAD.MOV.U32 R52, RZ, RZ, R9 ;  /* 0x000000ffff347224 */ /* 0x002fe200078e0009 */
[----:B------:R-:W-:-:S02]  /*16beb0*/  MOV R53, R8 ;  /* 0x0000000800357202 */ /* 0x000fc40000000f00 */
[----:B------:R-:W2:Y:S04]  /*16bec0*/  LDL R9, [R1+0x5084] ;  /* 0x0050840001097983 */ /* 0x000ea80000100800 */
[----:B------:R-:W2:Y:S04]  /*16bed0*/  LDL R8, [R1+0x5078] ;  /* 0x0050780001087983 */ /* 0x000ea80000100800 */
[----:B------:R1:W-:Y:S02]  /*16bee0*/  LDGSTS.E [R56+0x1ba00], [R52.64], P3 ;  /* 0x1ba0000034387fae */ /* 0x0003e40009921844 */
[----:B-1----:R-:W-:-:S02]  /*16bef0*/  IMAD.MOV.U32 R52, RZ, RZ, R15 ;  /* 0x000000ffff347224 */ /* 0x002fc400078e000f */
[----:B----4-:R-:W-:Y:S01]  /*16bf00*/  IMAD.MOV.U32 R53, RZ, RZ, R14 ;  /* 0x000000ffff357224 */ /* 0x010fe200078e000e */
[----:B------:R-:W4:Y:S04]  /*16bf10*/  LDL R15, [R1+0x501c] ;  /* 0x00501c00010f7983 */ /* 0x000f280000100800 */
[----:B------:R-:W2:Y:S04]  /*16bf20*/  LDL R14, [R1+0x5010] ;  /* 0x00501000010e7983 */ /* 0x000ea80000100800 */
[----:B------:R1:W-:Y:S02]  /*16bf30*/  LDGSTS.E [R56+0x1bc00], [R52.64], P3 ;  /* 0x1bc0000034387fae */ /* 0x0003e40009921844 */
[----:B-1----:R-:W-:Y:S01]  /*16bf40*/  MOV R52, R17 ;  /* 0x0000001100347202 */ /* 0x002fe20000000f00 */
[----:B------:R-:W-:Y:S01]  /*16bf50*/  IMAD.MOV.U32 R53, RZ, RZ, R16 ;  /* 0x000000ffff357224 */ /* 0x000fe200078e0010 */
[----:B------:R-:W2:Y:S04]  /*16bf60*/  LDL R17, [R1+0x5014] ;  /* 0x0050140001117983 */ /* 0x000ea80000100800 */
[----:B------:R-:W2:Y:S04]  /*16bf70*/  LDL R16, [R1+0x5008] ;  /* 0x0050080001107983 */ /* 0x000ea80000100800 */
[----:B------:R1:W-:Y:S04]  /*16bf80*/  LDGSTS.E [R56+0x1be00], [R52.64], P3 ;  /* 0x1be0000034387fae */ /* 0x0003e80009921844 */
[----:B-1----:R-:W2:Y:S04]  /*16bf90*/  LDL R52, [R1+0x5110] ;  /* 0x0051100001347983 */ /* 0x002ea80000100800 */
[----:B------:R-:W2:Y:S02]  /*16bfa0*/  LDL R53, [R1+0x511c] ;  /* 0x00511c0001357983 */ /* 0x000ea40000100800 */
[----:B--2---:R-:W-:-:S04]  /*16bfb0*/  LOP3.LUT R53, R53, R52, RZ, 0x3c, !PT ;  /* 0x0000003435357212 */ /* 0x004fc800078e3cff */
[----:B------:R-:W-:-:S04]  /*16bfc0*/  LOP3.LUT R52, R53, R52, RZ, 0x3c, !PT ;  /* 0x0000003435347212 */ /* 0x000fc800078e3cff */
[----:B------:R-:W-:-:S05]  /*16bfd0*/  LOP3.LUT R53, R53, R52, RZ, 0x3c, !PT ;  /* 0x0000003435357212 */ /* 0x000fca00078e3cff */
[----:B------:R1:W-:Y:S02]  /*16bfe0*/  LDGSTS.E [R56+0x1d800], [R52.64], P1 ;  /* 0x1d80000034387fae */ /* 0x0003e40008921844 */
[----:B-1----:R-:W-:Y:S01]  /*16bff0*/  IMAD.MOV.U32 R52, RZ, RZ, R11 ;  /* 0x000000ffff347224 */ /* 0x002fe200078e000b */
[----:B------:R-:W-:Y:S01]  /*16c000*/  MOV R53, R10 ;  /* 0x0000000a00357202 */ /* 0x000fe20000000f00 */
        /* <DEDUP_REMOVED lines=8> */
[----:B------:R-:W-:Y:S01]  /*16c090*/  SEL R52, R52, RZ, !P0 ;  /* 0x000000ff34347207 */ /* 0x000fe20004000000 */
[----:B------:R-:W-:Y:S02]  /*16c0a0*/  IMAD.MOV.U32 R53, RZ, RZ, R12 ;  /* 0x000000ffff357224 */ /* 0x000fe400078e000c */
[----:B------:R-:W2:Y:S01]  /*16c0b0*/  LDL R12, [R1+0x4ff8] ;  /* 0x004ff800010c7983 */ /* 0x000ea20000100800 */
[----:B------:R-:W-:Y:S01]  /*16c0c0*/  ISETP.NE.U32.AND P2, PT, R52, RZ, PT ;  /* 0x000000ff3400720c */ /* 0x000fe20003f45070 */
[----:B------:R-:W-:Y:S02]  /*16c0d0*/  IMAD.MOV.U32 R52, RZ, RZ, R13 ;  /* 0x000000ffff347224 */ /* 0x000fe400078e000d */
[----:B------:R-:W2:Y:S04]  /*16c0e0*/  LDL R13, [R1+0x5004] ;  /* 0x00500400010d7983 */ /* 0x000ea80000100800 */
        /* <DEDUP_REMOVED lines=15> */
[----:B---3--:R-:W-:Y:S01]  /*16c1e0*/  IMAD.MOV.U32 R53, RZ, RZ, R4 ;  /* 0x000000ffff357224 */ /* 0x008fe200078e0004 */
[----:B------:R-:W2:Y:S04]  /*16c1f0*/  LDL R5, [R1+0x4f84] ;  /* 0x004f840001057983 */ /* 0x000ea80000100800 */
[----:B------:R-:W3:Y:S04]  /*16c200*/  LDL R4, [R1+0x4f78] ;  /* 0x004f780001047983 */ /* 0x000ee80000100800 */
[----:B------:R1:W-:Y:S02]  /*16c210*/  LDGSTS.E [R56+0x1fa00], [R52.64], P3 ;  /* 0x1fa0000034387fae */ /* 0x0003e40009921844 */
[----:B-1----:R-:W-:Y:S01]  /*16c220*/  IMAD.MOV.U32 R52, RZ, RZ, R7 ;  /* 0x000000ffff347224 */ /* 0x002fe200078e0007 */
[----:B------:R-:W-:Y:S01]  /*16c230*/  MOV R53, R6 ;  /* 0x0000000600357202 */ /* 0x000fe20000000f00 */
[----:B------:R-:W2:Y:S04]  /*16c240*/  LDL R7, [R1+0x4f0c] ;  /* 0x004f0c0001077983 */ /* 0x000ea80000100800 */
[----:B------:R-:W2:Y:S04]  /*16c250*/  LDL R6, [R1+0x4f00] ;  /* 0x004f000001067983 */ /* 0x000ea80000100800 */
[----:B------:R1:W-:Y:S02]  /*16c260*/  LDGSTS.E [R56+0x1fc00], [R52.64], P3 ;  /* 0x1fc0000034387fae */ /* 0x0003e40009921844 */
[----:B-1----:R-:W-:-:S02]  /*16c270*/  IMAD.MOV.U32 R52, RZ, RZ, R9 ;  /* 0x000000ffff347224 */ /* 0x002fc400078e0009 */
[----:B------:R-:W-:Y:S01]  /*16c280*/  IMAD.MOV.U32 R53, RZ, RZ, R8 ;  /* 0x000000ffff357224 */ /* 0x000fe200078e0008 */
[----:B------:R-:W2:Y:S04]  /*16c290*/  LDL R9, [R1+0x4f04] ;  /* 0x004f040001097983 */ /* 0x000ea80000100800 */
[----:B------:R-:W2:Y:S04]  /*16c2a0*/  LDL R8, [R1+0x4ef8] ;  /* 0x004ef80001087983 */ /* 0x000ea80000100800 */
[----:B------:R4:W-:Y:S02]  /*16c2b0*/  LDGSTS.E [R56+0x1fe00], [R52.64], P3 ;  /* 0x1fe0000034387fae */ /* 0x0009e40009921844 */
[----:B----4-:R-:W-:Y:S01]  /*16c2c0*/  MOV R52, R15 ;  /* 0x0000000f00347202 */ /* 0x010fe20000000f00 */
[----:B------:R-:W-:Y:S01]  /*16c2d0*/  IMAD.MOV.U32 R53, RZ, RZ, R14 ;  /* 0x000000ffff357224 */ /* 0x000fe200078e000e */
[----:B------:R-:W4:Y:S04]  /*16c2e0*/  LDL R15, [R1+0x4f1c] ;  /* 0x004f1c00010f7983 */ /* 0x000f280000100800 */
[----:B------:R-:W2:Y:S04]  /*16c2f0*/  LDL R14, [R1+0x4f10] ;  /* 0x004f1000010e7983 */ /* 0x000ea80000100800 */
        /* <DEDUP_REMOVED lines=42> */
[----:B-1----:R-:W-:Y:S01]  /*16c5a0*/  IMAD.MOV.U32 R52, RZ, RZ, R5 ;  /* 0x000000ffff347224 */ /* 0x002fe200078e0005 */
[----:B---3--:R-:W-:Y:S01]  /*16c5b0*/  MOV R53, R4 ;  /* 0x0000000400357202 */ /* 0x008fe20000000f00 */
[----:B------:R-:W2:Y:S04]  /*16c5c0*/  LDL R5, [R1+0x4e04] ;  /* 0x004e040001057983 */ /* 0x000ea80000100800 */
[----:B------:R-:W3:Y:S04]  /*16c5d0*/  LDL R4, [R1+0x4df8] ;  /* 0x004df80001047983 */ /* 0x000ee80000100800 */
[----:B------:R4:W-:Y:S02]  /*16c5e0*/  LDGSTS.E [R56+0x23e00], [R52.64], P3 ;  /* 0x23e0000034387fae */ /* 0x0009e40009921844 */
[----:B----4-:R-:W-:-:S02]  /*16c5f0*/  IMAD.MOV.U32 R52, RZ, RZ, R15 ;  /* 0x000000ffff347224 */ /* 0x010fc400078e000f */
[----:B------:R-:W-:Y:S01]  /*16c600*/  IMAD.MOV.U32 R53, RZ, RZ, R14 ;  /* 0x000000ffff357224 */ /* 0x000fe200078e000e */
[----:B------:R-:W4:Y:S04]  /*16c610*/  LDL R15, [R1+0x4e1c] ;  /* 0x004e1c00010f7983 */ /* 0x000f280000100800 */
[----:B------:R-:W2:Y:S04]  /*16c620*/  LDL R14, [R1+0x4e10] ;  /* 0x004e1000010e7983 */ /* 0x000ea80000100800 */
        /* <DEDUP_REMOVED lines=12> */
[----:B------:R-:W-:Y:S02]  /*16c6f0*/  MOV R53, R6 ;  /* 0x0000000600357202 */ /* 0x000fe40000000f00 */
[----:B------:R-:W2:Y:S01]  /*16c700*/  LDL R6, [R1+0x4d90] ;  /* 0x004d900001067983 */ /* 0x000ea20000100800 */
        /* <DEDUP_REMOVED lines=31> */
[----:B------:R4:W-:Y:S02]  /*16c900*/  LDGSTS.E [R56+0x27e00], [R52.64], P3 ;  /* 0x27e0000034387fae */ /* 0x0009e40009921844 */
[----:B----4-:R-:W-:Y:S02]  /*16c910*/  IMAD.MOV.U32 R52, RZ, RZ, R15 ;  /* 0x000000ffff347224 */ /* 0x010fe400078e000f */
[----:B------:R-:W-:Y:S01]  /*16c920*/  IMAD.MOV.U32 R53, RZ, RZ, R14 ;  /* 0x000000ffff357224 */ /* 0x000fe200078e000e */
[----:B------:R-:W2:Y:S04]  /*16c930*/  LDL R15, [R1+0x4d1c] ;  /* 0x004d1c00010f7983 */ /* 0x000ea80000100800 */
[----:B------:R-:W4:Y:S04]  /*16c940*/  LDL R14, [R1+0x4d10] ;  /* 0x004d1000010e7983 */ /* 0x000f280000100800 */
[----:B------:R1:W-:Y:S02]  /*16c950*/  LDGSTS.E [R56+0x29800], [R52.64], P2 ;  /* 0x2980000034387fae */ /* 0x0003e40009121844 */
[----:B-1----:R-:W-:Y:S01]  /*16c960*/  MOV R52, R17 ;  /* 0x0000001100347202 */ /* 0x002fe20000000f00 */
[----:B------:R-:W-:Y:S01]  /*16c970*/  IMAD.MOV.U32 R53, RZ, RZ, R16 ;  /* 0x000000ffff357224 */ /* 0x000fe200078e0010 */
[----:B------:R-:W2:Y:S04]  /*16c980*/  LDL R17, [R1+0x4d14] ;  /* 0x004d140001117983 */ /* 0x000ea80000100800 */
[----:B------:R-:W2:Y:S04]  /*16c990*/  LDL R16, [R1+0x4d08] ;  /* 0x004d080001107983 */ /* 0x000ea80000100800 */
[----:B------:R1:W-:Y:S02]  /*16c9a0*/  LDGSTS.E [R56+0x29a00], [R52.64], P2 ;  /* 0x29a0000034387fae */ /* 0x0003e40009121844 */
[----:B-1----:R-:W-:Y:S01]  /*16c9b0*/  SEL R52, RZ, 0x4, !P1 ;  /* 0x00000004ff347807 */ /* 0x002fe20004800000 */
[----:B------:R-:W-:Y:S01]  /*16c9c0*/  ISETP.GT.AND P1, PT, R116, 0x5b, PT ;  /* 0x0000005b7400780c */ /* 0x000fe20003f24270 */
[----:B------:R-:W2:Y:S02]  /*16c9d0*/  LDL R53, [R1+0x4e0c] ;  /* 0x004e0c0001357983 */ /* 0x000ea40000100800 */
[----:B------:R-:W-:-:S04]  /*16c9e0*/  SEL R52, R52, RZ, !P0 ;  /* 0x000000ff34347207 */ /* 0x000fc80004000000 */
[----:B------:R-:W-:Y:S01]  /*16c9f0*/  ISETP.NE.U32.AND P3, PT, R52, RZ, PT ;  /* 0x000000ff3400720c */ /* 0x000fe20003f65070 */
[----:B------:R-:W-:-:S04]  /*16ca00*/  SEL R52, RZ, 0x4, !P1 ;  /* 0x00000004ff347807 */ /* 0x000fc80004800000 */
[----:B------:R-:W-:-:S04]  /*16ca10*/  SEL R52, R52, RZ, !P0 ;  /* 0x000000ff34347207 */ /* 0x000fc80004000000 */
[----:B------:R-:W-:Y:S02]  /*16ca20*/  ISETP.NE.U32.AND P1, PT, R52, RZ, PT ;  /* 0x000000ff3400720c */ /* 0x000fe40003f25070 */
[----:B------:R-:W2:Y:S02]  /*16ca30*/  LDL R52, [R1+0x4e00] ;  /* 0x004e000001347983 */ /* 0x000ea40000100800 */
        /* <DEDUP_REMOVED lines=9> */
[----:B-1----:R-:W-:-:S02]  /*16cad0*/  IMAD.MOV.U32 R52, RZ, RZ, R7 ;  /* 0x000000ffff347224 */ /* 0x002fc400078e0007 */
[----:B------:R-:W-:Y:S01]  /*16cae0*/  IMAD.MOV.U32 R53, RZ, RZ, R6 ;  /* 0x000000ffff357224 */ /* 0x000fe200078e0006 */
[----:B------:R-:W-:Y:S01]  /*16caf0*/  ISETP.GT.AND P2, PT, R116, 0x5f, PT ;  /* 0x0000005f7400780c */ /* 0x000fe20003f44270 */
[----:B------:R-:W2:Y:S04]  /*16cb00*/  LDL R6, [R1+0x4c80] ;  /* 0x004c800001067983 */ /* 0x000ea80000100800 */
[----:B------:R1:W-:Y:S04]  /*16cb10*/  LDGSTS.E [R56+0x2b800], [R52.64], P3 ;  /* 0x2b80000034387fae */ /* 0x0003e80009921844 */
[----:B------:R-:W2:Y:S01]  /*16cb20*/  LDL R7, [R1+0x4c8c] ;  /* 0x004c8c0001077983 */ /* 0x000ea20000100800 */
[----:B-1----:R-:W-:Y:S01]  /*16cb30*/  MOV R52, R9 ;  /* 0x0000000900347202 */ /* 0x002fe20000000f00 */
[----:B------:R-:W-:-:S02]  /*16cb40*/  IMAD.MOV.U32 R53, RZ, RZ, R8 ;  /* 0x000000ffff357224 */ /* 0x000fc400078e0008 */
[----:B------:R-:W2:Y:S04]  /*16cb50*/  LDL R9, [R1+0x4c84] ;  /* 0x004c840001097983 */ /* 0x000ea80000100800 */
[----:B------:R-:W2:Y:S04]  /*16cb60*/  LDL R8, [R1+0x4c58] ;  /* 0x004c580001087983 */ /* 0x000ea80000100800 */
        /* <DEDUP_REMOVED lines=12> */
[----:B----4-:R-:W-:Y:S01]  /*16cc30*/  IMAD.MOV.U32 R53, RZ, RZ, R14 ;  /* 0x000000ffff357224 */ /* 0x010fe200078e000e */
        /* <DEDUP_REMOVED lines=34> */
[----:B-1----:R-:W-:Y:S02]  /*16ce60*/  IMAD.MOV.U32 R52, RZ, RZ, R5 ;  /* 0x000000ffff347224 */ /* 0x002fe400078e0005 */
[----:B---3--:R-:W-:Y:S01]  /*16ce70*/  IMAD.MOV.U32 R53, RZ, RZ, R4 ;  /* 0x000000ffff357224 */ /* 0x008fe200078e0004 */
[----:B------:R-:W2:Y:S04]  /*16ce80*/  LDL R5, [R1+0x4b14] ;  /* 0x004b140001057983 */ /* 0x000ea80000100800 */
[----:B------:R-:W3:Y:S04]  /*16ce90*/  LDL R4, [R1+0x4b08] ;  /* 0x004b080001047983 */ /* 0x000ee80000100800 */
[----:B------:R1:W-:Y:S02]  /*16cea0*/  LDGSTS.E [R56+0x2fa00], [R52.64], P3 ;  /* 0x2fa0000034387fae */ /* 0x0003e40009921844 */
[----:B-1----:R-:W-:Y:S01]  /*16ceb0*/  MOV R52, R7 ;  /* 0x0000000700347202 */ /* 0x002fe20000000f00 */
[----:B------:R-:W-:Y:S01]  /*16cec0*/  IMAD.MOV.U32 R53, RZ, RZ, R6 ;  /* 0x000000ffff357224 */ /* 0x000fe200078e0006 */
        /* <DEDUP_REMOVED lines=27> */
[----:B----4-:R-:W-:Y:S02]  /*16d080*/  IMAD.MOV.U32 R52, RZ, RZ, R15 ;  /* 0x000000ffff347224 */ /* 0x010fe400078e000f */
[----:B------:R-:W4:Y:S04]  /*16d090*/  LDL R15, [R1+0x4a8c] ;  /* 0x004a8c00010f7983 */ /* 0x000f280000100800 */
[----:B------:R1:W-:Y:S02]  /*16d0a0*/  LDGSTS.E [R56+0x31c00], [R52.64], P2 ;  /* 0x31c0000034387fae */ /* 0x0003e40009121844 */
[----:B-1----:R-:W-:-:S02]  /*16d0b0*/  IMAD.MOV.U32 R52, RZ, RZ, R17 ;  /* 0x000000ffff347224 */ /* 0x002fc400078e0011 */
        /* <DEDUP_REMOVED lines=36> */
[----:B---3--:R-:W-:-:S05]  /*16d300*/  IMAD.MOV.U32 R53, RZ, RZ, R4 ;  /* 0x000000ffff357224 */ /* 0x008fca00078e0004 */
        /* <DEDUP_REMOVED lines=8> */
[----:B------:R-:W-:Y:S01]  /*16d390*/  ISETP.NE.U32.AND P2, PT, R52, RZ, PT ;  /* 0x000000ff3400720c */ /* 0x000fe20003f45070 */
[----:B------:R-:W-:Y:S02]  /*16d3a0*/  IMAD.MOV.U32 R52, RZ, RZ, R7 ;  /* 0x000000ffff347224 */ /* 0x000fe400078e0007 */
[----:B------:R-:W2:Y:S04]  /*16d3b0*/  LDL.LU.64 R6, [R1+0x4450] ;  /* 0x0044500001067983 */ /* 0x000ea80000300a00 */
[----:B------:R1:W-:Y:S02]  /*16d3c0*/  LDGSTS.E [R56+0x35c00], [R52.64], P1 ;  /* 0x35c0000034387fae */ /* 0x0003e40008921844 */
[----:B-1----:R-:W-:-:S02]  /*16d3d0*/  IMAD.MOV.U32 R52, RZ, RZ, R9 ;  /* 0x000000ffff347224 */ /* 0x002fc400078e0009 */
[----:B------:R-:W-:-:S05]  /*16d3e0*/  IMAD.MOV.U32 R53, RZ, RZ, R8 ;  /* 0x000000ffff357224 */ /* 0x000fca00078e0008 */
[----:B------:R1:W-:Y:S02]  /*16d3f0*/  LDGSTS.E [R56+0x35e00], [R52.64], P1 ;  /* 0x35e0000034387fae */ /* 0x0003e40008921844 */
[----:B-1----:R-:W-:Y:S01]  /*16d400*/  MOV R52, R11 ;  /* 0x0000000b00347202 */ /* 0x002fe20000000f00 */
[----:B------:R-:W-:-:S05]  /*16d410*/  IMAD.MOV.U32 R53, RZ, RZ, R10 ;  /* 0x000000ffff357224 */ /* 0x000fca00078e000a */
[----:B------:R1:W-:Y:S02]  /*16d420*/  LDGSTS.E [R56+0x37800], [R52.64], P3 ;  /* 0x3780000034387fae */ /* 0x0003e40009921844 */
[----:B-1----:R-:W-:Y:S01]  /*16d430*/  IMAD.MOV.U32 R52, RZ, RZ, R13 ;  /* 0x000000ffff347224 */ /* 0x002fe200078e000d */
[----:B------:R-:W-:-:S05]  /*16d440*/  MOV R53, R12 ;  /* 0x0000000c00357202 */ /* 0x000fca0000000f00 */
[----:B------:R4:W-:Y:S02]  /*16d450*/  LDGSTS.E [R56+0x37a00], [R52.64], P3 ;  /* 0x37a0000034387fae */ /* 0x0009e40009921844 */
[----:B----4-:R-:W-:Y:S02]  /*16d460*/  IMAD.MOV.U32 R52, RZ, RZ, R15 ;  /* 0x000000ffff347224 */ /* 0x010fe400078e000f */
[----:B------:R-:W-:-:S05]  /*16d470*/  IMAD.MOV.U32 R53, RZ, RZ, R14 ;  /* 0x000000ffff357224 */ /* 0x000fca00078e000e */
[----:B------:R1:W-:Y:S02]  /*16d480*/  LDGSTS.E [R56+0x37c00], [R52.64], P3 ;  /* 0x37c0000034387fae */ /* 0x0003e40009921844 */
[----:B-1----:R-:W-:Y:S01]  /*16d490*/  MOV R52, R17 ;  /* 0x0000001100347202 */ /* 0x002fe20000000f00 */
[----:B------:R-:W-:-:S05]  /*16d4a0*/  IMAD.MOV.U32 R53, RZ, RZ, R16 ;  /* 0x000000ffff357224 */ /* 0x000fca00078e0010 */
[----:B------:R1:W-:Y:S01]  /*16d4b0*/  LDGSTS.E [R56+0x37e00], [R52.64], P3 ;  /* 0x37e0000034387fae */ /* 0x0003e20009921844 */
[----:B------:R-:W-:Y:S01]  /*16d4c0*/  ISETP.GT.AND P1, PT, R116, 0x77, PT ;  /* 0x000000777400780c */ /* 0x000fe20003f24270 */
[----:B-1----:R-:W-:Y:S01]  /*16d4d0*/  IMAD.MOV.U32 R52, RZ, RZ, R121 ;  /* 0x000000ffff347224 */ /* 0x002fe200078e0079 */
[----:B------:R-:W-:-:S05]  /*16d4e0*/  MOV R53, R122 ;  /* 0x0000007a00357202 */ /* 0x000fca0000000f00 */
[----:B------:R1:W-:Y:S02]  /*16d4f0*/  LDGSTS.E [R56+0x39800], [R52.64], P2 ;  /* 0x3980000034387fae */ /* 0x0003e40009121844 */
[----:B-1----:R-:W-:Y:S02]  /*16d500*/  IMAD.MOV.U32 R52, RZ, RZ, R119 ;  /* 0x000000ffff347224 */ /* 0x002fe400078e0077 */
[----:B------:R-:W-:-:S05]  /*16d510*/  IMAD.MOV.U32 R53, RZ, RZ, R120 ;  /* 0x000000ffff357224 */ /* 0x000fca00078e0078 */
[----:B------:R1:W-:Y:S02]  /*16d520*/  LDGSTS.E [R56+0x39a00], [R52.64], P2 ;  /* 0x39a0000034387fae */ /* 0x0003e40009121844 */
[----:B-1----:R-:W-:Y:S01]  /*16d530*/  SEL R52, RZ, 0x4, !P1 ;  /* 0x00000004ff347807 */ /* 0x002fe20004800000 */
[----:B------:R-:W-:-:S03]  /*16d540*/  ISETP.GT.AND P1, PT, R116, 0x7b, PT ;  /* 0x0000007b7400780c */ /* 0x000fc60003f24270 */
[----:B------:R-:W-:-:S04]  /*16d550*/  SEL R52, R52, RZ, !P0 ;  /* 0x000000ff34347207 */ /* 0x000fc80004000000 */
[----:B------:R-:W-:Y:S01]  /*16d560*/  ISETP.NE.U32.AND P3, PT, R52, RZ, PT ;  /* 0x000000ff3400720c */ /* 0x000fe20003f65070 */
[----:B------:R-:W-:-:S04]  /*16d570*/  SEL R52, RZ, 0x4, !P1 ;  /* 0x00000004ff347807 */ /* 0x000fc80004800000 */
[----:B------:R-:W-:Y:S01]  /*16d580*/  SEL R52, R52, RZ, !P0 ;  /* 0x000000ff34347207 */ /* 0x000fe20004000000 */
[----:B------:R-:W-:-:S03]  /*16d590*/  IMAD.MOV.U32 R53, RZ, RZ, R118 ;  /* 0x000000ffff357224 */ /* 0x000fc600078e0076 */
[----:B------:R-:W-:Y:S01]  /*16d5a0*/  ISETP.NE.U32.AND P4, PT, R52, RZ, PT ;  /* 0x000000ff3400720c */ /* 0x000fe20003f85070 */
[----:B------:R-:W-:-:S05]  /*16d5b0*/  MOV R52, R115 ;  /* 0x0000007300347202 */ /* 0x000fca0000000f00 */
[----:B------:R1:W-:Y:S02]  /*16d5c0*/  LDGSTS.E [R56+0x39c00], [R52.64], P2 ;  /* 0x39c0000034387fae */ /* 0x0003e40009121844 */
[----:B-1----:R-:W-:Y:S01]  /*16d5d0*/  IMAD.MOV.U32 R52, RZ, RZ, R113 ;  /* 0x000000ffff347224 */ /* 0x002fe200078e0071 */
[----:B------:R-:W-:-:S05]  /*16d5e0*/  MOV R53, R114 ;  /* 0x0000007200357202 */ /* 0x000fca0000000f00 */
[----:B------:R1:W-:Y:S02]  /*16d5f0*/  LDGSTS.E [R56+0x39e00], [R52.64], P2 ;  /* 0x39e0000034387fae */ /* 0x0003e40009121844 */
[----:B-1----:R-:W-:Y:S02]  /*16d600*/  IMAD.MOV.U32 R52, RZ, RZ, R111 ;  /* 0x000000ffff347224 */ /* 0x002fe400078e006f */
[----:B------:R-:W-:-:S05]  /*16d610*/  IMAD.MOV.U32 R53, RZ, RZ, R112 ;  /* 0x000000ffff357224 */ /* 0x000fca00078e0070 */
[----:B------:R1:W-:Y:S02]  /*16d620*/  LDGSTS.E [R56+0x3b800], [R52.64], P3 ;  /* 0x3b80000034387fae */ /* 0x0003e40009921844 */
[----:B-1----:R-:W-:Y:S01]  /*16d630*/  MOV R52, R109 ;  /* 0x0000006d00347202 */ /* 0x002fe20000000f00 */
[----:B------:R-:W-:-:S05]  /*16d640*/  IMAD.MOV.U32 R53, RZ, RZ, R110 ;  /* 0x000000ffff357224 */ /* 0x000fca00078e006e */
[----:B------:R1:W-:Y:S02]  /*16d650*/  LDGSTS.E [R56+0x3ba00], [R52.64], P3 ;  /* 0x3ba0000034387fae */ /* 0x0003e40009921844 */
[----:B-1----:R-:W-:Y:S01]  /*16d660*/  IMAD.MOV.U32 R52, RZ, RZ, R107 ;  /* 0x000000ffff347224 */ /* 0x002fe200078e006b */
[----:B------:R-:W-:-:S05]  /*16d670*/  MOV R53, R108 ;  /* 0x0000006c00357202 */ /* 0x000fca0000000f00 */
[----:B------:R1:W-:Y:S04]  /*16d680*/  LDGSTS.E [R56+0x3bc00], [R52.64], P3 ;  /* 0x3bc0000034387fae */ /* 0x0003e80009921844 */
[----:B------:R-:W3:Y:S01]  /*16d690*/  S2R R119, SR_TID.X ;  /* 0x0000000000777919 */ /* 0x000ee20000002100 */
[----:B-1----:R-:W-:Y:S02]  /*16d6a0*/  IMAD.MOV.U32 R52, RZ, RZ, R105 ;  /* 0x000000ffff347224 */ /* 0x002fe400078e0069 */
        /* <DEDUP_REMOVED lines=11> */
[----:B------:R1:W-:Y:S01]  /*16d760*/  LDGSTS.E [R56+0x3dc00], [R52.64], P4 ;  /* 0x3dc0000034387fae */ /* 0x0003e2000a121844 */
[----:B---3--:R-:W-:Y:S02]  /*16d770*/  LOP3.LUT R4, R119, 0x7f, RZ, 0xc0, !PT ;  /* 0x0000007f77047812 */ /* 0x008fe400078ec0ff */
[----:B-1----:R-:W-:-:S04]  /*16d780*/  SEL R52, RZ, 0x4, !P1 ;  /* 0x00000004ff347807 */ /* 0x002fc80004800000 */
[----:B------:R-:W-:Y:S01]  /*16d790*/  SEL R52, R52, RZ, !P0 ;  /* 0x000000ff34347207 */ /* 0x000fe20004000000 */
[----:B------:R-:W-:-:S03]  /*16d7a0*/  IMAD.MOV.U32 R53, RZ, RZ, R98 ;  /* 0x000000ffff357224 */ /* 0x000fc600078e0062 */
[----:B------:R-:W-:Y:S01]  /*16d7b0*/  ISETP.NE.U32.AND P1, PT, R52, RZ, PT ;  /* 0x000000ff3400720c */ /* 0x000fe20003f25070 */
[----:B------:R-:W-:Y:S01]  /*16d7c0*/  MOV R52, R97 ;  /* 0x0000006100347202 */ /* 0x000fe20000000f00 */
[----:B------:R-:W-:-:S04]  /*16d7d0*/  ISETP.GE.AND P2, PT, R4, R116, PT ;  /* 0x000000740400720c */ /* 0x000fc80003f46270 */
[----:B------:R1:W-:Y:S02]  /*16d7e0*/  LDGSTS.E [R56+0x3de00], [R52.64], P4 ;  /* 0x3de0000034387fae */ /* 0x0003e4000a121844 */
[----:B-1----:R-:W-:-:S04]  /*16d7f0*/  SEL R52, RZ, 0x4, P2 ;  /* 0x00000004ff347807 */ /* 0x002fc80001000000 */
[----:B------:R-:W-:Y:S02]  /*16d800*/  SEL R52, R52, RZ, !P0 ;  /* 0x000000ff34347207 */ /* 0x000fe40004000000 */
[----:B------:R-:W-:Y:S02]  /*16d810*/  MOV R53, R96 ;  /* 0x0000006000357202 */ /* 0x000fe40000000f00 */
        /* <DEDUP_REMOVED lines=10> */
[----:B------:R-:W-:Y:S02]  /*16d8c0*/  MOV R53, R90 ;  /* 0x0000005a00357202 */ /* 0x000fe40000000f00 */
[----:B------:R-:W-:-:S03]  /*16d8d0*/  IADD3 R54, R117, 0x100000, RZ ;  /* 0x0010000075367810 */ /* 0x000fc60007ffe0ff */
[----:B------:R1:W-:Y:S01]  /*16d8e0*/  LDGSTS.E [R56+0x3fe00], [R52.64], P1 ;  /* 0x3fe0000034387fae */ /* 0x0003e20008921844 */
[----:B------:R-:W0:Y:S02]  /*16d8f0*/  LDGDEPBAR ;  /* 0x00000000000079af */ /* 0x000e240000000000 */
[----:B-1----:R-:W-:Y:S02]  /*16d900*/  IMAD.MOV.U32 R52, RZ, RZ, R88 ;  /* 0x000000ffff347224 */ /* 0x002fe400078e0058 */
[----:B------:R-:W-:-:S05]  /*16d910*/  IMAD.MOV.U32 R53, RZ, RZ, R89 ;  /* 0x000000ffff357224 */ /* 0x000fca00078e0059 */
[----:B------:R1:W-:Y:S02]  /*16d920*/  LDGSTS.E [R54], [R52.64], P0 ;  /* 0x0000000034367fae */ /* 0x0003e40008121844 */
[----:B-1----:R-:W-:Y:S01]  /*16d930*/  MOV R52, R86 ;  /* 0x0000005600347202 */ /* 0x002fe20000000f00 */
[----:B------:R-:W-:-:S05]  /*16d940*/  IMAD.MOV.U32 R53, RZ, RZ, R87 ;  /* 0x000000ffff357224 */ /* 0x000fca00078e0057 */
        /* <DEDUP_REMOVED lines=26> */
[----:B------:R-:W-:Y:S02]  /*16daf0*/  IMAD.MOV.U32 R53, RZ, RZ, R59 ;  /* 0x000000ffff357224 */ /* 0x000fe400078e003b */
[----:B------:R-:W3:Y:S01]  /*16db00*/  LDL.LU.64 R58, [R1+0x4430] ;  /* 0x00443000013a7983 */ /* 0x000ee20000300a00 */
[----:B------:R-:W4:Y:S02]  /*16db10*/  LDL.LU.64 R16, [R1+0x43f0] ;  /* 0x0043f00001107983 */ /* 0x000f240000300a00 */
[----:B------:R-:W4:Y:S02]  /*16db20*/  LDL.LU.64 R14, [R1+0x43b0] ;  /* 0x0043b000010e7983 */ /* 0x000f240000300a00 */
[----:B------:R-:W4:Y:S01]  /*16db30*/  LDL.LU.64 R12, [R1+0x4370] ;  /* 0x00437000010c7983 */ /* 0x000f220000300a00 */
[----:B------:R-:W4:Y:S04]  /*16db40*/  LDL.LU.64 R4, [R1+0x4330] ;  /* 0x0043300001047983 */ /* 0x000f280000300a00 */
[----:B------:R1:W-:Y:S01]  /*16db50*/  LDGSTS.E [R54+0xa000], [R52.64], P0 ;  /* 0x0a00000034367fae */ /* 0x0003e20008121844 */
[----:B------:R-:W4:Y:S02]  /*16db60*/  LDL.LU.64 R10, [R1+0x42f0] ;  /* 0x0042f000010a7983 */ /* 0x000f240000300a00 */
[----:B------:R-:W4:Y:S02]  /*16db70*/  LDL.LU.64 R8, [R1+0x42b0] ;  /* 0x0042b00001087983 */ /* 0x000f240000300a00 */
[----:B------:R-:W4:Y:S01]  /*16db80*/  LDL.LU.64 R72, [R1+0x4270] ;  /* 0x0042700001487983 */ /* 0x000f220000300a00 */
[----:B------:R-:W4:Y:S01]  /*16db90*/  LDL.LU.64 R74, [R1+0x4230] ;  /* 0x00423000014a7983 */ /* 0x000f220000300a00 */
        /* <DEDUP_REMOVED lines=18> */
[----:B--2---:R-:W-:-:S05]  /*16dcc0*/  IADD3 R53, P1, R6, R246, RZ ;  /* 0x000000f606357210 */ /* 0x004fca0007f3e0ff */
[----:B------:R-:W-:Y:S02]  /*16dcd0*/  IMAD.X R52, R7, 0x1, R3, P1 ;  /* 0x0000000107347824 */ /* 0x000fe400008e0603 */
[----:B------:R-:W2:Y:S01]  /*16dce0*/  LDL.LU.64 R6, [R1+0x41f0] ;  /* 0x0041f00001067983 */ /* 0x000ea20000300a00 */
[----:B------:R-:W2:Y:S02]  /*16dcf0*/  LDL.LU.64 R78, [R1+0x41b0] ;  /* 0x0041b000014e7983 */ /* 0x000ea40000300a00 */
[----:B------:R-:W2:Y:S02]  /*16dd00*/  LDL.LU.64 R80, [R1+0x4170] ;  /* 0x0041700001507983 */ /* 0x000ea40000300a00 */
[----:B------:R-:W2:Y:S01]  /*16dd10*/  LDL.LU.64 R82, [R1+0x4130] ;  /* 0x0041300001527983 */ /* 0x000ea20000300a00 */
[----:B------:R-:W2:Y:S01]  /*16dd20*/  LDL.LU.64 R84, [R1+0x40f0] ;  /* 0x0040f00001547983 */ /* 0x000ea20000300a00 */
[----:B------:R-:W2:Y:S02]  /*16dd30*/  LDL.LU.64 R86, [R1+0x40b0] ;  /* 0x0040b00001567983 */ /* 0x000ea40000300a00 */
[----:B------:R-:W2:Y:S01]  /*16dd40*/  LDL.LU.64 R88, [R1+0x4070] ;  /* 0x0040700001587983 */ /* 0x000ea20000300a00 */
[----:B---3--:R-:W-:-:S04]  /*16dd50*/  IADD3 R55, P1, R58, R246, RZ ;  /* 0x000000f63a377210 */ /* 0x008fc80007f3e0ff */
[----:B------:R-:W-:Y:S01]  /*16dd60*/  IADD3.X R54, R59, R3, RZ, P1, !PT ;  /* 0x000000033b367210 */ /* 0x000fe20000ffe4ff */
[----:B----4-:R-:W-:-:S05]  /*16dd70*/  IADD3 R58, P1, R16, R246, RZ ;  /* 0x000000f6103a7210 */ /* 0x010fca0007f3e0ff */
[--C-:B------:R-:W-:Y:S01]  /*16dd80*/  IMAD.X R57, R17, 0x1, R3.reuse, P1 ;  /* 0x0000000111397824 */ /* 0x100fe200008e0603 */
[-C--:B------:R-:W-:Y:S01]  /*16dd90*/  IADD3 R60, P1, R14, R246.reuse, RZ ;  /* 0x000000f60e3c7210 */ /* 0x080fe20007f3e0ff */
[----:B------:R-:W3:Y:S04]  /*16dda0*/  LDL.LU.64 R16, [R1+0x4030] ;  /* 0x0040300001107983 */ /* 0x000ee80000300a00 */
[----:B------:R-:W-:Y:S01]  /*16ddb0*/  IMAD.X R59, R15, 0x1, R3, P1 ;  /* 0x000000010f3b7824 */ /* 0x000fe200008e0603 */
[-C--:B------:R-:W-:Y:S01]  /*16ddc0*/  IADD3 R62, P1, R12, R246.reuse, RZ ;  /* 0x000000f60c3e7210 */ /* 0x080fe20007f3e0ff */
[----:B------:R-:W4:Y:S03]  /*16ddd0*/  LDL.LU.64 R14, [R1+0x3ff0] ;  /* 0x003ff000010e7983 */ /* 0x000f260000300a00 */
[----:B------:R-:W-:Y:S01]  /*16dde0*/  IADD3.X R61, R13, R3, RZ, P1, !PT ;  /* 0x000000030d3d7210 */ /* 0x000fe20000ffe4ff */
[----:B------:R-:W-:-:S05]  /*16ddf0*/  IADD3 R64, P1, R4, R246, RZ ;  /* 0x000000f604407210 */ /* 0x000fca0007f3e0ff */
[--C-:B------:R-:W-:Y:S02]  /*16de00*/  IMAD.X R63, R5, 0x1, R3.reuse, P1 ;  /* 0x00000001053f7824 */ /* 0x100fe400008e0603 */
[----:B------:R-:W4:Y:S01]  /*16de10*/  LDL.LU.64 R4, [R1+0x3fb0] ;  /* 0x003fb00001047983 */ /* 0x000f220000300a00 */
[-C--:B------:R-:W-:Y:S01]  /*16de20*/  IADD3 R66, P1, R10, R246.reuse, RZ ;  /* 0x000000f60a427210 */ /* 0x080fe20007f3e0ff */
[----:B------:R-:W4:Y:S04]  /*16de30*/  LDL.LU.64 R12, [R1+0x3f70] ;  /* 0x003f7000010c7983 */ /* 0x000f280000300a00 */
[--C-:B------:R-:W-:Y:S01]  /*16de40*/  IMAD.X R65, R11, 0x1, R3.reuse, P1 ;  /* 0x000000010b417824 */ /* 0x100fe200008e0603 */
[-C--:B------:R-:W-:Y:S01]  /*16de50*/  IADD3 R68, P1, R8, R246.reuse, RZ ;  /* 0x000000f608447210 */ /* 0x080fe20007f3e0ff */
[----:B------:R-:W4:Y:S03]  /*16de60*/  LDL.LU.64 R10, [R1+0x3f30] ;  /* 0x003f3000010a7983 */ /* 0x000f260000300a00 */
[----:B------:R-:W-:Y:S01]  /*16de70*/  IADD3.X R67, R9, R3, RZ, P1, !PT ;  /* 0x0000000309437210 */ /* 0x000fe20000ffe4ff */
[-C--:B------:R-:W-:Y:S01]  /*16de80*/  IADD3 R70, P1, R72, R246.reuse, RZ ;  /* 0x000000f648467210 */ /* 0x080fe20007f3e0ff */
[----:B------:R-:W4:Y:S04]  /*16de90*/  LDL.LU.64 R8, [R1+0x3ef0] ;  /* 0x003ef00001087983 */ /* 0x000f280000300a00 */
[----:B------:R-:W-:Y:S01]  /*16dea0*/  IMAD.X R69, R73, 0x1, R3, P1 ;  /* 0x0000000149457824 */ /* 0x000fe200008e0603 */
[----:B------:R-:W-:-:S05]  /*16deb0*/  IADD3 R72, P1, R74, R246, RZ ;  /* 0x000000f64a487210 */ /* 0x000fca0007f3e0ff */
[----:B------:R-:W-:Y:S01]  /*16dec0*/  IMAD.X R71, R75, 0x1, R3, P1 ;  /* 0x000000014b477824 */ /* 0x000fe200008e0603 */
[----:B--2---:R-:W-:-:S04]  /*16ded0*/  IADD3 R74, P1, R6, R246, RZ ;  /* 0x000000f6064a7210 */ /* 0x004fc80007f3e0ff */
[----:B------:R-:W-:Y:S01]  /*16dee0*/  IADD3.X R73, R7, R3, RZ, P1, !PT ;  /* 0x0000000307497210 */ /* 0x000fe20000ffe4ff */
[-C--:B------:R-:W-:Y:S01]  /*16def0*/  IADD3 R76, P1, R78, R246.reuse, RZ ;  /* 0x000000f64e4c7210 */ /* 0x080fe20007f3e0ff */
[----:B------:R-:W2:Y:S04]  /*16df00*/  LDL.LU.64 R6, [R1+0x3eb0] ;  /* 0x003eb00001067983 */ /* 0x000ea80000300a00 */
[----:B------:R-:W-:Y:S01]  /*16df10*/  IMAD.X R75, R79, 0x1, R3, P1 ;  /* 0x000000014f4b7824 */ /* 0x000fe200008e0603 */
[----:B------:R-:W-:-:S05]  /*16df20*/  IADD3 R78, P1, R80, R246, RZ ;  /* 0x000000f6504e7210 */ /* 0x000fca0007f3e0ff */
[----:B------:R-:W-:Y:S01]  /*16df30*/  IMAD.X R77, R81, 0x1, R3, P1 ;  /* 0x00000001514d7824 */ /* 0x000fe200008e0603 */
[----:B------:R-:W-:-:S04]  /*16df40*/  IADD3 R80, P1, R82, R246, RZ ;  /* 0x000000f652507210 */ /* 0x000fc80007f3e0ff */
[----:B------:R-:W-:Y:S01]  /*16df50*/  IADD3.X R79, R83, R3, RZ, P1, !PT ;  /* 0x00000003534f7210 */ /* 0x000fe20000ffe4ff */
[----:B------:R-:W-:-:S05]  /*16df60*/  IADD3 R82, P1, R84, R246, RZ ;  /* 0x000000f654527210 */ /* 0x000fca0007f3e0ff */
[----:B------:R-:W-:Y:S01]  /*16df70*/  IMAD.X R81, R85, 0x1, R3, P1 ;  /* 0x0000000155517824 */ /* 0x000fe200008e0603 */
[----:B------:R-:W-:-:S05]  /*16df80*/  IADD3 R84, P1, R86, R246, RZ ;  /* 0x000000f656547210 */ /* 0x000fca0007f3e0ff */
[----:B------:R-:W-:Y:S01]  /*16df90*/  IMAD.X R83, R87, 0x1, R3, P1 ;  /* 0x0000000157537824 */ /* 0x000fe200008e0603 */
[----:B------:R-:W-:-:S04]  /*16dfa0*/  IADD3 R86, P1, R88, R246, RZ ;  /* 0x000000f658567210 */ /* 0x000fc80007f3e0ff */
[----:B------:R-:W-:Y:S02]  /*16dfb0*/  IADD3.X R85, R89, R3, RZ, P1, !PT ;  /* 0x0000000359557210 */ /* 0x000fe40000ffe4ff */
[----:B---3--:R-:W-:-:S05]  /*16dfc0*/  IADD3 R88, P1, R16, R246, RZ ;  /* 0x000000f610587210 */ /* 0x008fca0007f3e0ff */
[----:B------:R-:W-:Y:S01]  /*16dfd0*/  IMAD.X R87, R17, 0x1, R3, P1 ;  /* 0x0000000111577824 */ /* 0x000fe200008e0603 */
[----:B----4-:R-:W-:-:S05]  /*16dfe0*/  IADD3 R90, P1, R14, R246, RZ ;  /* 0x000000f60e5a7210 */ /* 0x010fca0007f3e0ff */
[----:B------:R-:W-:Y:S01]  /*16dff0*/  IMAD.X R89, R15, 0x1, R3, P1 ;  /* 0x000000010f597824 */ /* 0x000fe200008e0603 */
[----:B------:R-:W-:-:S04]  /*16e000*/  IADD3 R92, P1, R4, R246, RZ ;  /* 0x000000f6045c7210 */ /* 0x000fc80007f3e0ff */
[----:B------:R-:W-:Y:S02]  /*16e010*/  IADD3.X R91, R5, R3, RZ, P1, !PT ;  /* 0x00000003055b7210 */ /* 0x000fe40000ffe4ff */
[----:B------:R-:W3:Y:S01]  /*16e020*/  LDL.LU.64 R4, [R1+0x3e70] ;  /* 0x003e700001047983 */ /* 0x000ee20000300a00 */
[-C--:B------:R-:W-:Y:S02]  /*16e030*/  IADD3 R94, P1, R12, R246.reuse, RZ ;  /* 0x000000f60c5e7210 */ /* 0x080fe40007f3e0ff */
[----:B------:R-:W4:Y:S03]  /*16e040*/  LDL.LU R12, [R1+0x9c] ;  /* 0x00009c00010c7983 */ /* 0x000f260000300800 */
[--C-:B------:R-:W-:Y:S01]  /*16e050*/  IMAD.X R93, R13, 0x1, R3.reuse, P1 ;  /* 0x000000010d5d7824 */ /* 0x100fe200008e0603 */
[----:B------:R-:W-:Y:S01]  /*16e060*/  IADD3 R96, P1, R10, R246, RZ ;  /* 0x000000f60a607210 */ /* 0x000fe20007f3e0ff */
[----:B------:R-:W4:Y:S01]  /*16e070*/  LDL.LU R13, [R1+0xa0] ;  /* 0x0000a000010d7983 */ /* 0x000f220000300800 */
[----:B------:R-:W4:Y:S03]  /*16e080*/  LDL.LU R10, [R1+0x94] ;  /* 0x00009400010a7983 */ /* 0x000f260000300800 */
[----:B------:R-:W-:-:S02]  /*16e090*/  IMAD.X R95, R11, 0x1, R3, P1 ;  /* 0x000000010b5f7824 */ /* 0x000fc400008e0603 */
[----:B------:R-:W4:Y:S01]  /*16e0a0*/  LDL.LU R11, [R1+0x98] ;  /* 0x00009800010b7983 */ /* 0x000f220000300800 */
[----:B------:R-:W4:Y:S02]  /*16e0b0*/  LDL.LU.64 R106, [R1+0x3e30] ;  /* 0x003e3000016a7983 */ /* 0x000f240000300a00 */
[----:B------:R-:W4:Y:S02]  /*16e0c0*/  LDL.LU.64 R108, [R1+0x3df0] ;  /* 0x003df000016c7983 */ /* 0x000f240000300a00 */
[----:B------:R-:W4:Y:S01]  /*16e0d0*/  LDL.LU.64 R110, [R1+0x3db0] ;  /* 0x003db000016e7983 */ /* 0x000f220000300a00 */
[----:B------:R-:W4:Y:S01]  /*16e0e0*/  LDL.LU.64 R112, [R1+0x3d70] ;  /* 0x003d700001707983 */ /* 0x000f220000300a00 */
[----:B------:R-:W-:Y:S01]  /*16e0f0*/  IADD3 R98, P1, R8, R246, RZ ;  /* 0x000000f608627210 */ /* 0x000fe20007f3e0ff */
[----:B------:R-:W4:Y:S02]  /*16e100*/  LDL.LU.64 R114, [R1+0x3d30] ;  /* 0x003d300001727983 */ /* 0x000f240000300a00 */
[----:B------:R-:W4:Y:S01]  /*16e110*/  LDL.LU.64 R16, [R1+0x3cf0] ;  /* 0x003cf00001107983 */ /* 0x000f220000300a00 */
[----:B------:R-:W4:Y:S01]  /*16e120*/  LDL.LU R8, [R1+0x8c] ;  /* 0x00008c0001087983 */ /* 0x000f220000300800 */
[----:B------:R-:W-:-:S02]  /*16e130*/  IADD3.X R97, R9, R3, RZ, P1, !PT ;  /* 0x0000000309617210 */ /* 0x000fc40000ffe4ff */
[----:B------:R-:W4:Y:S01]  /*16e140*/  LDL.LU R9, [R1+0x90] ;  /* 0x0000900001097983 */ /* 0x000f220000300800 */
[-C--:B--2---:R-:W-:Y:S02]  /*16e150*/  IADD3 R100, P1, R6, R246.reuse, RZ ;  /* 0x000000f606647210 */ /* 0x084fe40007f3e0ff */
[----:B------:R-:W2:Y:S03]  /*16e160*/  LDL.LU R6, [R1+0x84] ;  /* 0x0000840001067983 */ /* 0x000ea60000300800 */
[----:B------:R-:W-:Y:S02]  /*16e170*/  IMAD.X R99, R7, 0x1, R3, P1 ;  /* 0x0000000107637824 */ /* 0x000fe400008e0603 */
[----:B------:R-:W2:Y:S01]  /*16e180*/  LDL.LU R7, [R1+0x88] ;  /* 0x0000880001077983 */ /* 0x000ea20000300800 */
[----:B------:R-:W2:Y:S02]  /*16e190*/  LDL.LU.64 R118, [R1+0x3cb0] ;  /* 0x003cb00001767983 */ /* 0x000ea40000300a00 */
[----:B------:R-:W2:Y:S02]  /*16e1a0*/  LDL.LU.64 R120, [R1+0x3c70] ;  /* 0x003c700001787983 */ /* 0x000ea40000300a00 */
[----:B------:R-:W2:Y:S01]  /*16e1b0*/  LDL.LU.64 R14, [R1+0x3c30] ;  /* 0x003c3000010e7983 */ /* 0x000ea20000300a00 */
[----:B---3--:R-:W-:-:S05]  /*16e1c0*/  IADD3 R102, P1, R4, R246, RZ ;  /* 0x000000f604667210 */ /* 0x008fca0007f3e0ff */
[----:B------:R-:W-:Y:S02]  /*16e1d0*/  IMAD.X R101, R5, 0x1, R3, P1 ;  /* 0x0000000105657824 */ /* 0x000fe400008e0603 */
[----:B------:R-:W3:Y:S01]  /*16e1e0*/  LDL.LU R5, [R1+0x80] ;  /* 0x0000800001057983 */ /* 0x000ee20000300800 */
[----:B----4-:R-:W-:-:S04]  /*16e1f0*/  IADD3 R104, P1, R106, R246, RZ ;  /* 0x000000f66a687210 */ /* 0x010fc80007f3e0ff */
[----:B------:R-:W-:Y:S01]  /*16e200*/  IADD3.X R103, R107, R3, RZ, P1, !PT ;  /* 0x000000036b677210 */ /* 0x000fe20000ffe4ff */
[----:B------:R-:W-:-:S05]  /*16e210*/  IADD3 R106, P1, R108, R246, RZ ;  /* 0x000000f66c6a7210 */ /* 0x000fca0007f3e0ff */
        /* <DEDUP_REMOVED lines=9> */
[----:B------:R-:W-:Y:S02]  /*16e2b0*/  LOP3.LUT R13, R13, R12, RZ, 0x3c, !PT ;  /* 0x0000000c0d0d7212 */ /* 0x000fe400078e3cff */
[----:B------:R-:W-:Y:S02]  /*16e2c0*/  LOP3.LUT R11, R11, R10, RZ, 0x3c, !PT ;  /* 0x0000000a0b0b7212 */ /* 0x000fe400078e3cff */
[----:B------:R-:W-:Y:S02]  /*16e2d0*/  LOP3.LUT R9, R9, R8, RZ, 0x3c, !PT ;  /* 0x0000000809097212 */ /* 0x000fe400078e3cff */
[----:B------:R-:W-:Y:S02]  /*16e2e0*/  IADD3 R122, R117, 0x100000, RZ ;  /* 0x00100000757a7810 */ /* 0x000fe40007ffe0ff */
[----:B------:R-:W-:Y:S02]  /*16e2f0*/  LOP3.LUT R12, R13, R12, RZ, 0x3c, !PT ;  /* 0x0000000c0d0c7212 */ /* 0x000fe400078e3cff */
[----:B------:R-:W-:-:S02]  /*16e300*/  LOP3.LUT R10, R11, R10, RZ, 0x3c, !PT ;  /* 0x0000000a0b0a7212 */ /* 0x000fc400078e3cff */
[----:B------:R-:W-:Y:S02]  /*16e310*/  LOP3.LUT R8, R9, R8, RZ, 0x3c, !PT ;  /* 0x0000000809087212 */ /* 0x000fe400078e3cff */
[----:B------:R-:W-:Y:S02]  /*16e320*/  LOP3.LUT R163, R163, R162, RZ, 0x3c, !PT ;  /* 0x000000a2a3a37212 */ /* 0x000fe400078e3cff */
[----:B------:R-:W-:Y:S02]  /*16e330*/  LOP3.LUT R13, R13, R12, RZ, 0x3c, !PT ;  /* 0x0000000c0d0d7212 */ /* 0x000fe400078e3cff */
[----:B------:R-:W-:Y:S01]  /*16e340*/  LOP3.LUT R11, R11, R10, RZ, 0x3c, !PT ;  /* 0x0000000a0b0b7212 */ /* 0x000fe200078e3cff */
[----:B------:R1:W5:Y:S01]  /*16e350*/  LDL.LU.64 R16, [R1+0x60d8] ;  /* 0x0060d80001107983 */ /* 0x0003620000300a00 */
[----:B------:R-:W-:Y:S02]  /*16e360*/  LOP3.LUT R161, R161, R160, RZ, 0x3c, !PT ;  /* 0x000000a0a1a17212 */ /* 0x000fe400078e3cff */
[----:B------:R-:W-:-:S02]  /*16e370*/  LOP3.LUT R9, R9, R8, RZ, 0x3c, !PT ;  /* 0x0000000809097212 */ /* 0x000fc400078e3cff */
[----:B------:R-:W-:Y:S01]  /*16e380*/  LOP3.LUT R159, R159, R158, RZ, 0x3c, !PT ;  /* 0x0000009e9f9f7212 */ /* 0x000fe200078e3cff */
[----:B------:R4:W-:Y:S01]  /*16e390*/  LDGSTS.E [R122+0x11000], [R12.64], P0 ;  /* 0x110000000c7a7fae */ /* 0x0009e20008121844 */
[----:B------:R-:W-:Y:S02]  /*16e3a0*/  LOP3.LUT R157, R157, R156, RZ, 0x3c, !PT ;  /* 0x0000009c9d9d7212 */ /* 0x000fe400078e3cff */
[----:B------:R-:W-:Y:S02]  /*16e3b0*/  LOP3.LUT R162, R163, R162, RZ, 0x3c, !PT ;  /* 0x000000a2a3a27212 */ /* 0x000fe400078e3cff */
[----:B------:R-:W-:Y:S01]  /*16e3c0*/  LOP3.LUT R155, R155, R154, RZ, 0x3c, !PT ;  /* 0x0000009a9b9b7212 */ /* 0x000fe200078e3cff */
[----:B------:R1:W-:Y:S01]  /*16e3d0*/  LDGSTS.E [R122+0x12000], [R10.64], P0 ;  /* 0x120000000a7a7fae */ /* 0x0003e20008121844 */
[----:B------:R-:W-:Y:S02]  /*16e3e0*/  LOP3.LUT R160, R161, R160, RZ, 0x3c, !PT ;  /* 0x000000a0a1a07212 */ /* 0x000fe400078e3cff */
[----:B------:R-:W-:-:S02]  /*16e3f0*/  LOP3.LUT R153, R153, R152, RZ, 0x3c, !PT ;  /* 0x0000009899997212 */ /* 0x000fc400078e3cff */
[----:B------:R-:W-:Y:S02]  /*16e400*/  LOP3.LUT R158, R159, R158, RZ, 0x3c, !PT ;  /* 0x0000009e9f9e7212 */ /* 0x000fe400078e3cff */
[----:B------:R-:W-:Y:S01]  /*16e410*/  LOP3.LUT R151, R151, R150, RZ, 0x3c, !PT ;  /* 0x0000009697977212 */ /* 0x000fe200078e3cff */
[----:B------:R1:W-:Y:S01]  /*16e420*/  LDGSTS.E [R122+0x13000], [R8.64], P0 ;  /* 0x13000000087a7fae */ /* 0x0003e20008121844 */
[----:B------:R-:W-:Y:S02]  /*16e430*/  LOP3.LUT R156, R157, R156, RZ, 0x3c, !PT ;  /* 0x0000009c9d9c7212 */ /* 0x000fe400078e3cff */
[----:B------:R-:W-:Y:S02]  /*16e440*/  LOP3.LUT R149, R149, R148, RZ, 0x3c, !PT ;  /* 0x0000009495957212 */ /* 0x000fe400078e3cff */
[----:B------:R-:W-:Y:S02]  /*16e450*/  LOP3.LUT R163, R163, R162, RZ, 0x3c, !PT ;  /* 0x000000a2a3a37212 */ /* 0x000fe400078e3cff */
[----:B------:R-:W-:-:S02]  /*16e460*/  LOP3.LUT R154, R155, R154, RZ, 0x3c, !PT ;  /* 0x0000009a9b9a7212 */ /* 0x000fc400078e3cff */
[----:B------:R-:W-:Y:S02]  /*16e470*/  LOP3.LUT R53, R53, R52, RZ, 0x3c, !PT ;  /* 0x0000003435357212 */ /* 0x000fe400078e3cff */
[----:B------:R-:W-:Y:S02]  /*16e480*/  LOP3.LUT R161, R161, R160, RZ, 0x3c, !PT ;  /* 0x000000a0a1a17212 */ /* 0x000fe400078e3cff */
[----:B------:R-:W-:Y:S02]  /*16e490*/  LOP3.LUT R152, R153, R152, RZ, 0x3c, !PT ;  /* 0x0000009899987212 */ /* 0x000fe400078e3cff */
[----:B------:R-:W-:Y:S02]  /*16e4a0*/  LOP3.LUT R159, R159, R158, RZ, 0x3c, !PT ;  /* 0x0000009e9f9f7212 */ /* 0x000fe400078e3cff */
[----:B------:R-:W-:Y:S02]  /*16e4b0*/  LOP3.LUT R150, R151, R150, RZ, 0x3c, !PT ;  /* 0x0000009697967212 */ /* 0x000fe400078e3cff */
[----:B------:R-:W-:-:S02]  /*16e4c0*/  LOP3.LUT R157, R157, R156, RZ, 0x3c, !PT ;  /* 0x0000009c9d9d7212 */ /* 0x000fc400078e3cff */
[----:B------:R-:W-:Y:S02]  /*16e4d0*/  LOP3.LUT R148, R149, R148, RZ, 0x3c, !PT ;  /* 0x0000009495947212 */ /* 0x000fe400078e3cff */
[----:B------:R-:W-:Y:S02]  /*16e4e0*/  LOP3.LUT R155, R155, R154, RZ, 0x3c, !PT ;  /* 0x0000009a9b9b7212 */ /* 0x000fe400078e3cff */
[----:B--2---:R-:W-:-:S04]  /*16e4f0*/  IADD3 R116, P1, R118, R246, RZ ;  /* 0x000000f676747210 */ /* 0x004fc80007f3e0ff */
[----:B------:R-:W-:Y:S01]  /*16e500*/  IADD3.X R115, R119, R3, RZ, P1, !PT ;  /* 0x0000000377737210 */ /* 0x000fe20000ffe4ff */
[----:B------:R-:W-:Y:S01]  /*16e510*/  IADD3 R119, P1, R120, R246, RZ ;  /* 0x000000f678777210 */ /* 0x000fe20007f3e0ff */
[----:B------:R-:W-:-:S04]  /*16e520*/  LOP3.LUT R7, R7, R6, RZ, 0x3c, !PT ;  /* 0x0000000607077212 */ /* 0x000fc800078e3cff */
[----:B------:R-:W-:Y:S01]  /*16e530*/  IMAD.X R118, R121, 0x1, R3, P1 ;  /* 0x0000000179767824 */ /* 0x000fe200008e0603 */
[----:B------:R-:W-:Y:S02]  /*16e540*/  IADD3 R121, P1, R14, R246, RZ ;  /* 0x000000f60e797210 */ /* 0x000fe40007f3e0ff */
[----:B------:R-:W-:-:S03]  /*16e550*/  LOP3.LUT R6, R7, R6, RZ, 0x3c, !PT ;  /* 0x0000000607067212 */ /* 0x000fc600078e3cff */
[----:B------:R-:W-:Y:S02]  /*16e560*/  IMAD.X R120, R15, 0x1, R3, P1 ;  /* 0x000000010f787824 */ /* 0x000fe400008e0603 */
[----:B------:R2:W5:Y:S01]  /*16e570*/  LDL.LU.64 R14, [R1+0x60d0] ;  /* 0x0060d000010e7983 */ /* 0x0005620000300a00 */
[----:B------:R4:W-:Y:S01]  /*16e580*/  STL.64 [R1+0x3bc8], R12 ;  /* 0x003bc80c01007387 */ /* 0x0009e20000100a00 */
[----:B------:R-:W-:Y:S02]  /*16e590*/  LOP3.LUT R7, R7, R6, RZ, 0x3c, !PT ;  /* 0x0000000607077212 */ /* 0x000fe400078e3cff */
[----:B------:R-:W-:-:S03]  /*16e5a0*/  LOP3.LUT R52, R53, R52, RZ, 0x3c, !PT ;  /* 0x0000003435347212 */ /* 0x000fc600078e3cff */
[----:B------:R1:W-:Y:S04]  /*16e5b0*/  LDGSTS.E [R122+0x14000], [R6.64], P0 ;  /* 0x14000000067a7fae */ /* 0x0003e80008121844 */
[----:B----4-:R2:W5:Y:S01]  /*16e5c0*/  LDL.LU.64 R12, [R1+0x60c8] ;  /* 0x0060c800010c7983 */ /* 0x0105620000300a00 */
[----:B------:R1:W-:Y:S01]  /*16e5d0*/  STL.64 [R1+0x3bc0], R10 ;  /* 0x003bc00a01007387 */ /* 0x0003e20000100a00 */
[----:B------:R-:W-:Y:S02]  /*16e5e0*/  LOP3.LUT R153, R153, R152, RZ, 0x3c, !PT ;  /* 0x0000009899997212 */ /* 0x000fe400078e3cff */
[----:B------:R-:W-:Y:S02]  /*16e5f0*/  LOP3.LUT R151, R151, R150, RZ, 0x3c, !PT ;  /* 0x0000009697977212 */ /* 0x000fe400078e3cff */
[----:B------:R-:W-:Y:S01]  /*16e600*/  LOP3.LUT R55, R55, R54, RZ, 0x3c, !PT ;  /* 0x0000003637377212 */ /* 0x000fe200078e3cff */
[----:B-1----:R2:W5:Y:S01]  /*16e610*/  LDL.LU.64 R10, [R1+0x60c0] ;  /* 0x0060c000010a7983 */ /* 0x0025620000300a00 */
[----:B------:R1:W-:Y:S01]  /*16e620*/  STL.64 [R1+0x3bb8], R8 ;  /* 0x003bb80801007387 */ /* 0x0003e20000100a00 */
[----:B------:R-:W-:-:S02]  /*16e630*/  LOP3.LUT R149, R149, R148, RZ, 0x3c, !PT ;  /* 0x0000009495957212 */ /* 0x000fc400078e3cff */
[----:B------:R-:W-:Y:S01]  /*16e640*/  LOP3.LUT R53, R53, R52, RZ, 0x3c, !PT ;  /* 0x0000003435357212 */ /* 0x000fe200078e3cff */
[----:B-1----:R2:W5:Y:S01]  /*16e650*/  LDL.LU.64 R8, [R1+0x60b8] ;  /* 0x0060b80001087983 */ /* 0x0025620000300a00 */
[----:B------:R1:W-:Y:S01]  /*16e660*/  STL.64 [R1+0x3bb0], R6 ;  /* 0x003bb00601007387 */ /* 0x0003e20000100a00 */
[C---:B------:R-:W-:Y:S02]  /*16e670*/  LOP3.LUT R54, R55.reuse, R54, RZ, 0x3c, !PT ;  /* 0x0000003637367212 */ /* 0x040fe400078e3cff */
[----:B-1----:R2:W5:Y:S02]  /*16e680*/  LDL.LU.64 R6, [R1+0x60b0] ;  /* 0x0060b00001067983 */ /* 0x0025640000300a00 */
[----:B------:R-:W-:Y:S02]  /*16e690*/  LOP3.LUT R55, R55, R54, RZ, 0x3c, !PT ;  /* 0x0000003637377212 */ /* 0x000fe400078e3cff */
[----:B---3--:R-:W-:Y:S01]  /*16e6a0*/  MOV R4, R5 ;  /* 0x0000000500047202 */ /* 0x008fe20000000f00 */
[----:B------:R-:W-:-:S05]  /*16e6b0*/  IMAD.MOV.U32 R5, RZ, RZ, R245 ;  /* 0x000000ffff057224 */ /* 0x000fca00078e00f5 */
[----:B------:R1:W-:Y:S04]  /*16e6c0*/  STL.64 [R1+0x3ba8], R4 ;  /* 0x003ba80401007387 */ /* 0x0003e80000100a00 */
[----:B------:R1:W-:Y:S01]  /*16e6d0*/  LDGSTS.E [R122+0x15000], [R4.64], P0 ;  /* 0x15000000047a7fae */ /* 0x0003e20008121844 */
[----:B------:R3:W-:Y:S02]  /*16e6e0*/  LDGSTS.E [R122+0x16000], [R162.64], P0 ;  /* 0x16000000a27a7fae */ /* 0x0007e40008121844 */
[----:B------:R4:W-:Y:S02]  /*16e6f0*/  LDGSTS.E [R122+0x17000], [R160.64], P0 ;  /* 0x17000000a07a7fae */ /* 0x0009e40008121844 */
[----:B------:R2:W-:Y:S01]  /*16e700*/  LDGSTS.E [R122+0x18000], [R158.64], P0 ;  /* 0x180000009e7a7fae */ /* 0x0005e20008121844 */
[----:B------:R2:W-:Y:S01]  /*16e710*/  LDGSTS.E [R122+0x19000], [R156.64], P0 ;  /* 0x190000009c7a7fae */ /* 0x0005e20008121844 */
[----:B------:R2:W-:Y:S02]  /*16e720*/  LDGSTS.E [R122+0x1a000], [R154.64], P0 ;  /* 0x1a0000009a7a7fae */ /* 0x0005e40008121844 */
[----:B------:R2:W-:Y:S02]  /*16e730*/  LDGSTS.E [R122+0x1b000], [R152.64], P0 ;  /* 0x1b000000987a7fae */ /* 0x0005e40008121844 */
[----:B------:R2:W-:Y:S01]  /*16e740*/  LDGSTS.E [R122+0x1c000], [R150.64], P0 ;  /* 0x1c000000967a7fae */ /* 0x0005e20008121844 */
[----:B------:R2:W-:Y:S01]  /*16e750*/  LDGSTS.E [R122+0x1d000], [R148.64], P0 ;  /* 0x1d000000947a7fae */ /* 0x0005e20008121844 */
[----:B------:R2:W-:Y:S03]  /*16e760*/  LDGSTS.E [R122+0x1e000], [R52.64], P0 ;  /* 0x1e000000347a7fae */ /* 0x0005e60008121844 */
[----:B-1----:R1:W5:Y:S01]  /*16e770*/  LDL.LU.64 R4, [R1+0x60a8] ;  /* 0x0060a80001047983 */ /* 0x0023620000300a00 */
        /* <DEDUP_REMOVED lines=9> */
[----:B------:R1:W-:Y:S01]  /*16e810*/  STL.64 [R1+0x4430], R54 ;  /* 0x0044303601007387 */ /* 0x0003e20000100a00 */
[----:B--2---:R-:W-:-:S05]  /*16e820*/  IADD3 R52, R117, 0x100000, RZ ;  /* 0x0010000075347810 */ /* 0x004fca0007ffe0ff */
[----:B------:R1:W-:Y:S02]  /*16e830*/  LDGSTS.E [R52+0x1f000], [R54.64], P0 ;  /* 0x1f00000036347fae */ /* 0x0003e40008121844 */
[----:B-1----:R-:W-:Y:S01]  /*16e840*/  IMAD.MOV.U32 R54, RZ, RZ, R58 ;  /* 0x000000ffff367224 */ /* 0x002fe200078e003a */
[----:B------:R-:W-:-:S05]  /*16e850*/  MOV R55, R57 ;  /* 0x0000003900377202 */ /* 0x000fca0000000f00 */
[----:B------:R1:W-:Y:S04]  /*16e860*/  STL.64 [R1+0x43f0], R54 ;  /* 0x0043f03601007387 */ /* 0x0003e80000100a00 */
[----:B------:R1:W-:Y:S02]  /*16e870*/  LDGSTS.E [R52+0x20000], [R54.64], P0 ;  /* 0x2000000036347fae */ /* 0x0003e40008121844 */
[----:B-1----:R-:W-:Y:S02]  /*16e880*/  IMAD.MOV.U32 R54, RZ, RZ, R60 ;  /* 0x000000ffff367224 */ /* 0x002fe400078e003c */
[----:B------:R-:W-:-:S05]  /*16e890*/  IMAD.MOV.U32 R55, RZ, RZ, R59 ;  /* 0x000000ffff377224 */ /* 0x000fca00078e003b */
[----:B------:R1:W-:Y:S04]  /*16e8a0*/  STL.64 [R1+0x43b0], R54 ;  /* 0x0043b03601007387 */ /* 0x0003e80000100a00 */
[----:B------:R1:W-:Y:S02]  /*16e8b0*/  LDGSTS.E [R52+0x21000], [R54.64], P0 ;  /* 0x2100000036347fae */ /* 0x0003e40008121844 */
[----:B-1----:R-:W-:Y:S01]  /*16e8c0*/  MOV R54, R62 ;  /* 0x0000003e00367202 */ /* 0x002fe20000000f00 */
[----:B------:R-:W-:-:S05]  /*16e8d0*/  IMAD.MOV.U32 R55, RZ, RZ, R61 ;  /* 0x000000ffff377224 */ /* 0x000fca00078e003d */
[----:B------:R1:W-:Y:S04]  /*16e8e0*/  STL.64 [R1+0x4370], R54 ;  /* 0x0043703601007387 */ /* 0x0003e80000100a00 */
        /* <DEDUP_REMOVED lines=92> */
[----:B------:R1:W-:Y:S01]  /*16eeb0*/  LDGSTS.E [R52+0x39000], [R54.64], P0 ;  /* 0x3900000036347fae */ /* 0x0003e20008121844 */
[----:B----4-:R-:W2:Y:S02]  /*16eec0*/  LDL R160, [R1+0x4870] ;  /* 0x0048700001a07983 */ /* 0x010ea40000100800 */
[----:B---3--:R-:W3:Y:S01]  /*16eed0*/  LDL R163, [R1+0x487c] ;  /* 0x00487c0001a37983 */ /* 0x008ee20000100800 */
[----:B-1----:R-:W-:Y:S01]  /*16eee0*/  MOV R54, R110 ;  /* 0x0000006e00367202 */ /* 0x002fe20000000f00 */
[----:B------:R-:W-:-:S05]  /*16eef0*/  IMAD.MOV.U32 R55, RZ, RZ, R109 ;  /* 0x000000ffff377224 */ /* 0x000fca00078e006d */
[----:B------:R1:W-:Y:S04]  /*16ef00*/  STL.64 [R1+0x3d70], R54 ;  /* 0x003d703601007387 */ /* 0x0003e80000100a00 */
[----:B------:R1:W-:Y:S01]  /*16ef10*/  LDGSTS.E [R52+0x3a000], [R54.64], P0 ;  /* 0x3a00000036347fae */ /* 0x0003e20008121844 */
[----:B------:R-:W4:Y:S02]  /*16ef20*/  LDL R150, [R1+0x4830] ;  /* 0x0048300001967983 */ /* 0x000f240000100800 */
[----:B------:R-:W4:Y:S02]  /*16ef30*/  LDL R153, [R1+0x483c] ;  /* 0x00483c0001997983 */ /* 0x000f240000100800 */
[----:B-1----:R-:W-:Y:S01]  /*16ef40*/  IMAD.MOV.U32 R54, RZ, RZ, R112 ;  /* 0x000000ffff367224 */ /* 0x002fe200078e0070 */
[----:B------:R-:W-:-:S05]  /*16ef50*/  MOV R55, R111 ;  /* 0x0000006f00377202 */ /* 0x000fca0000000f00 */
[----:B------:R1:W-:Y:S01]  /*16ef60*/  STL.64 [R1+0x3d30], R54 ;  /* 0x003d303601007387 */ /* 0x0003e20000100a00 */
[----:B------:R-:W4:Y:S02]  /*16ef70*/  LDL R162, [R1+0x47f0] ;  /* 0x0047f00001a27983 */ /* 0x000f240000100800 */
[----:B------:R-:W4:Y:S01]  /*16ef80*/  LDL R245, [R1+0x47fc] ;  /* 0x0047fc0001f57983 */ /* 0x000f220000100800 */
[----:B------:R-:W1:Y:S04]  /*16ef90*/  S2R R161, SR_TID.X ;  /* 0x0000000000a17919 */ /* 0x000e680000002100 */
[----:B------:R1:W-:Y:S02]  /*16efa0*/  LDGSTS.E [R52+0x3b000], [R54.64], P0 ;  /* 0x3b00000036347fae */ /* 0x0003e40008121844 */
[----:B-1----:R-:W-:-:S02]  /*16efb0*/  IMAD.MOV.U32 R54, RZ, RZ, R114 ;  /* 0x000000ffff367224 */ /* 0x002fc400078e0072 */
[----:B------:R-:W-:-:S05]  /*16efc0*/  IMAD.MOV.U32 R55, RZ, RZ, R113 ;  /* 0x000000ffff377224 */ /* 0x000fca00078e0071 */
[----:B------:R1:W-:Y:S04]  /*16efd0*/  STL.64 [R1+0x3cf0], R54 ;  /* 0x003cf03601007387 */ /* 0x0003e80000100a00 */
[----:B------:R1:W-:Y:S01]  /*16efe0*/  LDGSTS.E [R52+0x3c000], [R54.64], P0 ;  /* 0x3c00000036347fae */ /* 0x0003e20008121844 */
[----:B------:R-:W4:Y:S02]  /*16eff0*/  LDL R152, [R1+0x47b0] ;  /* 0x0047b00001987983 */ /* 0x000f240000100800 */
[----:B------:R-:W4:Y:S01]  /*16f000*/  LDL R155, [R1+0x47bc] ;  /* 0x0047bc00019b7983 */ /* 0x000f220000100800 */
[----:B------:R-:W-:-:S05]  /*16f010*/  LOP3.LUT R161, R161, 0x7f, RZ, 0xc0, !PT ;  /* 0x0000007fa1a17812 */ /* 0x000fca00078ec0ff */
[----:B------:R-:W-:Y:S01]  /*16f020*/  IMAD.SHL.U32 R161, R161, 0x4, RZ ;  /* 0x00000004a1a17824 */ /* 0x000fe200078e00ff */
[----:B-1----:R-:W-:Y:S01]  /*16f030*/  MOV R54, R116 ;  /* 0x0000007400367202 */ /* 0x002fe20000000f00 */
[----:B------:R-:W-:-:S03]  /*16f040*/  IMAD.MOV.U32 R55, RZ, RZ, R115 ;  /* 0x000000ffff377224 */ /* 0x000fc600078e0073 */
[----:B------:R-:W-:Y:S02]  /*16f050*/  LOP3.LUT R53, R161, 0x10, RZ, 0x3c, !PT ;  /* 0x00000010a1357812 */ /* 0x000fe400078e3cff */
[----:B------:R1:W-:Y:S04]  /*16f060*/  STL.64 [R1+0x3cb0], R54 ;  /* 0x003cb03601007387 */ /* 0x0003e80000100a00 */
[----:B------:R1:W-:Y:S01]  /*16f070*/  LDGSTS.E [R52+0x3d000], [R54.64], P0 ;  /* 0x3d00000036347fae */ /* 0x0003e20008121844 */
[----:B------:R-:W4:Y:S02]  /*16f080*/  LDL R154, [R1+0x4770] ;  /* 0x00477000019a7983 */ /* 0x000f240000100800 */
[----:B------:R-:W4:Y:S02]  /*16f090*/  LDL R157, [R1+0x477c] ;  /* 0x00477c00019d7983 */ /* 0x000f240000100800 */
[----:B------:R-:W4:Y:S01]  /*16f0a0*/  LDL R156, [R1+0x4730] ;  /* 0x00473000019c7983 */ /* 0x000f220000100800 */
[----:B------:R-:W4:Y:S01]  /*16f0b0*/  LDL R159, [R1+0x473c] ;  /* 0x00473c00019f7983 */ /* 0x000f220000100800 */
[----:B------:R-:W-:-:S02]  /*16f0c0*/  IADD3 R117, R117, 0x100000, RZ ;  /* 0x0010000075757810 */ /* 0x000fc40007ffe0ff */
[----:B-1----:R-:W-:Y:S01]  /*16f0d0*/  MOV R54, R119 ;  /* 0x0000007700367202 */ /* 0x002fe20000000f00 */
[----:B------:R-:W-:-:S05]  /*16f0e0*/  IMAD.MOV.U32 R55, RZ, RZ, R118 ;  /* 0x000000ffff377224 */ /* 0x000fca00078e0076 */
[----:B------:R1:W-:Y:S04]  /*16f0f0*/  STL.64 [R1+0x3c70], R54 ;  /* 0x003c703601007387 */ /* 0x0003e80000100a00 */
[----:B------:R1:W-:Y:S02]  /*16f100*/  LDGSTS.E [R52+0x3e000], [R54.64], P0 ;  /* 0x3e00000036347fae */ /* 0x0003e40008121844 */
[----:B-1----:R-:W-:Y:S01]  /*16f110*/  IMAD.MOV.U32 R54, RZ, RZ, R121 ;  /* 0x000000ffff367224 */ /* 0x002fe200078e0079 */
[----:B------:R-:W-:Y:S01]  /*16f120*/  MOV R55, R120 ;  /* 0x0000007800377202 */ /* 0x000fe20000000f00 */
[----:B------:R-:W-:-:S04]  /*16f130*/  IMAD R52, R218, 0x40000, R53 ;  /* 0x00040000da347824 */ /* 0x000fc800078e0235 */
[----:B------:R2:W-:Y:S04]  /*16f140*/  STL.64 [R1+0x3c30], R54 ;  /* 0x003c303601007387 */ /* 0x0005e80000100a00 */
[----:B------:R2:W-:Y:S01]  /*16f150*/  LDGSTS.E [R117+0x3f000], [R54.64], P0 ;  /* 0x3f00000036757fae */ /* 0x0005e20008121844 */
[----:B------:R-:W-:Y:S01]  /*16f160*/  IADD3 R53, R52, 0x100000, RZ ;  /* 0x0010000034357810 */ /* 0x000fe20007ffe0ff */
[----:B------:R-:W4:Y:S02]  /*16f170*/  LDL R158, [R1+0x46f0] ;  /* 0x0046f000019e7983 */ /* 0x000f240000100800 */
[----:B------:R-:W4:Y:S01]  /*16f180*/  LDL R161, [R1+0x46fc] ;  /* 0x0046fc0001a17983 */ /* 0x000f220000100800 */
[----:B------:R-:W4:Y:S04]  /*16f190*/  LDL R148, [R1+0x4630] ;  /* 0x0046300001947983 */ /* 0x000f280000100800 */
[----:B------:R-:W4:Y:S01]  /*16f1a0*/  LDL R151, [R1+0x4644] ;  /* 0x0046440001977983 */ /* 0x000f220000100800 */
[----:B--2---:R-:W-:Y:S01]  /*16f1b0*/  MOV R55, R160 ;  /* 0x000000a000377202 */ /* 0x004fe20000000f00 */
[----:B---3--:R-:W-:-:S02]  /*16f1c0*/  IMAD.MOV.U32 R54, RZ, RZ, R163 ;  /* 0x000000ffff367224 */ /* 0x008fc400078e00a3 */
[----:B------:R-:W2:Y:S04]  /*16f1d0*/  LDL R160, [R1+0x46b0] ;  /* 0x0046b00001a07983 */ /* 0x000ea80000100800 */
[----:B------:R-:W3:Y:S04]  /*16f1e0*/  LDL R163, [R1+0x46bc] ;  /* 0x0046bc0001a37983 */ /* 0x000ee80000100800 */
[----:B------:R4:W-:Y:S02]  /*16f1f0*/  LDGSTS.E [R53+0x200], [R54.64], P0 ;  /* 0x0020000036357fae */ /* 0x0009e40008121844 */
[----:B----4-:R-:W-:-:S02]  /*16f200*/  IMAD.MOV.U32 R55, RZ, RZ, R150 ;  /* 0x000000ffff377224 */ /* 0x010fc400078e0096 */
[----:B------:R-:W-:Y:S01]  /*16f210*/  IMAD.MOV.U32 R54, RZ, RZ, R153 ;  /* 0x000000ffff367224 */ /* 0x000fe200078e0099 */
[----:B------:R-:W4:Y:S04]  /*16f220*/  LDL R150, [R1+0x45f0] ;  /* 0x0045f00001967983 */ /* 0x000f280000100800 */
[----:B------:R-:W4:Y:S04]  /*16f230*/  LDL R153, [R1+0x4604] ;  /* 0x0046040001997983 */ /* 0x000f280000100800 */
[----:B------:R1:W-:Y:S02]  /*16f240*/  LDGSTS.E [R53+0x1200], [R54.64], P0 ;  /* 0x0120000036357fae */ /* 0x0003e40008121844 */
[----:B-1----:R-:W-:Y:S01]  /*16f250*/  IMAD.MOV.U32 R55, RZ, RZ, R162 ;  /* 0x000000ffff377224 */ /* 0x002fe200078e00a2 */
[----:B------:R-:W-:Y:S01]  /*16f260*/  MOV R54, R245 ;  /* 0x000000f500367202 */ /* 0x000fe20000000f00 */
[----:B------:R-:W4:Y:S04]  /*16f270*/  LDL R162, [R1+0x4670] ;  /* 0x0046700001a27983 */ /* 0x000f280000100800 */
[----:B------:R-:W4:Y:S04]  /*16f280*/  LDL R245, [R1+0x467c] ;  /* 0x00467c0001f57983 */ /* 0x000f280000100800 */
[----:B------:R1:W-:Y:S02]  /*16f290*/  LDGSTS.E [R53+0x2200], [R54.64], P0 ;  /* 0x0220000036357fae */ /* 0x0003e40008121844 */
[----:B-1----:R-:W-:Y:S01]  /*16f2a0*/  MOV R55, R152 ;  /* 0x0000009800377202 */ /* 0x002fe20000000f00 */
[----:B------:R-:W-:Y:S01]  /*16f2b0*/  IMAD.MOV.U32 R54, RZ, RZ, R155 ;  /* 0x000000ffff367224 */ /* 0x000fe200078e009b */
[----:B------:R-:W4:Y:S04]  /*16f2c0*/  LDL R152, [R1+0x45b0] ;  /* 0x0045b00001987983 */ /* 0x000f280000100800 */
[----:B------:R-:W4:Y:S04]  /*16f2d0*/  LDL R155, [R1+0x45c4] ;  /* 0x0045c400019b7983 */ /* 0x000f280000100800 */
[----:B------:R1:W-:Y:S02]  /*16f2e0*/  LDGSTS.E [R53+0x3200], [R54.64], P0 ;  /* 0x0320000036357fae */ /* 0x0003e40008121844 */
[----:B-1----:R-:W-:-:S02]  /*16f2f0*/  IMAD.MOV.U32 R55, RZ, RZ, R154 ;  /* 0x000000ffff377224 */ /* 0x002fc400078e009a */
[----:B------:R-:W-:Y:S01]  /*16f300*/  IMAD.MOV.U32 R54, RZ, RZ, R157 ;  /* 0x000000ffff367224 */ /* 0x000fe200078e009d */
        /* <DEDUP_REMOVED lines=13> */
[----:B--2---:R-:W-:-:S02]  /*16f3e0*/  IMAD.MOV.U32 R55, RZ, RZ, R160 ;  /* 0x000000ffff377224 */ /* 0x004fc400078e00a0 */
[----:B---3--:R-:W-:Y:S01]  /*16f3f0*/  IMAD.MOV.U32 R54, RZ, RZ, R163 ;  /* 0x000000ffff367224 */ /* 0x008fe200078e00a3 */
[----:B------:R-:W2:Y:S04]  /*16f400*/  LDL R160, [R1+0x44bc] ;  /* 0x0044bc0001a07983 */ /* 0x000ea80000100800 */
[----:B------:R-:W3:Y:S04]  /*16f410*/  LDL R163, [R1+0x44c0] ;  /* 0x0044c00001a37983 */ /* 0x000ee80000100800 */
[----:B------:R4:W-:Y:S02]  /*16f420*/  LDGSTS.E [R53+0x7200], [R54.64], P0 ;  /* 0x0720000036357fae */ /* 0x0009e40008121844 */
[----:B----4-:R-:W-:Y:S01]  /*16f430*/  IMAD.MOV.U32 R55, RZ, RZ, R162 ;  /* 0x000000ffff377224 */ /* 0x010fe200078e00a2 */
[----:B------:R-:W-:Y:S01]  /*16f440*/  MOV R54, R245 ;  /* 0x000000f500367202 */ /* 0x000fe20000000f00 */
[----:B------:R-:W4:Y:S04]  /*16f450*/  LDL R162, [R1+0x447c] ;  /* 0x00447c0001a27983 */ /* 0x000f280000100800 */
[----:B------:R-:W4:Y:S01]  /*16f460*/  LDL R245, [R1+0x4480] ;  /* 0x0044800001f57983 */ /* 0x000f220000100800 */
[----:B------:R-:W4:Y:S03]  /*16f470*/  LDL.LU.64 R76, [R1+0x4448] ;  /* 0x00444800014c7983 */ /* 0x000f260000300a00 */
[----:B------:R1:W-:Y:S01]  /*16f480*/  LDGSTS.E [R53+0x8200], [R54.64], P0 ;  /* 0x0820000036357fae */ /* 0x0003e20008121844 */
[----:B------:R-:W4:Y:S02]  /*16f490*/  LDL.LU.64 R58, [R1+0x4428] ;  /* 0x00442800013a7983 */ /* 0x000f240000300a00 */
[----:B------:R-:W4:Y:S02]  /*16f4a0*/  LDL.LU.64 R60, [R1+0x43e8] ;  /* 0x0043e800013c7983 */ /* 0x000f240000300a00 */
[----:B------:R-:W4:Y:S01]  /*16f4b0*/  LDL.LU.64 R62, [R1+0x43a8] ;  /* 0x0043a800013e7983 */ /* 0x000f220000300a00 */
[----:B------:R-:W4:Y:S01]  /*16f4c0*/  LDL.LU.64 R64, [R1+0x4368] ;  /* 0x0043680001407983 */ /* 0x000f220000300a00 */
[----:B------:R-:W4:Y:S02]  /*16f4d0*/  LDL.LU.64 R66, [R1+0x4328] ;  /* 0x0043280001427983 */ /* 0x000f240000300a00 */
[----:B------:R-:W4:Y:S02]  /*16f4e0*/  LDL.LU.64 R68, [R1+0x42e8] ;  /* 0x0042e80001447983 */ /* 0x000f240000300a00 */
[----:B------:R-:W4:Y:S01]  /*16f4f0*/  LDL.LU.64 R70, [R1+0x42a8] ;  /* 0x0042a80001467983 */ /* 0x000f220000300a00 */
[----:B------:R-:W4:Y:S01]  /*16f500*/  LDL.LU.64 R72, [R1+0x4268] ;  /* 0x0042680001487983 */ /* 0x000f220000300a00 */
[----:B------:R-:W4:Y:S02]  /*16f510*/  LDL.LU.64 R74, [R1+0x4228] ;  /* 0x00422800014a7983 */ /* 0x000f240000300a00 */
        /* <DEDUP_REMOVED lines=18> */
[----:B--2---:R-:W-:Y:S01]  /*16f640*/  MOV R55, R160 ;  /* 0x000000a000377202 */ /* 0x004fe20000000f00 */
[----:B---3--:R-:W-:-:S05]  /*16f650*/  IMAD.MOV.U32 R54, RZ, RZ, R163 ;  /* 0x000000ffff367224 */ /* 0x008fca00078e00a3 */
[----:B------:R4:W-:Y:S02]  /*16f660*/  LDGSTS.E [R53+0xf200], [R54.64], P0 ;  /* 0x0f20000036357fae */ /* 0x0009e40008121844 */
[----:B----4-:R-:W-:Y:S02]  /*16f670*/  IMAD.MOV.U32 R55, RZ, RZ, R162 ;  /* 0x000000ffff377224 */ /* 0x010fe400078e00a2 */
[----:B------:R-:W-:-:S05]  /*16f680*/  IMAD.MOV.U32 R54, RZ, RZ, R245 ;  /* 0x000000ffff367224 */ /* 0x000fca00078e00f5 */
[----:B------:R1:W-:Y:S02]  /*16f690*/  LDGSTS.E [R53+0x10200], [R54.64], P0 ;  /* 0x1020000036357fae */ /* 0x0003e40008121844 */
[----:B-1----:R-:W-:-:S04]  /*16f6a0*/  IADD3 R54, P1, R76, R246, RZ ;  /* 0x000000f64c367210 */ /* 0x002fc80007f3e0ff */
[----:B------:R-:W-:Y:S02]  /*16f6b0*/  IADD3.X R53, R77, R3, RZ, P1, !PT ;  /* 0x000000034d357210 */ /* 0x000fe40000ffe4ff */
[----:B------:R-:W2:Y:S01]  /*16f6c0*/  LDL.LU.64 R76, [R1+0x41e8] ;  /* 0x0041e800014c7983 */ /* 0x000ea20000300a00 */
[----:B------:R-:W3:Y:S02]  /*16f6d0*/  LDL.LU.64 R78, [R1+0x41a8] ;  /* 0x0041a800014e7983 */ /* 0x000ee40000300a00 */
[----:B------:R-:W4:Y:S02]  /*16f6e0*/  LDL.LU.64 R80, [R1+0x4168] ;  /* 0x0041680001507983 */ /* 0x000f240000300a00 */
[----:B------:R-:W3:Y:S01]  /*16f6f0*/  LDL.LU.64 R82, [R1+0x4128] ;  /* 0x0041280001527983 */ /* 0x000ee20000300a00 */
[----:B------:R-:W3:Y:S01]  /*16f700*/  LDL.LU.64 R84, [R1+0x40e8] ;  /* 0x0040e80001547983 */ /* 0x000ee20000300a00 */
[----:B------:R-:W3:Y:S02]  /*16f710*/  LDL.LU.64 R86, [R1+0x40a8] ;  /* 0x0040a80001567983 */ /* 0x000ee40000300a00 */
[----:B------:R-:W3:Y:S02]  /*16f720*/  LDL.LU.64 R88, [R1+0x4068] ;  /* 0x0040680001587983 */ /* 0x000ee40000300a00 */
[----:B------:R-:W4:Y:S01]  /*16f730*/  LDL.LU.64 R90, [R1+0x4028] ;  /* 0x00402800015a7983 */ /* 0x000f220000300a00 */
[----:B------:R-:W4:Y:S01]  /*16f740*/  LDL.LU.64 R92, [R1+0x3fe8] ;  /* 0x003fe800015c7983 */ /* 0x000f220000300a00 */
        /* <DEDUP_REMOVED lines=9> */
[----:B------:R-:W4:Y:S02]  /*16f7e0*/  LDL.LU R151, [R1+0xd8] ;  /* 0x0000d80001977983 */ /* 0x000f240000300800 */
[----:B------:R-:W4:Y:S01]  /*16f7f0*/  LDL.LU R150, [R1+0xdc] ;  /* 0x0000dc0001967983 */ /* 0x000f220000300800 */
[----:B------:R-:W4:Y:S01]  /*16f800*/  LDL.LU R153, [R1+0xd0] ;  /* 0x0000d00001997983 */ /* 0x000f220000300800 */
[----:B------:R-:W4:Y:S02]  /*16f810*/  LDL.LU R152, [R1+0xd4] ;  /* 0x0000d40001987983 */ /* 0x000f240000300800 */
[----:B------:R-:W4:Y:S02]  /*16f820*/  LDL.LU.64 R112, [R1+0x3d68] ;  /* 0x003d680001707983 */ /* 0x000f240000300a00 */
[----:B------:R-:W4:Y:S01]  /*16f830*/  LDL.LU.64 R114, [R1+0x3d28] ;  /* 0x003d280001727983 */ /* 0x000f220000300a00 */
[----:B------:R-:W4:Y:S01]  /*16f840*/  LDL.LU.64 R116, [R1+0x3ce8] ;  /* 0x003ce80001747983 */ /* 0x000f220000300a00 */
[----:B------:R-:W4:Y:S02]  /*16f850*/  LDL.LU R155, [R1+0xc8] ;  /* 0x0000c800019b7983 */ /* 0x000f240000300800 */
[----:B------:R-:W4:Y:S02]  /*16f860*/  LDL.LU R154, [R1+0xcc] ;  /* 0x0000cc00019a7983 */ /* 0x000f240000300800 */
[----:B------:R-:W4:Y:S01]  /*16f870*/  LDL.LU R157, [R1+0xc0] ;  /* 0x0000c000019d7983 */ /* 0x000f220000300800 */
[----:B------:R-:W4:Y:S01]  /*16f880*/  LDL.LU R156, [R1+0xc4] ;  /* 0x0000c400019c7983 */ /* 0x000f220000300800 */
[----:B------:R-:W4:Y:S02]  /*16f890*/  LDL.LU.64 R118, [R1+0x3ca8] ;  /* 0x003ca80001767983 */ /* 0x000f240000300a00 */
[----:B------:R-:W4:Y:S02]  /*16f8a0*/  LDL.LU.64 R120, [R1+0x3c68] ;  /* 0x003c680001787983 */ /* 0x000f240000300a00 */
[----:B------:R-:W4:Y:S01]  /*16f8b0*/  LDL.LU.64 R148, [R1+0x3c28] ;  /* 0x003c280001947983 */ /* 0x000f220000300a00 */
[----:B------:R-:W4:Y:S01]  /*16f8c0*/  LDL.LU R159, [R1+0xb8] ;  /* 0x0000b800019f7983 */ /* 0x000f220000300800 */
[----:B------:R-:W4:Y:S02]  /*16f8d0*/  LDL.LU R158, [R1+0xbc] ;  /* 0x0000bc00019e7983 */ /* 0x000f240000300800 */
[----:B------:R-:W4:Y:S02]  /*16f8e0*/  LDL.LU R161, [R1+0xb0] ;  /* 0x0000b00001a17983 */ /* 0x000f240000300800 */
[----:B------:R-:W4:Y:S01]  /*16f8f0*/  LDL.LU R160, [R1+0xb4] ;  /* 0x0000b40001a07983 */ /* 0x000f220000300800 */
[----:B------:R-:W4:Y:S01]  /*16f900*/  LDL.LU R163, [R1+0xa8] ;  /* 0x0000a80001a37983 */ /* 0x000f220000300800 */
[----:B------:R-:W4:Y:S02]  /*16f910*/  LDL.LU R162, [R1+0xac] ;  /* 0x0000ac0001a27983 */ /* 0x000f240000300800 */
[----:B------:R-:W4:Y:S01]  /*16f920*/  LDL.LU R245, [R1+0xa4] ;  /* 0x0000a40001f57983 */ /* 0x000f220000300800 */
        /* <DEDUP_REMOVED lines=18> */
[----:B------:R-:W-:Y:S02]  /*16fa50*/  IADD3 R122, R52, 0x100000, RZ ;  /* 0x00100000347a7810 */ /* 0x000fe40007ffe0ff */
[----:B--2---:R-:W-:-:S05]  /*16fa60*/  IADD3 R75, P1, R76, R246, RZ ;  /* 0x000000f64c4b7210 */ /* 0x004fca0007f3e0ff */
[----:B------:R-:W-:Y:S01]  /*16fa70*/  IMAD.X R74, R77, 0x1, R3, P1 ;  /* 0x000000014d4a7824 */ /* 0x000fe200008e0603 */
[----:B---3--:R-:W-:-:S05]  /*16fa80*/  IADD3 R77, P1, R78, R246, RZ ;  /* 0x000000f64e4d7210 */ /* 0x008fca0007f3e0ff */
[----:B------:R-:W-:Y:S01]  /*16fa90*/  IMAD.X R76, R79, 0x1, R3, P1 ;  /* 0x000000014f4c7824 */ /* 0x000fe200008e0603 */
        /* <DEDUP_REMOVED lines=42> */
[----:B------:R-:W-:Y:S01]  /*16fd40*/  IADD3 R121, P1, R148, R246, RZ ;  /* 0x000000f694797210 */ /* 0x000fe20007f3e0ff */
[----:B------:R-:W-:-:S03]  /*16fd50*/  IMAD.MOV.U32 R148, RZ, RZ, R150 ;  /* 0x000000ffff947224 */ /* 0x000fc600078e0096 */
[----:B------:R-:W-:Y:S01]  /*16fd60*/  IADD3.X R120, R149, R3, RZ, P1, !PT ;  /* 0x0000000395787210 */ /* 0x000fe20000ffe4ff */
        /* <DEDUP_REMOVED lines=52> */
[----:B------:R-:W-:Y:S01]  /*1700b0*/  IMAD.MOV.U32 R149, RZ, RZ, R53 ;  /* 0x000000ffff957224 */ /* 0x000fe200078e0035 */
[----:B------:R-:W-:Y:S01]  /*1700c0*/  IADD3 R53, R52, 0x100000, RZ ;  /* 0x0010000034357810 */ /* 0x000fe20007ffe0ff */
[----:B------:R-:W-:-:S03]  /*1700d0*/  IMAD.MOV.U32 R54, RZ, RZ, R57 ;  /* 0x000000ffff367224 */ /* 0x000fc600078e0039 */
[----:B------:R-:W-:Y:S04]  /*1700e0*/  STL.64 [R1+0x4448], R148 ;  /* 0x0044489401007387 */ /* 0x000fe80000100a00 */
[----:B------:R1:W-:Y:S01]  /*1700f0*/  LDGSTS.E [R122+0x1e200], [R148.64], P0 ;  /* 0x1e200000947a7fae */ /* 0x0003e20008121844 */
[----:B------:R2:W-:Y:S02]  /*170100*/  STL.64 [R1+0x4428], R54 ;  /* 0x0044283601007387 */ /* 0x0005e40000100a00 */
[----:B------:R2:W-:Y:S02]  /*170110*/  LDGSTS.E [R53+0x1f200], [R54.64], P0 ;  /* 0x1f20000036357fae */ /* 0x0005e40008121844 */
[----:B--2---:R-:W-:Y:S01]  /*170120*/  MOV R54, R59 ;  /* 0x0000003b00367202 */ /* 0x004fe20000000f00 */
[----:B------:R-:W-:-:S05]  /*170130*/  IMAD.MOV.U32 R55, RZ, RZ, R58 ;  /* 0x000000ffff377224 */ /* 0x000fca00078e003a */
[----:B------:R2:W-:Y:S04]  /*170140*/  STL.64 [R1+0x43e8], R54 ;  /* 0x0043e83601007387 */ /* 0x0005e80000100a00 */
[----:B------:R2:W-:Y:S02]  /*170150*/  LDGSTS.E [R53+0x20200], [R54.64], P0 ;  /* 0x2020000036357fae */ /* 0x0005e40008121844 */
[----:B--2---:R-:W-:Y:S01]  /*170160*/  IMAD.MOV.U32 R54, RZ, RZ, R61 ;  /* 0x000000ffff367224 */ /* 0x004fe200078e003d */
[----:B------:R-:W-:-:S05]  /*170170*/  MOV R55, R60 ;  /* 0x0000003c00377202 */ /* 0x000fca0000000f00 */
[----:B------:R2:W-:Y:S04]  /*170180*/  STL.64 [R1+0x43a8], R54 ;  /* 0x0043a83601007387 */ /* 0x0005e80000100a00 */
[----:B------:R2:W-:Y:S02]  /*170190*/  LDGSTS.E [R53+0x21200], [R54.64], P0 ;  /* 0x2120000036357fae */ /* 0x0005e40008121844 */
[----:B--2---:R-:W-:Y:S02]  /*1701a0*/  IMAD.MOV.U32 R54, RZ, RZ, R63 ;  /* 0x000000ffff367224 */ /* 0x004fe400078e003f */
[----:B------:R-:W-:-:S05]  /*1701b0*/  IMAD.MOV.U32 R55, RZ, RZ, R62 ;  /* 0x000000ffff377224 */ /* 0x000fca00078e003e */
[----:B------:R2:W-:Y:S04]  /*1701c0*/  STL.64 [R1+0x4368], R54 ;  /* 0x0043683601007387 */ /* 0x0005e80000100a00 */
        /* <DEDUP_REMOVED lines=92> */
[----:B------:R2:W-:Y:S01]  /*170790*/  LDGSTS.E [R53+0x39200], [R54.64], P0 ;  /* 0x3920000036357fae */ /* 0x0005e20008121844 */
[----:B------:R-:W3:Y:S02]  /*1707a0*/  LDL R160, [R1+0x4868] ;  /* 0x0048680001a07983 */ /* 0x000ee40000100800 */
[----:B------:R-:W4:Y:S02]  /*1707b0*/  LDL R163, [R1+0x4874] ;  /* 0x0048740001a37983 */ /* 0x000f240000100800 */
[----:B--2---:R-:W-:Y:S02]  /*1707c0*/  IMAD.MOV.U32 R54, RZ, RZ, R111 ;  /* 0x000000ffff367224 */ /* 0x004fe400078e006f */
[----:B------:R-:W-:-:S05]  /*1707d0*/  IMAD.MOV.U32 R55, RZ, RZ, R110 ;  /* 0x000000ffff377224 */ /* 0x000fca00078e006e */
[----:B------:R2:W-:Y:S01]  /*1707e0*/  STL.64 [R1+0x3d68], R54 ;  /* 0x003d683601007387 */ /* 0x0005e20000100a00 */
[----:B------:R-:W4:Y:S02]  /*1707f0*/  LDL R162, [R1+0x4828] ;  /* 0x0048280001a27983 */ /* 0x000f240000100800 */
[----:B------:R-:W4:Y:S01]  /*170800*/  LDL R245, [R1+0x4834] ;  /* 0x0048340001f57983 */ /* 0x000f220000100800 */
[----:B------:R2:W-:Y:S02]  /*170810*/  LDGSTS.E [R53+0x3a200], [R54.64], P0 ;  /* 0x3a20000036357fae */ /* 0x0005e40008121844 */
[----:B--2---:R-:W-:Y:S01]  /*170820*/  MOV R54, R113 ;  /* 0x0000007100367202 */ /* 0x004fe20000000f00 */
[----:B------:R-:W-:-:S05]  /*170830*/  IMAD.MOV.U32 R55, RZ, RZ, R112 ;  /* 0x000000ffff377224 */ /* 0x000fca00078e0070 */
[----:B------:R2:W-:Y:S04]  /*170840*/  STL.64 [R1+0x3d28], R54 ;  /* 0x003d283601007387 */ /* 0x0005e80000100a00 */
[----:B------:R2:W-:Y:S01]  /*170850*/  LDGSTS.E [R53+0x3b200], [R54.64], P0 ;  /* 0x3b20000036357fae */ /* 0x0005e20008121844 */
[----:B------:R-:W4:Y:S02]  /*170860*/  LDL R150, [R1+0x47e8] ;  /* 0x0047e80001967983 */ /* 0x000f240000100800 */
[----:B------:R-:W4:Y:S02]  /*170870*/  LDL R153, [R1+0x47f4] ;  /* 0x0047f40001997983 */ /* 0x000f240000100800 */
[----:B------:R-:W4:Y:S01]  /*170880*/  LDL R152, [R1+0x47a8] ;  /* 0x0047a80001987983 */ /* 0x000f220000100800 */
[----:B------:R-:W4:Y:S01]  /*170890*/  LDL R155, [R1+0x47b4] ;  /* 0x0047b400019b7983 */ /* 0x000f220000100800 */
[----:B--2---:R-:W-:Y:S01]  /*1708a0*/  IMAD.MOV.U32 R54, RZ, RZ, R115 ;  /* 0x000000ffff367224 */ /* 0x004fe200078e0073 */
[----:B------:R-:W-:-:S05]  /*1708b0*/  MOV R55, R114 ;  /* 0x0000007200377202 */ /* 0x000fca0000000f00 */
[----:B------:R2:W-:Y:S04]  /*1708c0*/  STL.64 [R1+0x3ce8], R54 ;  /* 0x003ce83601007387 */ /* 0x0005e80000100a00 */
[----:B------:R2:W-:Y:S01]  /*1708d0*/  LDGSTS.E [R53+0x3c200], [R54.64], P0 ;  /* 0x3c20000036357fae */ /* 0x0005e20008121844 */
[----:B------:R-:W4:Y:S02]  /*1708e0*/  LDL R154, [R1+0x4768] ;  /* 0x00476800019a7983 */ /* 0x000f240000100800 */
[----:B------:R-:W4:Y:S02]  /*1708f0*/  LDL R157, [R1+0x4774] ;  /* 0x00477400019d7983 */ /* 0x000f240000100800 */
[----:B--2---:R-:W-:Y:S02]  /*170900*/  IMAD.MOV.U32 R54, RZ, RZ, R117 ;  /* 0x000000ffff367224 */ /* 0x004fe400078e0075 */
[----:B------:R-:W-:-:S05]  /*170910*/  IMAD.MOV.U32 R55, RZ, RZ, R116 ;  /* 0x000000ffff377224 */ /* 0x000fca00078e0074 */
[----:B------:R2:W-:Y:S04]  /*170920*/  STL.64 [R1+0x3ca8], R54 ;  /* 0x003ca83601007387 */ /* 0x0005e80000100a00 */
[----:B------:R2:W-:Y:S01]  /*170930*/  LDGSTS.E [R53+0x3d200], [R54.64], P0 ;  /* 0x3d20000036357fae */ /* 0x0005e20008121844 */
[----:B------:R-:W-:Y:S02]  /*170940*/  IADD3 R52, R52, 0x100000, RZ ;  /* 0x0010000034347810 */ /* 0x000fe40007ffe0ff */
[----:B--2---:R-:W-:Y:S01]  /*170950*/  MOV R54, R119 ;  /* 0x0000007700367202 */ /* 0x004fe20000000f00 */
[----:B------:R-:W-:-:S05]  /*170960*/  IMAD.MOV.U32 R55, RZ, RZ, R118 ;  /* 0x000000ffff377224 */ /* 0x000fca00078e0076 */
[----:B------:R2:W-:Y:S04]  /*170970*/  STL.64 [R1+0x3c68], R54 ;  /* 0x003c683601007387 */ /* 0x0005e80000100a00 */
[----:B------:R2:W-:Y:S01]  /*170980*/  LDGSTS.E [R53+0x3e200], [R54.64], P0 ;  /* 0x3e20000036357fae */ /* 0x0005e20008121844 */
[----:B------:R-:W4:Y:S02]  /*170990*/  LDL R156, [R1+0x4728] ;  /* 0x00472800019c7983 */ /* 0x000f240000100800 */
[----:B------:R-:W4:Y:S02]  /*1709a0*/  LDL R159, [R1+0x4734] ;  /* 0x00473400019f7983 */ /* 0x000f240000100800 */
[----:B--2---:R-:W-:Y:S01]  /*1709b0*/  IMAD.MOV.U32 R54, RZ, RZ, R121 ;  /* 0x000000ffff367224 */ /* 0x004fe200078e0079 */
[----:B------:R-:W-:-:S05]  /*1709c0*/  MOV R55, R120 ;  /* 0x0000007800377202 */ /* 0x000fca0000000f00 */
[----:B------:R2:W-:Y:S01]  /*1709d0*/  STL.64 [R1+0x3c28], R54 ;  /* 0x003c283601007387 */ /* 0x0005e20000100a00 */
[----:B------:R-:W4:Y:S02]  /*1709e0*/  LDL R158, [R1+0x46e8] ;  /* 0x0046e800019e7983 */ /* 0x000f240000100800 */
[----:B------:R-:W4:Y:S01]  /*1709f0*/  LDL R161, [R1+0x46f4] ;  /* 0x0046f40001a17983 */ /* 0x000f220000100800 */
[----:B------:R2:W-:Y:S01]  /*170a00*/  LDGSTS.E [R52+0x3f200], [R54.64], P0 ;  /* 0x3f20000036347fae */ /* 0x0005e20008121844 */
[----:B-1----:R-:W4:Y:S02]  /*170a10*/  LDL R148, [R1+0x4628] ;  /* 0x0046280001947983 */ /* 0x002f240000100800 */
[----:B------:R-:W4:Y:S01]  /*170a20*/  LDL R151, [R1+0x4634] ;  /* 0x0046340001977983 */ /* 0x000f220000100800 */
[----:B--2---:R-:W-:Y:S01]  /*170a30*/  IADD3 R54, R2, 0x100000, RZ ;  /* 0x0010000002367810 */ /* 0x004fe20007ffe0ff */
[----:B---3--:R-:W-:Y:S02]  /*170a40*/  IMAD.MOV.U32 R53, RZ, RZ, R160 ;  /* 0x000000ffff357224 */ /* 0x008fe400078e00a0 */
[----:B----4-:R-:W-:Y:S01]  /*170a50*/  IMAD.MOV.U32 R52, RZ, RZ, R163 ;  /* 0x000000ffff347224 */ /* 0x010fe200078e00a3 */
[----:B------:R-:W2:Y:S04]  /*170a60*/  LDL R160, [R1+0x46a8] ;  /* 0x0046a80001a07983 */ /* 0x000ea80000100800 */
[----:B------:R-:W3:Y:S04]  /*170a70*/  LDL R163, [R1+0x46b4] ;  /* 0x0046b40001a37983 */ /* 0x000ee80000100800 */
        /* <DEDUP_REMOVED lines=31> */
[----:B--2---:R-:W-:Y:S01]  /*170c70*/  IMAD.MOV.U32 R53, RZ, RZ, R160 ;  /* 0x000000ffff357224 */ /* 0x004fe200078e00a0 */
[----:B---3--:R-:W-:Y:S01]  /*170c80*/  MOV R52, R163 ;  /* 0x000000a300347202 */ /* 0x008fe20000000f00 */
[----:B------:R-:W2:Y:S04]  /*170c90*/  LDL R160, [R1+0x44a8] ;  /* 0x0044a80001a07983 */ /* 0x000ea80000100800 */
[----:B------:R-:W3:Y:S04]  /*170ca0*/  LDL R163, [R1+0x44c4] ;  /* 0x0044c40001a37983 */ /* 0x000ee80000100800 */
[----:B------:R4:W-:Y:S02]  /*170cb0*/  LDGSTS.E [R54+0x7400], [R52.64], P0 ;  /* 0x0740000034367fae */ /* 0x0009e40008121844 */
[----:B----4-:R-:W-:Y:S01]  /*170cc0*/  MOV R53, R162 ;  /* 0x000000a200357202 */ /* 0x010fe20000000f00 */
[----:B------:R-:W-:Y:S01]  /*170cd0*/  IMAD.MOV.U32 R52, RZ, RZ, R245 ;  /* 0x000000ffff347224 */ /* 0x000fe200078e00f5 */
        /* <DEDUP_REMOVED lines=31> */
[----:B--2---:R-:W-:Y:S02]  /*170ed0*/  IMAD.MOV.U32 R53, RZ, RZ, R160 ;  /* 0x000000ffff357224 */ /* 0x004fe400078e00a0 */
[----:B---3--:R-:W-:-:S05]  /*170ee0*/  IMAD.MOV.U32 R52, RZ, RZ, R163 ;  /* 0x000000ffff347224 */ /* 0x008fca00078e00a3 */
[----:B------:R4:W-:Y:S02]  /*170ef0*/  LDGSTS.E [R54+0xf400], [R52.64], P0 ;  /* 0x0f40000034367fae */ /* 0x0009e40008121844 */
[----:B----4-:R-:W-:Y:S01]  /*170f00*/  IMAD.MOV.U32 R53, RZ, RZ, R162 ;  /* 0x000000ffff357224 */ /* 0x010fe200078e00a2 */
[----:B------:R-:W-:-:S05]  /*170f10*/  MOV R52, R245 ;  /* 0x000000f500347202 */ /* 0x000fca0000000f00 */
[----:B------:R1:W-:Y:S02]  /*170f20*/  LDGSTS.E [R54+0x10400], [R52.64], P0 ;  /* 0x1040000034367fae */ /* 0x0003e40008121844 */
[----:B-1----:R-:W-:-:S05]  /*170f30*/  IADD3 R53, P1, R76, R246, RZ ;  /* 0x000000f64c357210 */ /* 0x002fca0007f3e0ff */
[----:B------:R-:W-:Y:S02]  /*170f40*/  IMAD.X R52, R77, 0x1, R3, P1 ;  /* 0x000000014d347824 */ /* 0x000fe400008e0603 */
[----:B------:R-:W2:Y:S01]  /*170f50*/  LDL.LU.64 R76, [R1+0x41e0] ;  /* 0x0041e000014c7983 */ /* 0x000ea20000300a00 */
[----:B------:R-:W3:Y:S02]  /*170f60*/  LDL.LU.64 R78, [R1+0x41a0] ;  /* 0x0041a000014e7983 */ /* 0x000ee40000300a00 */
[----:B------:R-:W4:Y:S02]  /*170f70*/  LDL.LU.64 R80, [R1+0x4160] ;  /* 0x0041600001507983 */ /* 0x000f240000300a00 */
[----:B------:R-:W3:Y:S01]  /*170f80*/  LDL.LU.64 R82, [R1+0x4120] ;  /* 0x0041200001527983 */ /* 0x000ee20000300a00 */
[----:B------:R-:W3:Y:S01]  /*170f90*/  LDL.LU.64 R84, [R1+0x40e0] ;  /* 0x0040e00001547983 */ /* 0x000ee20000300a00 */
[----:B------:R-:W3:Y:S02]  /*170fa0*/  LDL.LU.64 R86, [R1+0x40a0] ;  /* 0x0040a00001567983 */ /* 0x000ee40000300a00 */
        /* <DEDUP_REMOVED lines=21> */
[----:B------:R-:W4:Y:S01]  /*171100*/  LDL.LU R153, [R1+0x10c] ;  /* 0x00010c0001997983 */ /* 0x000f220000300800 */
[----:B------:R-:W4:Y:S01]  /*171110*/  LDL.LU R152, [R1+0x110] ;  /* 0x0001100001987983 */ /* 0x000f220000300800 */
[----:B------:R-:W4:Y:S02]  /*171120*/  LDL.LU R155, [R1+0x104] ;  /* 0x00010400019b7983 */ /* 0x000f240000300800 */
[----:B------:R-:W4:Y:S02]  /*171130*/  LDL.LU R154, [R1+0x108] ;  /* 0x00010800019a7983 */ /* 0x000f240000300800 */
[----:B------:R-:W4:Y:S01]  /*171140*/  LDL.LU.64 R164, [R1+0x3c20] ;  /* 0x003c200001a47983 */ /* 0x000f220000300a00 */
        /* <DEDUP_REMOVED lines=30> */
[----:B--2---:R-:W-:-:S04]  /*171330*/  IADD3 R74, P1, R76, R246, RZ ;  /* 0x000000f64c4a7210 */ /* 0x004fc80007f3e0ff */
[----:B------:R-:W-:Y:S01]  /*171340*/  IADD3.X R73, R77, R3, RZ, P1, !PT ;  /* 0x000000034d497210 */ /* 0x000fe20000ffe4ff */
[----:B---3--:R-:W-:-:S05]  /*171350*/  IADD3 R76, P1, R78, R246, RZ ;  /* 0x000000f64e4c7210 */ /* 0x008fca0007f3e0ff */
[----:B------:R-:W-:Y:S01]  /*171360*/  IMAD.X R75, R79, 0x1, R3, P1 ;  /* 0x000000014f4b7824 */ /* 0x000fe200008e0603 */
[----:B----4-:R-:W-:-:S05]  /*171370*/  IADD3 R78, P1, R80, R246, RZ ;  /* 0x000000f6504e7210 */ /* 0x010fca0007f3e0ff */
        /* <DEDUP_REMOVED lines=41> */
[----:B------:R-:W-:Y:S01]  /*171610*/  IADD3 R121, R2, 0x100000, RZ ;  /* 0x0010000002797810 */ /* 0x000fe20007ffe0ff */
        /* <DEDUP_REMOVED lines=41> */
[----:B------:R1:W-:Y:S01]  /*1718b0*/  LDGSTS.E [R121+0x1b400], [R148.64], P0 ;  /* 0x1b40000094797fae */ /* 0x0003e20008121844 */
[----:B------:R-:W-:Y:S02]  /*1718c0*/  LOP3.LUT R53, R53, R52, RZ, 0x3c, !PT ;  /* 0x0000003435357212 */ /* 0x000fe400078e3cff */
[----:B------:R-:W-:Y:S01]  /*1718d0*/  LOP3.LUT R54, R55, R54, RZ, 0x3c, !PT ;  /* 0x0000003637367212 */ /* 0x000fe200078e3cff */
[----:B-1----:R-:W-:Y:S01]  /*1718e0*/  IMAD.MOV.U32 R148, RZ, RZ, R178 ;  /* 0x000000ffff947224 */ /* 0x002fe200078e00b2 */
[----:B------:R-:W-:-:S05]  /*1718f0*/  MOV R149, R177 ;  /* 0x000000b100957202 */ /* 0x000fca0000000f00 */
[----:B------:R1:W-:Y:S04]  /*171900*/  STL.64 [R1+0x3af0], R148 ;  /* 0x003af09401007387 */ /* 0x0003e80000100a00 */
[----:B------:R1:W-:Y:S01]  /*171910*/  LDGSTS.E [R121+0x1c400], [R148.64], P0 ;  /* 0x1c40000094797fae */ /* 0x0003e20008121844 */
[----:B------:R-:W-:Y:S01]  /*171920*/  LOP3.LUT R55, R55, R54, RZ, 0x3c, !PT ;  /* 0x0000003637377212 */ /* 0x000fe200078e3cff */
[----:B-1----:R-:W-:Y:S02]  /*171930*/  IMAD.MOV.U32 R148, RZ, RZ, R176 ;  /* 0x000000ffff947224 */ /* 0x002fe400078e00b0 */
[----:B------:R-:W-:-:S05]  /*171940*/  IMAD.MOV.U32 R149, RZ, RZ, R175 ;  /* 0x000000ffff957224 */ /* 0x000fca00078e00af */
[----:B------:R-:W-:Y:S04]  /*171950*/  STL.64 [R1+0x3af8], R148 ;  /* 0x003af89401007387 */ /* 0x000fe80000100a00 */
[----:B------:R1:W-:Y:S01]  /*171960*/  LDGSTS.E [R121+0x1d400], [R148.64], P0 ;  /* 0x1d40000094797fae */ /* 0x0003e20008121844 */
[----:B------:R2:W-:Y:S02]  /*171970*/  STL.64 [R1+0x4438], R52 ;  /* 0x0044383401007387 */ /* 0x0005e40000100a00 */
[----:B------:R2:W-:Y:S02]  /*171980*/  LDGSTS.E [R121+0x1e400], [R52.64], P0 ;  /* 0x1e40000034797fae */ /* 0x0005e40008121844 */
[----:B------:R3:W-:Y:S01]  /*171990*/  STL.64 [R1+0x43f8], R54 ;  /* 0x0043f83601007387 */ /* 0x0007e20000100a00 */
[----:B--2---:R-:W-:-:S05]  /*1719a0*/  IADD3 R52, R2, 0x100000, RZ ;  /* 0x0010000002347810 */ /* 0x004fca0007ffe0ff */
[----:B------:R3:W-:Y:S02]  /*1719b0*/  LDGSTS.E [R52+0x1f400], [R54.64], P0 ;  /* 0x1f40000036347fae */ /* 0x0007e40008121844 */
[----:B---3--:R-:W-:Y:S01]  /*1719c0*/  MOV R54, R58 ;  /* 0x0000003a00367202 */ /* 0x008fe20000000f00 */
        /* <DEDUP_REMOVED lines=101> */
[----:B------:R2:W-:Y:S01]  /*172020*/  STL.64 [R1+0x3da0], R54 ;  /* 0x003da03601007387 */ /* 0x0005e20000100a00 */
[----:B------:R-:W3:Y:S02]  /*172030*/  LDL R162, [R1+0x4860] ;  /* 0x0048600001a27983 */ /* 0x000ee40000100800 */
[----:B------:R-:W4:Y:S01]  /*172040*/  LDL R245, [R1+0x486c] ;  /* 0x00486c0001f57983 */ /* 0x000f220000100800 */
[----:B------:R2:W-:Y:S04]  /*172050*/  LDGSTS.E [R52+0x39400], [R54.64], P0 ;  /* 0x3940000036347fae */ /* 0x0005e80008121844 */
[----:B------:R-:W1:Y:S01]  /*172060*/  S2R R163, SR_TID.X ;  /* 0x0000000000a37919 */ /* 0x000e620000002100 */
[----:B--2---:R-:W-:Y:S02]  /*172070*/  IMAD.MOV.U32 R54, RZ, RZ, R110 ;  /* 0x000000ffff367224 */ /* 0x004fe400078e006e */
[----:B------:R-:W-:-:S05]  /*172080*/  IMAD.MOV.U32 R55, RZ, RZ, R109 ;  /* 0x000000ffff377224 */ /* 0x000fca00078e006d */
[----:B------:R2:W-:Y:S04]  /*172090*/  STL.64 [R1+0x3d60], R54 ;  /* 0x003d603601007387 */ /* 0x0005e80000100a00 */
[----:B------:R2:W-:Y:S01]  /*1720a0*/  LDGSTS.E [R52+0x3a400], [R54.64], P0 ;  /* 0x3a40000036347fae */ /* 0x0005e20008121844 */
[----:B------:R-:W4:Y:S02]  /*1720b0*/  LDL R150, [R1+0x4820] ;  /* 0x0048200001967983 */ /* 0x000f240000100800 */
[----:B------:R-:W4:Y:S01]  /*1720c0*/  LDL R153, [R1+0x482c] ;  /* 0x00482c0001997983 */ /* 0x000f220000100800 */
[----:B--2---:R-:W-:Y:S01]  /*1720d0*/  MOV R54, R112 ;  /* 0x0000007000367202 */ /* 0x004fe20000000f00 */
[----:B------:R-:W-:-:S05]  /*1720e0*/  IMAD.MOV.U32 R55, RZ, RZ, R111 ;  /* 0x000000ffff377224 */ /* 0x000fca00078e006f */
[----:B------:R2:W-:Y:S04]  /*1720f0*/  STL.64 [R1+0x3d20], R54 ;  /* 0x003d203601007387 */ /* 0x0005e80000100a00 */
[----:B------:R2:W-:Y:S01]  /*172100*/  LDGSTS.E [R52+0x3b400], [R54.64], P0 ;  /* 0x3b40000036347fae */ /* 0x0005e20008121844 */
[----:B------:R-:W4:Y:S02]  /*172110*/  LDL R152, [R1+0x47e0] ;  /* 0x0047e00001987983 */ /* 0x000f240000100800 */
[----:B------:R-:W4:Y:S01]  /*172120*/  LDL R155, [R1+0x47ec] ;  /* 0x0047ec00019b7983 */ /* 0x000f220000100800 */
[----:B------:R-:W-:Y:S01]  /*172130*/  IADD3 R120, P1, R164, R246, RZ ;  /* 0x000000f6a4787210 */ /* 0x000fe20007f3e0ff */
[----:B--2---:R-:W-:Y:S01]  /*172140*/  IMAD.MOV.U32 R54, RZ, RZ, R114 ;  /* 0x000000ffff367224 */ /* 0x004fe200078e0072 */
[----:B------:R-:W-:-:S05]  /*172150*/  MOV R55, R113 ;  /* 0x0000007100377202 */ /* 0x000fca0000000f00 */
[----:B------:R2:W-:Y:S04]  /*172160*/  STL.64 [R1+0x3ce0], R54 ;  /* 0x003ce03601007387 */ /* 0x0005e80000100a00 */
[----:B------:R2:W-:Y:S01]  /*172170*/  LDGSTS.E [R52+0x3c400], [R54.64], P0 ;  /* 0x3c40000036347fae */ /* 0x0005e20008121844 */
[----:B------:R-:W4:Y:S02]  /*172180*/  LDL R154, [R1+0x47a0] ;  /* 0x0047a000019a7983 */ /* 0x000f240000100800 */
[----:B------:R-:W4:Y:S02]  /*172190*/  LDL R157, [R1+0x47ac] ;  /* 0x0047ac00019d7983 */ /* 0x000f240000100800 */
[----:B------:R-:W-:Y:S01]  /*1721a0*/  IMAD.X R119, R165, 0x1, R3, P1 ;  /* 0x00000001a5777824 */ /* 0x000fe200008e0603 */
[----:B-1----:R-:W-:Y:S01]  /*1721b0*/  LOP3.LUT R163, R163, 0x7f, RZ, 0xc0, !PT ;  /* 0x0000007fa3a37812 */ /* 0x002fe200078ec0ff */
[----:B--2---:R-:W-:-:S02]  /*1721c0*/  IMAD.MOV.U32 R54, RZ, RZ, R116 ;  /* 0x000000ffff367224 */ /* 0x004fc400078e0074 */
[----:B------:R-:W-:-:S05]  /*1721d0*/  IMAD.MOV.U32 R55, RZ, RZ, R115 ;  /* 0x000000ffff377224 */ /* 0x000fca00078e0073 */
[----:B------:R1:W-:Y:S04]  /*1721e0*/  STL.64 [R1+0x3ca0], R54 ;  /* 0x003ca03601007387 */ /* 0x0003e80000100a00 */
[----:B------:R1:W-:Y:S01]  /*1721f0*/  LDGSTS.E [R52+0x3d400], [R54.64], P0 ;  /* 0x3d40000036347fae */ /* 0x0003e20008121844 */
[----:B------:R-:W2:Y:S02]  /*172200*/  LDL R156, [R1+0x4760] ;  /* 0x00476000019c7983 */ /* 0x000ea40000100800 */
[----:B------:R-:W2:Y:S01]  /*172210*/  LDL R159, [R1+0x476c] ;  /* 0x00476c00019f7983 */ /* 0x000ea20000100800 */
[----:B------:R-:W-:Y:S01]  /*172220*/  SHF.L.U32 R163, R163, 0x2, RZ ;  /* 0x00000002a3a37819 */ /* 0x000fe200000006ff */
[----:B-1----:R-:W-:Y:S02]  /*172230*/  IMAD.MOV.U32 R54, RZ, RZ, R118 ;  /* 0x000000ffff367224 */ /* 0x002fe400078e0076 */
[----:B------:R-:W-:-:S05]  /*172240*/  IMAD.MOV.U32 R55, RZ, RZ, R117 ;  /* 0x000000ffff377224 */ /* 0x000fca00078e0075 */
[----:B------:R1:W-:Y:S04]  /*172250*/  STL.64 [R1+0x3c60], R54 ;  /* 0x003c603601007387 */ /* 0x0003e80000100a00 */
[----:B------:R1:W-:Y:S01]  /*172260*/  LDGSTS.E [R52+0x3e400], [R54.64], P0 ;  /* 0x3e40000036347fae */ /* 0x0003e20008121844 */
[----:B------:R-:W2:Y:S02]  /*172270*/  LDL R158, [R1+0x4720] ;  /* 0x00472000019e7983 */ /* 0x000ea40000100800 */
[----:B------:R-:W2:Y:S01]  /*172280*/  LDL R161, [R1+0x472c] ;  /* 0x00472c0001a17983 */ /* 0x000ea20000100800 */
[----:B------:R-:W-:Y:S02]  /*172290*/  IADD3 R2, R2, 0x100000, RZ ;  /* 0x0010000002027810 */ /* 0x000fe40007ffe0ff */
[----:B------:R-:W-:-:S02]  /*1722a0*/  LOP3.LUT R53, R163, 0x30, RZ, 0x3c, !PT ;  /* 0x00000030a3357812 */ /* 0x000fc400078e3cff */
[----:B-1----:R-:W-:Y:S01]  /*1722b0*/  MOV R54, R120 ;  /* 0x0000007800367202 */ /* 0x002fe20000000f00 */
[----:B------:R-:W-:-:S05]  /*1722c0*/  IMAD.MOV.U32 R55, RZ, RZ, R119 ;  /* 0x000000ffff377224 */ /* 0x000fca00078e0077 */
[----:B------:R1:W-:Y:S01]  /*1722d0*/  STL.64 [R1+0x3c20], R54 ;  /* 0x003c203601007387 */ /* 0x0003e20000100a00 */
[----:B------:R-:W2:Y:S02]  /*1722e0*/  LDL R160, [R1+0x46e0] ;  /* 0x0046e00001a07983 */ /* 0x000ea40000100800 */
[----:B------:R-:W2:Y:S01]  /*1722f0*/  LDL R163, [R1+0x46ec] ;  /* 0x0046ec0001a37983 */ /* 0x000ea20000100800 */
[----:B------:R1:W-:Y:S01]  /*172300*/  LDGSTS.E [R2+0x3f400], [R54.64], P0 ;  /* 0x3f40000036027fae */ /* 0x0003e20008121844 */
[----:B------:R-:W2:Y:S02]  /*172310*/  LDL R148, [R1+0x4660] ;  /* 0x0046600001947983 */ /* 0x000ea40000100800 */
[----:B------:R-:W2:Y:S02]  /*172320*/  LDL R151, [R1+0x466c] ;  /* 0x00466c0001977983 */ /* 0x000ea40000100800 */
[----:B-1----:R-:W-:Y:S02]  /*172330*/  IMAD R2, R218, 0x40000, R53 ;  /* 0x00040000da027824 */ /* 0x002fe400078e0235 */
[----:B---3--:R-:W-:Y:S01]  /*172340*/  IMAD.MOV.U32 R53, RZ, RZ, R162 ;  /* 0x000000ffff357224 */ /* 0x008fe200078e00a2 */
[----:B----4-:R-:W-:Y:S01]  /*172350*/  MOV R52, R245 ;  /* 0x000000f500347202 */ /* 0x010fe20000000f00 */
[----:B------:R-:W3:Y:S04]  /*172360*/  LDL R162, [R1+0x46a0] ;  /* 0x0046a00001a27983 */ /* 0x000ee80000100800 */
[----:B------:R-:W4:Y:S01]  /*172370*/  LDL R245, [R1+0x46ac] ;  /* 0x0046ac0001f57983 */ /* 0x000f220000100800 */
[----:B------:R-:W-:-:S05]  /*172380*/  IADD3 R54, R2, 0x100000, RZ ;  /* 0x0010000002367810 */ /* 0x000fca0007ffe0ff */
        /* <DEDUP_REMOVED lines=16> */
[----:B--2---:R-:W-:Y:S01]  /*172490*/  MOV R53, R156 ;  /* 0x0000009c00357202 */ /* 0x004fe20000000f00 */
[----:B------:R-:W-:Y:S01]  /*1724a0*/  IMAD.MOV.U32 R52, RZ, RZ, R159 ;  /* 0x000000ffff347224 */ /* 0x000fe200078e009f */
        /* <DEDUP_REMOVED lines=13> */
[----:B---3--:R-:W-:Y:S01]  /*172580*/  MOV R53, R162 ;  /* 0x000000a200357202 */ /* 0x008fe20000000f00 */
[----:B----4-:R-:W-:Y:S01]  /*172590*/  IMAD.MOV.U32 R52, RZ, RZ, R245 ;  /* 0x000000ffff347224 */ /* 0x010fe200078e00f5 */
[----:B------:R-:W3:Y:S04]  /*1725a0*/  LDL R162, [R1+0x44a0] ;  /* 0x0044a00001a27983 */ /* 0x000ee80000100800 */
        /* <DEDUP_REMOVED lines=24> */
[----:B--2---:R-:W-:Y:S01]  /*172730*/  MOV R52, R159 ;  /* 0x0000009f00347202 */ /* 0x004fe20000000f00 */
        /* <DEDUP_REMOVED lines=8> */
[----:B---3--:R-:W-:Y:S01]  /*1727c0*/  IMAD.MOV.U32 R53, RZ, RZ, R162 ;  /* 0x000000ffff357224 */ /* 0x008fe200078e00a2 */
[----:B----4-:R-:W-:-:S05]  /*1727d0*/  MOV R52, R245 ;  /* 0x000000f500347202 */ /* 0x010fca0000000f00 */
        /* <DEDUP_REMOVED lines=111> */
[--C-:B------:R-:W-:Y:S01]  /*172ed0*/  IMAD.X R117, R121, 0x1, R3.reuse, P1 ;  /* 0x0000000179757824 */ /* 0x100fe200008e0603 */
[----:B------:R-:W-:Y:S02]  /*172ee0*/  IADD3 R120, P1, R164, R246, RZ ;  /* 0x000000f6a4787210 */ /* 0x000fe40007f3e0ff */
[----:B------:R-:W-:Y:S01]  /*172ef0*/  IADD3 R121, R2, 0x100000, RZ ;  /* 0x0010000002797810 */ /* 0x000fe20007ffe0ff */
[----:B------:R-:W-:Y:S02]  /*172f00*/  MOV R164, R172 ;  /* 0x000000ac00a47202 */ /* 0x000fe40000000f00 */
[----:B------:R-:W-:Y:S02]  /*172f10*/  IMAD.X R119, R165, 0x1, R3, P1 ;  /* 0x00000001a5777824 */ /* 0x000fe400008e0603 */
[----:B------:R-:W-:-:S05]  /*172f20*/  IMAD.MOV.U32 R165, RZ, RZ, R173 ;  /* 0x000000ffffa57224 */ /* 0x000fca00078e00ad */
[----:B------:R1:W-:Y:S04]  /*172f30*/  STL.64 [R1+0x3a28], R164 ;  /* 0x003a28a401007387 */ /* 0x0003e80000100a00 */
[----:B------:R1:W-:Y:S02]  /*172f40*/  LDGSTS.E [R121+0x10600], [R164.64], P0 ;  /* 0x10600000a4797fae */ /* 0x0003e40008121844 */
[----:B-1----:R-:W-:Y:S01]  /*172f50*/  IMAD.MOV.U32 R164, RZ, RZ, R149 ;  /* 0x000000ffffa47224 */ /* 0x002fe200078e0095 */
[----:B------:R-:W-:Y:S01]  /*172f60*/  MOV R165, R174 ;  /* 0x000000ae00a57202 */ /* 0x000fe20000000f00 */
[----:B------:R-:W-:Y:S02]  /*172f70*/  IMAD.MOV.U32 R149, RZ, RZ, R148 ;  /* 0x000000ffff957224 */ /* 0x000fe400078e0094 */
[----:B------:R-:W-:-:S02]  /*172f80*/  IMAD.MOV.U32 R148, RZ, RZ, R151 ;  /* 0x000000ffff947224 */ /* 0x000fc400078e0097 */
        /* <DEDUP_REMOVED lines=36> */
[----:B------:R-:W-:Y:S01]  /*1731d0*/  LOP3.LUT R52, R53, R52, RZ, 0x3c, !PT ;  /* 0x0000003435347212 */ /* 0x000fe200078e3cff */
[----:B--2---:R-:W-:Y:S02]  /*1731e0*/  IMAD.MOV.U32 R148, RZ, RZ, R189 ;  /* 0x000000ffff947224 */ /* 0x004fe400078e00bd */
[----:B------:R-:W-:-:S05]  /*1731f0*/  IMAD.MOV.U32 R149, RZ, RZ, R188 ;  /* 0x000000ffff957224 */ /* 0x000fca00078e00bc */
[----:B------:R2:W-:Y:S04]  /*173200*/  STL.64 [R1+0x3a80], R148 ;  /* 0x003a809401007387 */ /* 0x0005e80000100a00 */
[----:B------:R2:W-:Y:S01]  /*173210*/  LDGSTS.E [R121+0x1b600], [R148.64], P0 ;  /* 0x1b60000094797fae */ /* 0x0005e20008121844 */
[----:B------:R-:W-:Y:S02]  /*173220*/  LOP3.LUT R55, R55, R54, RZ, 0x3c, !PT ;  /* 0x0000003637377212 */ /* 0x000fe400078e3cff */
[----:B------:R-:W-:Y:S02]  /*173230*/  LOP3.LUT R53, R53, R52, RZ, 0x3c, !PT ;  /* 0x0000003435357212 */ /* 0x000fe400078e3cff */
[----:B--2---:R-:W-:Y:S01]  /*173240*/  MOV R148, R187 ;  /* 0x000000bb00947202 */ /* 0x004fe20000000f00 */
[----:B------:R-:W-:Y:S01]  /*173250*/  IMAD.MOV.U32 R149, RZ, RZ, R186 ;  /* 0x000000ffff957224 */ /* 0x000fe200078e00ba */
[----:B------:R-:W-:-:S04]  /*173260*/  LOP3.LUT R54, R55, R54, RZ, 0x3c, !PT ;  /* 0x0000003637367212 */ /* 0x000fc800078e3cff */
[----:B------:R2:W-:Y:S04]  /*173270*/  STL.64 [R1+0x3a88], R148 ;  /* 0x003a889401007387 */ /* 0x0005e80000100a00 */
[----:B------:R2:W-:Y:S01]  /*173280*/  LDGSTS.E [R121+0x1c600], [R148.64], P0 ;  /* 0x1c60000094797fae */ /* 0x0005e20008121844 */
[----:B------:R-:W-:Y:S01]  /*173290*/  LOP3.LUT R55, R55, R54, RZ, 0x3c, !PT ;  /* 0x0000003637377212 */ /* 0x000fe200078e3cff */
[----:B--2---:R-:W-:Y:S01]  /*1732a0*/  IMAD.MOV.U32 R148, RZ, RZ, R185 ;  /* 0x000000ffff947224 */ /* 0x004fe200078e00b9 */
[----:B------:R-:W-:-:S05]  /*1732b0*/  MOV R149, R184 ;  /* 0x000000b800957202 */ /* 0x000fca0000000f00 */
[----:B------:R-:W-:Y:S04]  /*1732c0*/  STL.64 [R1+0x3a90], R148 ;  /* 0x003a909401007387 */ /* 0x000fe80000100a00 */
[----:B------:R2:W-:Y:S01]  /*1732d0*/  LDGSTS.E [R121+0x1d600], [R148.64], P0 ;  /* 0x1d60000094797fae */ /* 0x0005e20008121844 */
[----:B------:R3:W-:Y:S02]  /*1732e0*/  STL.64 [R1+0x4420], R52 ;  /* 0x0044203401007387 */ /* 0x0007e40000100a00 */
[----:B------:R3:W-:Y:S02]  /*1732f0*/  LDGSTS.E [R121+0x1e600], [R52.64], P0 ;  /* 0x1e60000034797fae */ /* 0x0007e40008121844 */
[----:B------:R4:W-:Y:S01]  /*173300*/  STL.64 [R1+0x43e0], R54 ;  /* 0x0043e03601007387 */ /* 0x0009e20000100a00 */
[----:B---3--:R-:W-:-:S05]  /*173310*/  IADD3 R52, R2, 0x100000, RZ ;  /* 0x0010000002347810 */ /* 0x008fca0007ffe0ff */
[----:B------:R4:W-:Y:S02]  /*173320*/  LDGSTS.E [R52+0x1f600], [R54.64], P0 ;  /* 0x1f60000036347fae */ /* 0x0009e40008121844 */
[----:B----4-:R-:W-:Y:S02]  /*173330*/  IMAD.MOV.U32 R54, RZ, RZ, R58 ;  /* 0x000000ffff367224 */ /* 0x010fe400078e003a */
[----:B------:R-:W-:-:S05]  /*173340*/  IMAD.MOV.U32 R55, RZ, RZ, R57 ;  /* 0x000000ffff377224 */ /* 0x000fca00078e0039 */
[----:B------:R3:W-:Y:S04]  /*173350*/  STL.64 [R1+0x43a0], R54 ;  /* 0x0043a03601007387 */ /* 0x0007e80000100a00 */
[----:B------:R3:W-:Y:S02]  /*173360*/  LDGSTS.E [R52+0x20600], [R54.64], P0 ;  /* 0x2060000036347fae */ /* 0x0007e40008121844 */
[----:B---3--:R-:W-:Y:S01]  /*173370*/  MOV R54, R60 ;  /* 0x0000003c00367202 */ /* 0x008fe20000000f00 */
[----:B------:R-:W-:-:S05]  /*173380*/  IMAD.MOV.U32 R55, RZ, RZ, R59 ;  /* 0x000000ffff377224 */ /* 0x000fca00078e003b */
[----:B------:R3:W-:Y:S04]  /*173390*/  STL.64 [R1+0x4358], R54 ;  /* 0x0043583601007387 */ /* 0x0007e80000100a00 */
[----:B------:R3:W-:Y:S02]  /*1733a0*/  LDGSTS.E [R52+0x21600], [R54.64], P0 ;  /* 0x2160000036347fae */ /* 0x0007e40008121844 */
[----:B---3--:R-:W-:Y:S01]  /*1733b0*/  IMAD.MOV.U32 R54, RZ, RZ, R62 ;  /* 0x000000ffff367224 */ /* 0x008fe200078e003e */
[----:B------:R-:W-:-:S05]  /*1733c0*/  MOV R55, R61 ;  /* 0x0000003d00377202 */ /* 0x000fca0000000f00 */
[----:B------:R3:W-:Y:S04]  /*1733d0*/  STL.64 [R1+0x4318], R54 ;  /* 0x0043183601007387 */ /* 0x0007e80000100a00 */
[----:B------:R3:W-:Y:S02]  /*1733e0*/  LDGSTS.E [R52+0x22600], [R54.64], P0 ;  /* 0x2260000036347fae */ /* 0x0007e40008121844 */
[----:B---3--:R-:W-:Y:S02]  /*1733f0*/  IMAD.MOV.U32 R54, RZ, RZ, R64 ;  /* 0x000000ffff367224 */ /* 0x008fe400078e0040 */
        /* <DEDUP_REMOVED lines=89> */
[----:B------:R3:W-:Y:S01]  /*173990*/  STL.64 [R1+0x3d58], R54 ;  /* 0x003d583601007387 */ /* 0x0007e20000100a00 */
[----:B------:R-:W4:Y:S02]  /*1739a0*/  LDL R162, [R1+0x4858] ;  /* 0x0048580001a27983 */ /* 0x000f240000100800 */
[----:B------:R-:W4:Y:S01]  /*1739b0*/  LDL R245, [R1+0x4864] ;  /* 0x0048640001f57983 */ /* 0x000f220000100800 */
[----:B------:R3:W-:Y:S02]  /*1739c0*/  LDGSTS.E [R52+0x39600], [R54.64], P0 ;  /* 0x3960000036347fae */ /* 0x0007e40008121844 */
[----:B---3--:R-:W-:Y:S01]  /*1739d0*/  IMAD.MOV.U32 R54, RZ, RZ, R112 ;  /* 0x000000ffff367224 */ /* 0x008fe200078e0070 */
[----:B------:R-:W-:-:S05]  /*1739e0*/  MOV R55, R111 ;  /* 0x0000006f00377202 */ /* 0x000fca0000000f00 */
[----:B------:R3:W-:Y:S04]  /*1739f0*/  STL.64 [R1+0x3d18], R54 ;  /* 0x003d183601007387 */ /* 0x0007e80000100a00 */
[----:B------:R3:W-:Y:S01]  /*173a00*/  LDGSTS.E [R52+0x3a600], [R54.64], P0 ;  /* 0x3a60000036347fae */ /* 0x0007e20008121844 */
[----:B------:R-:W4:Y:S02]  /*173a10*/  LDL R150, [R1+0x4818] ;  /* 0x0048180001967983 */ /* 0x000f240000100800 */
[----:B------:R-:W4:Y:S02]  /*173a20*/  LDL R153, [R1+0x4824] ;  /* 0x0048240001997983 */ /* 0x000f240000100800 */
[----:B------:R-:W4:Y:S01]  /*173a30*/  LDL R152, [R1+0x47d8] ;  /* 0x0047d80001987983 */ /* 0x000f220000100800 */
[----:B------:R-:W4:Y:S01]  /*173a40*/  LDL R155, [R1+0x47e4] ;  /* 0x0047e400019b7983 */ /* 0x000f220000100800 */
[----:B---3--:R-:W-:-:S02]  /*173a50*/  IMAD.MOV.U32 R54, RZ, RZ, R114 ;  /* 0x000000ffff367224 */ /* 0x008fc400078e0072 */
[----:B------:R-:W-:-:S05]  /*173a60*/  IMAD.MOV.U32 R55, RZ, RZ, R113 ;  /* 0x000000ffff377224 */ /* 0x000fca00078e0071 */
[----:B------:R3:W-:Y:S04]  /*173a70*/  STL.64 [R1+0x3cd8], R54 ;  /* 0x003cd83601007387 */ /* 0x0007e80000100a00 */
[----:B------:R3:W-:Y:S02]  /*173a80*/  LDGSTS.E [R52+0x3b600], [R54.64], P0 ;  /* 0x3b60000036347fae */ /* 0x0007e40008121844 */
[----:B---3--:R-:W-:Y:S01]  /*173a90*/  MOV R54, R116 ;  /* 0x0000007400367202 */ /* 0x008fe20000000f00 */
[----:B------:R-:W-:-:S05]  /*173aa0*/  IMAD.MOV.U32 R55, RZ, RZ, R115 ;  /* 0x000000ffff377224 */ /* 0x000fca00078e0073 */
[----:B------:R3:W-:Y:S04]  /*173ab0*/  STL.64 [R1+0x3c98], R54 ;  /* 0x003c983601007387 */ /* 0x0007e80000100a00 */
[----:B------:R3:W-:Y:S01]  /*173ac0*/  LDGSTS.E [R52+0x3c600], [R54.64], P0 ;  /* 0x3c60000036347fae */ /* 0x0007e20008121844 */
[----:B------:R-:W4:Y:S02]  /*173ad0*/  LDL R154, [R1+0x4798] ;  /* 0x00479800019a7983 */ /* 0x000f240000100800 */
[----:B------:R-:W4:Y:S02]  /*173ae0*/  LDL R157, [R1+0x47a4] ;  /* 0x0047a400019d7983 */ /* 0x000f240000100800 */
[----:B---3--:R-:W-:Y:S01]  /*173af0*/  IMAD.MOV.U32 R54, RZ, RZ, R118 ;  /* 0x000000ffff367224 */ /* 0x008fe200078e0076 */
[----:B------:R-:W-:-:S05]  /*173b00*/  MOV R55, R117 ;  /* 0x0000007500377202 */ /* 0x000fca0000000f00 */
[----:B------:R3:W-:Y:S04]  /*173b10*/  STL.64 [R1+0x3c58], R54 ;  /* 0x003c583601007387 */ /* 0x0007e80000100a00 */
[----:B------:R3:W-:Y:S01]  /*173b20*/  LDGSTS.E [R52+0x3d600], [R54.64], P0 ;  /* 0x3d60000036347fae */ /* 0x0007e20008121844 */
[----:B------:R-:W4:Y:S02]  /*173b30*/  LDL R156, [R1+0x4758] ;  /* 0x00475800019c7983 */ /* 0x000f240000100800 */
[----:B------:R-:W4:Y:S02]  /*173b40*/  LDL R159, [R1+0x4764] ;  /* 0x00476400019f7983 */ /* 0x000f240000100800 */
[----:B---3--:R-:W-:Y:S02]  /*173b50*/  IMAD.MOV.U32 R54, RZ, RZ, R120 ;  /* 0x000000ffff367224 */ /* 0x008fe400078e0078 */
[----:B------:R-:W-:-:S05]  /*173b60*/  IMAD.MOV.U32 R55, RZ, RZ, R119 ;  /* 0x000000ffff377224 */ /* 0x000fca00078e0077 */
[----:B------:R3:W-:Y:S04]  /*173b70*/  STL.64 [R1+0x3c18], R54 ;  /* 0x003c183601007387 */ /* 0x0007e80000100a00 */
[----:B------:R3:W-:Y:S01]  /*173b80*/  LDGSTS.E [R52+0x3e600], [R54.64], P0 ;  /* 0x3e60000036347fae */ /* 0x0007e20008121844 */
[----:B------:R-:W4:Y:S02]  /*173b90*/  LDL R158, [R1+0x4718] ;  /* 0x00471800019e7983 */ /* 0x000f240000100800 */
[----:B------:R-:W4:Y:S01]  /*173ba0*/  LDL R161, [R1+0x4724] ;  /* 0x0047240001a17983 */ /* 0x000f220000100800 */
[----:B---3--:R-:W-:Y:S01]  /*173bb0*/  MOV R54, R80 ;  /* 0x0000005000367202 */ /* 0x008fe20000000f00 */
[----:B------:R-:W-:-:S05]  /*173bc0*/  IMAD.MOV.U32 R55, RZ, RZ, R79 ;  /* 0x000000ffff377224 */ /* 0x000fca00078e004f */
[----:B------:R3:W-:Y:S01]  /*173bd0*/  STL.64 [R1+0x3bd0], R54 ;  /* 0x003bd03601007387 */ /* 0x0007e20000100a00 */
[----:B------:R-:W3:Y:S02]  /*173be0*/  LDL R160, [R1+0x46d8] ;  /* 0x0046d80001a07983 */ /* 0x000ee40000100800 */
[----:B------:R-:W3:Y:S01]  /*173bf0*/  LDL R163, [R1+0x46e4] ;  /* 0x0046e40001a37983 */ /* 0x000ee20000100800 */
[----:B------:R-:W-:Y:S01]  /*173c00*/  IADD3 R2, R2, 0x100000, RZ ;  /* 0x0010000002027810 */ /* 0x000fe20007ffe0ff */
[----:B--2---:R-:W2:Y:S04]  /*173c10*/  LDL R148, [R1+0x4658] ;  /* 0x0046580001947983 */ /* 0x004ea80000100800 */
[----:B------:R-:W2:Y:S04]  /*173c20*/  LDL R151, [R1+0x4664] ;  /* 0x0046640001977983 */ /* 0x000ea80000100800 */
[----:B------:R1:W-:Y:S01]  /*173c30*/  LDGSTS.E [R2+0x3f600], [R54.64], P0 ;  /* 0x3f60000036027fae */ /* 0x0003e20008121844 */
[----:B----4-:R-:W-:Y:S01]  /*173c40*/  MOV R53, R162 ;  /* 0x000000a200357202 */ /* 0x010fe20000000f00 */
[----:B------:R-:W-:-:S02]  /*173c50*/  IMAD.MOV.U32 R52, RZ, RZ, R245 ;  /* 0x000000ffff347224 */ /* 0x000fc400078e00f5 */
[----:B------:R-:W4:Y:S04]  /*173c60*/  LDL R162, [R1+0x4698] ;  /* 0x0046980001a27983 */ /* 0x000f280000100800 */
[----:B------:R-:W2:Y:S01]  /*173c70*/  LDL R245, [R1+0x46a4] ;  /* 0x0046a40001f57983 */ /* 0x000ea20000100800 */
[----:B-1----:R-:W-:-:S05]  /*173c80*/  IADD3 R2, R0, 0x100000, RZ ;  /* 0x0010000000027810 */ /* 0x002fca0007ffe0ff */
[----:B------:R1:W-:Y:S02]  /*173c90*/  LDGSTS.E [R2+0x800], [R52.64], P0 ;  /* 0x0080000034027fae */ /* 0x0003e40008121844 */
[----:B-1----:R-:W-:Y:S02]  /*173ca0*/  IMAD.MOV.U32 R53, RZ, RZ, R150 ;  /* 0x000000ffff357224 */ /* 0x002fe400078e0096 */
        /* <DEDUP_REMOVED lines=25> */
[----:B------:R-:W-:Y:S01]  /*173e40*/  IMAD.MOV.U32 R52, RZ, RZ, R163 ;  /* 0x000000ffff347224 */ /* 0x000fe200078e00a3 */
[----:B------:R-:W3:Y:S04]  /*173e50*/  LDL R160, [R1+0x44d8] ;  /* 0x0044d80001a07983 */ /* 0x000ee80000100800 */
[----:B------:R-:W3:Y:S04]  /*173e60*/  LDL R163, [R1+0x44e4] ;  /* 0x0044e40001a37983 */ /* 0x000ee80000100800 */
[----:B------:R4:W-:Y:S02]  /*173e70*/  LDGSTS.E [R2+0x6800], [R52.64], P0 ;  /* 0x0680000034027fae */ /* 0x0009e40008121844 */
[----:B----4-:R-:W-:-:S02]  /*173e80*/  IMAD.MOV.U32 R53, RZ, RZ, R162 ;  /* 0x000000ffff357224 */ /* 0x010fc400078e00a2 */
[----:B--2---:R-:W-:Y:S01]  /*173e90*/  IMAD.MOV.U32 R52, RZ, RZ, R245 ;  /* 0x000000ffff347224 */ /* 0x004fe200078e00f5 */
[----:B------:R-:W2:Y:S04]  /*173ea0*/  LDL R162, [R1+0x4498] ;  /* 0x0044980001a27983 */ /* 0x000ea80000100800 */
[----:B------:R-:W4:Y:S01]  /*173eb0*/  LDL R245, [R1+0x44a4] ;  /* 0x0044a40001f57983 */ /* 0x000f220000100800 */
[----:B------:R-:W4:Y:S02]  /*173ec0*/  LDL.LU.64 R54, [R1+0x4418] ;  /* 0x0044180001367983 */ /* 0x000f240000300a00 */
[----:B------:R-:W4:Y:S01]  /*173ed0*/  LDL.LU.64 R78, [R1+0x43d8] ;  /* 0x0043d800014e7983 */ /* 0x000f220000300a00 */
        /* <DEDUP_REMOVED lines=10> */
[----:B------:R-:W4:Y:S01]  /*173f80*/  LDL.LU.64 R76, [R1+0x4150] ;  /* 0x00415000014c7983 */ /* 0x000f220000300a00 */
        /* <DEDUP_REMOVED lines=18> */
[----:B---3--:R-:W-:Y:S01]  /*1740b0*/  MOV R52, R163 ;  /* 0x000000a300347202 */ /* 0x008fe20000000f00 */
[----:B------:R-:W-:-:S05]  /*1740c0*/  IMAD.MOV.U32 R53, RZ, RZ, R160 ;  /* 0x000000ffff357224 */ /* 0x000fca00078e00a0 */
[----:B------:R2:W-:Y:S02]  /*1740d0*/  LDGSTS.E [R2+0xe800], [R52.64], P0 ;  /* 0x0e80000034027fae */ /* 0x0005e40008121844 */
[----:B--2---:R-:W-:Y:S01]  /*1740e0*/  MOV R53, R162 ;  /* 0x000000a200357202 */ /* 0x004fe20000000f00 */
[----:B----4-:R-:W-:-:S05]  /*1740f0*/  IMAD.MOV.U32 R52, RZ, RZ, R245 ;  /* 0x000000ffff347224 */ /* 0x010fca00078e00f5 */
[----:B------:R1:W-:Y:S02]  /*174100*/  LDGSTS.E [R2+0xf800], [R52.64], P0 ;  /* 0x0f80000034027fae */ /* 0x0003e40008121844 */
[----:B-1----:R-:W-:-:S05]  /*174110*/  IADD3 R52, P1, R54, R246, RZ ;  /* 0x000000f636347210 */ /* 0x002fca0007f3e0ff */
[----:B------:R-:W-:Y:S01]  /*174120*/  IMAD.X R2, R55, 0x1, R3, P1 ;  /* 0x0000000137027824 */ /* 0x000fe200008e0603 */
[----:B------:R-:W-:-:S05]  /*174130*/  IADD3 R54, P1, R78, R246, RZ ;  /* 0x000000f64e367210 */ /* 0x000fca0007f3e0ff */
        /* <DEDUP_REMOVED lines=61> */
[----:B------:R-:W-:-:S04]  /*174510*/  IADD3 R73, P1, R74, R246, RZ ;  /* 0x000000f64a497210 */ /* 0x000fc80007f3e0ff */
[----:B------:R-:W-:Y:S01]  /*174520*/  IADD3.X R72, R75, R3, RZ, P1, !PT ;  /* 0x000000034b487210 */ /* 0x000fe20000ffe4ff */
[----:B------:R-:W-:-:S05]  /*174530*/  IADD3 R75, P1, R76, R246, RZ ;  /* 0x000000f64c4b7210 */ /* 0x000fca0007f3e0ff */
[----:B------:R-:W-:Y:S01]  /*174540*/  IMAD.X R74, R77, 0x1, R3, P1 ;  /* 0x000000014d4a7824 */ /* 0x000fe200008e0603 */
[----:B--2---:R-:W-:-:S04]  /*174550*/  IADD3 R77, P1, R78, R246, RZ ;  /* 0x000000f64e4d7210 */ /* 0x004fc80007f3e0ff */
[----:B------:R-:W-:Y:S01]  /*174560*/  IADD3.X R76, R79, R3, RZ, P1, !PT ;  /* 0x000000034f4c7210 */ /* 0x000fe20000ffe4ff */
[----:B---3--:R-:W-:-:S05]  /*174570*/  IADD3 R79, P1, R80, R246, RZ ;  /* 0x000000f6504f7210 */ /* 0x008fca0007f3e0ff */
[----:B------:R-:W-:Y:S01]  /*174580*/  IMAD.X R78, R81, 0x1, R3, P1 ;  /* 0x00000001514e7824 */ /* 0x000fe200008e0603 */
[----:B----4-:R-:W-:-:S04]  /*174590*/  IADD3 R81, P1, R82, R246, RZ ;  /* 0x000000f652517210 */ /* 0x010fc80007f3e0ff */
[----:B------:R-:W-:Y:S01]  /*1745a0*/  IADD3.X R80, R83, R3, RZ, P1, !PT ;  /* 0x0000000353507210 */ /* 0x000fe20000ffe4ff */
        /* <DEDUP_REMOVED lines=34> */
[----:B------:R-:W-:Y:S02]  /*1747d0*/  IADD3 R117, P1, R118, R246, RZ ;  /* 0x000000f676757210 */ /* 0x000fe40007f3e0ff */
[----:B------:R-:W-:Y:S01]  /*1747e0*/  MOV R164, R170 ;  /* 0x000000aa00a47202 */ /* 0x000fe20000000f00 */
[----:B------:R-:W-:Y:S01]  /*1747f0*/  IMAD.MOV.U32 R165, RZ, RZ, R171 ;  /* 0x000000ffffa57224 */ /* 0x000fe200078e00ab */
[----:B------:R-:W-:Y:S01]  /*174800*/  IADD3.X R116, R119, R3, RZ, P1, !PT ;  /* 0x0000000377747210 */ /* 0x000fe20000ffe4ff */
[----:B------:R-:W-:Y:S01]  /*174810*/  IADD3 R119, P1, R120, R246, RZ ;  /* 0x000000f678777210 */ /* 0x000fe20007f3e0ff */
[----:B------:R-:W-:Y:S02]  /*174820*/  IADD3 R120, R0, 0x100000, RZ ;  /* 0x0010000000787810 */ /* 0x000fe40007ffe0ff */
[----:B------:R1:W-:Y:S04]  /*174830*/  STL.64 [R1+0x39b8], R164 ;  /* 0x0039b8a401007387 */ /* 0x0003e80000100a00 */
[----:B------:R1:W-:Y:S02]  /*174840*/  LDGSTS.E [R120+0x10800], [R164.64], P0 ;  /* 0x10800000a4787fae */ /* 0x0003e40008121844 */
[----:B-1----:R-:W-:Y:S01]  /*174850*/  MOV R164, R172 ;  /* 0x000000ac00a47202 */ /* 0x002fe20000000f00 */
[----:B------:R-:W-:-:S05]  /*174860*/  IMAD.MOV.U32 R165, RZ, RZ, R173 ;  /* 0x000000ffffa57224 */ /* 0x000fca00078e00ad */
[----:B------:R1:W-:Y:S04]  /*174870*/  STL.64 [R1+0x39c0], R164 ;  /* 0x0039c0a401007387 */ /* 0x0003e80000100a00 */
[----:B------:R1:W-:Y:S02]  /*174880*/  LDGSTS.E [R120+0x11800], [R164.64], P0 ;  /* 0x11800000a4787fae */ /* 0x0003e40008121844 */
[----:B-1----:R-:W-:Y:S01]  /*174890*/  MOV R164, R149 ;  /* 0x0000009500a47202 */ /* 0x002fe20000000f00 */
[----:B------:R-:W-:Y:S01]  /*1748a0*/  IMAD.MOV.U32 R165, RZ, RZ, R174 ;  /* 0x000000ffffa57224 */ /* 0x000fe200078e00ae */
[----:B------:R-:W-:Y:S01]  /*1748b0*/  MOV R149, R148 ;  /* 0x0000009400957202 */ /* 0x000fe20000000f00 */
        /* <DEDUP_REMOVED lines=46> */
[----:B------:R-:W-:Y:S01]  /*174ba0*/  IMAD.MOV.U32 R149, RZ, RZ, R2 ;  /* 0x000000ffff957224 */ /* 0x000fe200078e0002 */
[----:B------:R-:W-:Y:S02]  /*174bb0*/  IADD3 R2, R0, 0x100000, RZ ;  /* 0x0010000000027810 */ /* 0x000fe40007ffe0ff */
[----:B------:R-:W-:-:S02]  /*174bc0*/  MOV R52, R54 ;  /* 0x0000003600347202 */ /* 0x000fc40000000f00 */
[----:B------:R-:W-:Y:S04]  /*174bd0*/  STL.64 [R1+0x4418], R148 ;  /* 0x0044189401007387 */ /* 0x000fe80000100a00 */
[----:B------:R2:W-:Y:S01]  /*174be0*/  LDGSTS.E [R120+0x1e800], [R148.64], P0 ;  /* 0x1e80000094787fae */ /* 0x0005e20008121844 */
[----:B------:R3:W-:Y:S02]  /*174bf0*/  STL.64 [R1+0x43d8], R52 ;  /* 0x0043d83401007387 */ /* 0x0007e40000100a00 */
[----:B------:R3:W-:Y:S02]  /*174c00*/  LDGSTS.E [R2+0x1f800], [R52.64], P0 ;  /* 0x1f80000034027fae */ /* 0x0007e40008121844 */
[----:B---3--:R-:W-:Y:S01]  /*174c10*/  IMAD.MOV.U32 R52, RZ, RZ, R57 ;  /* 0x000000ffff347224 */ /* 0x008fe200078e0039 */
[----:B------:R-:W-:-:S05]  /*174c20*/  MOV R53, R55 ;  /* 0x0000003700357202 */ /* 0x000fca0000000f00 */
[----:B------:R3:W-:Y:S04]  /*174c30*/  STL.64 [R1+0x4398], R52 ;  /* 0x0043983401007387 */ /* 0x0007e80000100a00 */
        /* <DEDUP_REMOVED lines=99> */
[----:B------:R3:W-:Y:S01]  /*175270*/  STL.64 [R1+0x3d50], R52 ;  /* 0x003d503401007387 */ /* 0x0007e20000100a00 */
[----:B------:R-:W4:Y:S02]  /*175280*/  LDL R162, [R1+0x4850] ;  /* 0x0048500001a27983 */ /* 0x000f240000100800 */
[----:B------:R-:W4:Y:S01]  /*175290*/  LDL R245, [R1+0x485c] ;  /* 0x00485c0001f57983 */ /* 0x000f220000100800 */
[----:B------:R3:W-:Y:S04]  /*1752a0*/  LDGSTS.E [R2+0x39800], [R52.64], P0 ;  /* 0x3980000034027fae */ /* 0x0007e80008121844 */
[----:B------:R-:W1:Y:S01]  /*1752b0*/  S2R R163, SR_TID.X ;  /* 0x0000000000a37919 */ /* 0x000e620000002100 */
[----:B---3--:R-:W-:Y:S01]  /*1752c0*/  IMAD.MOV.U32 R52, RZ, RZ, R109 ;  /* 0x000000ffff347224 */ /* 0x008fe200078e006d */
[----:B------:R-:W-:-:S05]  /*1752d0*/  MOV R53, R108 ;  /* 0x0000006c00357202 */ /* 0x000fca0000000f00 */
        /* <DEDUP_REMOVED lines=15> */
[----:B------:R-:W4:Y:S01]  /*1753d0*/  LDL R157, [R1+0x479c] ;  /* 0x00479c00019d7983 */ /* 0x000f220000100800 */
[----:B-1----:R-:W-:Y:S01]  /*1753e0*/  LOP3.LUT R163, R163, 0x7f, RZ, 0xc0, !PT ;  /* 0x0000007fa3a37812 */ /* 0x002fe200078ec0ff */
[----:B------:R-:W-:Y:S02]  /*1753f0*/  IMAD.X R118, R121, 0x1, R3, P1 ;  /* 0x0000000179767824 */ /* 0x000fe400008e0603 */
[----:B---3--:R-:W-:Y:S01]  /*175400*/  IMAD.MOV.U32 R52, RZ, RZ, R115 ;  /* 0x000000ffff347224 */ /* 0x008fe200078e0073 */
[----:B------:R-:W-:-:S05]  /*175410*/  MOV R53, R114 ;  /* 0x0000007200357202 */ /* 0x000fca0000000f00 */
[----:B------:R1:W-:Y:S04]  /*175420*/  STL.64 [R1+0x3c50], R52 ;  /* 0x003c503401007387 */ /* 0x0003e80000100a00 */
[----:B------:R1:W-:Y:S01]  /*175430*/  LDGSTS.E [R2+0x3d800], [R52.64], P0 ;  /* 0x3d80000034027fae */ /* 0x0003e20008121844 */
[----:B------:R-:W3:Y:S02]  /*175440*/  LDL R156, [R1+0x4750] ;  /* 0x00475000019c7983 */ /* 0x000ee40000100800 */
[----:B------:R-:W3:Y:S02]  /*175450*/  LDL R159, [R1+0x475c] ;  /* 0x00475c00019f7983 */ /* 0x000ee40000100800 */
[----:B------:R-:W-:Y:S01]  /*175460*/  IMAD.SHL.U32 R163, R163, 0x4, RZ ;  /* 0x00000004a3a37824 */ /* 0x000fe200078e00ff */
[----:B------:R-:W-:Y:S01]  /*175470*/  MOV R54, R119 ;  /* 0x0000007700367202 */ /* 0x000fe20000000f00 */
[----:B------:R-:W-:Y:S01]  /*175480*/  IMAD.MOV.U32 R55, RZ, RZ, R118 ;  /* 0x000000ffff377224 */ /* 0x000fe200078e0076 */
[----:B-1----:R-:W-:Y:S01]  /*175490*/  MOV R52, R117 ;  /* 0x0000007500347202 */ /* 0x002fe20000000f00 */
[----:B------:R-:W-:-:S05]  /*1754a0*/  IMAD.MOV.U32 R53, RZ, RZ, R116 ;  /* 0x000000ffff357224 */ /* 0x000fca00078e0074 */
[----:B------:R1:W-:Y:S01]  /*1754b0*/  STL.64 [R1+0x3c10], R52 ;  /* 0x003c103401007387 */ /* 0x0003e20000100a00 */
[----:B------:R-:W3:Y:S02]  /*1754c0*/  LDL R158, [R1+0x4710] ;  /* 0x00471000019e7983 */ /* 0x000ee40000100800 */
[----:B------:R-:W3:Y:S01]  /*1754d0*/  LDL R161, [R1+0x471c] ;  /* 0x00471c0001a17983 */ /* 0x000ee20000100800 */
[----:B------:R-:W-:Y:S01]  /*1754e0*/  IADD3 R0, R0, 0x100000, RZ ;  /* 0x0010000000007810 */ /* 0x000fe20007ffe0ff */
[----:B------:R1:W-:Y:S04]  /*1754f0*/  LDGSTS.E [R2+0x3e800], [R52.64], P0 ;  /* 0x3e80000034027fae */ /* 0x0003e80008121844 */
[----:B------:R3:W-:Y:S01]  /*175500*/  STL.64 [R1+0x3bf0], R54 ;  /* 0x003bf03601007387 */ /* 0x0007e20000100a00 */
[----:B------:R-:W3:Y:S03]  /*175510*/  LDL R160, [R1+0x46d0] ;  /* 0x0046d00001a07983 */ /* 0x000ee60000100800 */
[----:B------:R1:W-:Y:S01]  /*175520*/  LDGSTS.E [R0+0x3f800], [R54.64], P0 ;  /* 0x3f80000036007fae */ /* 0x0003e20008121844 */
[----:B--2---:R-:W2:Y:S02]  /*175530*/  LDL R148, [R1+0x4650] ;  /* 0x0046500001947983 */ /* 0x004ea40000100800 */
[----:B------:R-:W2:Y:S01]  /*175540*/  LDL R151, [R1+0x465c] ;  /* 0x00465c0001977983 */ /* 0x000ea20000100800 */
[----:B-1----:R-:W-:-:S02]  /*175550*/  LOP3.LUT R52, R163, 0x50, RZ, 0x3c, !PT ;  /* 0x00000050a3347812 */ /* 0x002fc400078e3cff */
[----:B------:R-:W2:Y:S02]  /*175560*/  LDL R163, [R1+0x46dc] ;  /* 0x0046dc0001a37983 */ /* 0x000ea40000100800 */
[----:B------:R-:W-:Y:S02]  /*175570*/  LEA R0, R218, R52, 0x12 ;  /* 0x00000034da007211 */ /* 0x000fe400078e90ff */
[----:B----4-:R-:W-:Y:S01]  /*175580*/  MOV R53, R162 ;  /* 0x000000a200357202 */ /* 0x010fe20000000f00 */
[----:B------:R-:W-:Y:S01]  /*175590*/  IMAD.MOV.U32 R52, RZ, RZ, R245 ;  /* 0x000000ffff347224 */ /* 0x000fe200078e00f5 */
[----:B------:R-:W4:Y:S04]  /*1755a0*/  LDL R162, [R1+0x4690] ;  /* 0x0046900001a27983 */ /* 0x000f280000100800 */
        /* <DEDUP_REMOVED lines=18> */
[----:B---3--:R-:W-:Y:S01]  /*1756d0*/  MOV R53, R156 ;  /* 0x0000009c00357202 */ /* 0x008fe20000000f00 */
[----:B------:R-:W-:Y:S01]  /*1756e0*/  IMAD.MOV.U32 R52, RZ, RZ, R159 ;  /* 0x000000ffff347224 */ /* 0x000fe200078e009f */
[----:B------:R-:W3:Y:S04]  /*1756f0*/  LDL R156, [R1+0x4550] ;  /* 0x00455000019c7983 */ /* 0x000ee80000100800 */
[----:B------:R-:W3:Y:S04]  /*175700*/  LDL R159, [R1+0x455c] ;  /* 0x00455c00019f7983 */ /* 0x000ee80000100800 */
[----:B------:R1:W-:Y:S02]  /*175710*/  LDGSTS.E [R2+0x4a00], [R52.64], P0 ;  /* 0x04a0000034027fae */ /* 0x0003e40008121844 */
[----:B-1----:R-:W-:Y:S01]  /*175720*/  MOV R53, R158 ;  /* 0x0000009e00357202 */ /* 0x002fe20000000f00 */
[----:B------:R-:W-:Y:S01]  /*175730*/  IMAD.MOV.U32 R52, RZ, RZ, R161 ;  /* 0x000000ffff347224 */ /* 0x000fe200078e00a1 */
[----:B------:R-:W3:Y:S04]  /*175740*/  LDL R158, [R1+0x4510] ;  /* 0x00451000019e7983 */ /* 0x000ee80000100800 */
[----:B------:R-:W3:Y:S04]  /*175750*/  LDL R161, [R1+0x451c] ;  /* 0x00451c0001a17983 */ /* 0x000ee80000100800 */
[----:B------:R1:W-:Y:S02]  /*175760*/  LDGSTS.E [R2+0x5a00], [R52.64], P0 ;  /* 0x05a0000034027fae */ /* 0x0003e40008121844 */
[----:B-1----:R-:W-:Y:S01]  /*175770*/  MOV R53, R160 ;  /* 0x000000a000357202 */ /* 0x002fe20000000f00 */
[----:B--2---:R-:W-:Y:S01]  /*175780*/  IMAD.MOV.U32 R52, RZ, RZ, R163 ;  /* 0x000000ffff347224 */ /* 0x004fe200078e00a3 */
[----:B------:R-:W2:Y:S04]  /*175790*/  LDL R160, [R1+0x44d0] ;  /* 0x0044d00001a07983 */ /* 0x000ea80000100800 */
[----:B------:R-:W2:Y:S04]  /*1757a0*/  LDL R163, [R1+0x44dc] ;  /* 0x0044dc0001a37983 */ /* 0x000ea80000100800 */
[----:B------:R4:W-:Y:S02]  /*1757b0*/  LDGSTS.E [R2+0x6a00], [R52.64], P0 ;  /* 0x06a0000034027fae */ /* 0x0009e40008121844 */
[----:B----4-:R-:W-:Y:S01]  /*1757c0*/  MOV R53, R162 ;  /* 0x000000a200357202 */ /* 0x010fe20000000f00 */
[----:B------:R-:W-:Y:S01]  /*1757d0*/  IMAD.MOV.U32 R52, RZ, RZ, R245 ;  /* 0x000000ffff347224 */ /* 0x000fe200078e00f5 */
[----:B------:R-:W4:Y:S04]  /*1757e0*/  LDL R162, [R1+0x4490] ;  /* 0x0044900001a27983 */ /* 0x000f280000100800 */
        /* <DEDUP_REMOVED lines=14> */
[----:B-1----:R-:W-:Y:S01]  /*1758d0*/  IMAD.MOV.U32 R52, RZ, RZ, R151 ;  /* 0x000000ffff347224 */ /* 0x002fe200078e0097 */
[----:B------:R-:W-:-:S05]  /*1758e0*/  MOV R53, R148 ;  /* 0x0000009400357202 */ /* 0x000fca0000000f00 */
[----:B------:R1:W-:Y:S02]  /*1758f0*/  LDGSTS.E [R2+0x8a00], [R52.64], P0 ;  /* 0x08a0000034027fae */ /* 0x0003e40008121844 */
        /* <DEDUP_REMOVED lines=9> */
[----:B---3--:R-:W-:Y:S01]  /*175990*/  IMAD.MOV.U32 R52, RZ, RZ, R159 ;  /* 0x000000ffff347224 */ /* 0x008fe200078e009f */
[----:B------:R-:W-:-:S05]  /*1759a0*/  MOV R53, R156 ;  /* 0x0000009c00357202 */ /* 0x000fca0000000f00 */
[----:B------:R1:W-:Y:S02]  /*1759b0*/  LDGSTS.E [R2+0xca00], [R52.64], P0 ;  /* 0x0ca0000034027fae */ /* 0x0003e40008121844 */
[----:B-1----:R-:W-:Y:S01]  /*1759c0*/  IMAD.MOV.U32 R52, RZ, RZ, R161 ;  /* 0x000000ffff347224 */ /* 0x002fe200078e00a1 */
[----:B------:R-:W-:-:S05]  /*1759d0*/  MOV R53, R158 ;  /* 0x0000009e00357202 */ /* 0x000fca0000000f00 */
[----:B------:R2:W-:Y:S02]  /*1759e0*/  LDGSTS.E [R2+0xda00], [R52.64], P0 ;  /* 0x0da0000034027fae */ /* 0x0005e40008121844 */
[----:B--2---:R-:W-:Y:S01]  /*1759f0*/  IMAD.MOV.U32 R52, RZ, RZ, R163 ;  /* 0x000000ffff347224 */ /* 0x004fe200078e00a3 */
[----:B------:R-:W-:-:S05]  /*175a00*/  MOV R53, R160 ;  /* 0x000000a000357202 */ /* 0x000fca0000000f00 */
[----:B------:R4:W-:Y:S02]  /*175a10*/  LDGSTS.E [R2+0xea00], [R52.64], P0 ;  /* 0x0ea0000034027fae */ /* 0x0009e40008121844 */
[----:B----4-:R-:W-:Y:S01]  /*175a20*/  MOV R53, R162 ;  /* 0x000000a200357202 */ /* 0x010fe20000000f00 */
[----:B------:R-:W-:-:S05]  /*175a30*/  IMAD.MOV.U32 R52, RZ, RZ, R245 ;  /* 0x000000ffff347224 */ /* 0x000fca00078e00f5 */
[----:B------:R1:W-:Y:S02]  /*175a40*/  LDGSTS.E [R2+0xfa00], [R52.64], P0 ;  /* 0x0fa0000034027fae */ /* 0x0003e40008121844 */
[----:B-1----:R-:W-:-:S05]  /*175a50*/  IADD3 R52, P1, R54, R246, RZ ;  /* 0x000000f636347210 */ /* 0x002fca0007f3e0ff */
[----:B------:R-:W-:Y:S01]  /*175a60*/  IMAD.X R2, R55, 0x1, R3, P1 ;  /* 0x0000000137027824 */ /* 0x000fe200008e0603 */
[----:B------:R-:W-:-:S04]  /*175a70*/  IADD3 R54, P1, R78, R246, RZ ;  /* 0x000000f64e367210 */ /* 0x000fc80007f3e0ff */
        /* <DEDUP_REMOVED lines=64> */
[----:B------:R-:W-:Y:S02]  /*175e80*/  IADD3.X R74, R77, R3, RZ, P1, !PT ;  /* 0x000000034d4a7210 */ /* 0x000fe40000ffe4ff */
[----:B--2---:R-:W-:-:S05]  /*175e90*/  IADD3 R77, P1, R78, R246, RZ ;  /* 0x000000f64e4d7210 */ /* 0x004fca0007f3e0ff */
[----:B------:R-:W-:Y:S01]  /*175ea0*/  IMAD.X R76, R79, 0x1, R3, P1 ;  /* 0x000000014f4c7824 */ /* 0x000fe200008e0603 */
[----:B---3--:R-:W-:-:S04]  /*175eb0*/  IADD3 R79, P1, R80, R246, RZ ;  /* 0x000000f6504f7210 */ /* 0x008fc80007f3e0ff */
[----:B------:R-:W-:Y:S01]  /*175ec0*/  IADD3.X R78, R81, R3, RZ, P1, !PT ;  /* 0x00000003514e7210 */ /* 0x000fe20000ffe4ff */
[----:B----4-:R-:W-:-:S05]  /*175ed0*/  IADD3 R81, P1, R82, R246, RZ ;  /* 0x000000f652517210 */ /* 0x010fca0007f3e0ff */
        /* <DEDUP_REMOVED lines=35> */
[-C--:B------:R-:W-:Y:S02]  /*176110*/  IADD3 R117, P1, R118, R246.reuse, RZ ;  /* 0x000000f676757210 */ /* 0x080fe40007f3e0ff */
[----:B------:R-:W-:Y:S01]  /*176120*/  IMAD.MOV.U32 R164, RZ, RZ, R170 ;  /* 0x000000ffffa47224 */ /* 0x000fe200078e00aa */
[----:B------:R-:W-:Y:S02]  /*176130*/  MOV R165, R171 ;  /* 0x000000ab00a57202 */ /* 0x000fe40000000f00 */
[----:B------:R-:W-:Y:S01]  /*176140*/  IMAD.X R116, R119, 0x1, R3, P1 ;  /* 0x0000000177747824 */ /* 0x000fe200008e0603 */
[----:B------:R-:W-:Y:S01]  /*176150*/  IADD3 R119, P1, R120, R246, RZ ;  /* 0x000000f678777210 */ /* 0x000fe20007f3e0ff */
[----:B------:R-:W-:Y:S01]  /*176160*/  IADD3 R120, R0, 0x100000, RZ ;  /* 0x0010000000787810 */ /* 0x000fe20007ffe0ff */
[----:B------:R1:W-:Y:S04]  /*176170*/  STL.64 [R1+0x3948], R164 ;  /* 0x003948a401007387 */ /* 0x0003e80000100a00 */
[----:B------:R1:W-:Y:S02]  /*176180*/  LDGSTS.E [R120+0x10a00], [R164.64], P0 ;  /* 0x10a00000a4787fae */ /* 0x0003e40008121844 */
[----:B-1----:R-:W-:Y:S01]  /*176190*/  IMAD.MOV.U32 R164, RZ, RZ, R172 ;  /* 0x000000ffffa47224 */ /* 0x002fe200078e00ac */
[----:B------:R-:W-:-:S05]  /*1761a0*/  MOV R165, R173 ;  /* 0x000000ad00a57202 */ /* 0x000fca0000000f00 */
[----:B------:R1:W-:Y:S04]  /*1761b0*/  STL.64 [R1+0x3950], R164 ;  /* 0x003950a401007387 */ /* 0x0003e80000100a00 */
[----:B------:R1:W-:Y:S02]  /*1761c0*/  LDGSTS.E [R120+0x11a00], [R164.64], P0 ;  /* 0x11a00000a4787fae */ /* 0x0003e40008121844 */
[----:B-1----:R-:W-:Y:S01]  /*1761d0*/  IMAD.MOV.U32 R164, RZ, RZ, R149 ;  /* 0x000000ffffa47224 */ /* 0x002fe200078e0095 */
[----:B------:R-:W-:Y:S01]  /*1761e0*/  MOV R165, R174 ;  /* 0x000000ae00a57202 */ /* 0x000fe20000000f00 */
[----:B------:R-:W-:Y:S01]  /*1761f0*/  IMAD.MOV.U32 R149, RZ, RZ, R148 ;  /* 0x000000ffff957224 */ /* 0x000fe200078e0094 */
[----:B------:R-:W-:-:S03]  /*176200*/  MOV R148, R151 ;  /* 0x0000009700947202 */ /* 0x000fc60000000f00 */
[----:B------:R-:W-:Y:S04]  /*176210*/  STL.64 [R1+0x3958], R164 ;  /* 0x003958a401007387 */ /* 0x000fe80000100a00 */
[----:B------:R1:W-:Y:S01]  /*176220*/  LDGSTS.E [R120+0x12a00], [R164.64], P0 ;  /* 0x12a00000a4787fae */ /* 0x0003e20008121844 */
[----:B------:R2:W-:Y:S02]  /*176230*/  STL.64 [R1+0x3960], R148 ;  /* 0x0039609401007387 */ /* 0x0005e40000100a00 */
[----:B------:R2:W-:Y:S02]  /*176240*/  LDGSTS.E [R120+0x13a00], [R148.64], P0 ;  /* 0x13a0000094787fae */ /* 0x0005e40008121844 */
[----:B--2---:R-:W-:Y:S01]  /*176250*/  IMAD.MOV.U32 R148, RZ, RZ, R153 ;  /* 0x000000ffff947224 */ /* 0x004fe200078e0099 */
[----:B------:R-:W-:-:S05]  /*176260*/  MOV R149, R150 ;  /* 0x0000009600957202 */ /* 0x000fca0000000f00 */
[----:B------:R2:W-:Y:S04]  /*176270*/  STL.64 [R1+0x3968], R148 ;  /* 0x0039689401007387 */ /* 0x0005e80000100a00 */
        /* <DEDUP_REMOVED lines=38> */
[----:B------:R-:W-:Y:S01]  /*1764e0*/  MOV R149, R2 ;  /* 0x0000000200957202 */ /* 0x000fe20000000f00 */
[----:B------:R-:W-:Y:S02]  /*1764f0*/  IADD3 R2, R0, 0x100000, RZ ;  /* 0x0010000000027810 */ /* 0x000fe40007ffe0ff */
[----:B------:R-:W-:-:S02]  /*176500*/  IMAD.MOV.U32 R52, RZ, RZ, R54 ;  /* 0x000000ffff347224 */ /* 0x000fc400078e0036 */
[----:B------:R-:W-:Y:S04]  /*176510*/  STL.64 [R1+0x4410], R148 ;  /* 0x0044109401007387 */ /* 0x000fe80000100a00 */
[----:B------:R2:W-:Y:S01]  /*176520*/  LDGSTS.E [R120+0x1ea00], [R148.64], P0 ;  /* 0x1ea0000094787fae */ /* 0x0005e20008121844 */
[----:B------:R3:W-:Y:S02]  /*176530*/  STL.64 [R1+0x43d0], R52 ;  /* 0x0043d03401007387 */ /* 0x0007e40000100a00 */
[----:B------:R3:W-:Y:S02]  /*176540*/  LDGSTS.E [R2+0x1fa00], [R52.64], P0 ;  /* 0x1fa0000034027fae */ /* 0x0007e40008121844 */
[----:B---3--:R-:W-:Y:S01]  /*176550*/  MOV R52, R57 ;  /* 0x0000003900347202 */ /* 0x008fe20000000f00 */
[----:B------:R-:W-:-:S05]  /*176560*/  IMAD.MOV.U32 R53, RZ, RZ, R55 ;  /* 0x000000ffff357224 */ /* 0x000fca00078e0037 */
[----:B------:R3:W-:Y:S04]  /*176570*/  STL.64 [R1+0x4390], R52 ;  /* 0x0043903401007387 */ /* 0x0007e80000100a00 */
        /* <DEDUP_REMOVED lines=106> */
[----:B------:R-:W4:Y:S01]  /*176c20*/  LDL R161, [R1+0x4854] ;  /* 0x0048540001a17983 */ /* 0x000f220000100800 */
        /* <DEDUP_REMOVED lines=9> */
[----:B------:R-:W4:Y:S02]  /*176cc0*/  LDL R162, [R1+0x47c8] ;  /* 0x0047c80001a27983 */ /* 0x000f240000100800 */
[----:B------:R-:W4:Y:S01]  /*176cd0*/  LDL R245, [R1+0x47d4] ;  /* 0x0047d40001f57983 */ /* 0x000f220000100800 */
[----:B------:R3:W-:Y:S02]  /*176ce0*/  LDGSTS.E [R2+0x3ca00], [R52.64], P0 ;  /* 0x3ca0000034027fae */ /* 0x0007e40008121844 */
[----:B---3--:R-:W-:Y:S01]  /*176cf0*/  MOV R52, R115 ;  /* 0x0000007300347202 */ /* 0x008fe20000000f00 */
[----:B------:R-:W-:-:S05]  /*176d00*/  IMAD.MOV.U32 R53, RZ, RZ, R114 ;  /* 0x000000ffff357224 */ /* 0x000fca00078e0072 */
[----:B------:R3:W-:Y:S01]  /*176d10*/  STL.64 [R1+0x3c48], R52 ;  /* 0x003c483401007387 */ /* 0x0007e20000100a00 */
[----:B------:R-:W4:Y:S02]  /*176d20*/  LDL R174, [R1+0x4788] ;  /* 0x0047880001ae7983 */ /* 0x000f240000100800 */
[----:B--2---:R-:W2:Y:S01]  /*176d30*/  LDL R149, [R1+0x4794] ;  /* 0x0047940001957983 */ /* 0x004ea20000100800 */
[----:B------:R3:W-:Y:S01]  /*176d40*/  LDGSTS.E [R2+0x3da00], [R52.64], P0 ;  /* 0x3da0000034027fae */ /* 0x0007e20008121844 */
[----:B------:R-:W2:Y:S02]  /*176d50*/  LDL R148, [R1+0x4748] ;  /* 0x0047480001947983 */ /* 0x000ea40000100800 */
[----:B------:R-:W2:Y:S01]  /*176d60*/  LDL R151, [R1+0x4754] ;  /* 0x0047540001977983 */ /* 0x000ea20000100800 */
[----:B------:R-:W-:Y:S02]  /*176d70*/  IADD3.X R118, R121, R3, RZ, P1, !PT ;  /* 0x0000000379767210 */ /* 0x000fe40000ffe4ff */
[----:B---3--:R-:W-:Y:S01]  /*176d80*/  MOV R52, R117 ;  /* 0x0000007500347202 */ /* 0x008fe20000000f00 */
[----:B------:R-:W-:-:S05]  /*176d90*/  IMAD.MOV.U32 R53, RZ, RZ, R116 ;  /* 0x000000ffff357224 */ /* 0x000fca00078e0074 */
[----:B------:R3:W-:Y:S01]  /*176da0*/  STL.64 [R1+0x3c08], R52 ;  /* 0x003c083401007387 */ /* 0x0007e20000100a00 */
[----:B------:R-:W2:Y:S02]  /*176db0*/  LDL R150, [R1+0x4708] ;  /* 0x0047080001967983 */ /* 0x000ea40000100800 */
[----:B------:R-:W2:Y:S01]  /*176dc0*/  LDL R153, [R1+0x4714] ;  /* 0x0047140001997983 */ /* 0x000ea20000100800 */
[----:B------:R3:W-:Y:S01]  /*176dd0*/  LDGSTS.E [R2+0x3ea00], [R52.64], P0 ;  /* 0x3ea0000034027fae */ /* 0x0007e20008121844 */
[----:B------:R-:W2:Y:S02]  /*176de0*/  LDL R152, [R1+0x46c8] ;  /* 0x0046c80001987983 */ /* 0x000ea40000100800 */
[----:B------:R-:W2:Y:S01]  /*176df0*/  LDL R155, [R1+0x46d4] ;  /* 0x0046d400019b7983 */ /* 0x000ea20000100800 */
[----:B---3--:R-:W-:Y:S01]  /*176e00*/  MOV R52, R119 ;  /* 0x0000007700347202 */ /* 0x008fe20000000f00 */
[----:B------:R-:W-:-:S05]  /*176e10*/  IMAD.MOV.U32 R53, RZ, RZ, R118 ;  /* 0x000000ffff357224 */ /* 0x000fca00078e0076 */
[----:B------:R4:W-:Y:S01]  /*176e20*/  STL.64 [R1+0x3be8], R52 ;  /* 0x003be83401007387 */ /* 0x0009e20000100a00 */
[----:B------:R-:W3:Y:S02]  /*176e30*/  LDL R154, [R1+0x4688] ;  /* 0x00468800019a7983 */ /* 0x000ee40000100800 */
[----:B------:R-:W3:Y:S01]  /*176e40*/  LDL R157, [R1+0x4694] ;  /* 0x00469400019d7983 */ /* 0x000ee20000100800 */
[----:B------:R-:W-:Y:S01]  /*176e50*/  IADD3 R0, R0, 0x100000, RZ ;  /* 0x0010000000007810 */ /* 0x000fe20007ffe0ff */
[----:B------:R-:W3:Y:S04]  /*176e60*/  LDL R156, [R1+0x4648] ;  /* 0x00464800019c7983 */ /* 0x000ee80000100800 */
[----:B------:R-:W3:Y:S04]  /*176e70*/  LDL R159, [R1+0x4654] ;  /* 0x00465400019f7983 */ /* 0x000ee80000100800 */
[----:B------:R1:W-:Y:S02]  /*176e80*/  LDGSTS.E [R0+0x3fa00], [R52.64], P0 ;  /* 0x3fa0000034007fae */ /* 0x0003e40008121844 */
[----:B-1----:R-:W-:Y:S01]  /*176e90*/  IADD3 R0, R56, 0x100000, RZ ;  /* 0x0010000038007810 */ /* 0x002fe20007ffe0ff */
[----:B----4-:R-:W-:Y:S01]  /*176ea0*/  IMAD.MOV.U32 R53, RZ, RZ, R158 ;  /* 0x000000ffff357224 */ /* 0x010fe200078e009e */
[----:B------:R-:W-:Y:S01]  /*176eb0*/  MOV R52, R161 ;  /* 0x000000a100347202 */ /* 0x000fe20000000f00 */
        /* <DEDUP_REMOVED lines=8> */
[----:B-1----:R-:W-:Y:S01]  /*176f40*/  IMAD.MOV.U32 R53, RZ, RZ, R162 ;  /* 0x000000ffff357224 */ /* 0x002fe200078e00a2 */
        /* <DEDUP_REMOVED lines=16> */
[----:B--2---:R-:W-:-:S05]  /*177050*/  MOV R52, R149 ;  /* 0x0000009500347202 */ /* 0x004fca0000000f00 */
[----:B------:R1:W-:Y:S02]  /*177060*/  LDGSTS.E [R0+0x3c00], [R52.64], P0 ;  /* 0x03c0000034007fae */ /* 0x0003e40008121844 */
[----:B-1----:R-:W-:Y:S01]  /*177070*/  MOV R52, R151 ;  /* 0x0000009700347202 */ /* 0x002fe20000000f00 */
[----:B------:R-:W-:-:S05]  /*177080*/  IMAD.MOV.U32 R53, RZ, RZ, R148 ;  /* 0x000000ffff357224 */ /* 0x000fca00078e0094 */
[----:B------:R1:W-:Y:S02]  /*177090*/  LDGSTS.E [R0+0x4c00], [R52.64], P0 ;  /* 0x04c0000034007fae */ /* 0x0003e40008121844 */
[----:B-1----:R-:W-:Y:S01]  /*1770a0*/  MOV R52, R153 ;  /* 0x0000009900347202 */ /* 0x002fe20000000f00 */
[----:B------:R-:W-:-:S05]  /*1770b0*/  IMAD.MOV.U32 R53, RZ, RZ, R150 ;  /* 0x000000ffff357224 */ /* 0x000fca00078e0096 */
[----:B------:R1:W-:Y:S02]  /*1770c0*/  LDGSTS.E [R0+0x5c00], [R52.64], P0 ;  /* 0x05c0000034007fae */ /* 0x0003e40008121844 */
[----:B-1----:R-:W-:Y:S01]  /*1770d0*/  MOV R52, R155 ;  /* 0x0000009b00347202 */ /* 0x002fe20000000f00 */
[----:B------:R-:W-:-:S05]  /*1770e0*/  IMAD.MOV.U32 R53, RZ, RZ, R152 ;  /* 0x000000ffff357224 */ /* 0x000fca00078e0098 */
[----:B------:R3:W-:Y:S02]  /*1770f0*/  LDGSTS.E [R0+0x6c00], [R52.64], P0 ;  /* 0x06c0000034007fae */ /* 0x0007e40008121844 */
[----:B---3--:R-:W-:Y:S01]  /*177100*/  MOV R52, R157 ;  /* 0x0000009d00347202 */ /* 0x008fe20000000f00 */
[----:B------:R-:W-:-:S05]  /*177110*/  IMAD.MOV.U32 R53, RZ, RZ, R154 ;  /* 0x000000ffff357224 */ /* 0x000fca00078e009a */
[----:B------:R1:W-:Y:S02]  /*177120*/  LDGSTS.E [R0+0x7c00], [R52.64], P0 ;  /* 0x07c0000034007fae */ /* 0x0003e40008121844 */
[----:B-1----:R-:W-:Y:S01]  /*177130*/  MOV R52, R159 ;  /* 0x0000009f00347202 */ /* 0x002fe20000000f00 */
[----:B------:R-:W-:-:S05]  /*177140*/  IMAD.MOV.U32 R53, RZ, RZ, R156 ;  /* 0x000000ffff357224 */ /* 0x000fca00078e009c */
[----:B------:R4:W-:Y:S02]  /*177150*/  LDGSTS.E [R0+0x8c00], [R52.64], P0 ;  /* 0x08c0000034007fae */ /* 0x0009e40008121844 */
[----:B----4-:R-:W-:Y:S01]  /*177160*/  IMAD.MOV.U32 R53, RZ, RZ, R158 ;  /* 0x000000ffff357224 */ /* 0x010fe200078e009e */
        /* <DEDUP_REMOVED lines=8> */
[----:B-1----:R-:W-:Y:S01]  /*1771f0*/  MOV R52, R226 ;  /* 0x000000e200347202 */ /* 0x002fe20000000f00 */
[----:B------:R-:W-:-:S05]  /*177200*/  IMAD.MOV.U32 R53, RZ, RZ, R227 ;  /* 0x000000ffff357224 */ /* 0x000fca00078e00e3 */
[----:B------:R1:W-:Y:S02]  /*177210*/  LDGSTS.E [R0+0xcc00], [R52.64], P0 ;  /* 0x0cc0000034007fae */ /* 0x0003e40008121844 */
[----:B-1----:R-:W-:Y:S01]  /*177220*/  MOV R52, R224 ;  /* 0x000000e000347202 */ /* 0x002fe20000000f00 */
[----:B------:R-:W-:-:S05]  /*177230*/  IMAD.MOV.U32 R53, RZ, RZ, R225 ;  /* 0x000000ffff357224 */ /* 0x000fca00078e00e1 */
[----:B------:R1:W-:Y:S01]  /*177240*/  LDGSTS.E [R0+0xdc00], [R52.64], P0 ;  /* 0x0dc0000034007fae */ /* 0x0003e20008121844 */
[----:B------:R-:W-:Y:S02]  /*177250*/  IADD3 R2, P1, R76, R246, RZ ;  /* 0x000000f64c027210 */ /* 0x000fe40007f3e0ff */
[----:B-1----:R-:W-:Y:S01]  /*177260*/  MOV R52, R222 ;  /* 0x000000de00347202 */ /* 0x002fe20000000f00 */
[----:B------:R-:W-:-:S05]  /*177270*/  IMAD.MOV.U32 R53, RZ, RZ, R223 ;  /* 0x000000ffff357224 */ /* 0x000fca00078e00df */
[----:B------:R1:W-:Y:S02]  /*177280*/  LDGSTS.E [R0+0xec00], [R52.64], P0 ;  /* 0x0ec0000034007fae */ /* 0x0003e40008121844 */
[----:B-1----:R-:W-:Y:S01]  /*177290*/  MOV R52, R220 ;  /* 0x000000dc00347202 */ /* 0x002fe20000000f00 */
[----:B------:R-:W-:-:S05]  /*1772a0*/  IMAD.MOV.U32 R53, RZ, RZ, R221 ;  /* 0x000000ffff357224 */ /* 0x000fca00078e00dd */
[----:B------:R1:W-:Y:S02]  /*1772b0*/  LDGSTS.E [R0+0xfc00], [R52.64], P0 ;  /* 0x0fc0000034007fae */ /* 0x0003e40008121844 */
[-C--:B-1----:R-:W-:Y:S02]  /*1772c0*/  IADD3.X R0, R77, R3.reuse, RZ, P1, !PT ;  /* 0x000000034d007210 */ /* 0x082fe40000ffe4ff */
        /* <DEDUP_REMOVED lines=23> */
[----:B------:R-:W4:Y:S01]  /*177440*/  LDL.LU R222, [R1+0x32c] ;  /* 0x00032c0001de7983 */ /* 0x000f220000300800 */
[----:B------:R-:W4:Y:S01]  /*177450*/  LDL.LU R223, [R1+0x330] ;  /* 0x0003300001df7983 */ /* 0x000f220000300800 */
[-C--:B------:R-:W-:Y:S01]  /*177460*/  IADD3 R53, P1, R54, R246.reuse, RZ ;  /* 0x000000f636357210 */ /* 0x080fe20007f3e0ff */
[----:B------:R-:W4:Y:S02]  /*177470*/  LDL.LU R150, [R1+0x324] ;  /* 0x0003240001967983 */ /* 0x000f240000300800 */
[----:B------:R-:W4:Y:S01]  /*177480*/  LDL.LU R153, [R1+0x328] ;  /* 0x0003280001997983 */ /* 0x000f220000300800 */
[----:B------:R-:W4:Y:S01]  /*177490*/  LDL.LU R152, [R1+0x31c] ;  /* 0x00031c0001987983 */ /* 0x000f220000300800 */
[----:B------:R-:W4:Y:S02]  /*1774a0*/  LDL.LU R155, [R1+0x320] ;  /* 0x00032000019b7983 */ /* 0x000f240000300800 */
[--C-:B------:R-:W-:Y:S01]  /*1774b0*/  IMAD.X R52, R55, 0x1, R3.reuse, P1 ;  /* 0x0000000137347824 */ /* 0x100fe200008e0603 */
[-C--:B------:R-:W-:Y:S01]  /*1774c0*/  IADD3 R55, P1, R58, R246.reuse, RZ ;  /* 0x000000f63a377210 */ /* 0x080fe20007f3e0ff */
[----:B------:R-:W4:Y:S01]  /*1774d0*/  LDL.LU R154, [R1+0x314] ;  /* 0x00031400019a7983 */ /* 0x000f220000300800 */
[----:B------:R-:W4:Y:S02]  /*1774e0*/  LDL.LU R157, [R1+0x318] ;  /* 0x00031800019d7983 */ /* 0x000f240000300800 */
[----:B------:R-:W4:Y:S01]  /*1774f0*/  LDL.LU R156, [R1+0x30c] ;  /* 0x00030c00019c7983 */ /* 0x000f220000300800 */
[-C--:B------:R-:W-:Y:S01]  /*177500*/  IADD3.X R54, R59, R3.reuse, RZ, P1, !PT ;  /* 0x000000033b367210 */ /* 0x080fe20000ffe4ff */
[-C--:B------:R-:W-:Y:S01]  /*177510*/  IADD3 R58, P1, R60, R246.reuse, RZ ;  /* 0x000000f63c3a7210 */ /* 0x080fe20007f3e0ff */
[----:B------:R-:W4:Y:S01]  /*177520*/  LDL.LU R159, [R1+0x310] ;  /* 0x00031000019f7983 */ /* 0x000f220000300800 */
[----:B------:R-:W4:Y:S02]  /*177530*/  LDL.LU R158, [R1+0x304] ;  /* 0x00030400019e7983 */ /* 0x000f240000300800 */
[----:B------:R-:W4:Y:S02]  /*177540*/  LDL.LU R161, [R1+0x308] ;  /* 0x0003080001a17983 */ /* 0x000f240000300800 */
[----:B------:R-:W4:Y:S02]  /*177550*/  LDL.LU R160, [R1+0x2fc] ;  /* 0x0002fc0001a07983 */ /* 0x000f240000300800 */
[--C-:B------:R-:W-:Y:S01]  /*177560*/  IMAD.X R57, R61, 0x1, R3.reuse, P1 ;  /* 0x000000013d397824 */ /* 0x100fe200008e0603 */
[-C--:B------:R-:W-:Y:S01]  /*177570*/  IADD3 R60, P1, R62, R246.reuse, RZ ;  /* 0x000000f63e3c7210 */ /* 0x080fe20007f3e0ff */
[----:B------:R-:W4:Y:S01]  /*177580*/  LDL.LU R163, [R1+0x300] ;  /* 0x0003000001a37983 */ /* 0x000f220000300800 */
[----:B------:R-:W4:Y:S02]  /*177590*/  LDL.LU R162, [R1+0x2f4] ;  /* 0x0002f40001a27983 */ /* 0x000f240000300800 */
[----:B------:R-:W4:Y:S01]  /*1775a0*/  LDL.LU R245, [R1+0x2f8] ;  /* 0x0002f80001f57983 */ /* 0x000f220000300800 */
[----:B------:R-:W-:Y:S01]  /*1775b0*/  IADD3.X R59, R63, R3, RZ, P1, !PT ;  /* 0x000000033f3b7210 */ /* 0x000fe20000ffe4ff */
[-C--:B------:R-:W-:Y:S01]  /*1775c0*/  IADD3 R62, P1, R64, R246.reuse, RZ ;  /* 0x000000f6403e7210 */ /* 0x080fe20007f3e0ff */
[----:B------:R-:W4:Y:S01]  /*1775d0*/  LDL.LU R224, [R1+0x2ec] ;  /* 0x0002ec0001e07983 */ /* 0x000f220000300800 */
[----:B------:R-:W4:Y:S02]  /*1775e0*/  LDL.LU R225, [R1+0x2f0] ;  /* 0x0002f00001e17983 */ /* 0x000f240000300800 */
[----:B------:R-:W4:Y:S02]  /*1775f0*/  LDL.LU R226, [R1+0x2e4] ;  /* 0x0002e40001e27983 */ /* 0x000f240000300800 */
[----:B------:R-:W4:Y:S02]  /*177600*/  LDL.LU R227, [R1+0x2e8] ;  /* 0x0002e80001e37983 */ /* 0x000f240000300800 */
        /* <DEDUP_REMOVED lines=55> */
[----:B------:R-:W-:Y:S01]  /*177980*/  IADD3 R118, P1, R120, R246, RZ ;  /* 0x000000f678767210 */ /* 0x000fe20007f3e0ff */
[----:B------:R-:W-:-:S04]  /*177990*/  MOV R120, R223 ;  /* 0x000000df00787202 */ /* 0x000fc80000000f00 */
[----:B------:R-:W-:Y:S02]  /*1779a0*/  IMAD.X R117, R121, 0x1, R3, P1 ;  /* 0x0000000179757824 */ /* 0x000fe400008e0603 */
[----:B------:R-:W-:-:S05]  /*1779b0*/  IMAD.MOV.U32 R121, RZ, RZ, R222 ;  /* 0x000000ffff797224 */ /* 0x000fca00078e00de */
[----:B------:R1:W-:Y:S01]  /*1779c0*/  STL.64 [R1+0x38d8], R120 ;  /* 0x0038d87801007387 */ /* 0x0003e20000100a00 */
[----:B------:R-:W2:Y:S02]  /*1779d0*/  LDL.LU R220, [R1+0x2dc] ;  /* 0x0002dc0001dc7983 */ /* 0x000ea40000300800 */
[----:B------:R-:W3:Y:S02]  /*1779e0*/  LDL.LU R221, [R1+0x2e0] ;  /* 0x0002e00001dd7983 */ /* 0x000ee40000300800 */
[----:B------:R-:W4:Y:S01]  /*1779f0*/  LDL.LU R222, [R1+0x2d4] ;  /* 0x0002d40001de7983 */ /* 0x000f220000300800 */
[----:B------:R-:W4:Y:S01]  /*177a00*/  LDL.LU R223, [R1+0x2d8] ;  /* 0x0002d80001df7983 */ /* 0x000f220000300800 */
[----:B------:R-:W-:-:S05]  /*177a10*/  IADD3 R119, R56, 0x100000, RZ ;  /* 0x0010000038777810 */ /* 0x000fca0007ffe0ff */
[----:B------:R1:W-:Y:S02]  /*177a20*/  LDGSTS.E [R119+0x10c00], [R120.64], P0 ;  /* 0x10c0000078777fae */ /* 0x0003e40008121844 */
[----:B-1----:R-:W-:Y:S01]  /*177a30*/  MOV R120, R153 ;  /* 0x0000009900787202 */ /* 0x002fe20000000f00 */
[----:B------:R-:W-:-:S05]  /*177a40*/  IMAD.MOV.U32 R121, RZ, RZ, R150 ;  /* 0x000000ffff797224 */ /* 0x000fca00078e0096 */
[----:B------:R1:W-:Y:S04]  /*177a50*/  STL.64 [R1+0x38e0], R120 ;  /* 0x0038e07801007387 */ /* 0x0003e80000100a00 */
        /* <DEDUP_REMOVED lines=32> */
[----:B------:R2:W-:Y:S01]  /*177c60*/  LDGSTS.E [R119+0x19c00], [R120.64], P0 ;  /* 0x19c0000078777fae */ /* 0x0005e20008121844 */
[----:B------:R-:W-:-:S04]  /*177c70*/  LOP3.LUT R53, R53, R52, RZ, 0x3c, !PT ;  /* 0x0000003435357212 */ /* 0x000fc800078e3cff */
[----:B------:R-:W-:-:S04]  /*177c80*/  LOP3.LUT R52, R53, R52, RZ, 0x3c, !PT ;  /* 0x0000003435347212 */ /* 0x000fc800078e3cff */
[----:B------:R-:W-:Y:S01]  /*177c90*/  LOP3.LUT R53, R53, R52, RZ, 0x3c, !PT ;  /* 0x0000003435357212 */ /* 0x000fe200078e3cff */
[----:B--2---:R-:W-:Y:S01]  /*177ca0*/  IMAD.MOV.U32 R121, RZ, RZ, R220 ;  /* 0x000000ffff797224 */ /* 0x004fe200078e00dc */
[----:B---3--:R-:W-:-:S05]  /*177cb0*/  MOV R120, R221 ;  /* 0x000000dd00787202 */ /* 0x008fca0000000f00 */
[----:B------:R4:W-:Y:S04]  /*177cc0*/  STL.64 [R1+0x3928], R120 ;  /* 0x0039287801007387 */ /* 0x0009e80000100a00 */
[----:B------:R4:W-:Y:S02]  /*177cd0*/  LDGSTS.E [R119+0x1ac00], [R120.64], P0 ;  /* 0x1ac0000078777fae */ /* 0x0009e40008121844 */
[----:B----4-:R-:W-:Y:S01]  /*177ce0*/  MOV R120, R223 ;  /* 0x000000df00787202 */ /* 0x010fe20000000f00 */
        /* <DEDUP_REMOVED lines=13> */
[----:B------:R-:W-:-:S04]  /*177dc0*/  IADD3 R0, R56, 0x100000, RZ ;  /* 0x0010000038007810 */ /* 0x000fc80007ffe0ff */
        /* <DEDUP_REMOVED lines=127> */
[----:B------:R2:W-:Y:S01]  /*1785c0*/  LDGSTS.E [R0+0x3ec00], [R52.64], P0 ;  /* 0x3ec0000034007fae */ /* 0x0005e20008121844 */
[----:B------:R-:W-:Y:S02]  /*1785d0*/  IADD3 R56, R56, 0x100000, RZ ;  /* 0x0010000038387810 */ /* 0x000fe40007ffe0ff */
[----:B--2---:R-:W-:Y:S01]  /*1785e0*/  MOV R52, R118 ;  /* 0x0000007600347202 */ /* 0x004fe20000000f00 */
[----:B------:R-:W-:-:S05]  /*1785f0*/  IMAD.MOV.U32 R53, RZ, RZ, R117 ;  /* 0x000000ffff357224 */ /* 0x000fca00078e0075 */
[----:B------:R2:W-:Y:S01]  /*178600*/  STL.64 [R1+0x3be0], R52 ;  /* 0x003be03401007387 */ /* 0x0005e20000100a00 */
[----:B------:R-:W3:Y:S03]  /*178610*/  LDL.LU.64 R54, [R1+0x4440] ;  /* 0x0044400001367983 */ /* 0x000ee60000300a00 */
[----:B------:R4:W-:Y:S04]  /*178620*/  LDGSTS.E [R56+0x3fc00], [R52.64], P0 ;  /* 0x3fc0000034387fae */ /* 0x0009e80008121844 */
[----:B----4-:R-:W4:Y:S01]  /*178630*/  LDL.LU.64 R56, [R1+0x4400] ;  /* 0x0044000001387983 */ /* 0x010f220000300a00 */
        /* <DEDUP_REMOVED lines=12> */
[----:B------:R-:W4:Y:S02]  /*178700*/  LDL.LU.64 R82, [R1+0x40b8] ;  /* 0x0040b80001527983 */ /* 0x000f240000300a00 */
[----:B------:R-:W4:Y:S01]  /*178710*/  LDL.LU.64 R84, [R1+0x4078] ;  /* 0x0040780001547983 */ /* 0x000f220000300a00 */
[----:B------:R-:W-:Y:S01]  /*178720*/  LOP3.LUT R2, R219, 0x70, RZ, 0x3c, !PT ;  /* 0x00000070db027812 */ /* 0x000fe200078e3cff */
[----:B------:R-:W4:Y:S01]  /*178730*/  LDL.LU.64 R86, [R1+0x4038] ;  /* 0x0040380001567983 */ /* 0x000f220000300a00 */
[----:B------:R-:W4:Y:S02]  /*178740*/  LDL.LU.64 R88, [R1+0x3ff8] ;  /* 0x003ff80001587983 */ /* 0x000f240000300a00 */
[----:B--2---:R-:W-:Y:S01]  /*178750*/  IMAD.MOV.U32 R52, RZ, RZ, R216 ;  /* 0x000000ffff347224 */ /* 0x004fe200078e00d8 */
[----:B------:R-:W-:-:S02]  /*178760*/  LEA R0, R218, R2, 0x12 ;  /* 0x00000002da007211 */ /* 0x000fc400078e90ff */
[----:B------:R-:W-:Y:S01]  /*178770*/  MOV R53, R217 ;  /* 0x000000d900357202 */ /* 0x000fe20000000f00 */
[----:B------:R-:W4:Y:S01]  /*178780*/  LDL.LU.64 R90, [R1+0x3fb8] ;  /* 0x003fb800015a7983 */ /* 0x000f220000300a00 */
[----:B------:R-:W4:Y:S01]  /*178790*/  LDL.LU.64 R92, [R1+0x3f78] ;  /* 0x003f7800015c7983 */ /* 0x000f220000300a00 */
[----:B------:R-:W-:Y:S01]  /*1787a0*/  IADD3 R2, R0, 0x100000, RZ ;  /* 0x0010000000027810 */ /* 0x000fe20007ffe0ff */
[----:B------:R-:W4:Y:S01]  /*1787b0*/  LDL.LU.64 R94, [R1+0x3f38] ;  /* 0x003f3800015e7983 */ /* 0x000f220000300a00 */
[----:B------:R-:W4:Y:S04]  /*1787c0*/  LDL.LU.64 R96, [R1+0x3ef8] ;  /* 0x003ef80001607983 */ /* 0x000f280000300a00 */
        /* <DEDUP_REMOVED lines=11> */
[----:B-1----:R-:W4:Y:S02]  /*178880*/  LDL.LU.64 R118, [R1+0x3c38] ;  /* 0x003c380001767983 */ /* 0x002f240000300a00 */
[----:B------:R-:W-:Y:S01]  /*178890*/  IMAD.MOV.U32 R52, RZ, RZ, R214 ;  /* 0x000000ffff347224 */ /* 0x000fe200078e00d6 */
[----:B------:R-:W-:Y:S01]  /*1788a0*/  MOV R53, R215 ;  /* 0x000000d700357202 */ /* 0x000fe20000000f00 */
[----:B------:R-:W4:Y:S04]  /*1788b0*/  LDL.LU.64 R120, [R1+0x3bf8] ;  /* 0x003bf80001787983 */ /* 0x000f280000300a00 */
        /* <DEDUP_REMOVED lines=40> */
[----:B-1----:R-:W-:Y:S02]  /*178b40*/  IMAD.MOV.U32 R52, RZ, RZ, R123 ;  /* 0x000000ffff347224 */ /* 0x002fe400078e007b */
[----:B------:R-:W2:Y:S01]  /*178b50*/  LDL.LU.64 R122, [R1+0x3bd8] ;  /* 0x003bd800017a7983 */ /* 0x000ea20000300a00 */
[----:B------:R-:W2:Y:S02]  /*178b60*/  LDL.LU R215, [R1+0x38c] ;  /* 0x00038c0001d77983 */ /* 0x000ea40000300800 */
[----:B------:R-:W2:Y:S01]  /*178b70*/  LDL.LU R210, [R1+0x390] ;  /* 0x0003900001d27983 */ /* 0x000ea20000300800 */
[----:B------:R-:W-:Y:S01]  /*178b80*/  MOV R53, R124 ;  /* 0x0000007c00357202 */ /* 0x000fe20000000f00 */
[----:B------:R-:W2:Y:S01]  /*178b90*/  LDL.LU R127, [R1+0x384] ;  /* 0x00038400017f7983 */ /* 0x000ea20000300800 */
[----:B------:R-:W2:Y:S02]  /*178ba0*/  LDL.LU R144, [R1+0x388] ;  /* 0x0003880001907983 */ /* 0x000ea40000300800 */
[----:B------:R-:W2:Y:S02]  /*178bb0*/  LDL.LU R145, [R1+0x37c] ;  /* 0x00037c0001917983 */ /* 0x000ea40000300800 */
[----:B------:R-:W2:Y:S01]  /*178bc0*/  LDL.LU R146, [R1+0x380] ;  /* 0x0003800001927983 */ /* 0x000ea20000300800 */
[----:B------:R3:W-:Y:S04]  /*178bd0*/  LDGSTS.E [R2+0xfe00], [R52.64], P0 ;  /* 0x0fe0000034027fae */ /* 0x0007e80008121844 */
        /* <DEDUP_REMOVED lines=11> */
[-C--:B---3--:R-:W-:Y:S01]  /*178c90*/  IADD3 R52, P1, R54, R246.reuse, RZ ;  /* 0x000000f636347210 */ /* 0x088fe20007f3e0ff */
[----:B------:R-:W3:Y:S01]  /*178ca0*/  LDL.LU R218, [R1+0x350] ;  /* 0x0003500001da7983 */ /* 0x000ee20000300800 */
[----:B------:R-:W3:Y:S02]  /*178cb0*/  LDL.LU R219, [R1+0x344] ;  /* 0x0003440001db7983 */ /* 0x000ee40000300800 */
[----:B------:R-:W3:Y:S02]  /*178cc0*/  LDL.LU R212, [R1+0x348] ;  /* 0x0003480001d47983 */ /* 0x000ee40000300800 */
        /* <DEDUP_REMOVED lines=67> */
[----:B--2---:R-:W-:Y:S02]  /*179100*/  IADD3 R120, P1, R122, R246, RZ ;  /* 0x000000f67a787210 */ /* 0x004fe40007f3e0ff */
[----:B------:R-:W-:-:S03]  /*179110*/  MOV R122, R210 ;  /* 0x000000d2007a7202 */ /* 0x000fc60000000f00 */
[----:B------:R-:W-:Y:S02]  /*179120*/  IMAD.X R119, R123, 0x1, R3, P1 ;  /* 0x000000017b777824 */ /* 0x000fe400008e0603 */
[----:B------:R-:W-:-:S05]  /*179130*/  IMAD.MOV.U32 R123, RZ, RZ, R215 ;  /* 0x000000ffff7b7224 */ /* 0x000fca00078e00d7 */
[----:B------:R1:W-:Y:S01]  /*179140*/  STL.64 [R1+0x3870], R122 ;  /* 0x0038707a01007387 */ /* 0x0003e20000100a00 */
[----:B------:R-:W2:Y:S02]  /*179150*/  LDL.LU R213, [R1+0x33c] ;  /* 0x00033c0001d57983 */ /* 0x000ea40000300800 */
[----:B------:R-:W4:Y:S02]  /*179160*/  LDL.LU R214, [R1+0x340] ;  /* 0x0003400001d67983 */ /* 0x000f240000300800 */
        /* <DEDUP_REMOVED lines=32> */
[----:B---3--:R-:W-:Y:S01]  /*179370*/  MOV R122, R218 ;  /* 0x000000da007a7202 */ /* 0x008fe20000000f00 */
[----:B------:R-:W-:-:S05]  /*179380*/  IMAD.MOV.U32 R123, RZ, RZ, R217 ;  /* 0x000000ffff7b7224 */ /* 0x000fca00078e00d9 */
[----:B------:R1:W-:Y:S04]  /*179390*/  STL.64 [R1+0x38b0], R122 ;  /* 0x0038b07a01007387 */ /* 0x0003e80000100a00 */
[----:B------:R1:W-:Y:S02]  /*1793a0*/  LDGSTS.E [R121+0x18e00], [R122.64], P0 ;  /* 0x18e000007a797fae */ /* 0x0003e40008121844 */
[----:B-1----:R-:W-:Y:S01]  /*1793b0*/  MOV R122, R212 ;  /* 0x000000d4007a7202 */ /* 0x002fe20000000f00 */
[----:B------:R-:W-:-:S05]  /*1793c0*/  IMAD.MOV.U32 R123, RZ, RZ, R219 ;  /* 0x000000ffff7b7224 */ /* 0x000fca00078e00db */
[----:B------:R2:W-:Y:S04]  /*1793d0*/  STL.64 [R1+0x38b8], R122 ;  /* 0x0038b87a01007387 */ /* 0x0005e80000100a00 */
[----:B------:R2:W-:Y:S02]  /*1793e0*/  LDGSTS.E [R121+0x19e00], [R122.64], P0 ;  /* 0x19e000007a797fae */ /* 0x0005e40008121844 */
[----:B--2---:R-:W-:Y:S01]  /*1793f0*/  IMAD.MOV.U32 R123, RZ, RZ, R213 ;  /* 0x000000ffff7b7224 */ /* 0x004fe200078e00d5 */
[----:B----4-:R-:W-:-:S05]  /*179400*/  MOV R122, R214 ;  /* 0x000000d6007a7202 */ /* 0x010fca0000000f00 */
        /* <DEDUP_REMOVED lines=12> */
[----:B------:R-:W-:Y:S02]  /*1794d0*/  IADD3 R2, R0, 0x100000, RZ ;  /* 0x0010000000027810 */ /* 0x000fe40007ffe0ff */
[----:B------:R-:W-:-:S02]  /*1794e0*/  MOV R52, R54 ;  /* 0x0000003600347202 */ /* 0x000fc40000000f00 */
        /* <DEDUP_REMOVED lines=123> */
[----:B------:R2:W-:Y:S01]  /*179ca0*/  LDGSTS.E [R2+0x3ce00], [R52.64], P0 ;  /* 0x3ce0000034027fae */ /* 0x0005e20008121844 */
[----:B------:R-:W-:Y:S02]  /*179cb0*/  IMAD.MOV.U32 R210, RZ, RZ, c[0x0][0x180] ;  /* 0x00006000ffd27624 */ /* 0x000fe400078e00ff */
[----:B--2---:R-:W-:Y:S01]  /*179cc0*/  IMAD.MOV.U32 R52, RZ, RZ, R116 ;  /* 0x000000ffff347224 */ /* 0x004fe200078e0074 */
[----:B------:R-:W-:-:S05]  /*179cd0*/  MOV R53, R115 ;  /* 0x0000007300357202 */ /* 0x000fca0000000f00 */
[----:B------:R2:W-:Y:S04]  /*179ce0*/  STL.64 [R1+0x3c38], R52 ;  /* 0x003c383401007387 */ /* 0x0005e80000100a00 */
[----:B------:R2:W-:Y:S01]  /*179cf0*/  LDGSTS.E [R2+0x3de00], [R52.64], P0 ;  /* 0x3de0000034027fae */ /* 0x0005e20008121844 */
[----:B------:R-:W-:Y:S02]  /*179d00*/  IADD3 R0, R0, 0x100000, RZ ;  /* 0x0010000000007810 */ /* 0x000fe40007ffe0ff */
[----:B------:R-:W-:Y:S01]  /*179d10*/  IADD3 R210, R210, 0x7f, RZ ;  /* 0x0000007fd2d27810 */ /* 0x000fe20007ffe0ff */
[----:B--2---:R-:W-:Y:S01]  /*179d20*/  IMAD.MOV.U32 R52, RZ, RZ, R118 ;  /* 0x000000ffff347224 */ /* 0x004fe200078e0076 */
[----:B------:R-:W-:-:S05]  /*179d30*/  MOV R53, R117 ;  /* 0x0000007500357202 */ /* 0x000fca0000000f00 */
[----:B------:R2:W-:Y:S04]  /*179d40*/  STL.64 [R1+0x3bf8], R52 ;  /* 0x003bf83401007387 */ /* 0x0005e80000100a00 */
[----:B------:R2:W-:Y:S01]  /*179d50*/  LDGSTS.E [R2+0x3ee00], [R52.64], P0 ;  /* 0x3ee0000034027fae */ /* 0x0005e20008121844 */
[----:B------:R-:W-:Y:S02]  /*179d60*/  IADD3 R211, R211, 0x1, RZ ;  /* 0x00000001d3d37810 */ /* 0x000fe40007ffe0ff */
[----:B--2---:R-:W-:Y:S01]  /*179d70*/  MOV R52, R120 ;  /* 0x0000007800347202 */ /* 0x004fe20000000f00 */
[----:B------:R-:W-:-:S05]  /*179d80*/  IMAD.MOV.U32 R53, RZ, RZ, R119 ;  /* 0x000000ffff357224 */ /* 0x000fca00078e0077 */
[----:B------:R2:W-:Y:S04]  /*179d90*/  STL.64 [R1+0x3bd8], R52 ;  /* 0x003bd83401007387 */ /* 0x0005e80000100a00 */
[----:B------:R2:W-:Y:S01]  /*179da0*/  LDGSTS.E [R0+0x3fe00], [R52.64], P0 ;  /* 0x3fe0000034007fae */ /* 0x0005e20008121844 */
[----:B------:R1:W-:Y:S02]  /*179db0*/  STL [R1+0x4460], R211 ;  /* 0x004460d301007387 */ /* 0x0003e40000100800 */
[----:B------:R-:W-:Y:S02]  /*179dc0*/  IMAD.MOV.U32 R247, RZ, RZ, c[0x0][0x188] ;  /* 0x00006200fff77624 */ /* 0x000fe400078e00ff */
[----:B------:R-:W0:Y:S01]  /*179dd0*/  LDGDEPBAR ;  /* 0x00000000000079af */ /* 0x000e220000000000 */
[----:B--2---:R-:W-:-:S04]  /*179de0*/  SHF.R.S32.HI R52, RZ, 0x1f, R210 ;  /* 0x0000001fff347819 */ /* 0x004fc800000114d2 */
[----:B------:R-:W-:-:S04]  /*179df0*/  LEA.HI R52, R52, R210, RZ, 0x7 ;  /* 0x000000d234347211 */ /* 0x000fc800078f38ff */
[----:B------:R-:W-:-:S04]  /*179e00*/  SHF.R.S32.HI R52, RZ, 0x7, R52 ;  /* 0x00000007ff347819 */ /* 0x000fc80000011434 */
[----:B------:R-:W-:Y:S02]  /*179e10*/  ISETP.NE.U32.AND P0, PT, R211, R52, PT ;  /* 0x00000034d300720c */ /* 0x000fe40003f05070 */
[----:B------:R-:W-:-:S05]  /*179e20*/  SHF.L.U32 R247, R247, 0x7, RZ ;  /* 0x00000007f7f77819 */ /* 0x000fca00000006ff */
[----:B------:R-:W-:-:S06]  /*179e30*/  IMAD.SHL.U32 R247, R247, 0x4, RZ ;  /* 0x00000004f7f77824 */ /* 0x000fcc00078e00ff */
[----:B-1----:R-:W-:Y:S01]  /*179e40*/  @!P0 CALL.REL.NOINC `(.L_x_0) ;  /* 0x0000001000008944 */ /* 0x002fe20003c00000 */
[----:B------:R-:W-:Y:S05]  /*179e50*/  BRA `(.L_x_1) ;  /* 0xfff18a0000007947 */ /* 0x000fea000383ffff */
.L_x_0:
[----:B-1----:R-:W2:Y:S01]  /*179e60*/  LDL.LU R55, [R1+0x5898] ;  /* 0x0058980001377983 */ /* 0x002ea20000300800 */
[----:B------:R-:W-:-:S04]  /*179e70*/  DEPBAR.LE SB0, 0x0 ;  /* 0x000080000000791a */ /* 0x000fc80000000000 */
[----:B------:R-:W3:Y:S04]  /*179e80*/  LDL.LU R54, [R1+0x589c] ;  /* 0x00589c0001367983 */ /* 0x000ee80000300800 */
[----:B------:R-:W4:Y:S04]  /*179e90*/  LDL.LU R60, [R1+0x2c70] ;  /* 0x002c7000013c7983 */ /* 0x000f280000300800 */
[----:B------:R-:W4:Y:S04]  /*179ea0*/  LDL.LU R61, [R1+0x2c74] ;  /* 0x002c7400013d7983 */ /* 0x000f280000300800 */
[----:B------:R-:W4:Y:S04]  /*179eb0*/  LDL.LU R62, [R1+0x2c60] ;  /* 0x002c6000013e7983 */ /* 0x000f280000300800 */
[----:B------:R-:W4:Y:S04]  /*179ec0*/  LDL.LU R63, [R1+0x2c64] ;  /* 0x002c6400013f7983 */ /* 0x000f280000300800 */
[----:B------:R-:W1:Y:S04]  /*179ed0*/  S2R R53, SR_TID.X ;  /* 0x0000000000357919 */ /* 0x000e680000002100 */
[----:B------:R-:W4:Y:S04]  /*179ee0*/  LDL.LU R56, [R1+0x2c78] ;  /* 0x002c780001387983 */ /* 0x000f280000300800 */
[----:B------:R-:W4:Y:S04]  /*179ef0*/  LDL.LU R57, [R1+0x2c7c] ;  /* 0x002c7c0001397983 */ /* 0x000f280000300800 */
[----:B------:R-:W4:Y:S04]  /*179f00*/  LDL.LU R58, [R1+0x2c68] ;  /* 0x002c6800013a7983 */ /* 0x000f280000300800 */
[----:B------:R-:W4:Y:S01]  /*179f10*/  LDL.LU R59, [R1+0x2c6c] ;  /* 0x002c6c00013b7983 */ /* 0x000f220000300800 */
[C---:B-1----:R-:W-:Y:S01]  /*179f20*/  SHF.L.U32 R0, R53.reuse, 0x9, RZ ;  /* 0x0000000935007819 */ /* 0x042fe200000006ff */
[----:B------:R-:W-:-:S03]  /*179f30*/  IMAD.SHL.U32 R2, R53, 0x20, RZ ;  /* 0x0000002035027824 */ /* 0x000fc600078e00ff */
[----:B------:R-:W-:Y:S01]  /*179f40*/  LOP3.LUT R0, R0, 0x3000, RZ, 0xc0, !PT ;  /* 0x0000300000007812 */ /* 0x000fe200078ec0ff */
[C---:B------:R-:W-:Y:S01]  /*179f50*/  IMAD.SHL.U32 R3, R53.reuse, 0x800, RZ ;  /* 0x0000080035037824 */ /* 0x040fe200078e00ff */
[C---:B------:R-:W-:Y:S02]  /*179f60*/  SHF.L.U32 R52, R53.reuse, 0x6, RZ ;  /* 0x0000000635347819 */ /* 0x040fe400000006ff */
[----:B------:R-:W-:Y:S02]  /*179f70*/  LOP3.LUT R0, R0, 0x60, R2, 0xf8, !PT ;  /* 0x0000006000007812 */ /* 0x000fe400078ef802 */
[----:B------:R-:W-:Y:S02]  /*179f80*/  SHF.L.U32 R2, R53, 0x2, RZ ;  /* 0x0000000235027819 */ /* 0x000fe400000006ff */
[----:B------:R-:W-:Y:S02]  /*179f90*/  LOP3.LUT R52, R52, 0x800, RZ, 0xc0, !PT ;  /* 0x0000080034347812 */ /* 0x000fe400078ec0ff */
[----:B------:R-:W-:-:S02]  /*179fa0*/  LOP3.LUT R3, R3, 0x3000, RZ, 0xc0, !PT ;  /* 0x0000300003037812 */ /* 0x000fc400078ec0ff */
[----:B------:R-:W-:Y:S02]  /*179fb0*/  LOP3.LUT R53, R53, 0x7f, RZ, 0xc0, !PT ;  /* 0x0000007f35357812 */ /* 0x000fe400078ec0ff */
[----:B------:R-:W-:-:S03]  /*179fc0*/  LOP3.LUT R2, R0, 0x170, R2, 0x78, !PT ;  /* 0x0000017000027812 */ /* 0x000fc600078e7802 */
[----:B------:R-:W-:Y:S01]  /*179fd0*/  IMAD R0, R53, 0x10, R3 ;  /* 0x0000001035007824 */ /* 0x000fe200078e0203 */
[----:B------:R-:W-:Y:S01]  /*179fe0*/  IADD3 R2, R52, R2, RZ ;  /* 0x0000000234027210 */ /* 0x000fe20007ffe0ff */
[----:B------:R-:W-:Y:S06]  /*179ff0*/  BAR.SYNC.DEFER_BLOCKING 0x0 ;  /* 0x0000000000007b1d */ /* 0x000fec0000010000 */
[----:B------:R-:W4:Y:S04]  /*17a000*/  LDL.LU R52, [R1+0x5b0] ;  /* 0x0005b00001347983 */ /* 0x000f280000300800 */
[----:B------:R-:W4:Y:S01]  /*17a010*/  LDL.LU R53, [R1+0x5b4] ;  /* 0x0005b40001357983 */ /* 0x000f220000300800 */
[----:B--2---:R-:W-:-:S02]  /*17a020*/  ISETP.GE.AND P1, PT, R55, c[0x0][0x17c], PT ;  /* 0x00005f0037007a0c */ /* 0x004fc40003f26270 */
[----:B---3--:R-:W-:Y:S02]  /*17a030*/  ISETP.GE.AND P0, PT, R54, c[0x0][0x17c], PT ;  /* 0x00005f0036007a0c */ /* 0x008fe40003f06270 */
        /* <DEDUP_REMOVED lines=9> */
[----:B----4-:R1:W-:Y:S04]  /*17a0d0*/  STS.128 [R2], R60 ;  /* 0x0000003c02007388 */ /* 0x0103e80000000c00 */
[----:B------:R-:W4:Y:S04]  /*17a0e0*/  LDL.LU R67, [R1+0x1874] ;  /* 0x0018740001437983 */ /* 0x000f280000300800 */
[----:B-1----:R-:W3:Y:S04]  /*17a0f0*/  LDL.LU R60, [R1+0x1888] ;  /* 0x00188800013c7983 */ /* 0x002ee80000300800 */
[----:B------:R-:W3:Y:S04]  /*17a100*/  LDL.LU R61, [R1+0x188c] ;  /* 0x00188c00013d7983 */ /* 0x000ee80000300800 */
[----:B------:R-:W3:Y:S04]  /*17a110*/  LDL.LU R62, [R1+0x1878] ;  /* 0x00187800013e7983 */ /* 0x000ee80000300800 */
[----:B------:R-:W3:Y:S04]  /*17a120*/  LDL.LU R63, [R1+0x187c] ;  /* 0x00187c00013f7983 */ /* 0x000ee80000300800 */
[----:B------:R1:W-:Y:S04]  /*17a130*/  STS.128 [R2+0x80], R56 ;  /* 0x0000803802007388 */ /* 0x0003e80000000c00 */
[----:B-1----:R-:W4:Y:S04]  /*17a140*/  LDL.LU R56, [R1+0x500] ;  /* 0x0005000001387983 */ /* 0x002f280000300800 */
[----:B------:R-:W4:Y:S04]  /*17a150*/  LDL.LU R57, [R1+0x504] ;  /* 0x0005040001397983 */ /* 0x000f280000300800 */
[----:B------:R-:W4:Y:S04]  /*17a160*/  LDL.LU R58, [R1+0x4f0] ;  /* 0x0004f000013a7983 */ /* 0x000f280000300800 */
[----:B------:R-:W4:Y:S04]  /*17a170*/  LDL.LU R59, [R1+0x4f4] ;  /* 0x0004f400013b7983 */ /* 0x000f280000300800 */
[----:B--2---:R1:W-:Y:S04]  /*17a180*/  STS.128 [R2+0x200], R52 ;  /* 0x0002003402007388 */ /* 0x0043e80000000c00 */
[----:B-1----:R-:W2:Y:S04]  /*17a190*/  LDL.LU R52, [R1+0x508] ;  /* 0x0005080001347983 */ /* 0x002ea80000300800 */
[----:B------:R-:W2:Y:S04]  /*17a1a0*/  LDL.LU R53, [R1+0x50c] ;  /* 0x00050c0001357983 */ /* 0x000ea80000300800 */
[----:B------:R-:W2:Y:S04]  /*17a1b0*/  LDL.LU R54, [R1+0x4f8] ;  /* 0x0004f80001367983 */ /* 0x000ea80000300800 */
[----:B------:R-:W2:Y:S04]  /*17a1c0*/  LDL.LU R55, [R1+0x4fc] ;  /* 0x0004fc0001377983 */ /* 0x000ea80000300800 */
[----:B---3--:R1:W-:Y:S04]  /*17a1d0*/  STS.128 [R2+0x480], R60 ;  /* 0x0004803c02007388 */ /* 0x0083e80000000c00 */
[----:B-1----:R-:W3:Y:S04]  /*17a1e0*/  LDL.LU R60, [R1+0x1480] ;  /* 0x00148000013c7983 */ /* 0x002ee80000300800 */
[----:B------:R-:W3:Y:S04]  /*17a1f0*/  LDL.LU R61, [R1+0x1484] ;  /* 0x00148400013d7983 */ /* 0x000ee80000300800 */
[----:B------:R-:W3:Y:S04]  /*17a200*/  LDL.LU R62, [R1+0x1470] ;  /* 0x00147000013e7983 */ /* 0x000ee80000300800 */
[----:B------:R-:W3:Y:S04]  /*17a210*/  LDL.LU R63, [R1+0x1474] ;  /* 0x00147400013f7983 */ /* 0x000ee80000300800 */
[----:B----4-:R1:W-:Y:S04]  /*17a220*/  STS.128 [R2+0x600], R56 ;  /* 0x0006003802007388 */ /* 0x0103e80000000c00 */
[----:B------:R-:W-:Y:S04]  /*17a230*/  STS.128 [R2+0x280], R68 ;  /* 0x0002804402007388 */ /* 0x000fe80000000c00 */
[----:B------:R-:W-:Y:S04]  /*17a240*/  STS.128 [R2+0x400], R64 ;  /* 0x0004004002007388 */ /* 0x000fe80000000c00 */
[----:B-1----:R-:W4:Y:S04]  /*17a250*/  LDL.LU R56, [R1+0x1488] ;  /* 0x0014880001387983 */ /* 0x002f280000300800 */
[----:B------:R-:W4:Y:S04]  /*17a260*/  LDL.LU R57, [R1+0x148c] ;  /* 0x00148c0001397983 */ /* 0x000f280000300800 */
[----:B------:R-:W4:Y:S04]  /*17a270*/  LDL.LU R58, [R1+0x1478] ;  /* 0x00147800013a7983 */ /* 0x000f280000300800 */
[----:B------:R-:W4:Y:S01]  /*17a280*/  LDL.LU R59, [R1+0x147c] ;  /* 0x00147c00013b7983 */ /* 0x000f220000300800 */
[----:B------:R-:W-:-:S02]  /*17a290*/  LOP3.LUT R212, R0, 0x20, RZ, 0x3c, !PT ;  /* 0x0000002000d47812 */ /* 0x000fc400078e3cff */
[C---:B------:R-:W-:Y:S02]  /*17a2a0*/  LOP3.LUT R3, R0.reuse, 0x40, RZ, 0x3c, !PT ;  /* 0x0000004000037812 */ /* 0x040fe400078e3cff */
[----:B-----5:R-:W-:Y:S01]  /*17a2b0*/  LOP3.LUT R252, R0, 0x60, RZ, 0x3c, !PT ;  /* 0x0000006000fc7812 */ /* 0x020fe200078e3cff */
[----:B--2---:R1:W-:Y:S04]  /*17a2c0*/  STS.128 [R2+0x680], R52 ;  /* 0x0006803402007388 */ /* 0x0043e80000000c00 */
[----:B------:R-:W-:Y:S06]  /*17a2d0*/  BAR.SYNC.DEFER_BLOCKING 0x0 ;  /* 0x0000000000007b1d */ /* 0x000fec0000010000 */
[----:B-1----:R-:W3:Y:S04]  /*17a2e0*/  LDL.LU R52, [R1+0x5f0] ;  /* 0x0005f00001347983 */ /* 0x002ee80000300800 */
[----:B------:R-:W3:Y:S04]  /*17a2f0*/  LDL.LU R53, [R1+0x5f4] ;  /* 0x0005f40001357983 */ /* 0x000ee80000300800 */
[----:B------:R-:W3:Y:S04]  /*17a300*/  LDL.LU R54, [R1+0x610] ;  /* 0x0006100001367983 */ /* 0x000ee80000300800 */
[----:B------:R-:W3:Y:S04]  /*17a310*/  LDL.LU R55, [R1+0x614] ;  /* 0x0006140001377983 */ /* 0x000ee80000300800 */
[----:B------:R-:W1:Y:S04]  /*17a320*/  LDS.128 R68, [R0] ;  /* 0x0000000000447984 */ /* 0x000e680000000c00 */
[----:B------:R-:W3:Y:S04]  /*17a330*/  LDS.128 R64, [R0+0x800] ;  /* 0x0008000000407984 */ /* 0x000ee80000000c00 */
[----:B------:R-:W3:Y:S04]  /*17a340*/  LDS.128 R72, [R212] ;  /* 0x00000000d4487984 */ /* 0x000ee80000000c00 */
[----:B-1----:R-:W-:Y:S04]  /*17a350*/  STL.64 [R1+0x120], R68 ;  /* 0x0001204401007387 */ /* 0x002fe80000100a00 */
[----:B------:R-:W-:Y:S04]  /*17a360*/  STL.64 [R1+0x128], R70 ;  /* 0x0001284601007387 */ /* 0x000fe80000100a00 */
[----:B------:R-:W1:Y:S04]  /*17a370*/  LDS.128 R68, [R212+0x800] ;  /* 0x00080000d4447984 */ /* 0x000e680000000c00 */
[----:B---3--:R-:W-:Y:S04]  /*17a380*/  STL.64 [R1+0x2b0], R64 ;  /* 0x0002b04001007387 */ /* 0x008fe80000100a00 */
[----:B------:R-:W-:Y:S04]  /*17a390*/  STL.64 [R1+0x2b8], R66 ;  /* 0x0002b84201007387 */ /* 0x000fe80000100a00 */
[----:B------:R-:W3:Y:S04]  /*17a3a0*/  LDS.128 R64, [R3] ;  /* 0x0000000003407984 */ /* 0x000ee80000000c00 */
[----:B------:R-:W-:Y:S04]  /*17a3b0*/  STL.64 [R1+0x200], R72 ;  /* 0x0002004801007387 */ /* 0x000fe80000100a00 */
[----:B------:R-:W-:Y:S04]  /*17a3c0*/  STL.64 [R1+0x208], R74 ;  /* 0x0002084a01007387 */ /* 0x000fe80000100a00 */
[----:B------:R-:W4:Y:S04]  /*17a3d0*/  LDS.128 R72, [R3+0x800] ;  /* 0x0008000003487984 */ /* 0x000f280000000c00 */
[----:B-1----:R-:W-:Y:S04]  /*17a3e0*/  STL.64 [R1+0x2d0], R68 ;  /* 0x0002d04401007387 */ /* 0x002fe80000100a00 */
[----:B------:R-:W-:Y:S04]  /*17a3f0*/  STL.64 [R1+0x2d8], R70 ;  /* 0x0002d84601007387 */ /* 0x000fe80000100a00 */
[----:B------:R-:W1:Y:S04]  /*17a400*/  LDS.128 R68, [R252] ;  /* 0x00000000fc447984 */ /* 0x000e680000000c00 */
[----:B---3--:R-:W-:Y:S04]  /*17a410*/  STL.64 [R1+0x250], R64 ;  /* 0x0002504001007387 */ /* 0x008fe80000100a00 */
[----:B------:R-:W-:Y:S04]  /*17a420*/  STL.64 [R1+0x258], R66 ;  /* 0x0002584201007387 */ /* 0x000fe80000100a00 */
[----:B------:R-:W3:Y:S04]  /*17a430*/  LDS.128 R64, [R252+0x800] ;  /* 0x00080000fc407984 */ /* 0x000ee80000000c00 */
[----:B------:R-:W-:Y:S06]  /*17a440*/  BAR.SYNC.DEFER_BLOCKING 0x0 ;  /* 0x0000000000007b1d */ /* 0x000fec0000010000 */
[----:B----4-:R-:W-:Y:S04]  /*17a450*/  STL.64 [R1+0x2f0], R72 ;  /* 0x0002f04801007387 */ /* 0x010fe80000100a00 */
[----:B------:R-:W-:Y:S04]  /*17a460*/  STL.64 [R1+0x2f8], R74 ;  /* 0x0002f84a01007387 */ /* 0x000fe80000100a00 */
[----:B-1----:R1:W-:Y:S04]  /*17a470*/  STL.64 [R1+0x270], R68 ;  /* 0x0002704401007387 */ /* 0x0023e80000100a00 */
[----:B------:R4:W-:Y:S04]  /*17a480*/  STL.64 [R1+0x278], R70 ;  /* 0x0002784601007387 */ /* 0x0009e80000100a00 */
[----:B---3--:R3:W-:Y:S04]  /*17a490*/  STL.64 [R1+0x320], R64 ;  /* 0x0003204001007387 */ /* 0x0087e80000100a00 */
[----:B------:R3:W-:Y:S04]  /*17a4a0*/  STL.64 [R1+0x328], R66 ;  /* 0x0003284201007387 */ /* 0x0007e80000100a00 */
[----:B-1----:R-:W2:Y:S04]  /*17a4b0*/  LDL.LU R68, [R1+0x5f8] ;  /* 0x0005f80001447983 */ /* 0x002ea80000300800 */
[----:B------:R-:W2:Y:S04]  /*17a4c0*/  LDL.LU R69, [R1+0x5fc] ;  /* 0x0005fc0001457983 */ /* 0x000ea80000300800 */
[----:B----4-:R-:W2:Y:S04]  /*17a4d0*/  LDL.LU R70, [R1+0x618] ;  /* 0x0006180001467983 */ /* 0x010ea80000300800 */
[----:B------:R-:W2:Y:S04]  /*17a4e0*/  LDL.LU R71, [R1+0x61c] ;  /* 0x00061c0001477983 */ /* 0x000ea80000300800 */
[----:B---3--:R-:W3:Y:S04]  /*17a4f0*/  LDL.LU R64, [R1+0x2630] ;  /* 0x0026300001407983 */ /* 0x008ee80000300800 */
[----:B------:R-:W3:Y:S04]  /*17a500*/  LDL.LU R65, [R1+0x2634] ;  /* 0x0026340001417983 */ /* 0x000ee80000300800 */
[----:B------:R-:W3:Y:S04]  /*17a510*/  LDL.LU R66, [R1+0x2620] ;  /* 0x0026200001427983 */ /* 0x000ee80000300800 */
[----:B------:R1:W-:Y:S04]  /*17a520*/  STS.128 [R2], R60 ;  /* 0x0000003c02007388 */ /* 0x0003e80000000c00 */
[----:B------:R-:W3:Y:S04]  /*17a530*/  LDL.LU R67, [R1+0x2624] ;  /* 0x0026240001437983 */ /* 0x000ee80000300800 */
[----:B-1----:R-:W4:Y:S04]  /*17a540*/  LDL.LU R60, [R1+0x2638] ;  /* 0x00263800013c7983 */ /* 0x002f280000300800 */
[----:B------:R-:W4:Y:S04]  /*17a550*/  LDL.LU R61, [R1+0x263c] ;  /* 0x00263c00013d7983 */ /* 0x000f280000300800 */
[----:B------:R-:W4:Y:S04]  /*17a560*/  LDL.LU R62, [R1+0x2628] ;  /* 0x00262800013e7983 */ /* 0x000f280000300800 */
[----:B------:R-:W4:Y:S04]  /*17a570*/  LDL.LU R63, [R1+0x262c] ;  /* 0x00262c00013f7983 */ /* 0x000f280000300800 */
[----:B------:R1:W-:Y:S04]  /*17a580*/  STS.128 [R2+0x80], R56 ;  /* 0x0000803802007388 */ /* 0x0003e80000000c00 */
[----:B-1----:R-:W2:Y:S04]  /*17a590*/  LDL.LU R56, [R1+0x740] ;  /* 0x0007400001387983 */ /* 0x002ea80000300800 */
[----:B------:R-:W2:Y:S04]  /*17a5a0*/  LDL.LU R57, [R1+0x744] ;  /* 0x0007440001397983 */ /* 0x000ea80000300800 */
[----:B------:R-:W2:Y:S04]  /*17a5b0*/  LDL.LU R58, [R1+0x760] ;  /* 0x00076000013a7983 */ /* 0x000ea80000300800 */
[----:B------:R-:W2:Y:S04]  /*17a5c0*/  LDL.LU R59, [R1+0x764] ;  /* 0x00076400013b7983 */ /* 0x000ea80000300800 */
[----:B------:R1:W-:Y:S04]  /*17a5d0*/  STS.128 [R2+0x200], R52 ;  /* 0x0002003402007388 */ /* 0x0003e80000000c00 */
[----:B-1----:R-:W3:Y:S04]  /*17a5e0*/  LDL.LU R52, [R1+0x748] ;  /* 0x0007480001347983 */ /* 0x002ee80000300800 */
[----:B------:R-:W3:Y:S04]  /*17a5f0*/  LDL.LU R53, [R1+0x74c] ;  /* 0x00074c0001357983 */ /* 0x000ee80000300800 */
[----:B------:R-:W3:Y:S04]  /*17a600*/  LDL.LU R54, [R1+0x768] ;  /* 0x0007680001367983 */ /* 0x000ee80000300800 */
[----:B------:R-:W3:Y:S04]  /*17a610*/  LDL.LU R55, [R1+0x76c] ;  /* 0x00076c0001377983 */ /* 0x000ee80000300800 */
[----:B----4-:R1:W-:Y:S04]  /*17a620*/  STS.128 [R2+0x480], R60 ;  /* 0x0004803c02007388 */ /* 0x0103e80000000c00 */
[----:B-1----:R-:W4:Y:S04]  /*17a630*/  LDL.LU R60, [R1+0x2420] ;  /* 0x00242000013c7983 */ /* 0x002f280000300800 */
[----:B------:R-:W4:Y:S04]  /*17a640*/  LDL.LU R61, [R1+0x2424] ;  /* 0x00242400013d7983 */ /* 0x000f280000300800 */
[----:B------:R-:W4:Y:S04]  /*17a650*/  LDL.LU R62, [R1+0xdd0] ;  /* 0x000dd000013e7983 */ /* 0x000f280000300800 */
[----:B------:R-:W4:Y:S04]  /*17a660*/  LDL.LU R63, [R1+0xdd4] ;  /* 0x000dd400013f7983 */ /* 0x000f280000300800 */
[----:B--2---:R1:W-:Y:S04]  /*17a670*/  STS.128 [R2+0x600], R56 ;  /* 0x0006003802007388 */ /* 0x0043e80000000c00 */
[----:B------:R-:W-:Y:S04]  /*17a680*/  STS.128 [R2+0x280], R68 ;  /* 0x0002804402007388 */ /* 0x000fe80000000c00 */
[----:B---3--:R-:W-:Y:S04]  /*17a690*/  STS.128 [R2+0x400], R64 ;  /* 0x0004004002007388 */ /* 0x008fe80000000c00 */
[----:B-1----:R-:W2:Y:S04]  /*17a6a0*/  LDL.LU R56, [R1+0x2428] ;  /* 0x0024280001387983 */ /* 0x002ea80000300800 */
[----:B------:R-:W2:Y:S04]  /*17a6b0*/  LDL.LU R57, [R1+0x242c] ;  /* 0x00242c0001397983 */ /* 0x000ea80000300800 */
[----:B------:R-:W2:Y:S04]  /*17a6c0*/  LDL.LU R58, [R1+0xdd8] ;  /* 0x000dd800013a7983 */ /* 0x000ea80000300800 */
[----:B------:R-:W2:Y:S04]  /*17a6d0*/  LDL.LU R59, [R1+0xddc] ;  /* 0x000ddc00013b7983 */ /* 0x000ea80000300800 */
[----:B------:R1:W-:Y:S04]  /*17a6e0*/  STS.128 [R2+0x680], R52 ;  /* 0x0006803402007388 */ /* 0x0003e80000000c00 */
[----:B------:R-:W-:Y:S06]  /*17a6f0*/  BAR.SYNC.DEFER_BLOCKING 0x0 ;  /* 0x0000000000007b1d */ /* 0x000fec0000010000 */
[----:B-1----:R-:W2:Y:S04]  /*17a700*/  LDL.LU R52, [R1+0x9d0] ;  /* 0x0009d00001347983 */ /* 0x002ea80000300800 */
[----:B------:R-:W2:Y:S04]  /*17a710*/  LDL.LU R53, [R1+0x9d4] ;  /* 0x0009d40001357983 */ /* 0x000ea80000300800 */
[----:B------:R-:W2:Y:S04]  /*17a720*/  LDL.LU R54, [R1+0x9b0] ;  /* 0x0009b00001367983 */ /* 0x000ea80000300800 */
[----:B------:R-:W2:Y:S04]  /*17a730*/  LDL.LU R55, [R1+0x9b4] ;  /* 0x0009b40001377983 */ /* 0x000ea80000300800 */
[----:B------:R-:W1:Y:S04]  /*17a740*/  LDS.128 R68, [R0] ;  /* 0x0000000000447984 */ /* 0x000e680000000c00 */
[----:B------:R-:W1:Y:S04]  /*17a750*/  LDS.128 R64, [R0+0x800] ;  /* 0x0008000000407984 */ /* 0x000e680000000c00 */
[----:B------:R-:W1:Y:S04]  /*17a760*/  LDS.128 R72, [R212] ;  /* 0x00000000d4487984 */ /* 0x000e680000000c00 */
[----:B-1----:R-:W-:Y:S04]  /*17a770*/  STL.64 [R1+0xd0], R68 ;  /* 0x0000d04401007387 */ /* 0x002fe80000100a00 */
[----:B------:R-:W-:Y:S04]  /*17a780*/  STL.64 [R1+0xd8], R70 ;  /* 0x0000d84601007387 */ /* 0x000fe80000100a00 */
[----:B------:R-:W1:Y:S04]  /*17a790*/  LDS.128 R68, [R212+0x800] ;  /* 0x00080000d4447984 */ /* 0x000e680000000c00 */
[----:B------:R-:W-:Y:S04]  /*17a7a0*/  STL.64 [R1+0x260], R64 ;  /* 0x0002604001007387 */ /* 0x000fe80000100a00 */
[----:B------:R-:W-:Y:S04]  /*17a7b0*/  STL.64 [R1+0x268], R66 ;  /* 0x0002684201007387 */ /* 0x000fe80000100a00 */
[----:B------:R-:W1:Y:S04]  /*17a7c0*/  LDS.128 R64, [R3] ;  /* 0x0000000003407984 */ /* 0x000e680000000c00 */
[----:B------:R-:W-:Y:S04]  /*17a7d0*/  STL.64 [R1+0x100], R72 ;  /* 0x0001004801007387 */ /* 0x000fe80000100a00 */
[----:B------:R-:W-:Y:S04]  /*17a7e0*/  STL.64 [R1+0x108], R74 ;  /* 0x0001084a01007387 */ /* 0x000fe80000100a00 */
[----:B------:R-:W1:Y:S04]  /*17a7f0*/  LDS.128 R72, [R3+0x800] ;  /* 0x0008000003487984 */ /* 0x000e680000000c00 */
[----:B-1----:R-:W-:Y:S04]  /*17a800*/  STL.64 [R1+0x290], R68 ;  /* 0x0002904401007387 */ /* 0x002fe80000100a00 */
[----:B------:R-:W-:Y:S04]  /*17a810*/  STL.64 [R1+0x298], R70 ;  /* 0x0002984601007387 */ /* 0x000fe80000100a00 */
[----:B------:R-:W1:Y:S04]  /*17a820*/  LDS.128 R68, [R252] ;  /* 0x00000000fc447984 */ /* 0x000e680000000c00 */
[----:B------:R-:W-:Y:S04]  /*17a830*/  STL.64 [R1+0x1f0], R64 ;  /* 0x0001f04001007387 */ /* 0x000fe80000100a00 */
[----:B------:R-:W-:Y:S04]  /*17a840*/  STL.64 [R1+0x1f8], R66 ;  /* 0x0001f84201007387 */ /* 0x000fe80000100a00 */
[----:B------:R-:W1:Y:S04]  /*17a850*/  LDS.128 R64, [R252+0x800] ;  /* 0x00080000fc407984 */ /* 0x000e680000000c00 */
[----:B------:R-:W-:Y:S06]  /*17a860*/  BAR.SYNC.DEFER_BLOCKING 0x0 ;  /* 0x0000000000007b1d */ /* 0x000fec0000010000 */
[----:B------:R-:W-:Y:S04]  /*17a870*/  STL.64 [R1+0x2c0], R72 ;  /* 0x0002c04801007387 */ /* 0x000fe80000100a00 */
[----:B------:R-:W-:Y:S04]  /*17a880*/  STL.64 [R1+0x2c8], R74 ;  /* 0x0002c84a01007387 */ /* 0x000fe80000100a00 */
[----:B-1----:R1:W-:Y:S04]  /*17a890*/  STL.64 [R1+0x230], R68 ;  /* 0x0002304401007387 */ /* 0x0023e80000100a00 */
[----:B------:R1:W-:Y:S04]  /*17a8a0*/  STL.64 [R1+0x238], R70 ;  /* 0x0002384601007387 */ /* 0x0003e80000100a00 */
[----:B------:R1:W-:Y:S04]  /*17a8b0*/  STL.64 [R1+0x2e0], R64 ;  /* 0x0002e04001007387 */ /* 0x0003e80000100a00 */
[----:B------:R1:W-:Y:S04]  /*17a8c0*/  STL.64 [R1+0x2e8], R66 ;  /* 0x0002e84201007387 */ /* 0x0003e80000100a00 */
[----:B-1----:R-:W3:Y:S04]  /*17a8d0*/  LDL.LU R68, [R1+0x9d8] ;  /* 0x0009d80001447983 */ /* 0x002ee80000300800 */
        /* <DEDUP_REMOVED lines=12> */
[----:B--2---:R1:W-:Y:S04]  /*17a9a0*/  STS.128 [R2+0x80], R56 ;  /* 0x0000803802007388 */ /* 0x0043e80000000c00 */
[----:B-1----:R-:W2:Y:S04]  /*17a9b0*/  LDL.LU R56, [R1+0x6d0] ;  /* 0x0006d00001387983 */ /* 0x002ea80000300800 */
[----:B------:R-:W2:Y:S04]  /*17a9c0*/  LDL.LU R57, [R1+0x6d4] ;  /* 0x0006d40001397983 */ /* 0x000ea80000300800 */
[----:B------:R-:W2:Y:S04]  /*17a9d0*/  LDL.LU R58, [R1+0x6a0] ;  /* 0x0006a000013a7983 */ /* 0x000ea80000300800 */
[----:B------:R-:W2:Y:S04]  /*17a9e0*/  LDL.LU R59, [R1+0x6a4] ;  /* 0x0006a400013b7983 */ /* 0x000ea80000300800 */
[----:B------:R1:W-:Y:S04]  /*17a9f0*/  STS.128 [R2+0x200], R52 ;  /* 0x0002003402007388 */ /* 0x0003e80000000c00 */
[----:B-1----:R-:W4:Y:S04]  /*17aa00*/  LDL.LU R52, [R1+0x6d8] ;  /* 0x0006d80001347983 */ /* 0x002f280000300800 */
[----:B------:R-:W4:Y:S04]  /*17aa10*/  LDL.LU R53, [R1+0x6dc] ;  /* 0x0006dc0001357983 */ /* 0x000f280000300800 */
[----:B------:R-:W4:Y:S04]  /*17aa20*/  LDL.LU R54, [R1+0x6a8] ;  /* 0x0006a80001367983 */ /* 0x000f280000300800 */
[----:B------:R-:W4:Y:S04]  /*17aa30*/  LDL.LU R55, [R1+0x6ac] ;  /* 0x0006ac0001377983 */ /* 0x000f280000300800 */
[----:B---3--:R1:W-:Y:S04]  /*17aa40*/  STS.128 [R2+0x480], R60 ;  /* 0x0004803c02007388 */ /* 0x0083e80000000c00 */
[----:B-1----:R-:W3:Y:S04]  /*17aa50*/  LDL.LU R60, [R1+0x2120] ;  /* 0x00212000013c7983 */ /* 0x002ee80000300800 */
[----:B------:R-:W3:Y:S04]  /*17aa60*/  LDL.LU R61, [R1+0x2124] ;  /* 0x00212400013d7983 */ /* 0x000ee80000300800 */
[----:B------:R-:W3:Y:S04]  /*17aa70*/  LDL.LU R62, [R1+0x2110] ;  /* 0x00211000013e7983 */ /* 0x000ee80000300800 */
[----:B------:R-:W3:Y:S04]  /*17aa80*/  LDL.LU R63, [R1+0x2114] ;  /* 0x00211400013f7983 */ /* 0x000ee80000300800 */
[----:B--2---:R1:W-:Y:S04]  /*17aa90*/  STS.128 [R2+0x600], R56 ;  /* 0x0006003802007388 */ /* 0x0043e80000000c00 */
[----:B------:R-:W-:Y:S04]  /*17aaa0*/  STS.128 [R2+0x280], R68 ;  /* 0x0002804402007388 */ /* 0x000fe80000000c00 */
[----:B----4-:R-:W-:Y:S04]  /*17aab0*/  STS.128 [R2+0x400], R64 ;  /* 0x0004004002007388 */ /* 0x010fe80000000c00 */
        /* <DEDUP_REMOVED lines=35> */
[----:B-1----:R-:W4:Y:S04]  /*17acf0*/  LDL.LU R68, [R1+0x48] ;  /* 0x0000480001447983 */ /* 0x002f280000300800 */
[----:B------:R-:W4:Y:S04]  /*17ad00*/  LDL.LU R69, [R1+0x4c] ;  /* 0x00004c0001457983 */ /* 0x000f280000300800 */
[----:B------:R-:W4:Y:S04]  /*17ad10*/  LDL.LU R70, [R1+0x38] ;  /* 0x0000380001467983 */ /* 0x000f280000300800 */
[----:B------:R-:W4:Y:S04]  /*17ad20*/  LDL.LU R71, [R1+0x3c] ;  /* 0x00003c0001477983 */ /* 0x000f280000300800 */
[----:B------:R-:W4:Y:S04]  /*17ad30*/  LDL.LU R64, [R1+0x1ef0] ;  /* 0x001ef00001407983 */ /* 0x000f280000300800 */
[----:B------:R-:W4:Y:S04]  /*17ad40*/  LDL.LU R65, [R1+0x1ef4] ;  /* 0x001ef40001417983 */ /* 0x000f280000300800 */
[----:B------:R-:W4:Y:S04]  /*17ad50*/  LDL.LU R66, [R1+0x1ee0] ;  /* 0x001ee00001427983 */ /* 0x000f280000300800 */
[----:B---3--:R1:W-:Y:S04]  /*17ad60*/  STS.128 [R2], R60 ;  /* 0x0000003c02007388 */ /* 0x0083e80000000c00 */
[----:B------:R-:W3:Y:S04]  /*17ad70*/  LDL.LU R67, [R1+0x1ee4] ;  /* 0x001ee40001437983 */ /* 0x000ee80000300800 */
        /* <DEDUP_REMOVED lines=20> */
[----:B----4-:R-:W-:Y:S04]  /*17aec0*/  STS.128 [R2+0x280], R68 ;  /* 0x0002804402007388 */ /* 0x010fe80000000c00 */
[----:B------:R-:W-:Y:S04]  /*17aed0*/  STS.128 [R2+0x400], R64 ;  /* 0x0004004002007388 */ /* 0x000fe80000000c00 */
        /* <DEDUP_REMOVED lines=468> */
[----:B-1----:R-:W2:Y:S04]  /*17cc20*/  LDL.LU R52, [R1] ;  /* 0x0000000001347983 */ /* 0x002ea80000300800 */
        /* <DEDUP_REMOVED lines=19> */
[----:B------:R-:W-:Y:S01]  /*17cd60*/  BAR.SYNC.DEFER_BLOCKING 0x0 ;  /* 0x0000000000007b1d */ /* 0x000fe20000010000 */
[----:B------:R-:W-:-:S05]  /*17cd70*/  IMAD.MOV.U32 R54, RZ, RZ, R248 ;  /* 0x000000ffff367224 */ /* 0x000fca00078e00f8 */
[----:B------:R-:W-:Y:S04]  /*17cd80*/  STL.64 [R1+0x9e0], R72 ;  /* 0x0009e04801007387 */ /* 0x000fe80000100a00 */
[----:B------:R-:W-:Y:S01]  /*17cd90*/  STL.64 [R1+0x9e8], R74 ;  /* 0x0009e84a01007387 */ /* 0x000fe20000100a00 */
[----:B------:R-:W-:-:S03]  /*17cda0*/  MOV R55, R249 ;  /* 0x000000f900377202 */ /* 0x000fc60000000f00 */
[----:B-1----:R-:W-:Y:S04]  /*17cdb0*/  STL.64 [R1+0x7a0], R68 ;  /* 0x0007a04401007387 */ /* 0x002fe80000100a00 */
[----:B------:R-:W-:Y:S04]  /*17cdc0*/  STL.64 [R1+0x7a8], R70 ;  /* 0x0007a84601007387 */ /* 0x000fe80000100a00 */
[----:B------:R1:W-:Y:S04]  /*17cdd0*/  STL.64 [R1+0xbc0], R64 ;  /* 0x000bc04001007387 */ /* 0x0003e80000100a00 */
[----:B------:R1:W-:Y:S04]  /*17cde0*/  STL.64 [R1+0xbc8], R66 ;  /* 0x000bc84201007387 */ /* 0x0003e80000100a00 */
[----:B------:R-:W4:Y:S04]  /*17cdf0*/  LDL.LU R248, [R1+0x8] ;  /* 0x0000080001f87983 */ /* 0x000f280000300800 */
[----:B------:R-:W4:Y:S04]  /*17ce00*/  LDL.LU R249, [R1+0xc] ;  /* 0x00000c0001f97983 */ /* 0x000f280000300800 */
[----:B-1----:R-:W4:Y:S04]  /*17ce10*/  LDL.LU R64, [R1+0x1eb0] ;  /* 0x001eb00001407983 */ /* 0x002f280000300800 */
[----:B------:R-:W4:Y:S04]  /*17ce20*/  LDL.LU R65, [R1+0x1eb4] ;  /* 0x001eb40001417983 */ /* 0x000f280000300800 */
[----:B------:R-:W4:Y:S04]  /*17ce30*/  LDL.LU R66, [R1+0x1ea0] ;  /* 0x001ea00001427983 */ /* 0x000f280000300800 */
[----:B------:R-:W4:Y:S04]  /*17ce40*/  LDL.LU R67, [R1+0x1ea4] ;  /* 0x001ea40001437983 */ /* 0x000f280000300800 */
[----:B---3--:R1:W-:Y:S04]  /*17ce50*/  STS.128 [R2], R60 ;  /* 0x0000003c02007388 */ /* 0x0083e80000000c00 */
        /* <DEDUP_REMOVED lines=220> */
[----:B-1----:R-:W3:Y:S04]  /*17dc20*/  LDL.LU R56, [R1+0x20c8] ;  /* 0x0020c80001387983 */ /* 0x002ee80000300800 */
[----:B------:R-:W3:Y:S04]  /*17dc30*/  LDL.LU R57, [R1+0x20cc] ;  /* 0x0020cc0001397983 */ /* 0x000ee80000300800 */
[----:B------:R-:W3:Y:S04]  /*17dc40*/  LDL.LU R58, [R1+0x20b8] ;  /* 0x0020b800013a7983 */ /* 0x000ee80000300800 */
[----:B------:R-:W3:Y:S04]  /*17dc50*/  LDL.LU R59, [R1+0x20bc] ;  /* 0x0020bc00013b7983 */ /* 0x000ee80000300800 */
[----:B------:R-:W-:Y:S04]  /*17dc60*/  STS.128 [R2+0x680], R52 ;  /* 0x0006803402007388 */ /* 0x000fe80000000c00 */
[----:B------:R-:W-:Y:S06]  /*17dc70*/  BAR.SYNC.DEFER_BLOCKING 0x0 ;  /* 0x0000000000007b1d */ /* 0x000fec0000010000 */
[----:B------:R-:W1:Y:S04]  /*17dc80*/  LDS.128 R68, [R0] ;  /* 0x0000000000447984 */ /* 0x000e680000000c00 */
[----:B------:R-:W4:Y:S04]  /*17dc90*/  LDS.128 R64, [R0+0x800] ;  /* 0x0008000000407984 */ /* 0x000f280000000c00 */
[----:B------:R-:W4:Y:S04]  /*17dca0*/  LDS.128 R72, [R212] ;  /* 0x00000000d4487984 */ /* 0x000f280000000c00 */
[----:B-1----:R-:W-:Y:S04]  /*17dcb0*/  STL.64 [R1+0x550], R68 ;  /* 0x0005504401007387 */ /* 0x002fe80000100a00 */
[----:B------:R-:W-:Y:S04]  /*17dcc0*/  STL.64 [R1+0x558], R70 ;  /* 0x0005584601007387 */ /* 0x000fe80000100a00 */
[----:B------:R-:W1:Y:S04]  /*17dcd0*/  LDS.128 R68, [R212+0x800] ;  /* 0x00080000d4447984 */ /* 0x000e680000000c00 */
[----:B----4-:R-:W-:Y:S04]  /*17dce0*/  STL.64 [R1+0x9c0], R64 ;  /* 0x0009c04001007387 */ /* 0x010fe80000100a00 */
[----:B------:R-:W-:Y:S04]  /*17dcf0*/  STL.64 [R1+0x9c8], R66 ;  /* 0x0009c84201007387 */ /* 0x000fe80000100a00 */
[----:B------:R-:W4:Y:S04]  /*17dd00*/  LDS.128 R64, [R3] ;  /* 0x0000000003407984 */ /* 0x000f280000000c00 */
[----:B------:R-:W-:Y:S04]  /*17dd10*/  STL.64 [R1+0x600], R72 ;  /* 0x0006004801007387 */ /* 0x000fe80000100a00 */
[----:B------:R-:W-:Y:S04]  /*17dd20*/  STL.64 [R1+0x608], R74 ;  /* 0x0006084a01007387 */ /* 0x000fe80000100a00 */
[----:B------:R-:W4:Y:S04]  /*17dd30*/  LDS.128 R72, [R3+0x800] ;  /* 0x0008000003487984 */ /* 0x000f280000000c00 */
[----:B-1----:R-:W-:Y:S04]  /*17dd40*/  STL.64 [R1+0xd50], R68 ;  /* 0x000d504401007387 */ /* 0x002fe80000100a00 */
[----:B------:R-:W-:Y:S04]  /*17dd50*/  STL.64 [R1+0xd58], R70 ;  /* 0x000d584601007387 */ /* 0x000fe80000100a00 */
[----:B------:R-:W1:Y:S04]  /*17dd60*/  LDS.128 R68, [R252] ;  /* 0x00000000fc447984 */ /* 0x000e680000000c00 */
[----:B----4-:R-:W-:Y:S04]  /*17dd70*/  STL.64 [R1+0x830], R64 ;  /* 0x0008304001007387 */ /* 0x010fe80000100a00 */
[----:B------:R-:W-:Y:S04]  /*17dd80*/  STL.64 [R1+0x838], R66 ;  /* 0x0008384201007387 */ /* 0x000fe80000100a00 */
[----:B------:R-:W4:Y:S04]  /*17dd90*/  LDS.128 R64, [R252+0x800] ;  /* 0x00080000fc407984 */ /* 0x000f280000000c00 */
[----:B------:R-:W-:Y:S06]  /*17dda0*/  BAR.SYNC.DEFER_BLOCKING 0x0 ;  /* 0x0000000000007b1d */ /* 0x000fec0000010000 */
[----:B------:R-:W-:Y:S04]  /*17ddb0*/  STL.64 [R1+0xda0], R72 ;  /* 0x000da04801007387 */ /* 0x000fe80000100a00 */
[----:B------:R-:W-:Y:S04]  /*17ddc0*/  STL.64 [R1+0xda8], R74 ;  /* 0x000da84a01007387 */ /* 0x000fe80000100a00 */
[----:B-1----:R-:W-:Y:S04]  /*17ddd0*/  STL.64 [R1+0x8d0], R68 ;  /* 0x0008d04401007387 */ /* 0x002fe80000100a00 */
[----:B------:R-:W-:Y:S04]  /*17dde0*/  STL.64 [R1+0x8d8], R70 ;  /* 0x0008d84601007387 */ /* 0x000fe80000100a00 */
[----:B----4-:R1:W-:Y:S04]  /*17ddf0*/  STL.64 [R1+0xdc0], R64 ;  /* 0x000dc04001007387 */ /* 0x0103e80000100a00 */
[----:B------:R4:W-:Y:S04]  /*17de00*/  STL.64 [R1+0xdc8], R66 ;  /* 0x000dc84201007387 */ /* 0x0009e80000100a00 */
[----:B-1----:R-:W2:Y:S04]  /*17de10*/  LDL.LU R64, [R1+0x1e90] ;  /* 0x001e900001407983 */ /* 0x002ea80000300800 */
[----:B------:R-:W2:Y:S04]  /*17de20*/  LDL.LU R65, [R1+0x1e94] ;  /* 0x001e940001417983 */ /* 0x000ea80000300800 */
[----:B----4-:R-:W2:Y:S04]  /*17de30*/  LDL.LU R66, [R1+0x1e80] ;  /* 0x001e800001427983 */ /* 0x010ea80000300800 */
[----:B------:R-:W2:Y:S04]  /*17de40*/  LDL.LU R67, [R1+0x1e84] ;  /* 0x001e840001437983 */ /* 0x000ea80000300800 */
[----:B---3--:R1:W-:Y:S04]  /*17de50*/  STS.128 [R2], R60 ;  /* 0x0000003c02007388 */ /* 0x0083e80000000c00 */
[----:B-1----:R-:W3:Y:S04]  /*17de60*/  LDL.LU R60, [R1+0x1e98] ;  /* 0x001e9800013c7983 */ /* 0x002ee80000300800 */
[----:B------:R-:W3:Y:S04]  /*17de70*/  LDL.LU R61, [R1+0x1e9c] ;  /* 0x001e9c00013d7983 */ /* 0x000ee80000300800 */
[----:B------:R-:W3:Y:S04]  /*17de80*/  LDL.LU R62, [R1+0x1e88] ;  /* 0x001e8800013e7983 */ /* 0x000ee80000300800 */
[----:B------:R-:W3:Y:S01]  /*17de90*/  LDL.LU R63, [R1+0x1e8c] ;  /* 0x001e8c00013f7983 */ /* 0x000ee20000300800 */
[----:B------:R-:W-:Y:S01]  /*17dea0*/  IMAD.MOV.U32 R52, RZ, RZ, R240 ;  /* 0x000000ffff347224 */ /* 0x000fe200078e00f0 */
[----:B------:R-:W-:Y:S01]  /*17deb0*/  MOV R53, R241 ;  /* 0x000000f100357202 */ /* 0x000fe20000000f00 */
[----:B------:R-:W-:Y:S01]  /*17dec0*/  IMAD.MOV.U32 R54, RZ, RZ, R236 ;  /* 0x000000ffff367224 */ /* 0x000fe200078e00ec */
[----:B------:R-:W-:Y:S01]  /*17ded0*/  MOV R55, R237 ;  /* 0x000000ed00377202 */ /* 0x000fe20000000f00 */
[----:B------:R1:W-:Y:S04]  /*17dee0*/  STS.128 [R2+0x80], R56 ;  /* 0x0000803802007388 */ /* 0x0003e80000000c00 */
[----:B------:R4:W-:Y:S04]  /*17def0*/  STS.128 [R2+0x200], R52 ;  /* 0x0002003402007388 */ /* 0x0009e80000000c00 */
[----:B-1----:R-:W2:Y:S04]  /*17df00*/  LDL.LU R56, [R1+0x1c90] ;  /* 0x001c900001387983 */ /* 0x002ea80000300800 */
[----:B------:R-:W2:Y:S04]  /*17df10*/  LDL.LU R57, [R1+0x1c94] ;  /* 0x001c940001397983 */ /* 0x000ea80000300800 */
[----:B------:R-:W2:Y:S04]  /*17df20*/  LDL.LU R58, [R1+0x1c20] ;  /* 0x001c2000013a7983 */ /* 0x000ea80000300800 */
[----:B------:R-:W2:Y:S04]  /*17df30*/  LDL.LU R59, [R1+0x1c24] ;  /* 0x001c2400013b7983 */ /* 0x000ea80000300800 */
[----:B----4-:R-:W4:Y:S04]  /*17df40*/  LDL.LU R52, [R1+0x1c98] ;  /* 0x001c980001347983 */ /* 0x010f280000300800 */
[----:B------:R-:W4:Y:S04]  /*17df50*/  LDL.LU R53, [R1+0x1c9c] ;  /* 0x001c9c0001357983 */ /* 0x000f280000300800 */
[----:B------:R-:W4:Y:S04]  /*17df60*/  LDL.LU R54, [R1+0x1c28] ;  /* 0x001c280001367983 */ /* 0x000f280000300800 */
[----:B------:R-:W4:Y:S01]  /*17df70*/  LDL.LU R55, [R1+0x1c2c] ;  /* 0x001c2c0001377983 */ /* 0x000f220000300800 */
[----:B------:R-:W-:Y:S01]  /*17df80*/  IMAD.MOV.U32 R236, RZ, RZ, R242 ;  /* 0x000000ffffec7224 */ /* 0x000fe200078e00f2 */
[----:B------:R-:W-:-:S05]  /*17df90*/  MOV R237, R243 ;  /* 0x000000f300ed7202 */ /* 0x000fca0000000f00 */
[----:B------:R-:W-:Y:S04]  /*17dfa0*/  STS.128 [R2+0x280], R236 ;  /* 0x000280ec02007388 */ /* 0x000fe80000000c00 */
[----:B---3--:R1:W-:Y:S04]  /*17dfb0*/  STS.128 [R2+0x480], R60 ;  /* 0x0004803c02007388 */ /* 0x0083e80000000c00 */
[----:B-1----:R-:W3:Y:S04]  /*17dfc0*/  LDL.LU R60, [R1+0x2bf0] ;  /* 0x002bf000013c7983 */ /* 0x002ee80000300800 */
[----:B------:R-:W3:Y:S04]  /*17dfd0*/  LDL.LU R61, [R1+0x2bf4] ;  /* 0x002bf400013d7983 */ /* 0x000ee80000300800 */
[----:B------:R-:W3:Y:S04]  /*17dfe0*/  LDL.LU R62, [R1+0x2be0] ;  /* 0x002be000013e7983 */ /* 0x000ee80000300800 */
[----:B------:R-:W3:Y:S04]  /*17dff0*/  LDL.LU R63, [R1+0x2be4] ;  /* 0x002be400013f7983 */ /* 0x000ee80000300800 */
[----:B--2---:R1:W-:Y:S04]  /*17e000*/  STS.128 [R2+0x600], R56 ;  /* 0x0006003802007388 */ /* 0x0043e80000000c00 */
[----:B------:R-:W-:Y:S04]  /*17e010*/  STS.128 [R2+0x400], R64 ;  /* 0x0004004002007388 */ /* 0x000fe80000000c00 */
[----:B-1----:R-:W2:Y:S04]  /*17e020*/  LDL.LU R56, [R1+0x2bf8] ;  /* 0x002bf80001387983 */ /* 0x002ea80000300800 */
[----:B------:R-:W2:Y:S04]  /*17e030*/  LDL.LU R57, [R1+0x2bfc] ;  /* 0x002bfc0001397983 */ /* 0x000ea80000300800 */
[----:B------:R-:W2:Y:S04]  /*17e040*/  LDL.LU R58, [R1+0x2be8] ;  /* 0x002be800013a7983 */ /* 0x000ea80000300800 */
[----:B----4-:R1:W-:Y:S04]  /*17e050*/  STS.128 [R2+0x680], R52 ;  /* 0x0006803402007388 */ /* 0x0103e80000000c00 */
[----:B------:R-:W2:Y:S04]  /*17e060*/  LDL.LU R59, [R1+0x2bec] ;  /* 0x002bec00013b7983 */ /* 0x000ea80000300800 */
        /* <DEDUP_REMOVED lines=47> */
[----:B------:R1:W-:Y:S04]  /*17e360*/  STS.128 [R2+0x200], R52 ;  /* 0x0002003402007388 */ /* 0x0003e80000000c00 */
[----:B------:R-:W2:Y:S04]  /*17e370*/  LDL.LU R59, [R1+0x2944] ;  /* 0x00294400013b7983 */ /* 0x000ea80000300800 */
        /* <DEDUP_REMOVED lines=9> */
[----:B----4-:R-:W-:Y:S04]  /*17e410*/  STS.128 [R2+0x280], R68 ;  /* 0x0002804402007388 */ /* 0x010fe80000000c00 */
[----:B------:R-:W-:Y:S04]  /*17e420*/  STS.128 [R2+0x400], R64 ;  /* 0x0004004002007388 */ /* 0x000fe80000000c00 */
[----:B--2---:R1:W-:Y:S04]  /*17e430*/  STS.128 [R2+0x600], R56 ;  /* 0x0006003802007388 */ /* 0x0043e80000000c00 */
[----:B-1----:R-:W2:Y:S04]  /*17e440*/  LDL.LU R56, [R1+0x28f8] ;  /* 0x0028f80001387983 */ /* 0x002ea80000300800 */
[----:B------:R-:W2:Y:S04]  /*17e450*/  LDL.LU R57, [R1+0x28fc] ;  /* 0x0028fc0001397983 */ /* 0x000ea80000300800 */
[----:B------:R-:W2:Y:S04]  /*17e460*/  LDL.LU R58, [R1+0x13f8] ;  /* 0x0013f800013a7983 */ /* 0x000ea80000300800 */
[----:B------:R1:W-:Y:S04]  /*17e470*/  STS.128 [R2+0x680], R52 ;  /* 0x0006803402007388 */ /* 0x0003e80000000c00 */
        /* <DEDUP_REMOVED lines=64> */
[----:B------:R1:W-:Y:S04]  /*17e880*/  STS.128 [R2+0x680], R52 ;  /* 0x0006803402007388 */ /* 0x0003e80000000c00 */
[----:B------:R-:W2:Y:S04]  /*17e890*/  LDL.LU R58, [R1+0x23e8] ;  /* 0x0023e800013a7983 */ /* 0x000ea80000300800 */
[----:B------:R-:W-:Y:S06]  /*17e8a0*/  BAR.SYNC.DEFER_BLOCKING 0x0 ;  /* 0x0000000000007b1d */ /* 0x000fec0000010000 */
[----:B------:R-:W2:Y:S04]  /*17e8b0*/  LDL.LU R59, [R1+0x23ec] ;  /* 0x0023ec00013b7983 */ /* 0x000ea80000300800 */
        /* <DEDUP_REMOVED lines=60> */
[----:B-1----:R-:W4:Y:S04]  /*17ec80*/  LDL.LU R56, [R1+0x20a8] ;  /* 0x0020a80001387983 */ /* 0x002f280000300800 */
[----:B------:R-:W4:Y:S04]  /*17ec90*/  LDL.LU R57, [R1+0x20ac] ;  /* 0x0020ac0001397983 */ /* 0x000f280000300800 */
[----:B------:R1:W-:Y:S04]  /*17eca0*/  STS.128 [R2+0x680], R52 ;  /* 0x0006803402007388 */ /* 0x0003e80000000c00 */
[----:B------:R-:W-:Y:S06]  /*17ecb0*/  BAR.SYNC.DEFER_BLOCKING 0x0 ;  /* 0x0000000000007b1d */ /* 0x000fec0000010000 */
[----:B------:R-:W4:Y:S04]  /*17ecc0*/  LDL.LU R58, [R1+0x2098] ;  /* 0x00209800013a7983 */ /* 0x000f280000300800 */
[----:B------:R-:W4:Y:S04]  /*17ecd0*/  LDL.LU R59, [R1+0x209c] ;  /* 0x00209c00013b7983 */ /* 0x000f280000300800 */
[----:B-1----:R-:W4:Y:S04]  /*17ece0*/  LDL.LU R54, [R1+0x1fd0] ;  /* 0x001fd00001367983 */ /* 0x002f280000300800 */
[----:B------:R-:W4:Y:S04]  /*17ecf0*/  LDL.LU R55, [R1+0x1fd4] ;  /* 0x001fd40001377983 */ /* 0x000f280000300800 */
        /* <DEDUP_REMOVED lines=21> */
[----:B-1----:R-:W-:Y:S04]  /*17ee50*/  STL.64 [R1+0xef0], R68 ;  /* 0x000ef04401007387 */ /* 0x002fe80000100a00 */
[----:B------:R1:W-:Y:S04]  /*17ee60*/  STL.64 [R1+0xef8], R70 ;  /* 0x000ef84601007387 */ /* 0x0003e80000100a00 */
[----:B------:R1:W-:Y:S04]  /*17ee70*/  STL.64 [R1+0x1080], R64 ;  /* 0x0010804001007387 */ /* 0x0003e80000100a00 */
[----:B------:R1:W-:Y:S04]  /*17ee80*/  STL.64 [R1+0x1088], R66 ;  /* 0x0010884201007387 */ /* 0x0003e80000100a00 */
[----:B-1----:R-:W2:Y:S04]  /*17ee90*/  LDL.LU R70, [R1+0x1fd8] ;  /* 0x001fd80001467983 */ /* 0x002ea80000300800 */
[----:B------:R-:W2:Y:S04]  /*17eea0*/  LDL.LU R71, [R1+0x1fdc] ;  /* 0x001fdc0001477983 */ /* 0x000ea80000300800 */
[----:B------:R-:W2:Y:S04]  /*17eeb0*/  LDL.LU R64, [R1+0x1e70] ;  /* 0x001e700001407983 */ /* 0x000ea80000300800 */
[----:B------:R-:W2:Y:S04]  /*17eec0*/  LDL.LU R65, [R1+0x1e74] ;  /* 0x001e740001417983 */ /* 0x000ea80000300800 */
[----:B------:R-:W2:Y:S04]  /*17eed0*/  LDL.LU R66, [R1+0x1e60] ;  /* 0x001e600001427983 */ /* 0x000ea80000300800 */
[----:B------:R-:W2:Y:S04]  /*17eee0*/  LDL.LU R67, [R1+0x1e64] ;  /* 0x001e640001437983 */ /* 0x000ea80000300800 */
[----:B---3--:R1:W-:Y:S04]  /*17eef0*/  STS.128 [R2], R60 ;  /* 0x0000003c02007388 */ /* 0x0083e80000000c00 */
[----:B-1----:R-:W3:Y:S04]  /*17ef00*/  LDL.LU R60, [R1+0x1e78] ;  /* 0x001e7800013c7983 */ /* 0x002ee80000300800 */
[----:B------:R-:W3:Y:S04]  /*17ef10*/  LDL.LU R61, [R1+0x1e7c] ;  /* 0x001e7c00013d7983 */ /* 0x000ee80000300800 */
[----:B------:R-:W3:Y:S04]  /*17ef20*/  LDL.LU R62, [R1+0x1e68] ;  /* 0x001e6800013e7983 */ /* 0x000ee80000300800 */
[----:B------:R-:W3:Y:S01]  /*17ef30*/  LDL.LU R63, [R1+0x1e6c] ;  /* 0x001e6c00013f7983 */ /* 0x000ee20000300800 */
[----:B------:R-:W-:Y:S01]  /*17ef40*/  IMAD.MOV.U32 R52, RZ, RZ, R232 ;  /* 0x000000ffff347224 */ /* 0x000fe200078e00e8 */
[----:B------:R-:W-:-:S05]  /*17ef50*/  MOV R53, R233 ;  /* 0x000000e900357202 */ /* 0x000fca0000000f00 */
[----:B----4-:R1:W-:Y:S04]  /*17ef60*/  STS.128 [R2+0x200], R52 ;  /* 0x0002003402007388 */ /* 0x0103e80000000c00 */
[----:B------:R4:W-:Y:S01]  /*17ef70*/  STS.128 [R2+0x80], R56 ;  /* 0x0000803802007388 */ /* 0x0009e20000000c00 */
[----:B-1----:R-:W-:Y:S01]  /*17ef80*/  IMAD.MOV.U32 R52, RZ, RZ, R50 ;  /* 0x000000ffff347224 */ /* 0x002fe200078e0032 */
[----:B------:R-:W-:Y:S01]  /*17ef90*/  MOV R53, R51 ;  /* 0x0000003300357202 */ /* 0x000fe20000000f00 */
[----:B------:R-:W-:Y:S01]  /*17efa0*/  IMAD.MOV.U32 R54, RZ, RZ, R46 ;  /* 0x000000ffff367224 */ /* 0x000fe200078e002e */
[----:B------:R-:W-:Y:S01]  /*17efb0*/  MOV R55, R47 ;  /* 0x0000002f00377202 */ /* 0x000fe20000000f00 */
[----:B----4-:R-:W-:-:S04]  /*17efc0*/  IMAD.MOV.U32 R56, RZ, RZ, R48 ;  /* 0x000000ffff387224 */ /* 0x010fc800078e0030 */
[----:B------:R1:W-:Y:S01]  /*17efd0*/  STS.128 [R2+0x680], R52 ;  /* 0x0006803402007388 */ /* 0x0003e20000000c00 */
[----:B------:R-:W-:Y:S01]  /*17efe0*/  MOV R57, R49 ;  /* 0x0000003100397202 */ /* 0x000fe20000000f00 */
[----:B------:R-:W-:Y:S01]  /*17eff0*/  IMAD.MOV.U32 R58, RZ, RZ, R44 ;  /* 0x000000ffff3a7224 */ /* 0x000fe200078e002c */
[----:B------:R-:W-:Y:S01]  /*17f000*/  MOV R59, R45 ;  /* 0x0000002d003b7202 */ /* 0x000fe20000000f00 */
        /* <DEDUP_REMOVED lines=12> */
[----:B------:R-:W-:Y:S01]  /*17f0d0*/  IMAD.MOV.U32 R68, RZ, RZ, R234 ;  /* 0x000000ffff447224 */ /* 0x000fe200078e00ea */
[----:B------:R-:W-:-:S02]  /*17f0e0*/  MOV R69, R235 ;  /* 0x000000eb00457202 */ /* 0x000fc40000000f00 */
[----:B------:R-:W-:Y:S04]  /*17f0f0*/  STS.128 [R2+0x600], R56 ;  /* 0x0006003802007388 */ /* 0x000fe80000000c00 */
[----:B--2---:R-:W-:Y:S04]  /*17f100*/  STS.128 [R2+0x280], R68 ;  /* 0x0002804402007388 */ /* 0x004fe80000000c00 */
[----:B------:R-:W-:Y:S04]  /*17f110*/  STS.128 [R2+0x400], R64 ;  /* 0x0004004002007388 */ /* 0x000fe80000000c00 */
[----:B---3--:R-:W-:Y:S04]  /*17f120*/  STS.128 [R2+0x480], R60 ;  /* 0x0004803c02007388 */ /* 0x008fe80000000c00 */
[----:B------:R-:W-:Y:S06]  /*17f130*/  BAR.SYNC.DEFER_BLOCKING 0x0 ;  /* 0x0000000000007b1d */ /* 0x000fec0000010000 */
[----:B------:R-:W1:Y:S04]  /*17f140*/  LDS.128 R60, [R0] ;  /* 0x00000000003c7984 */ /* 0x000e680000000c00 */
[----:B------:R-:W2:Y:S04]  /*17f150*/  LDS.128 R56, [R0+0x800] ;  /* 0x0008000000387984 */ /* 0x000ea80000000c00 */
[----:B------:R-:W3:Y:S04]  /*17f160*/  LDS.128 R64, [R212] ;  /* 0x00000000d4407984 */ /* 0x000ee80000000c00 */
[----:B-1----:R-:W-:Y:S04]  /*17f170*/  STL.64 [R1+0x480], R60 ;  /* 0x0004803c01007387 */ /* 0x002fe80000100a00 */
[----:B------:R-:W-:Y:S04]  /*17f180*/  STL.64 [R1+0x488], R62 ;  /* 0x0004883e01007387 */ /* 0x000fe80000100a00 */
[----:B------:R-:W1:Y:S04]  /*17f190*/  LDS.128 R60, [R212+0x800] ;  /* 0x00080000d43c7984 */ /* 0x000e680000000c00 */
[----:B--2---:R-:W-:Y:S04]  /*17f1a0*/  STL.64 [R1+0xea0], R56 ;  /* 0x000ea03801007387 */ /* 0x004fe80000100a00 */
[----:B------:R-:W-:Y:S04]  /*17f1b0*/  STL.64 [R1+0xea8], R58 ;  /* 0x000ea83a01007387 */ /* 0x000fe80000100a00 */
[----:B------:R-:W2:Y:S04]  /*17f1c0*/  LDS.128 R56, [R3] ;  /* 0x0000000003387984 */ /* 0x000ea80000000c00 */
[----:B---3--:R-:W-:Y:S04]  /*17f1d0*/  STL.64 [R1+0x530], R64 ;  /* 0x0005304001007387 */ /* 0x008fe80000100a00 */
[----:B------:R-:W-:Y:S04]  /*17f1e0*/  STL.64 [R1+0x538], R66 ;  /* 0x0005384201007387 */ /* 0x000fe80000100a00 */
[----:B------:R-:W3:Y:S04]  /*17f1f0*/  LDS.128 R64, [R3+0x800] ;  /* 0x0008000003407984 */ /* 0x000ee80000000c00 */
[----:B-1----:R-:W-:Y:S04]  /*17f200*/  STL.64 [R1+0xf30], R60 ;  /* 0x000f303c01007387 */ /* 0x002fe80000100a00 */
[----:B------:R-:W-:Y:S04]  /*17f210*/  STL.64 [R1+0xf38], R62 ;  /* 0x000f383e01007387 */ /* 0x000fe80000100a00 */
[----:B------:R-:W1:Y:S04]  /*17f220*/  LDS.128 R60, [R252] ;  /* 0x00000000fc3c7984 */ /* 0x000e680000000c00 */
[----:B--2---:R-:W-:Y:S04]  /*17f230*/  STL.64 [R1+0x870], R56 ;  /* 0x0008703801007387 */ /* 0x004fe80000100a00 */
[----:B------:R-:W-:Y:S04]  /*17f240*/  STL.64 [R1+0x878], R58 ;  /* 0x0008783a01007387 */ /* 0x000fe80000100a00 */
[----:B------:R-:W2:Y:S04]  /*17f250*/  LDS.128 R56, [R252+0x800] ;  /* 0x00080000fc387984 */ /* 0x000ea80000000c00 */
[----:B------:R-:W-:Y:S06]  /*17f260*/  BAR.SYNC.DEFER_BLOCKING 0x0 ;  /* 0x0000000000007b1d */ /* 0x000fec0000010000 */
[----:B---3--:R-:W-:Y:S04]  /*17f270*/  STL.64 [R1+0xf90], R64 ;  /* 0x000f904001007387 */ /* 0x008fe80000100a00 */
[----:B------:R-:W-:Y:S04]  /*17f280*/  STL.64 [R1+0xf98], R66 ;  /* 0x000f984201007387 */ /* 0x000fe80000100a00 */
[----:B-1----:R1:W-:Y:S04]  /*17f290*/  STL.64 [R1+0xbf0], R60 ;  /* 0x000bf03c01007387 */ /* 0x0023e80000100a00 */
[----:B------:R3:W-:Y:S04]  /*17f2a0*/  STL.64 [R1+0xbf8], R62 ;  /* 0x000bf83e01007387 */ /* 0x0007e80000100a00 */
[----:B--2---:R2:W-:Y:S04]  /*17f2b0*/  STL.64 [R1+0x460], R56 ;  /* 0x0004603801007387 */ /* 0x0045e80000100a00 */
[----:B------:R2:W-:Y:S04]  /*17f2c0*/  STL.64 [R1+0x468], R58 ;  /* 0x0004683a01007387 */ /* 0x0005e80000100a00 */
[----:B-1----:R-:W4:Y:S04]  /*17f2d0*/  LDL.LU R60, [R1+0x2a88] ;  /* 0x002a8800013c7983 */ /* 0x002f280000300800 */
[----:B------:R-:W4:Y:S04]  /*17f2e0*/  LDL.LU R61, [R1+0x2a8c] ;  /* 0x002a8c00013d7983 */ /* 0x000f280000300800 */
[----:B---3--:R-:W4:Y:S04]  /*17f2f0*/  LDL.LU R62, [R1+0x2a78] ;  /* 0x002a7800013e7983 */ /* 0x008f280000300800 */
[----:B------:R-:W4:Y:S04]  /*17f300*/  LDL.LU R63, [R1+0x2a7c] ;  /* 0x002a7c00013f7983 */ /* 0x000f280000300800 */
[----:B--2---:R-:W2:Y:S04]  /*17f310*/  LDL.LU R56, [R1+0x17e0] ;  /* 0x0017e00001387983 */ /* 0x004ea80000300800 */
[----:B------:R-:W2:Y:S04]  /*17f320*/  LDL.LU R57, [R1+0x17e4] ;  /* 0x0017e40001397983 */ /* 0x000ea80000300800 */
[----:B------:R-:W2:Y:S04]  /*17f330*/  LDL.LU R58, [R1+0x17d0] ;  /* 0x0017d000013a7983 */ /* 0x000ea80000300800 */
[----:B------:R1:W-:Y:S04]  /*17f340*/  STS.128 [R2], R52 ;  /* 0x0000003402007388 */ /* 0x0003e80000000c00 */
[----:B------:R-:W2:Y:S04]  /*17f350*/  LDL.LU R59, [R1+0x17d4] ;  /* 0x0017d400013b7983 */ /* 0x000ea80000300800 */
[----:B------:R3:W-:Y:S04]  /*17f360*/  STS.128 [R2+0x80], R48 ;  /* 0x0000803002007388 */ /* 0x0007e80000000c00 */
[----:B-1----:R-:W2:Y:S04]  /*17f370*/  LDL.LU R52, [R1+0x17e8] ;  /* 0x0017e80001347983 */ /* 0x002ea80000300800 */
[----:B------:R-:W2:Y:S04]  /*17f380*/  LDL.LU R53, [R1+0x17ec] ;  /* 0x0017ec0001357983 */ /* 0x000ea80000300800 */
[----:B------:R-:W2:Y:S04]  /*17f390*/  LDL.LU R54, [R1+0x17d8] ;  /* 0x0017d80001367983 */ /* 0x000ea80000300800 */
[----:B------:R-:W2:Y:S04]  /*17f3a0*/  LDL.LU R55, [R1+0x17dc] ;  /* 0x0017dc0001377983 */ /* 0x000ea80000300800 */
[----:B---3--:R-:W3:Y:S04]  /*17f3b0*/  LDL.LU R48, [R1+0x2930] ;  /* 0x0029300001307983 */ /* 0x008ee80000300800 */
        /* <DEDUP_REMOVED lines=12> */
[----:B---3--:R1:W-:Y:S04]  /*17f480*/  STS.128 [R2+0x600], R48 ;  /* 0x0006003002007388 */ /* 0x0083e80000000c00 */
[----:B------:R-:W2:Y:S04]  /*17f490*/  LDL.LU R55, [R1+0x28d4] ;  /* 0x0028d40001377983 */ /* 0x000ea80000300800 */
[----:B-1----:R-:W3:Y:S04]  /*17f4a0*/  LDL.LU R48, [R1+0x28e8] ;  /* 0x0028e80001307983 */ /* 0x002ee80000300800 */
[----:B------:R-:W3:Y:S04]  /*17f4b0*/  LDL.LU R49, [R1+0x28ec] ;  /* 0x0028ec0001317983 */ /* 0x000ee80000300800 */
[----:B------:R-:W3:Y:S04]  /*17f4c0*/  LDL.LU R50, [R1+0x28d8] ;  /* 0x0028d80001327983 */ /* 0x000ee80000300800 */
[----:B------:R-:W3:Y:S04]  /*17f4d0*/  LDL.LU R51, [R1+0x28dc] ;  /* 0x0028dc0001337983 */ /* 0x000ee80000300800 */
[----:B----4-:R1:W-:Y:S04]  /*17f4e0*/  STS.128 [R2+0x680], R44 ;  /* 0x0006802c02007388 */ /* 0x0103e80000000c00 */
[----:B-1----:R-:W3:Y:S04]  /*17f4f0*/  LDL.LU R44, [R1+0x2780] ;  /* 0x00278000012c7983 */ /* 0x002ee80000300800 */
[----:B------:R-:W3:Y:S04]  /*17f500*/  LDL.LU R45, [R1+0x2784] ;  /* 0x00278400012d7983 */ /* 0x000ee80000300800 */
[----:B------:R-:W3:Y:S04]  /*17f510*/  LDL.LU R46, [R1+0x2770] ;  /* 0x00277000012e7983 */ /* 0x000ee80000300800 */
[----:B------:R-:W3:Y:S04]  /*17f520*/  LDL.LU R47, [R1+0x2774] ;  /* 0x00277400012f7983 */ /* 0x000ee80000300800 */
[----:B------:R-:W-:Y:S04]  /*17f530*/  STS.128 [R2+0x280], R60 ;  /* 0x0002803c02007388 */ /* 0x000fe80000000c00 */
[----:B------:R-:W-:Y:S04]  /*17f540*/  STS.128 [R2+0x400], R56 ;  /* 0x0004003802007388 */ /* 0x000fe80000000c00 */
[----:B------:R-:W-:Y:S06]  /*17f550*/  BAR.SYNC.DEFER_BLOCKING 0x0 ;  /* 0x0000000000007b1d */ /* 0x000fec0000010000 */
        /* <DEDUP_REMOVED lines=33> */
[----:B--2---:R1:W-:Y:S04]  /*17f770*/  STS.128 [R2], R52 ;  /* 0x0000003402007388 */ /* 0x0043e80000000c00 */
        /* <DEDUP_REMOVED lines=120> */
[----:B------:R-:W-:Y:S04]  /*17ff00*/  STL.64 [R1+0x1138], R62 ;  /* 0x0011383e01007387 */ /* 0x000fe80000100a00 */
[----:B------:R1:W-:Y:S04]  /*17ff10*/  STL.64 [R1+0x1210], R56 ;  /* 0x0012103801007387 */ /* 0x0003e80000100a00 */
[----:B------:R1:W-:Y:S04]  /*17ff20*/  STL.64 [R1+0x1218], R58 ;  /* 0x0012183a01007387 */ /* 0x0003e80000100a00 */
[----:B-1----:R-:W4:Y:S04]  /*17ff30*/  LDL.LU R56, [R1+0x1fc8] ;  /* 0x001fc80001387983 */ /* 0x002f280000300800 */
        /* <DEDUP_REMOVED lines=14> */
[----:B-1----:R-:W2:Y:S04]  /*180020*/  LDL.LU R46, [R1+0xad0] ;  /* 0x000ad000012e7983 */ /* 0x002ea80000300800 */
[----:B------:R-:W2:Y:S01]  /*180030*/  LDL.LU R47, [R1+0xad4] ;  /* 0x000ad400012f7983 */ /* 0x000ea20000300800 */
[----:B------:R-:W-:Y:S01]  /*180040*/  IMAD.MOV.U32 R44, RZ, RZ, R40 ;  /* 0x000000ffff2c7224 */ /* 0x000fe200078e0028 */
[----:B------:R-:W-:Y:S01]  /*180050*/  MOV R45, R41 ;  /* 0x00000029002d7202 */ /* 0x000fe20000000f00 */
[----:B------:R-:W-:Y:S01]  /*180060*/  IMAD.MOV.U32 R40, RZ, RZ, R42 ;  /* 0x000000ffff287224 */ /* 0x000fe200078e002a */
[----:B------:R-:W-:Y:S01]  /*180070*/  MOV R41, R43 ;  /* 0x0000002b00297202 */ /* 0x000fe20000000f00 */
[----:B------:R-:W4:Y:S04]  /*180080*/  LDL.LU R42, [R1+0xad8] ;  /* 0x000ad800012a7983 */ /* 0x000f280000300800 */
[----:B------:R-:W4:Y:S04]  /*180090*/  LDL.LU R43, [R1+0xadc] ;  /* 0x000adc00012b7983 */ /* 0x000f280000300800 */
[----:B---3--:R1:W-:Y:S04]  /*1800a0*/  STS.128 [R2+0x480], R48 ;  /* 0x0004803002007388 */ /* 0x0083e80000000c00 */
[----:B-1----:R-:W3:Y:S04]  /*1800b0*/  LDL.LU R48, [R1+0x2bb0] ;  /* 0x002bb00001307983 */ /* 0x002ee80000300800 */
[----:B------:R-:W3:Y:S04]  /*1800c0*/  LDL.LU R49, [R1+0x2bb4] ;  /* 0x002bb40001317983 */ /* 0x000ee80000300800 */
[----:B------:R-:W3:Y:S04]  /*1800d0*/  LDL.LU R50, [R1+0x2ba0] ;  /* 0x002ba00001327983 */ /* 0x000ee80000300800 */
[----:B--2---:R1:W-:Y:S04]  /*1800e0*/  STS.128 [R2+0x600], R44 ;  /* 0x0006002c02007388 */ /* 0x0043e80000000c00 */
[----:B------:R-:W3:Y:S04]  /*1800f0*/  LDL.LU R51, [R1+0x2ba4] ;  /* 0x002ba40001337983 */ /* 0x000ee80000300800 */
[----:B-1----:R-:W2:Y:S04]  /*180100*/  LDL.LU R44, [R1+0x2bb8] ;  /* 0x002bb800012c7983 */ /* 0x002ea80000300800 */
[----:B------:R-:W2:Y:S04]  /*180110*/  LDL.LU R45, [R1+0x2bbc] ;  /* 0x002bbc00012d7983 */ /* 0x000ea80000300800 */
[----:B------:R-:W2:Y:S04]  /*180120*/  LDL.LU R46, [R1+0x2ba8] ;  /* 0x002ba800012e7983 */ /* 0x000ea80000300800 */
[----:B------:R-:W2:Y:S04]  /*180130*/  LDL.LU R47, [R1+0x2bac] ;  /* 0x002bac00012f7983 */ /* 0x000ea80000300800 */
[----:B----4-:R-:W-:Y:S04]  /*180140*/  STS.128 [R2+0x280], R56 ;  /* 0x0002803802007388 */ /* 0x010fe80000000c00 */
[----:B------:R-:W-:Y:S04]  /*180150*/  STS.128 [R2+0x400], R52 ;  /* 0x0004003402007388 */ /* 0x000fe80000000c00 */
        /* <DEDUP_REMOVED lines=1516> */
[----:B----4-:R1:W-:Y:S04]  /*186020*/  STS.128 [R2+0x680], R40 ;  /* 0x0006802802007388 */ /* 0x0103e80000000c00 */
[----:B------:R-:W-:Y:S04]  /*186030*/  STS.128 [R2+0x280], R56 ;  /* 0x0002803802007388 */ /* 0x000fe80000000c00 */
[----:B------:R-:W-:Y:S04]  /*186040*/  STS.128 [R2+0x400], R52 ;  /* 0x0004003402007388 */ /* 0x000fe80000000c00 */
        /* <DEDUP_REMOVED lines=45> */
[----:B-1----:R-:W3:Y:S01]  /*186320*/  LDL.LU R40, [R1+0x810] ;  /* 0x0008100001287983 */ /* 0x002ee20000300800 */
[----:B------:R-:W-:-:S03]  /*186330*/  IMAD.MOV.U32 R42, RZ, RZ, R36 ;  /* 0x000000ffff2a7224 */ /* 0x000fc600078e0024 */
[----:B------:R-:W3:Y:S01]  /*186340*/  LDL.LU R41, [R1+0x814] ;  /* 0x0008140001297983 */ /* 0x000ee20000300800 */
[----:B------:R-:W-:-:S03]  /*186350*/  MOV R43, R37 ;  /* 0x00000025002b7202 */ /* 0x000fc60000000f00 */
[----:B------:R-:W3:Y:S04]  /*186360*/  LDL.LU R36, [R1+0x818] ;  /* 0x0008180001247983 */ /* 0x000ee80000300800 */
[----:B------:R-:W3:Y:S04]  /*186370*/  LDL.LU R37, [R1+0x81c] ;  /* 0x00081c0001257983 */ /* 0x000ee80000300800 */
[----:B--2---:R1:W-:Y:S04]  /*186380*/  STS.128 [R2+0x480], R44 ;  /* 0x0004802c02007388 */ /* 0x0043e80000000c00 */
[----:B-1----:R-:W2:Y:S04]  /*186390*/  LDL.LU R44, [R1+0x2af0] ;  /* 0x002af000012c7983 */ /* 0x002ea80000300800 */
[----:B------:R-:W2:Y:S04]  /*1863a0*/  LDL.LU R45, [R1+0x2af4] ;  /* 0x002af400012d7983 */ /* 0x000ea80000300800 */
[----:B------:R-:W2:Y:S04]  /*1863b0*/  LDL.LU R46, [R1+0x2ae0] ;  /* 0x002ae000012e7983 */ /* 0x000ea80000300800 */
[----:B------:R-:W2:Y:S04]  /*1863c0*/  LDL.LU R47, [R1+0x2ae4] ;  /* 0x002ae400012f7983 */ /* 0x000ea80000300800 */
[----:B---3--:R1:W-:Y:S04]  /*1863d0*/  STS.128 [R2+0x600], R40 ;  /* 0x0006002802007388 */ /* 0x0083e80000000c00 */
[----:B----4-:R-:W-:Y:S04]  /*1863e0*/  STS.128 [R2+0x280], R52 ;  /* 0x0002803402007388 */ /* 0x010fe80000000c00 */
[----:B------:R-:W-:Y:S04]  /*1863f0*/  STS.128 [R2+0x400], R48 ;  /* 0x0004003002007388 */ /* 0x000fe80000000c00 */
[----:B------:R3:W-:Y:S04]  /*186400*/  STS.128 [R2+0x680], R36 ;  /* 0x0006802402007388 */ /* 0x0007e80000000c00 */
[----:B-1----:R-:W4:Y:S04]  /*186410*/  LDL.LU R40, [R1+0x2af8] ;  /* 0x002af80001287983 */ /* 0x002f280000300800 */
[----:B------:R-:W4:Y:S04]  /*186420*/  LDL.LU R41, [R1+0x2afc] ;  /* 0x002afc0001297983 */ /* 0x000f280000300800 */
[----:B------:R-:W4:Y:S04]  /*186430*/  LDL.LU R42, [R1+0x2ae8] ;  /* 0x002ae800012a7983 */ /* 0x000f280000300800 */
[----:B------:R-:W4:Y:S04]  /*186440*/  LDL.LU R43, [R1+0x2aec] ;  /* 0x002aec00012b7983 */ /* 0x000f280000300800 */
[----:B---3--:R-:W4:Y:S04]  /*186450*/  LDL.LU R36, [R1+0x18d0] ;  /* 0x0018d00001247983 */ /* 0x008f280000300800 */
[----:B------:R-:W-:Y:S06]  /*186460*/  BAR.SYNC.DEFER_BLOCKING 0x0 ;  /* 0x0000000000007b1d */ /* 0x000fec0000010000 */
[----:B------:R-:W4:Y:S04]  /*186470*/  LDL.LU R37, [R1+0x18d4] ;  /* 0x0018d40001257983 */ /* 0x000f280000300800 */
[----:B------:R-:W4:Y:S04]  /*186480*/  LDL.LU R38, [R1+0x18c0] ;  /* 0x0018c00001267983 */ /* 0x000f280000300800 */
        /* <DEDUP_REMOVED lines=34> */
[----:B--2---:R1:W-:Y:S04]  /*1866b0*/  STS.128 [R2], R44 ;  /* 0x0000002c02007388 */ /* 0x0043e80000000c00 */
[----:B-1----:R-:W2:Y:S04]  /*1866c0*/  LDL.LU R44, [R1+0x2998] ;  /* 0x00299800012c7983 */ /* 0x002ea80000300800 */
[----:B------:R-:W2:Y:S04]  /*1866d0*/  LDL.LU R45, [R1+0x299c] ;  /* 0x00299c00012d7983 */ /* 0x000ea80000300800 */
[----:B------:R-:W2:Y:S04]  /*1866e0*/  LDL.LU R46, [R1+0x2988] ;  /* 0x00298800012e7983 */ /* 0x000ea80000300800 */
[----:B------:R-:W2:Y:S04]  /*1866f0*/  LDL.LU R47, [R1+0x298c] ;  /* 0x00298c00012f7983 */ /* 0x000ea80000300800 */
[----:B----4-:R1:W-:Y:S04]  /*186700*/  STS.128 [R2+0x80], R40 ;  /* 0x0000802802007388 */ /* 0x0103e80000000c00 */
[----:B-1----:R-:W4:Y:S04]  /*186710*/  LDL.LU R40, [R1+0x1500] ;  /* 0x0015000001287983 */ /* 0x002f280000300800 */
[----:B------:R-:W4:Y:S04]  /*186720*/  LDL.LU R41, [R1+0x1504] ;  /* 0x0015040001297983 */ /* 0x000f280000300800 */
[----:B------:R-:W4:Y:S04]  /*186730*/  LDL.LU R42, [R1+0x14f0] ;  /* 0x0014f000012a7983 */ /* 0x000f280000300800 */
[----:B------:R1:W-:Y:S04]  /*186740*/  STS.128 [R2+0x200], R36 ;  /* 0x0002002402007388 */ /* 0x0003e80000000c00 */
[----:B------:R-:W4:Y:S04]  /*186750*/  LDL.LU R43, [R1+0x14f4] ;  /* 0x0014f400012b7983 */ /* 0x000f280000300800 */
        /* <DEDUP_REMOVED lines=9> */
[----:B---3--:R-:W-:Y:S04]  /*1867f0*/  STS.128 [R2+0x280], R52 ;  /* 0x0002803402007388 */ /* 0x008fe80000000c00 */
[----:B----4-:R1:W-:Y:S04]  /*186800*/  STS.128 [R2+0x600], R40 ;  /* 0x0006002802007388 */ /* 0x0103e80000000c00 */
[----:B------:R-:W-:Y:S04]  /*186810*/  STS.128 [R2+0x400], R48 ;  /* 0x0004003002007388 */ /* 0x000fe80000000c00 */
[----:B-1----:R-:W3:Y:S04]  /*186820*/  LDL.LU R40, [R1+0x2808] ;  /* 0x0028080001287983 */ /* 0x002ee80000300800 */
[----:B------:R-:W3:Y:S04]  /*186830*/  LDL.LU R41, [R1+0x280c] ;  /* 0x00280c0001297983 */ /* 0x000ee80000300800 */
[----:B------:R-:W3:Y:S04]  /*186840*/  LDL.LU R42, [R1+0x27f8] ;  /* 0x0027f800012a7983 */ /* 0x000ee80000300800 */
[----:B------:R1:W-:Y:S04]  /*186850*/  STS.128 [R2+0x680], R36 ;  /* 0x0006802402007388 */ /* 0x0003e80000000c00 */
[----:B------:R-:W3:Y:S04]  /*186860*/  LDL.LU R43, [R1+0x27fc] ;  /* 0x0027fc00012b7983 */ /* 0x000ee80000300800 */
[----:B------:R-:W-:Y:S06]  /*186870*/  BAR.SYNC.DEFER_BLOCKING 0x0 ;  /* 0x0000000000007b1d */ /* 0x000fec0000010000 */
[----:B-1----:R-:W3:Y:S04]  /*186880*/  LDL.LU R36, [R1+0x26a0] ;  /* 0x0026a00001247983 */ /* 0x002ee80000300800 */
[----:B------:R-:W3:Y:S04]  /*186890*/  LDL.LU R37, [R1+0x26a4] ;  /* 0x0026a40001257983 */ /* 0x000ee80000300800 */
[----:B------:R-:W3:Y:S04]  /*1868a0*/  LDL.LU R38, [R1+0x2690] ;  /* 0x0026900001267983 */ /* 0x000ee80000300800 */
[----:B------:R-:W3:Y:S04]  /*1868b0*/  LDL.LU R39, [R1+0x2694] ;  /* 0x0026940001277983 */ /* 0x000ee80000300800 */
        /* <DEDUP_REMOVED lines=42> */
[----:B------:R1:W-:Y:S04]  /*186b60*/  STS.128 [R2+0x200], R36 ;  /* 0x0002002402007388 */ /* 0x0003e80000000c00 */
        /* <DEDUP_REMOVED lines=10> */
[----:B----4-:R-:W-:Y:S04]  /*186c10*/  STS.128 [R2+0x280], R52 ;  /* 0x0002803402007388 */ /* 0x010fe80000000c00 */
[----:B------:R-:W-:Y:S04]  /*186c20*/  STS.128 [R2+0x400], R48 ;  /* 0x0004003002007388 */ /* 0x000fe80000000c00 */
[----:B---3--:R1:W-:Y:S04]  /*186c30*/  STS.128 [R2+0x600], R40 ;  /* 0x0006002802007388 */ /* 0x0083e80000000c00 */
        /* <DEDUP_REMOVED lines=68> */
[----:B------:R1:W-:Y:S04]  /*187080*/  STS.128 [R2+0x680], R36 ;  /* 0x0006802402007388 */ /* 0x0003e80000000c00 */
[----:B------:R-:W-:Y:S06]  /*187090*/  BAR.SYNC.DEFER_BLOCKING 0x0 ;  /* 0x0000000000007b1d */ /* 0x000fec0000010000 */
[----:B------:R-:W3:Y:S04]  /*1870a0*/  LDL.LU R42, [R1+0x188] ;  /* 0x00018800012a7983 */ /* 0x000ee80000300800 */
[----:B------:R-:W3:Y:S04]  /*1870b0*/  LDL.LU R43, [R1+0x18c] ;  /* 0x00018c00012b7983 */ /* 0x000ee80000300800 */
        /* <DEDUP_REMOVED lines=43> */
[----:B------:R3:W-:Y:S01]  /*187370*/  STS.128 [R2+0x200], R36 ;  /* 0x0002002402007388 */ /* 0x0007e20000000c00 */
[----:B-1----:R-:W-:Y:S01]  /*187380*/  IMAD.MOV.U32 R40, RZ, RZ, R32 ;  /* 0x000000ffff287224 */ /* 0x002fe200078e0020 */
[----:B------:R-:W-:Y:S01]  /*187390*/  MOV R41, R33 ;  /* 0x0000002100297202 */ /* 0x000fe20000000f00 */
[----:B---3--:R-:W-:Y:S01]  /*1873a0*/  IMAD.MOV.U32 R36, RZ, RZ, R34 ;  /* 0x000000ffff247224 */ /* 0x008fe200078e0022 */
[----:B------:R-:W-:Y:S01]  /*1873b0*/  MOV R37, R35 ;  /* 0x0000002300257202 */ /* 0x000fe20000000f00 */
[----:B------:R-:W-:Y:S01]  /*1873c0*/  IMAD.MOV.U32 R38, RZ, RZ, R30 ;  /* 0x000000ffff267224 */ /* 0x000fe200078e001e */
[----:B------:R-:W-:-:S05]  /*1873d0*/  MOV R39, R31 ;  /* 0x0000001f00277202 */ /* 0x000fca0000000f00 */
[----:B------:R1:W-:Y:S04]  /*1873e0*/  STS.128 [R2+0x680], R36 ;  /* 0x0006802402007388 */ /* 0x0003e80000000c00 */
        /* <DEDUP_REMOVED lines=10> */
[----:B------:R-:W2:Y:S04]  /*187490*/  LDL.LU R28, [R1+0x18b0] ;  /* 0x0018b000011c7983 */ /* 0x000ea80000300800 */
[----:B------:R-:W-:Y:S04]  /*1874a0*/  STS.128 [R2+0x600], R40 ;  /* 0x0006002802007388 */ /* 0x000fe80000000c00 */
[----:B------:R-:W2:Y:S04]  /*1874b0*/  LDL.LU R29, [R1+0x18b4] ;  /* 0x0018b400011d7983 */ /* 0x000ea80000300800 */
[----:B------:R-:W2:Y:S04]  /*1874c0*/  LDL.LU R30, [R1+0x18a0] ;  /* 0x0018a000011e7983 */ /* 0x000ea80000300800 */
[----:B------:R-:W2:Y:S04]  /*1874d0*/  LDL.LU R31, [R1+0x18a4] ;  /* 0x0018a400011f7983 */ /* 0x000ea80000300800 */
[----:B----4-:R-:W-:Y:S04]  /*1874e0*/  STS.128 [R2+0x280], R52 ;  /* 0x0002803402007388 */ /* 0x010fe80000000c00 */
[----:B------:R-:W-:Y:S04]  /*1874f0*/  STS.128 [R2+0x400], R48 ;  /* 0x0004003002007388 */ /* 0x000fe80000000c00 */
[----:B--2---:R-:W-:Y:S04]  /*187500*/  STS.128 [R2+0x480], R44 ;  /* 0x0004802c02007388 */ /* 0x004fe80000000c00 */
[----:B------:R-:W-:Y:S06]  /*187510*/  BAR.SYNC.DEFER_BLOCKING 0x0 ;  /* 0x0000000000007b1d */ /* 0x000fec0000010000 */
[----:B------:R-:W1:Y:S04]  /*187520*/  LDS.128 R44, [R0] ;  /* 0x00000000002c7984 */ /* 0x000e680000000c00 */
[----:B------:R-:W2:Y:S04]  /*187530*/  LDS.128 R40, [R0+0x800] ;  /* 0x0008000000287984 */ /* 0x000ea80000000c00 */
[----:B------:R-:W4:Y:S04]  /*187540*/  LDS.128 R48, [R212] ;  /* 0x00000000d4307984 */ /* 0x000f280000000c00 */
[----:B-1----:R-:W-:Y:S04]  /*187550*/  STL.64 [R1+0x190], R44 ;  /* 0x0001902c01007387 */ /* 0x002fe80000100a00 */
[----:B------:R-:W-:Y:S04]  /*187560*/  STL.64 [R1+0x198], R46 ;  /* 0x0001982e01007387 */ /* 0x000fe80000100a00 */
[----:B------:R-:W1:Y:S04]  /*187570*/  LDS.128 R44, [R212+0x800] ;  /* 0x00080000d42c7984 */ /* 0x000e680000000c00 */
[----:B--2---:R-:W-:Y:S04]  /*187580*/  STL.64 [R1+0x1500], R40 ;  /* 0x0015002801007387 */ /* 0x004fe80000100a00 */
[----:B------:R-:W-:Y:S04]  /*187590*/  STL.64 [R1+0x1508], R42 ;  /* 0x0015082a01007387 */ /* 0x000fe80000100a00 */
[----:B------:R-:W2:Y:S04]  /*1875a0*/  LDS.128 R40, [R3] ;  /* 0x0000000003287984 */ /* 0x000ea80000000c00 */
[----:B----4-:R-:W-:Y:S04]  /*1875b0*/  STL.64 [R1+0x860], R48 ;  /* 0x0008603001007387 */ /* 0x010fe80000100a00 */
[----:B------:R-:W-:Y:S04]  /*1875c0*/  STL.64 [R1+0x868], R50 ;  /* 0x0008683201007387 */ /* 0x000fe80000100a00 */
[----:B------:R-:W4:Y:S04]  /*1875d0*/  LDS.128 R48, [R3+0x800] ;  /* 0x0008000003307984 */ /* 0x000f280000000c00 */
[----:B-1----:R-:W-:Y:S04]  /*1875e0*/  STL.64 [R1+0x1b80], R44 ;  /* 0x001b802c01007387 */ /* 0x002fe80000100a00 */
[----:B------:R-:W-:Y:S04]  /*1875f0*/  STL.64 [R1+0x1b88], R46 ;  /* 0x001b882e01007387 */ /* 0x000fe80000100a00 */
[----:B------:R-:W1:Y:S04]  /*187600*/  LDS.128 R44, [R252] ;  /* 0x00000000fc2c7984 */ /* 0x000e680000000c00 */
[----:B--2---:R-:W-:Y:S04]  /*187610*/  STL.64 [R1+0xb00], R40 ;  /* 0x000b002801007387 */ /* 0x004fe80000100a00 */
[----:B------:R-:W-:Y:S04]  /*187620*/  STL.64 [R1+0xb08], R42 ;  /* 0x000b082a01007387 */ /* 0x000fe80000100a00 */
[----:B------:R-:W2:Y:S04]  /*187630*/  LDS.128 R40, [R252+0x800] ;  /* 0x00080000fc287984 */ /* 0x000ea80000000c00 */
[----:B------:R-:W-:Y:S06]  /*187640*/  BAR.SYNC.DEFER_BLOCKING 0x0 ;  /* 0x0000000000007b1d */ /* 0x000fec0000010000 */
[----:B----4-:R-:W-:Y:S04]  /*187650*/  STL.64 [R1+0x1bc0], R48 ;  /* 0x001bc03001007387 */ /* 0x010fe80000100a00 */
[----:B------:R-:W-:Y:S04]  /*187660*/  STL.64 [R1+0x1bc8], R50 ;  /* 0x001bc83201007387 */ /* 0x000fe80000100a00 */
[----:B-1----:R1:W-:Y:S04]  /*187670*/  STL.64 [R1+0xe50], R44 ;  /* 0x000e502c01007387 */ /* 0x0023e80000100a00 */
[----:B------:R4:W-:Y:S04]  /*187680*/  STL.64 [R1+0xe58], R46 ;  /* 0x000e582e01007387 */ /* 0x0009e80000100a00 */
[----:B--2---:R2:W-:Y:S04]  /*187690*/  STL.64 [R1+0x180], R40 ;  /* 0x0001802801007387 */ /* 0x0045e80000100a00 */
[----:B------:R2:W-:Y:S04]  /*1876a0*/  STL.64 [R1+0x188], R42 ;  /* 0x0001882a01007387 */ /* 0x0005e80000100a00 */
[----:B-1----:R-:W3:Y:S04]  /*1876b0*/  LDL.LU R44, [R1+0x18b8] ;  /* 0x0018b800012c7983 */ /* 0x002ee80000300800 */
[----:B------:R-:W3:Y:S04]  /*1876c0*/  LDL.LU R45, [R1+0x18bc] ;  /* 0x0018bc00012d7983 */ /* 0x000ee80000300800 */
[----:B----4-:R-:W3:Y:S04]  /*1876d0*/  LDL.LU R46, [R1+0x18a8] ;  /* 0x0018a800012e7983 */ /* 0x010ee80000300800 */
[----:B------:R-:W3:Y:S04]  /*1876e0*/  LDL.LU R47, [R1+0x18ac] ;  /* 0x0018ac00012f7983 */ /* 0x000ee80000300800 */
        /* <DEDUP_REMOVED lines=13> */
[----:B------:R-:W4:Y:S04]  /*1877c0*/  LDL.LU R35, [R1+0x14d4] ;  /* 0x0014d40001237983 */ /* 0x000f280000300800 */
[----:B------:R1:W-:Y:S04]  /*1877d0*/  STS.128 [R2+0x200], R28 ;  /* 0x0002001c02007388 */ /* 0x0003e80000000c00 */
        /* <DEDUP_REMOVED lines=8> */
[----:B----4-:R1:W-:Y:S04]  /*187860*/  STS.128 [R2+0x600], R32 ;  /* 0x0006002002007388 */ /* 0x0103e80000000c00 */
[----:B------:R-:W2:Y:S04]  /*187870*/  LDL.LU R39, [R1+0x27d4] ;  /* 0x0027d40001277983 */ /* 0x000ea80000300800 */
[----:B-1----:R-:W4:Y:S04]  /*187880*/  LDL.LU R32, [R1+0x27e8] ;  /* 0x0027e80001207983 */ /* 0x002f280000300800 */
[----:B------:R-:W4:Y:S04]  /*187890*/  LDL.LU R33, [R1+0x27ec] ;  /* 0x0027ec0001217983 */ /* 0x000f280000300800 */
[----:B------:R-:W4:Y:S04]  /*1878a0*/  LDL.LU R34, [R1+0x27d8] ;  /* 0x0027d80001227983 */ /* 0x000f280000300800 */
[----:B------:R-:W4:Y:S04]  /*1878b0*/  LDL.LU R35, [R1+0x27dc] ;  /* 0x0027dc0001237983 */ /* 0x000f280000300800 */
[----:B---3--:R-:W-:Y:S04]  /*1878c0*/  STS.128 [R2+0x280], R44 ;  /* 0x0002802c02007388 */ /* 0x008fe80000000c00 */
[----:B------:R-:W-:Y:S04]  /*1878d0*/  STS.128 [R2+0x400], R40 ;  /* 0x0004002802007388 */ /* 0x000fe80000000c00 */
[----:B------:R1:W-:Y:S04]  /*1878e0*/  STS.128 [R2+0x680], R28 ;  /* 0x0006801c02007388 */ /* 0x0003e80000000c00 */
[----:B------:R-:W-:Y:S06]  /*1878f0*/  BAR.SYNC.DEFER_BLOCKING 0x0 ;  /* 0x0000000000007b1d */ /* 0x000fec0000010000 */
[----:B-1----:R-:W4:Y:S04]  /*187900*/  LDL.LU R28, [R1+0x2680] ;  /* 0x00268000011c7983 */ /* 0x002f280000300800 */
        /* <DEDUP_REMOVED lines=127> */
[----:B---3--:R1:W-:Y:S04]  /*188100*/  STS.128 [R2+0x680], R28 ;  /* 0x0006801c02007388 */ /* 0x0083e80000000c00 */
[----:B------:R-:W-:Y:S04]  /*188110*/  STS.128 [R2+0x280], R44 ;  /* 0x0002802c02007388 */ /* 0x000fe80000000c00 */
[----:B------:R-:W-:Y:S04]  /*188120*/  STS.128 [R2+0x400], R40 ;  /* 0x0004002802007388 */ /* 0x000fe80000000c00 */
        /* <DEDUP_REMOVED lines=30> */
[----:B-1----:R-:W3:Y:S04]  /*188310*/  LDL.LU R40, [R1+0x1f48] ;  /* 0x001f480001287983 */ /* 0x002ee80000300800 */
        /* <DEDUP_REMOVED lines=13> */
[----:B------:R1:W-:Y:S02]  /*1883f0*/  STS.128 [R2+0x200], R28 ;  /* 0x0002001c02007388 */ /* 0x0003e40000000c00 */
[----:B-1----:R-:W-:Y:S01]  /*188400*/  IMAD.MOV.U32 R30, RZ, RZ, R20 ;  /* 0x000000ffff1e7224 */ /* 0x002fe200078e0014 */
[----:B------:R-:W-:Y:S01]  /*188410*/  MOV R31, R21 ;  /* 0x00000015001f7202 */ /* 0x000fe20000000f00 */
[----:B------:R-:W-:Y:S01]  /*188420*/  IMAD.MOV.U32 R20, RZ, RZ, R26 ;  /* 0x000000ffff147224 */ /* 0x000fe200078e001a */
[----:B------:R-:W-:Y:S01]  /*188430*/  MOV R21, R27 ;  /* 0x0000001b00157202 */ /* 0x000fe20000000f00 */
[----:B------:R-:W-:-:S04]  /*188440*/  IMAD.MOV.U32 R28, RZ, RZ, R24 ;  /* 0x000000ffff1c7224 */ /* 0x000fc800078e0018 */
[----:B------:R1:W-:Y:S01]  /*188450*/  STS.128 [R2+0x680], R20 ;  /* 0x0006801402007388 */ /* 0x0003e20000000c00 */
[----:B------:R-:W-:-:S03]  /*188460*/  MOV R29, R25 ;  /* 0x00000019001d7202 */ /* 0x000fc60000000f00 */
        /* <DEDUP_REMOVED lines=8> */
[----:B------:R1:W-:Y:S04]  /*1884f0*/  STS.128 [R2+0x600], R28 ;  /* 0x0006001c02007388 */ /* 0x0003e80000000c00 */
[----:B-1----:R-:W4:Y:S04]  /*188500*/  LDL.LU R28, [R1+0x2ca0] ;  /* 0x002ca000011c7983 */ /* 0x002f280000300800 */
[----:B------:R-:W4:Y:S04]  /*188510*/  LDL.LU R29, [R1+0x2ca4] ;  /* 0x002ca400011d7983 */ /* 0x000f280000300800 */
[----:B------:R-:W4:Y:S04]  /*188520*/  LDL.LU R30, [R1+0x2c90] ;  /* 0x002c9000011e7983 */ /* 0x000f280000300800 */
[----:B------:R-:W4:Y:S04]  /*188530*/  LDL.LU R31, [R1+0x2c94] ;  /* 0x002c9400011f7983 */ /* 0x000f280000300800 */
[----:B---3--:R-:W-:Y:S04]  /*188540*/  STS.128 [R2+0x280], R40 ;  /* 0x0002802802007388 */ /* 0x008fe80000000c00 */
[----:B--2---:R-:W-:Y:S04]  /*188550*/  STS.128 [R2+0x400], R36 ;  /* 0x0004002402007388 */ /* 0x004fe80000000c00 */
[----:B----4-:R-:W-:Y:S04]  /*188560*/  STS.128 [R2+0x480], R32 ;  /* 0x0004802002007388 */ /* 0x010fe80000000c00 */
        /* <DEDUP_REMOVED lines=22> */
[----:B-1----:R-:W-:Y:S04]  /*1886d0*/  STL.64 [R1+0xe30], R36 ;  /* 0x000e302401007387 */ /* 0x002fe80000100a00 */
[----:B------:R-:W-:Y:S04]  /*1886e0*/  STL.64 [R1+0xe38], R38 ;  /* 0x000e382601007387 */ /* 0x000fe80000100a00 */
[----:B------:R1:W-:Y:S04]  /*1886f0*/  STS.128 [R2+0x80], R24 ;  /* 0x0000801802007388 */ /* 0x0003e80000000c00 */
[----:B--2---:R-:W-:Y:S04]  /*188700*/  STL.64 [R1+0x160], R32 ;  /* 0x0001602001007387 */ /* 0x004fe80000100a00 */
[----:B------:R-:W-:Y:S04]  /*188710*/  STL.64 [R1+0x168], R34 ;  /* 0x0001682201007387 */ /* 0x000fe80000100a00 */
[----:B------:R2:W-:Y:S04]  /*188720*/  STS.128 [R2], R20 ;  /* 0x0000001402007388 */ /* 0x0005e80000000c00 */
[----:B-1----:R-:W3:Y:S04]  /*188730*/  LDL.LU R24, [R1+0x2ca8] ;  /* 0x002ca80001187983 */ /* 0x002ee80000300800 */
[----:B------:R-:W3:Y:S04]  /*188740*/  LDL.LU R25, [R1+0x2cac] ;  /* 0x002cac0001197983 */ /* 0x000ee80000300800 */
[----:B------:R-:W3:Y:S04]  /*188750*/  LDL.LU R26, [R1+0x2c98] ;  /* 0x002c9800011a7983 */ /* 0x000ee80000300800 */
[----:B------:R-:W3:Y:S04]  /*188760*/  LDL.LU R27, [R1+0x2c9c] ;  /* 0x002c9c00011b7983 */ /* 0x000ee80000300800 */
[----:B--2---:R-:W2:Y:S04]  /*188770*/  LDL.LU R20, [R1+0x2c80] ;  /* 0x002c800001147983 */ /* 0x004ea80000300800 */
        /* <DEDUP_REMOVED lines=22> */
[----:B----4-:R-:W-:Y:S04]  /*1888e0*/  STS.128 [R2+0x480], R28 ;  /* 0x0004801c02007388 */ /* 0x010fe80000000c00 */
[----:B------:R-:W3:Y:S04]  /*1888f0*/  LDL.LU R40, [R1+0x27c8] ;  /* 0x0027c80001287983 */ /* 0x000ee80000300800 */
[----:B------:R-:W3:Y:S04]  /*188900*/  LDL.LU R41, [R1+0x27cc] ;  /* 0x0027cc0001297983 */ /* 0x000ee80000300800 */
[----:B------:R-:W-:Y:S04]  /*188910*/  STS.128 [R2+0x600], R32 ;  /* 0x0006002002007388 */ /* 0x000fe80000000c00 */
[----:B------:R-:W3:Y:S04]  /*188920*/  LDL.LU R42, [R1+0x27b8] ;  /* 0x0027b800012a7983 */ /* 0x000ee80000300800 */
[----:B------:R-:W3:Y:S04]  /*188930*/  LDL.LU R43, [R1+0x27bc] ;  /* 0x0027bc00012b7983 */ /* 0x000ee80000300800 */
[----:B------:R1:W-:Y:S04]  /*188940*/  STS.128 [R2+0x680], R36 ;  /* 0x0006802402007388 */ /* 0x0003e80000000c00 */
[----:B------:R-:W-:Y:S06]  /*188950*/  BAR.SYNC.DEFER_BLOCKING 0x0 ;  /* 0x0000000000007b1d */ /* 0x000fec0000010000 */
[----:B-1----:R-:W4:Y:S04]  /*188960*/  LDL.LU R36, [R1+0x2660] ;  /* 0x0026600001247983 */ /* 0x002f280000300800 */
[----:B------:R-:W4:Y:S04]  /*188970*/  LDL.LU R37, [R1+0x2664] ;  /* 0x0026640001257983 */ /* 0x000f280000300800 */
[----:B------:R-:W4:Y:S04]  /*188980*/  LDL.LU R38, [R1+0x2650] ;  /* 0x0026500001267983 */ /* 0x000f280000300800 */
[----:B------:R-:W1:Y:S04]  /*188990*/  LDS.128 R24, [R0] ;  /* 0x0000000000187984 */ /* 0x000e680000000c00 */
[----:B------:R-:W4:Y:S04]  /*1889a0*/  LDL.LU R39, [R1+0x2654] ;  /* 0x0026540001277983 */ /* 0x000f280000300800 */
[----:B------:R-:W-:Y:S04]  /*1889b0*/  LDS.128 R248, [R0+0x800] ;  /* 0x0008000000f87984 */ /* 0x000fe80000000c00 */
[----:B------:R-:W-:Y:S04]  /*1889c0*/  LDS.128 R244, [R212] ;  /* 0x00000000d4f47984 */ /* 0x000fe80000000c00 */
[----:B------:R-:W-:Y:S04]  /*1889d0*/  LDS.128 R240, [R212+0x800] ;  /* 0x00080000d4f07984 */ /* 0x000fe80000000c00 */
[----:B------:R-:W-:Y:S04]  /*1889e0*/  LDS.128 R236, [R3] ;  /* 0x0000000003ec7984 */ /* 0x000fe80000000c00 */
[----:B------:R-:W-:Y:S04]  /*1889f0*/  LDS.128 R28, [R3+0x800] ;  /* 0x00080000031c7984 */ /* 0x000fe80000000c00 */
[----:B------:R-:W-:Y:S04]  /*188a00*/  LDS.128 R32, [R252] ;  /* 0x00000000fc207984 */ /* 0x000fe80000000c00 */
[----:B-1----:R-:W-:Y:S04]  /*188a10*/  STL.64 [R1], R24 ;  /* 0x0000001801007387 */ /* 0x002fe80000100a00 */
[----:B------:R-:W-:Y:S04]  /*188a20*/  STL.64 [R1+0x8], R26 ;  /* 0x0000081a01007387 */ /* 0x000fe80000100a00 */
[----:B------:R-:W-:Y:S04]  /*188a30*/  LDS.128 R24, [R252+0x800] ;  /* 0x00080000fc187984 */ /* 0x000fe80000000c00 */
[----:B------:R-:W-:Y:S06]  /*188a40*/  BAR.SYNC.DEFER_BLOCKING 0x0 ;  /* 0x0000000000007b1d */ /* 0x000fec0000010000 */
        /* <DEDUP_REMOVED lines=13> */
[----:B---3--:R-:W-:Y:S04]  /*188b20*/  STS.128 [R2+0x80], R40 ;  /* 0x0000802802007388 */ /* 0x008fe80000000c00 */
[----:B----4-:R1:W-:Y:S04]  /*188b30*/  STS.128 [R2+0x200], R36 ;  /* 0x0002002402007388 */ /* 0x0103e80000000c00 */
        /* <DEDUP_REMOVED lines=13> */
[----:B------:R-:W-:Y:S04]  /*188c10*/  STS.128 [R2+0x280], R48 ;  /* 0x0002803002007388 */ /* 0x000fe80000000c00 */
[----:B------:R-:W-:Y:S04]  /*188c20*/  STS.128 [R2+0x400], R44 ;  /* 0x0004002c02007388 */ /* 0x000fe80000000c00 */
[----:B------:R-:W2:Y:S04]  /*188c30*/  LDL.LU R68, [R1+0x2348] ;  /* 0x0023480001447983 */ /* 0x000ea80000300800 */
[----:B------:R-:W2:Y:S04]  /*188c40*/  LDL.LU R69, [R1+0x234c] ;  /* 0x00234c0001457983 */ /* 0x000ea80000300800 */
[----:B------:R-:W2:Y:S04]  /*188c50*/  LDL.LU R70, [R1+0xc18] ;  /* 0x000c180001467983 */ /* 0x000ea80000300800 */
[----:B------:R-:W2:Y:S04]  /*188c60*/  LDL.LU R71, [R1+0xc1c] ;  /* 0x000c1c0001477983 */ /* 0x000ea80000300800 */
[----:B------:R-:W2:Y:S04]  /*188c70*/  LDL.LU R72, [R1+0xa70] ;  /* 0x000a700001487983 */ /* 0x000ea80000300800 */
[----:B------:R-:W2:Y:S04]  /*188c80*/  LDL.LU R73, [R1+0xa74] ;  /* 0x000a740001497983 */ /* 0x000ea80000300800 */
[----:B------:R-:W2:Y:S04]  /*188c90*/  LDL.LU R74, [R1+0xa50] ;  /* 0x000a5000014a7983 */ /* 0x000ea80000300800 */
[----:B---3--:R-:W-:Y:S04]  /*188ca0*/  STS.128 [R2+0x600], R36 ;  /* 0x0006002402007388 */ /* 0x008fe80000000c00 */
[----:B------:R-:W3:Y:S04]  /*188cb0*/  LDL.LU R75, [R1+0xa54] ;  /* 0x000a5400014b7983 */ /* 0x000ee80000300800 */
[----:B------:R-:W3:Y:S04]  /*188cc0*/  LDL.LU R80, [R1+0xa78] ;  /* 0x000a780001507983 */ /* 0x000ee80000300800 */
[----:B------:R-:W3:Y:S04]  /*188cd0*/  LDL.LU R81, [R1+0xa7c] ;  /* 0x000a7c0001517983 */ /* 0x000ee80000300800 */
[----:B----4-:R-:W-:Y:S04]  /*188ce0*/  STS.128 [R2+0x680], R40 ;  /* 0x0006802802007388 */ /* 0x010fe80000000c00 */
[----:B------:R-:W-:Y:S06]  /*188cf0*/  BAR.SYNC.DEFER_BLOCKING 0x0 ;  /* 0x0000000000007b1d */ /* 0x000fec0000010000 */
[----:B------:R-:W4:Y:S04]  /*188d00*/  LDL.LU R82, [R1+0xa58] ;  /* 0x000a580001527983 */ /* 0x000f280000300800 */
[----:B------:R-:W4:Y:S04]  /*188d10*/  LDL.LU R83, [R1+0xa5c] ;  /* 0x000a5c0001537983 */ /* 0x000f280000300800 */
[----:B------:R-:W4:Y:S04]  /*188d20*/  LDL.LU R76, [R1+0x2210] ;  /* 0x00221000014c7983 */ /* 0x000f280000300800 */
[----:B------:R-:W4:Y:S04]  /*188d30*/  LDL.LU R77, [R1+0x2214] ;  /* 0x00221400014d7983 */ /* 0x000f280000300800 */
[----:B------:R-:W4:Y:S04]  /*188d40*/  LDL.LU R78, [R1+0x800] ;  /* 0x00080000014e7983 */ /* 0x000f280000300800 */
[----:B------:R-:W1:Y:S04]  /*188d50*/  LDS.128 R64, [R0] ;  /* 0x0000000000407984 */ /* 0x000e680000000c00 */
[----:B------:R-:W-:Y:S04]  /*188d60*/  LDS.128 R48, [R0+0x800] ;  /* 0x0008000000307984 */ /* 0x000fe80000000c00 */
[----:B------:R-:W-:Y:S04]  /*188d70*/  LDS.128 R60, [R212] ;  /* 0x00000000d43c7984 */ /* 0x000fe80000000c00 */
[----:B------:R-:W-:Y:S04]  /*188d80*/  LDS.128 R44, [R212+0x800] ;  /* 0x00080000d42c7984 */ /* 0x000fe80000000c00 */
[----:B------:R-:W-:Y:S04]  /*188d90*/  LDS.128 R56, [R3] ;  /* 0x0000000003387984 */ /* 0x000fe80000000c00 */
[----:B------:R-:W-:Y:S04]  /*188da0*/  LDS.128 R40, [R3+0x800] ;  /* 0x0008000003287984 */ /* 0x000fe80000000c00 */
[----:B------:R-:W-:Y:S04]  /*188db0*/  LDS.128 R52, [R252] ;  /* 0x00000000fc347984 */ /* 0x000fe80000000c00 */
[----:B------:R-:W-:Y:S04]  /*188dc0*/  LDS.128 R36, [R252+0x800] ;  /* 0x00080000fc247984 */ /* 0x000fe80000000c00 */
[----:B------:R-:W-:Y:S06]  /*188dd0*/  BAR.SYNC.DEFER_BLOCKING 0x0 ;  /* 0x0000000000007b1d */ /* 0x000fec0000010000 */
[----:B------:R-:W4:Y:S04]  /*188de0*/  LDL.LU R79, [R1+0x804] ;  /* 0x00080400014f7983 */ /* 0x000f280000300800 */
[----:B--2---:R2:W-:Y:S04]  /*188df0*/  STS.128 [R2], R20 ;  /* 0x0000001402007388 */ /* 0x0045e80000000c00 */
[----:B--2---:R-:W2:Y:S04]  /*188e00*/  LDL.LU R20, [R1+0x2218] ;  /* 0x0022180001147983 */ /* 0x004ea80000300800 */
[----:B------:R-:W2:Y:S04]  /*188e10*/  LDL.LU R21, [R1+0x221c] ;  /* 0x00221c0001157983 */ /* 0x000ea80000300800 */
[----:B------:R-:W2:Y:S04]  /*188e20*/  LDL.LU R22, [R1+0x808] ;  /* 0x0008080001167983 */ /* 0x000ea80000300800 */
[----:B------:R-:W2:Y:S04]  /*188e30*/  LDL.LU R23, [R1+0x80c] ;  /* 0x00080c0001177983 */ /* 0x000ea80000300800 */
[----:B------:R1:W-:Y:S04]  /*188e40*/  STS.128 [R2+0x80], R68 ;  /* 0x0000804402007388 */ /* 0x0003e80000000c00 */
[----:B---3--:R3:W-:Y:S04]  /*188e50*/  STS.128 [R2+0x200], R72 ;  /* 0x0002004802007388 */ /* 0x0087e80000000c00 */
[----:B-1----:R-:W4:Y:S04]  /*188e60*/  LDL.LU R68, [R1+0x2140] ;  /* 0x0021400001447983 */ /* 0x002f280000300800 */
[----:B------:R-:W4:Y:S04]  /*188e70*/  LDL.LU R69, [R1+0x2144] ;  /* 0x0021440001457983 */ /* 0x000f280000300800 */
[----:B------:R-:W4:Y:S04]  /*188e80*/  LDL.LU R70, [R1+0x2130] ;  /* 0x0021300001467983 */ /* 0x000f280000300800 */
[----:B------:R-:W4:Y:S04]  /*188e90*/  LDL.LU R71, [R1+0x2134] ;  /* 0x0021340001477983 */ /* 0x000f280000300800 */
[----:B---3--:R-:W3:Y:S04]  /*188ea0*/  LDL.LU R72, [R1+0x2148] ;  /* 0x0021480001487983 */ /* 0x008ee80000300800 */
        /* <DEDUP_REMOVED lines=16> */
[----:B----4-:R-:W-:Y:S04]  /*188fb0*/  STS.128 [R2+0x280], R80 ;  /* 0x0002805002007388 */ /* 0x010fe80000000c00 */
[----:B------:R-:W-:Y:S04]  /*188fc0*/  STS.128 [R2+0x400], R76 ;  /* 0x0004004c02007388 */ /* 0x000fe80000000c00 */
[----:B------:R-:W-:Y:S04]  /*188fd0*/  STS.128 [R2+0x600], R68 ;  /* 0x0006004402007388 */ /* 0x000fe80000000c00 */
[----:B---3--:R-:W-:Y:S04]  /*188fe0*/  STS.128 [R2+0x680], R72 ;  /* 0x0006804802007388 */ /* 0x008fe80000000c00 */
[----:B------:R-:W-:Y:S06]  /*188ff0*/  BAR.SYNC.DEFER_BLOCKING 0x0 ;  /* 0x0000000000007b1d */ /* 0x000fec0000010000 */
        /* <DEDUP_REMOVED lines=8> */
[----:B------:R-:W-:Y:S01]  /*189080*/  BAR.SYNC.DEFER_BLOCKING 0x0 ;  /* 0x0000000000007b1d */ /* 0x000fe20000010000 */
        /* <DEDUP_REMOVED lines=8> */
[----:B--2---:R-:W-:Y:S04]  /*189110*/  STS.128 [R2], R20 ;  /* 0x0000001402007388 */ /* 0x004fe80000000c00 */
[----:B------:R2:W-:Y:S04]  /*189120*/  STS.128 [R2+0x80], R100 ;  /* 0x0000806402007388 */ /* 0x0005e80000000c00 */
[----:B--2---:R-:W2:Y:S04]  /*189130*/  LDL.LU R100, [R1+0x1f28] ;  /* 0x001f280001647983 */ /* 0x004ea80000300800 */
[----:B------:R-:W2:Y:S04]  /*189140*/  LDL.LU R101, [R1+0x1f2c] ;  /* 0x001f2c0001657983 */ /* 0x000ea80000300800 */
[----:B------:R-:W2:Y:S04]  /*189150*/  LDL.LU R102, [R1+0x1f18] ;  /* 0x001f180001667983 */ /* 0x000ea80000300800 */
[----:B------:R-:W2:Y:S04]  /*189160*/  LDL.LU R103, [R1+0x1f1c] ;  /* 0x001f1c0001677983 */ /* 0x000ea80000300800 */
[----:B------:R-:W3:Y:S04]  /*189170*/  LDL.LU R20, [R1+0x1e10] ;  /* 0x001e100001147983 */ /* 0x000ee80000300800 */
[----:B------:R-:W3:Y:S04]  /*189180*/  LDL.LU R21, [R1+0x1e14] ;  /* 0x001e140001157983 */ /* 0x000ee80000300800 */
[----:B------:R-:W3:Y:S04]  /*189190*/  LDL.LU R22, [R1+0x1e20] ;  /* 0x001e200001167983 */ /* 0x000ee80000300800 */
[----:B------:R4:W-:Y:S04]  /*1891a0*/  STS.128 [R2+0x200], R104 ;  /* 0x0002006802007388 */ /* 0x0009e80000000c00 */
        /* <DEDUP_REMOVED lines=12> */
[----:B------:R-:W-:Y:S04]  /*189270*/  STS.128 [R2+0x600], R108 ;  /* 0x0006006c02007388 */ /* 0x000fe80000000c00 */
[----:B------:R-:W-:Y:S04]  /*189280*/  STS.128 [R2+0x680], R16 ;  /* 0x0006801002007388 */ /* 0x000fe80000000c00 */
        /* <DEDUP_REMOVED lines=13> */
[----:B--2---:R-:W-:Y:S04]  /*189360*/  STS.128 [R2+0x280], R100 ;  /* 0x0002806402007388 */ /* 0x004fe80000000c00 */
[----:B---3--:R-:W-:Y:S04]  /*189370*/  STS.128 [R2+0x400], R20 ;  /* 0x0004001402007388 */ /* 0x008fe80000000c00 */
[----:B----4-:R-:W-:Y:S04]  /*189380*/  STS.128 [R2+0x480], R104 ;  /* 0x0004806802007388 */ /* 0x010fe80000000c00 */
[----:B------:R-:W-:Y:S06]  /*189390*/  BAR.SYNC.DEFER_BLOCKING 0x0 ;  /* 0x0000000000007b1d */ /* 0x000fec0000010000 */
[----:B------:R-:W2:Y:S04]  /*1893a0*/  LDS.128 R120, [R0] ;  /* 0x0000000000787984 */ /* 0x000ea80000000c00 */
[----:B------:R-:W-:Y:S04]  /*1893b0*/  LDS.128 R104, [R0+0x800] ;  /* 0x0008000000687984 */ /* 0x000fe80000000c00 */
[----:B------:R-:W3:Y:S04]  /*1893c0*/  LDS.128 R116, [R212] ;  /* 0x00000000d4747984 */ /* 0x000ee80000000c00 */
[----:B------:R-:W-:Y:S04]  /*1893d0*/  LDS.128 R100, [R212+0x800] ;  /* 0x00080000d4647984 */ /* 0x000fe80000000c00 */
[----:B------:R-:W4:Y:S04]  /*1893e0*/  LDS.128 R112, [R3] ;  /* 0x0000000003707984 */ /* 0x000f280000000c00 */
[----:B------:R-:W-:Y:S04]  /*1893f0*/  LDS.128 R20, [R3+0x800] ;  /* 0x0008000003147984 */ /* 0x000fe80000000c00 */
[----:B------:R-:W1:Y:S04]  /*189400*/  LDS.128 R108, [R252] ;  /* 0x00000000fc6c7984 */ /* 0x000e680000000c00 */
[----:B------:R-:W1:Y:S04]  /*189410*/  LDS.128 R16, [R252+0x800] ;  /* 0x00080000fc107984 */ /* 0x000e680000000c00 */
[----:B------:R-:W-:Y:S06]  /*189420*/  BAR.SYNC.DEFER_BLOCKING 0x0 ;  /* 0x0000000000007b1d */ /* 0x000fec0000010000 */
[----:B------:R1:W-:Y:S04]  /*189430*/  STS.128 [R2], R12 ;  /* 0x0000000c02007388 */ /* 0x0003e80000000c00 */
[----:B-1----:R-:W2:Y:S04]  /*189440*/  LDL.LU R12, [R1+0x1498] ;  /* 0x00149800010c7983 */ /* 0x002ea80000300800 */
[----:B------:R-:W2:Y:S04]  /*189450*/  LDL.LU R13, [R1+0x149c] ;  /* 0x00149c00010d7983 */ /* 0x000ea80000300800 */
[----:B------:R-:W2:Y:S04]  /*189460*/  LDL.LU R14, [R1+0x518] ;  /* 0x00051800010e7983 */ /* 0x000ea80000300800 */
[----:B------:R-:W2:Y:S04]  /*189470*/  LDL.LU R15, [R1+0x51c] ;  /* 0x00051c00010f7983 */ /* 0x000ea80000300800 */
[----:B------:R1:W-:Y:S04]  /*189480*/  STS.128 [R2+0x80], R124 ;  /* 0x0000807c02007388 */ /* 0x0003e80000000c00 */
[----:B------:R3:W-:Y:S04]  /*189490*/  STS.128 [R2+0x200], R128 ;  /* 0x0002008002007388 */ /* 0x0007e80000000c00 */
        /* <DEDUP_REMOVED lines=16> */
[----:B------:R-:W-:Y:S04]  /*1895a0*/  STS.128 [R2+0x280], R136 ;  /* 0x0002808802007388 */ /* 0x000fe80000000c00 */
[----:B------:R-:W-:Y:S04]  /*1895b0*/  STS.128 [R2+0x400], R132 ;  /* 0x0004008402007388 */ /* 0x000fe80000000c00 */
[----:B----4-:R-:W-:Y:S04]  /*1895c0*/  STS.128 [R2+0x600], R124 ;  /* 0x0006007c02007388 */ /* 0x010fe80000000c00 */
[----:B---3--:R-:W-:Y:S04]  /*1895d0*/  STS.128 [R2+0x680], R128 ;  /* 0x0006808002007388 */ /* 0x008fe80000000c00 */
[----:B------:R-:W3:Y:S04]  /*1895e0*/  LDL.LU R159, [R1+0x5dc] ;  /* 0x0005dc00019f7983 */ /* 0x000ee80000300800 */
[----:B------:R-:W4:Y:S04]  /*1895f0*/  LDL.LU R160, [R1+0x2640] ;  /* 0x0026400001a07983 */ /* 0x000f280000300800 */
        /* <DEDUP_REMOVED lines=21> */
[----:B--2---:R2:W-:Y:S04]  /*189750*/  STS.128 [R2], R12 ;  /* 0x0000000c02007388 */ /* 0x0045e80000000c00 */
[----:B--2---:R-:W2:Y:S04]  /*189760*/  LDL.LU R12, [R1+0x24d8] ;  /* 0x0024d800010c7983 */ /* 0x004ea80000300800 */
[----:B------:R-:W2:Y:S04]  /*189770*/  LDL.LU R13, [R1+0x24dc] ;  /* 0x0024dc00010d7983 */ /* 0x000ea80000300800 */
[----:B------:R-:W2:Y:S04]  /*189780*/  LDL.LU R14, [R1+0x728] ;  /* 0x00072800010e7983 */ /* 0x000ea80000300800 */
[----:B------:R-:W2:Y:S04]  /*189790*/  LDL.LU R15, [R1+0x72c] ;  /* 0x00072c00010f7983 */ /* 0x000ea80000300800 */
[----:B---3--:R3:W-:Y:S04]  /*1897a0*/  STS.128 [R2+0x80], R156 ;  /* 0x0000809c02007388 */ /* 0x0087e80000000c00 */
[----:B---3--:R-:W3:Y:S04]  /*1897b0*/  LDL.LU R156, [R1+0xdf0] ;  /* 0x000df000019c7983 */ /* 0x008ee80000300800 */
[----:B------:R-:W3:Y:S04]  /*1897c0*/  LDL.LU R157, [R1+0xdf4] ;  /* 0x000df400019d7983 */ /* 0x000ee80000300800 */
[----:B------:R-:W3:Y:S04]  /*1897d0*/  LDL.LU R158, [R1+0xa10] ;  /* 0x000a1000019e7983 */ /* 0x000ee80000300800 */
[----:B----4-:R4:W-:Y:S04]  /*1897e0*/  STS.128 [R2+0x200], R160 ;  /* 0x000200a002007388 */ /* 0x0109e80000000c00 */
[----:B------:R-:W3:Y:S04]  /*1897f0*/  LDL.LU R159, [R1+0xa14] ;  /* 0x000a1400019f7983 */ /* 0x000ee80000300800 */
[----:B----4-:R-:W4:Y:S04]  /*189800*/  LDL.LU R160, [R1+0xdf8] ;  /* 0x000df80001a07983 */ /* 0x010f280000300800 */
[----:B------:R-:W4:Y:S04]  /*189810*/  LDL.LU R161, [R1+0xdfc] ;  /* 0x000dfc0001a17983 */ /* 0x000f280000300800 */
[----:B------:R-:W4:Y:S04]  /*189820*/  LDL.LU R162, [R1+0xa18] ;  /* 0x000a180001a27983 */ /* 0x000f280000300800 */
[----:B------:R-:W4:Y:S04]  /*189830*/  LDL.LU R163, [R1+0xa1c] ;  /* 0x000a1c0001a37983 */ /* 0x000f280000300800 */
[----:B--2---:R2:W-:Y:S04]  /*189840*/  STS.128 [R2+0x480], R12 ;  /* 0x0004800c02007388 */ /* 0x0045e80000000c00 */
        /* <DEDUP_REMOVED lines=14> */
[----:B---3--:R-:W-:Y:S04]  /*189930*/  STS.128 [R2+0x600], R156 ;  /* 0x0006009c02007388 */ /* 0x008fe80000000c00 */
[----:B----4-:R-:W-:Y:S04]  /*189940*/  STS.128 [R2+0x680], R160 ;  /* 0x000680a002007388 */ /* 0x010fe80000000c00 */
[----:B------:R-:W-:Y:S06]  /*189950*/  BAR.SYNC.DEFER_BLOCKING 0x0 ;  /* 0x0000000000007b1d */ /* 0x000fec0000010000 */
[----:B------:R-:W3:Y:S04]  /*189960*/  LDL.LU R200, [R1+0xa48] ;  /* 0x000a480001c87983 */ /* 0x000ee80000300800 */
[----:B------:R-:W3:Y:S04]  /*189970*/  LDL.LU R201, [R1+0xa4c] ;  /* 0x000a4c0001c97983 */ /* 0x000ee80000300800 */
[----:B------:R-:W3:Y:S04]  /*189980*/  LDL.LU R202, [R1+0x898] ;  /* 0x0008980001ca7983 */ /* 0x000ee80000300800 */
[----:B------:R-:W3:Y:S04]  /*189990*/  LDL.LU R203, [R1+0x89c] ;  /* 0x00089c0001cb7983 */ /* 0x000ee80000300800 */
        /* <DEDUP_REMOVED lines=13> */
[----:B--2---:R2:W-:Y:S04]  /*189a70*/  STS.128 [R2], R12 ;  /* 0x0000000c02007388 */ /* 0x0045e80000000c00 */
[----:B--2---:R-:W2:Y:S04]  /*189a80*/  LDL.LU R12, [R1+0x7f8] ;  /* 0x0007f800010c7983 */ /* 0x004ea80000300800 */
[----:B------:R-:W2:Y:S04]  /*189a90*/  LDL.LU R13, [R1+0x7fc] ;  /* 0x0007fc00010d7983 */ /* 0x000ea80000300800 */
[----:B------:R-:W2:Y:S04]  /*189aa0*/  LDL.LU R14, [R1+0x6f8] ;  /* 0x0006f800010e7983 */ /* 0x000ea80000300800 */
[----:B------:R1:W-:Y:S04]  /*189ab0*/  STS.128 [R2+0x80], R188 ;  /* 0x000080bc02007388 */ /* 0x0003e80000000c00 */
[----:B------:R-:W2:Y:S04]  /*189ac0*/  LDL.LU R15, [R1+0x6fc] ;  /* 0x0006fc00010f7983 */ /* 0x000ea80000300800 */
[----:B------:R1:W-:Y:S04]  /*189ad0*/  STS.128 [R2+0x200], R192 ;  /* 0x000200c002007388 */ /* 0x0003e80000000c00 */
        /* <DEDUP_REMOVED lines=8> */
[----:B----4-:R-:W-:Y:S04]  /*189b60*/  STS.128 [R2+0x400], R196 ;  /* 0x000400c402007388 */ /* 0x010fe80000000c00 */
[----:B--2---:R1:W-:Y:S04]  /*189b70*/  STS.128 [R2+0x480], R12 ;  /* 0x0004800c02007388 */ /* 0x0043e80000000c00 */
[----:B-1----:R-:W2:Y:S04]  /*189b80*/  LDL.LU R12, [R1+0x130] ;  /* 0x00013000010c7983 */ /* 0x002ea80000300800 */
[----:B------:R-:W2:Y:S04]  /*189b90*/  LDL.LU R13, [R1+0x134] ;  /* 0x00013400010d7983 */ /* 0x000ea80000300800 */
[----:B------:R-:W2:Y:S04]  /*189ba0*/  LDL.LU R14, [R1+0x50] ;  /* 0x00005000010e7983 */ /* 0x000ea80000300800 */
[----:B------:R-:W2:Y:S04]  /*189bb0*/  LDL.LU R15, [R1+0x54] ;  /* 0x00005400010f7983 */ /* 0x000ea80000300800 */
[----:B---3--:R1:W-:Y:S04]  /*189bc0*/  STS.128 [R2+0x600], R188 ;  /* 0x000600bc02007388 */ /* 0x0083e80000000c00 */
[----:B------:R3:W-:Y:S01]  /*189bd0*/  STS.128 [R2+0x680], R192 ;  /* 0x000680c002007388 */ /* 0x0007e20000000c00 */
[----:B-1----:R-:W-:Y:S01]  /*189be0*/  IMAD.MOV.U32 R190, RZ, RZ, R228 ;  /* 0x000000ffffbe7224 */ /* 0x002fe200078e00e4 */
[----:B------:R-:W-:-:S02]  /*189bf0*/  MOV R191, R229 ;  /* 0x000000e500bf7202 */ /* 0x000fc40000000f00 */
[----:B---3--:R-:W3:Y:S04]  /*189c00*/  LDL.LU R192, [R1+0x138] ;  /* 0x0001380001c07983 */ /* 0x008ee80000300800 */
[----:B------:R-:W3:Y:S04]  /*189c10*/  LDL.LU R193, [R1+0x13c] ;  /* 0x00013c0001c17983 */ /* 0x000ee80000300800 */
[----:B------:R-:W3:Y:S04]  /*189c20*/  LDL.LU R194, [R1+0x58] ;  /* 0x0000580001c27983 */ /* 0x000ee80000300800 */
[----:B------:R-:W3:Y:S04]  /*189c30*/  LDL.LU R195, [R1+0x5c] ;  /* 0x00005c0001c37983 */ /* 0x000ee80000300800 */
        /* <DEDUP_REMOVED lines=8> */
[----:B------:R-:W-:Y:S04]  /*189cc0*/  STS.128 [R2+0x280], R200 ;  /* 0x000280c802007388 */ /* 0x000fe80000000c00 */
[----:B------:R-:W-:Y:S06]  /*189cd0*/  BAR.SYNC.DEFER_BLOCKING 0x0 ;  /* 0x0000000000007b1d */ /* 0x000fec0000010000 */
[----:B------:R-:W-:Y:S04]  /*189ce0*/  LDS.128 R208, [R212] ;  /* 0x00000000d4d07984 */ /* 0x000fe80000000c00 */
[----:B------:R-:W1:Y:S04]  /*189cf0*/  LDS.128 R200, [R0] ;  /* 0x0000000000c87984 */ /* 0x000e680000000c00 */
[----:B------:R-:W-:Y:S04]  /*189d00*/  LDS.128 R204, [R0+0x800] ;  /* 0x0008000000cc7984 */ /* 0x000fe80000000c00 */
[----:B------:R-:W-:Y:S04]  /*189d10*/  LDS.128 R212, [R212+0x800] ;  /* 0x00080000d4d47984 */ /* 0x000fe80000000c00 */
[----:B------:R-:W-:Y:S04]  /*189d20*/  LDS.128 R216, [R3] ;  /* 0x0000000003d87984 */ /* 0x000fe80000000c00 */
[----:B------:R-:W-:Y:S04]  /*189d30*/  LDS.128 R220, [R3+0x800] ;  /* 0x0008000003dc7984 */ /* 0x000fe80000000c00 */
[----:B------:R-:W-:Y:S04]  /*189d40*/  LDS.128 R224, [R252] ;  /* 0x00000000fce07984 */ /* 0x000fe80000000c00 */
[----:B------:R-:W-:Y:S04]  /*189d50*/  LDS.128 R232, [R252+0x800] ;  /* 0x00080000fce87984 */ /* 0x000fe80000000c00 */
[----:B------:R-:W-:Y:S06]  /*189d60*/  BAR.SYNC.DEFER_BLOCKING 0x0 ;  /* 0x0000000000007b1d */ /* 0x000fec0000010000 */
[----:B--2---:R-:W-:Y:S04]  /*189d70*/  STS.128 [R2], R12 ;  /* 0x0000000c02007388 */ /* 0x004fe80000000c00 */
[----:B----4-:R2:W-:Y:S04]  /*189d80*/  STS.128 [R2+0x200], R188 ;  /* 0x000200bc02007388 */ /* 0x0105e80000000c00 */
[----:B--2---:R-:W2:Y:S04]  /*189d90*/  LDL.LU R189, [R1+0x371c] ;  /* 0x00371c0001bd7983 */ /* 0x004ea80000300800 */
[----:B------:R-:W4:Y:S04]  /*189da0*/  LDL.LU R12, [R1+0x1e48] ;  /* 0x001e4800010c7983 */ /* 0x000f280000300800 */
[----:B---3--:R3:W-:Y:S04]  /*189db0*/  STS.128 [R2+0x400], R196 ;  /* 0x000400c402007388 */ /* 0x0087e80000000c00 */
[----:B------:R-:W4:Y:S04]  /*189dc0*/  LDL.LU R13, [R1+0x1e4c] ;  /* 0x001e4c00010d7983 */ /* 0x000f280000300800 */
[----:B---3--:R-:W3:Y:S04]  /*189dd0*/  LDL.LU R197, [R1+0x3718] ;  /* 0x0037180001c57983 */ /* 0x008ee80000300800 */
[----:B------:R-:W4:Y:S04]  /*189de0*/  LDL.LU R14, [R1+0x1e38] ;  /* 0x001e3800010e7983 */ /* 0x000f280000300800 */
[----:B------:R-:W4:Y:S04]  /*189df0*/  LDL.LU R15, [R1+0x1e3c] ;  /* 0x001e3c00010f7983 */ /* 0x000f280000300800 */
[----:B------:R-:W2:Y:S04]  /*189e00*/  LDL.LU R199, [R1+0xd0] ;  /* 0x0000d00001c77983 */ /* 0x000ea80000300800 */
[----:B------:R-:W2:Y:S04]  /*189e10*/  LDL.LU R196, [R1+0x3860] ;  /* 0x0038600001c47983 */ /* 0x000ea80000300800 */
[----:B------:R-:W2:Y:S04]  /*189e20*/  LDL.LU R191, [R1+0x3868] ;  /* 0x0038680001bf7983 */ /* 0x000ea80000300800 */
[----:B------:R-:W2:Y:S04]  /*189e30*/  LDL.LU R190, [R1+0x3864] ;  /* 0x0038640001be7983 */ /* 0x000ea80000300800 */
[----:B------:R-:W-:Y:S04]  /*189e40*/  STS.128 [R2+0x280], R228 ;  /* 0x000280e402007388 */ /* 0x000fe80000000c00 */
[----:B------:R-:W-:Y:S04]  /*189e50*/  STS.128 [R2+0x80], R192 ;  /* 0x000080c002007388 */ /* 0x000fe80000000c00 */
[----:B----4-:R4:W-:Y:S04]  /*189e60*/  STS.128 [R2+0x480], R12 ;  /* 0x0004800c02007388 */ /* 0x0109e80000000c00 */
[----:B----4-:R-:W4:Y:S04]  /*189e70*/  LDL.LU R15, [R1+0x120] ;  /* 0x00012000010f7983 */ /* 0x010f280000300800 */
[----:B------:R-:W4:Y:S04]  /*189e80*/  LDL.LU R231, [R1+0x90] ;  /* 0x0000900001e77983 */ /* 0x000f280000300800 */
[----:B------:R-:W4:Y:S04]  /*189e90*/  LDL.LU R14, [R1+0x58a0] ;  /* 0x0058a000010e7983 */ /* 0x000f280000300800 */
[----:B------:R-:W4:Y:S04]  /*189ea0*/  LDL.LU R198, [R1+0x40] ;  /* 0x0000400001c67983 */ /* 0x000f280000300800 */
[----:B------:R-:W4:Y:S01]  /*189eb0*/  LDL.LU R228, [R1+0x124] ;  /* 0x0001240001e47983 */ /* 0x000f220000300800 */
[----:B------:R-:W-:Y:S01]  /*189ec0*/  IMAD.MOV.U32 R194, RZ, RZ, R4 ;  /* 0x000000ffffc27224 */ /* 0x000fe200078e0004 */
[----:B------:R-:W-:Y:S01]  /*189ed0*/  MOV R195, R5 ;  /* 0x0000000500c37202 */ /* 0x000fe20000000f00 */
[----:B------:R-:W-:Y:S01]  /*189ee0*/  IMAD.MOV.U32 R192, RZ, RZ, R8 ;  /* 0x000000ffffc07224 */ /* 0x000fe200078e0008 */
[----:B------:R-:W-:Y:S01]  /*189ef0*/  MOV R193, R9 ;  /* 0x0000000900c17202 */ /* 0x000fe20000000f00 */
[----:B------:R-:W-:Y:S01]  /*189f00*/  IMAD.MOV.U32 R4, RZ, RZ, R10 ;  /* 0x000000ffff047224 */ /* 0x000fe200078e000a */
[----:B------:R-:W-:Y:S01]  /*189f10*/  MOV R5, R11 ;  /* 0x0000000b00057202 */ /* 0x000fe20000000f00 */
[C---:B---3--:R-:W-:Y:S01]  /*189f20*/  IMAD R3, R197.reuse, c[0x0][0x194], RZ ;  /* 0x00006500c5037a24 */ /* 0x048fe200078e02ff */
[----:B------:R-:W-:Y:S01]  /*189f30*/  ISETP.GE.AND P6, PT, R197, c[0x0][0x178], PT ;  /* 0x00005e00c5007a0c */ /* 0x000fe20003fc6270 */
[----:B------:R-:W-:Y:S01]  /*189f40*/  STS.128 [R2+0x600], R192 ;  /* 0x000600c002007388 */ /* 0x000fe20000000c00 */
[----:B------:R-:W-:-:S03]  /*189f50*/  IMAD.MOV.U32 R9, RZ, RZ, c[0x0][0x194] ;  /* 0x00006500ff097624 */ /* 0x000fc600078e00ff */
[----:B------:R3:W-:Y:S04]  /*189f60*/  STS.128 [R2+0x680], R4 ;  /* 0x0006800402007388 */ /* 0x0007e80000000c00 */
[----:B------:R-:W-:Y:S01]  /*189f70*/  BAR.SYNC.DEFER_BLOCKING 0x0 ;  /* 0x0000000000007b1d */ /* 0x000fe20000010000 */
[C---:B--2---:R-:W-:Y:S02]  /*189f80*/  ISETP.GE.AND P2, PT, R189.reuse, c[0x0][0x17c], PT ;  /* 0x00005f00bd007a0c */ /* 0x044fe40003f46270 */
[C---:B------:R-:W-:Y:S01]  /*189f90*/  ISETP.LT.AND P6, PT, R189.reuse, c[0x0][0x17c], !P6 ;  /* 0x00005f00bd007a0c */ /* 0x040fe200077c1270 */
[----:B------:R-:W-:Y:S02]  /*189fa0*/  IMAD R188, R189, c[0x0][0x198], RZ ;  /* 0x00006600bdbc7a24 */ /* 0x000fe400078e02ff */
[----:B------:R-:W2:Y:S01]  /*189fb0*/  LDL.LU R229, [R1+0xd4] ;  /* 0x0000d40001e57983 */ /* 0x000ea20000300800 */
[----:B---3--:R-:W-:-:S03]  /*189fc0*/  LEA R2, R9, R3, 0x7 ;  /* 0x0000000309027211 */ /* 0x008fc600078e38ff */
[----:B------:R-:W3:Y:S01]  /*189fd0*/  LDL.LU R189, [R1+0x94] ;  /* 0x0000940001bd7983 */ /* 0x000ee20000300800 */
[----:B------:R-:W-:Y:S02]  /*189fe0*/  LEA R4, P3, R3, c[0x0][0x170], 0x2 ;  /* 0x00005c0003047a11 */ /* 0x000fe400078610ff */
[----:B------:R-:W-:Y:S01]  /*189ff0*/  LEA R10, P5, R2, c[0x0][0x170], 0x2 ;  /* 0x00005c00020a7a11 */ /* 0x000fe200078a10ff */
[----:B------:R-:W-:Y:S01]  /*18a000*/  IMAD R6, R9, 0x80, R2 ;  /* 0x0000008009067824 */ /* 0x000fe200078e0202 */
[----:B------:R-:W-:Y:S01]  /*18a010*/  ISETP.LT.AND P4, PT, R196, c[0x0][0x178], !P2 ;  /* 0x00005e00c4007a0c */ /* 0x000fe20005781270 */
[----:B------:R-:W2:Y:S01]  /*18a020*/  LDL.LU R230, [R1+0x44] ;  /* 0x0000440001e67983 */ /* 0x000ea20000300800 */
[----:B------:R-:W-:Y:S02]  /*18a030*/  LEA.HI.X.SX32 R11, R2, c[0x0][0x174], 0x2, P5 ;  /* 0x00005d00020b7a11 */ /* 0x000fe400028f16ff */
[----:B------:R-:W-:Y:S01]  /*18a040*/  LEA.HI.X.SX32 R5, R3, c[0x0][0x174], 0x2, P3 ;  /* 0x00005d0003057a11 */ /* 0x000fe200018f16ff */
[----:B------:R-:W2:Y:S01]  /*18a050*/  LDL.LU R192, [R1+0x100] ;  /* 0x0001000001c07983 */ /* 0x000ea20000300800 */
[----:B------:R-:W-:-:S02]  /*18a060*/  LEA R8, P5, R6, c[0x0][0x170], 0x2 ;  /* 0x00005c0006087a11 */ /* 0x000fc400078a10ff */
[----:B------:R-:W-:Y:S01]  /*18a070*/  LEA R7, R9, R6, 0x7 ;  /* 0x0000000609077211 */ /* 0x000fe200078e38ff */
[----:B------:R-:W-:Y:S01]  /*18a080*/  IMAD.WIDE R2, R188, 0x4, R4 ;  /* 0x00000004bc027825 */ /* 0x000fe200078e0204 */
[----:B------:R-:W-:Y:S01]  /*18a090*/  LEA.HI.X.SX32 R9, R6, c[0x0][0x174], 0x2, P5 ;  /* 0x00005d0006097a11 */ /* 0x000fe200028f16ff */
[----:B------:R-:W3:Y:S01]  /*18a0a0*/  LDL.LU R194, [R1+0xb0] ;  /* 0x0000b00001c27983 */ /* 0x000ee20000300800 */
[----:B------:R-:W-:Y:S01]  /*18a0b0*/  LEA R6, P5, R7, c[0x0][0x170], 0x2 ;  /* 0x00005c0007067a11 */ /* 0x000fe200078a10ff */
[----:B------:R-:W-:Y:S01]  /*18a0c0*/  IMAD.WIDE R12, R188, 0x4, R10 ;  /* 0x00000004bc0c7825 */ /* 0x000fe200078e020a */
[----:B------:R-:W-:Y:S02]  /*18a0d0*/  ISETP.LT.AND P3, PT, R191, c[0x0][0x178], !P2 ;  /* 0x00005e00bf007a0c */ /* 0x000fe40005761270 */
[----:B------:R-:W-:Y:S02]  /*18a0e0*/  LEA.HI.X.SX32 R7, R7, c[0x0][0x174], 0x2, P5 ;  /* 0x00005d0007077a11 */ /* 0x000fe400028f16ff */
[----:B------:R-:W-:Y:S01]  /*18a0f0*/  ISETP.LT.AND P2, PT, R190, c[0x0][0x178], !P2 ;  /* 0x00005e00be007a0c */ /* 0x000fe20005741270 */
[----:B----4-:R4:W-:Y:S04]  /*18a100*/  @P6 STG.E [R2.64], R15 ;  /* 0x0000000f02006986 */ /* 0x0109e8000c101904 */
[----:B------:R1:W-:Y:S01]  /*18a110*/  @P4 STG.E [R12.64], R199 ;  /* 0x000000c70c004986 */ /* 0x0003e2000c101904 */
[----:B------:R-:W-:Y:S01]  /*18a120*/  ISETP.LT.AND P4, PT, R197, c[0x0][0x178], !P0 ;  /* 0x00005e00c5007a0c */ /* 0x000fe20004781270 */
[----:B----4-:R-:W-:-:S04]  /*18a130*/  IMAD.WIDE R2, R188, 0x4, R8 ;  /* 0x00000004bc027825 */ /* 0x010fc800078e0208 */
[C---:B-1----:R-:W-:Y:S01]  /*18a140*/  IMAD.WIDE R12, R188.reuse, 0x4, R6 ;  /* 0x00000004bc0c7825 */ /* 0x042fe200078e0206 */
[----:B------:R-:W-:Y:S01]  /*18a150*/  IADD3 R188, R188, c[0x0][0x198], RZ ;  /* 0x00006600bcbc7a10 */ /* 0x000fe20007ffe0ff */
[----:B------:R1:W-:Y:S04]  /*18a160*/  @P3 STG.E [R2.64], R231 ;  /* 0x000000e702003986 */ /* 0x0003e8000c101904 */
[----:B------:R-:W4:Y:S04]  /*18a170*/  LDL.LU R199, [R1+0x80] ;  /* 0x0000800001c77983 */ /* 0x000f280000300800 */
[----:B------:R-:W-:Y:S01]  /*18a180*/  @P2 STG.E [R12.64], R198 ;  /* 0x000000c60c002986 */ /* 0x000fe2000c101904 */
[----:B-1----:R-:W-:-:S03]  /*18a190*/  IMAD.WIDE R2, R188, 0x4, R4 ;  /* 0x00000004bc027825 */ /* 0x002fc600078e0204 */
[----:B------:R-:W4:Y:S04]  /*18a1a0*/  LDL.LU R231, [R1+0x204] ;  /* 0x0002040001e77983 */ /* 0x000f280000300800 */
[----:B------:R1:W-:Y:S04]  /*18a1b0*/  @P4 STG.E [R2.64], R228 ;  /* 0x000000e402004986 */ /* 0x0003e8000c101904 */
[----:B-1----:R-:W4:Y:S01]  /*18a1c0*/  LDL.LU R3, [R1+0x200] ;  /* 0x0002000001037983 */ /* 0x002f220000300800 */
[----:B------:R-:W-:Y:S02]  /*18a1d0*/  ISETP.LT.AND P5, PT, R196, c[0x0][0x178], !P0 ;  /* 0x00005e00c4007a0c */ /* 0x000fe400047a1270 */
[----:B------:R-:W-:Y:S01]  /*18a1e0*/  ISETP.LT.AND P6, PT, R191, c[0x0][0x178], !P0 ;  /* 0x00005e00bf007a0c */ /* 0x000fe200047c1270 */
[----:B------:R-:W-:Y:S01]  /*18a1f0*/  IMAD.WIDE R12, R188, 0x4, R10 ;  /* 0x00000004bc0c7825 */ /* 0x000fe200078e020a */
[----:B------:R-:W-:Y:S01]  /*18a200*/  ISETP.LT.AND P0, PT, R190, c[0x0][0x178], !P0 ;  /* 0x00005e00be007a0c */ /* 0x000fe20004701270 */
[----:B------:R-:W4:Y:S01]  /*18a210*/  LDL.LU R193, [R1+0x58a4] ;  /* 0x0058a40001c17983 */ /* 0x000f220000300800 */
[----:B------:R-:W-:Y:S01]  /*18a220*/  ISETP.GE.AND P3, PT, R14, c[0x0][0x17c], PT ;  /* 0x00005f000e007a0c */ /* 0x000fe20003f66270 */
[----:B------:R-:W-:Y:S01]  /*18a230*/  IMAD.WIDE R14, R188, 0x4, R8 ;  /* 0x00000004bc0e7825 */ /* 0x000fe200078e0208 */
[----:B------:R-:W-:Y:S01]  /*18a240*/  ISETP.LT.AND P2, PT, R197, c[0x0][0x178], !P1 ;  /* 0x00005e00c5007a0c */ /* 0x000fe20004f41270 */
[----:B------:R-:W4:Y:S01]  /*18a250*/  LDL.LU R228, [R1+0x104] ;  /* 0x0001040001e47983 */ /* 0x000f220000300800 */
[----:B------:R-:W-:-:S02]  /*18a260*/  ISETP.LT.AND P4, PT, R196, c[0x0][0x178], !P1 ;  /* 0x00005e00c4007a0c */ /* 0x000fc40004f81270 */
[----:B------:R-:W-:Y:S01]  /*18a270*/  IADD3 R2, R188, c[0x0][0x198], RZ ;  /* 0x00006600bc027a10 */ /* 0x000fe20007ffe0ff */
[----:B--2---:R1:W-:Y:S04]  /*18a280*/  @P5 STG.E [R12.64], R229 ;  /* 0x000000e50c005986 */ /* 0x0043e8000c101904 */
[----:B---3--:R2:W-:Y:S01]  /*18a290*/  @P6 STG.E [R14.64], R189 ;  /* 0x000000bd0e006986 */ /* 0x0085e2000c101904 */
[----:B-1----:R-:W-:-:S03]  /*18a2a0*/  IMAD.WIDE R12, R2, 0x4, R10 ;  /* 0x00000004020c7825 */ /* 0x002fc600078e020a */
[----:B------:R-:W3:Y:S01]  /*18a2b0*/  LDL.LU R229, [R1+0xb4] ;  /* 0x0000b40001e57983 */ /* 0x000ee20000300800 */
[----:B--2---:R-:W-:-:S04]  /*18a2c0*/  IMAD.WIDE R14, R188, 0x4, R6 ;  /* 0x00000004bc0e7825 */ /* 0x004fc800078e0206 */
[----:B------:R-:W-:Y:S01]  /*18a2d0*/  IMAD.WIDE R188, R2, 0x4, R4 ;  /* 0x0000000402bc7825 */ /* 0x000fe200078e0204 */
[----:B------:R1:W-:Y:S04]  /*18a2e0*/  @P0 STG.E [R14.64], R230 ;  /* 0x000000e60e000986 */ /* 0x0003e8000c101904 */
[----:B-1----:R-:W2:Y:S04]  /*18a2f0*/  LDL.LU R230, [R1+0x84] ;  /* 0x0000840001e67983 */ /* 0x002ea80000300800 */
[----:B------:R-:W2:Y:S04]  /*18a300*/  LDL.LU R195, [R1+0x250] ;  /* 0x0002500001c37983 */ /* 0x000ea80000300800 */
[----:B------:R-:W2:Y:S04]  /*18a310*/  LDL.LU R198, [R1+0x1f0] ;  /* 0x0001f00001c67983 */ /* 0x000ea80000300800 */
[----:B----4-:R-:W-:Y:S04]  /*18a320*/  @P2 STG.E [R188.64], R3 ;  /* 0x00000003bc002986 */ /* 0x010fe8000c101904 */
[----:B------:R1:W-:Y:S04]  /*18a330*/  @P4 STG.E [R12.64], R192 ;  /* 0x000000c00c004986 */ /* 0x0003e8000c101904 */
[----:B-1----:R-:W4:Y:S01]  /*18a340*/  LDL.LU R192, [R1+0x58a8] ;  /* 0x0058a80001c07983 */ /* 0x002f220000300800 */
[----:B------:R-:W-:-:S02]  /*18a350*/  ISETP.LT.AND P5, PT, R190, c[0x0][0x178], !P1 ;  /* 0x00005e00be007a0c */ /* 0x000fc40004fa1270 */
[----:B------:R-:W-:Y:S02]  /*18a360*/  ISETP.LT.AND P1, PT, R191, c[0x0][0x178], !P1 ;  /* 0x00005e00bf007a0c */ /* 0x000fe40004f21270 */
[----:B------:R-:W-:Y:S02]  /*18a370*/  ISETP.LT.AND P6, PT, R197, c[0x0][0x178], !P3 ;  /* 0x00005e00c5007a0c */ /* 0x000fe40005fc1270 */
[----:B------:R-:W-:Y:S02]  /*18a380*/  ISETP.GE.AND P2, PT, R193, c[0x0][0x17c], PT ;  /* 0x00005f00c1007a0c */ /* 0x000fe40003f46270 */
[----:B------:R-:W2:Y:S01]  /*18a390*/  LDL.LU R193, [R1+0x58ac] ;  /* 0x0058ac0001c17983 */ /* 0x000ea20000300800 */
[C---:B------:R-:W-:Y:S01]  /*18a3a0*/  IADD3 R3, R2.reuse, c[0x0][0x198], RZ ;  /* 0x0000660002037a10 */ /* 0x040fe20007ffe0ff */
[----:B------:R-:W-:Y:S01]  /*18a3b0*/  IMAD.WIDE R12, R2, 0x4, R8 ;  /* 0x00000004020c7825 */ /* 0x000fe200078e0208 */
[----:B------:R-:W-:Y:S02]  /*18a3c0*/  ISETP.LT.AND P0, PT, R196, c[0x0][0x178], !P3 ;  /* 0x00005e00c4007a0c */ /* 0x000fe40005f01270 */
[----:B------:R-:W-:Y:S01]  /*18a3d0*/  ISETP.LT.AND P4, PT, R191, c[0x0][0x178], !P3 ;  /* 0x00005e00bf007a0c */ /* 0x000fe20005f81270 */
[----:B------:R-:W-:Y:S01]  /*18a3e0*/  IMAD.WIDE R14, R2, 0x4, R6 ;  /* 0x00000004020e7825 */ /* 0x000fe200078e0206 */
[----:B------:R1:W-:Y:S03]  /*18a3f0*/  @P1 STG.E [R12.64], R194 ;  /* 0x000000c20c001986 */ /* 0x0003e6000c101904 */
[C---:B------:R-:W-:Y:S01]  /*18a400*/  IMAD.WIDE R188, R3.reuse, 0x4, R4 ;  /* 0x0000000403bc7825 */ /* 0x040fe200078e0204 */
[----:B------:R3:W-:Y:S04]  /*18a410*/  @P5 STG.E [R14.64], R199 ;  /* 0x000000c70e005986 */ /* 0x0007e8000c101904 */
[----:B------:R3:W-:Y:S01]  /*18a420*/  @P6 STG.E [R188.64], R231 ;  /* 0x000000e7bc006986 */ /* 0x0007e2000c101904 */
[----:B-1----:R-:W-:-:S04]  /*18a430*/  IMAD.WIDE R12, R3, 0x4, R10 ;  /* 0x00000004030c7825 */ /* 0x002fc800078e020a */
[----:B---3--:R-:W-:Y:S01]  /*18a440*/  IMAD.WIDE R14, R3, 0x4, R8 ;  /* 0x00000004030e7825 */ /* 0x008fe200078e0208 */
[----:B------:R-:W3:Y:S04]  /*18a450*/  LDL.LU R231, [R1+0xe0] ;  /* 0x0000e00001e77983 */ /* 0x000ee80000300800 */
[----:B------:R-:W3:Y:S04]  /*18a460*/  LDL.LU R194, [R1+0xa0] ;  /* 0x0000a00001c27983 */ /* 0x000ee80000300800 */
[----:B------:R1:W-:Y:S04]  /*18a470*/  @P0 STG.E [R12.64], R228 ;  /* 0x000000e40c000986 */ /* 0x0003e8000c101904 */
[----:B------:R1:W-:Y:S01]  /*18a480*/  @P4 STG.E [R14.64], R229 ;  /* 0x000000e50e004986 */ /* 0x0003e2000c101904 */
[----:B----4-:R-:W-:-:S03]  /*18a490*/  ISETP.GE.AND P1, PT, R192, c[0x0][0x17c], PT ;  /* 0x00005f00c0007a0c */ /* 0x010fc60003f26270 */
[----:B------:R-:W4:Y:S04]  /*18a4a0*/  LDL.LU R192, [R1+0x58b0] ;  /* 0x0058b00001c07983 */ /* 0x000f280000300800 */
[----:B------:R-:W4:Y:S04]  /*18a4b0*/  LDL.LU R199, [R1+0x254] ;  /* 0x0002540001c77983 */ /* 0x000f280000300800 */
[----:B-1----:R-:W4:Y:S04]  /*18a4c0*/  LDL.LU R228, [R1+0x1f4] ;  /* 0x0001f40001e47983 */ /* 0x002f280000300800 */
[----:B------:R-:W4:Y:S01]  /*18a4d0*/  LDL.LU R229, [R1+0xe4] ;  /* 0x0000e40001e57983 */ /* 0x000f220000300800 */
[----:B------:R-:W-:-:S02]  /*18a4e0*/  ISETP.LT.AND P3, PT, R190, c[0x0][0x178], !P3 ;  /* 0x00005e00be007a0c */ /* 0x000fc40005f61270 */
[----:B------:R-:W-:Y:S02]  /*18a4f0*/  ISETP.LT.AND P5, PT, R197, c[0x0][0x178], !P2 ;  /* 0x00005e00c5007a0c */ /* 0x000fe400057a1270 */
[----:B------:R-:W-:Y:S02]  /*18a500*/  ISETP.LT.AND P6, PT, R196, c[0x0][0x178], !P2 ;  /* 0x00005e00c4007a0c */ /* 0x000fe400057c1270 */
[C---:B------:R-:W-:Y:S01]  /*18a510*/  IADD3 R2, R3.reuse, c[0x0][0x198], RZ ;  /* 0x0000660003027a10 */ /* 0x040fe20007ffe0ff */
[----:B------:R-:W-:Y:S01]  /*18a520*/  IMAD.WIDE R12, R3, 0x4, R6 ;  /* 0x00000004030c7825 */ /* 0x000fe200078e0206 */
[----:B------:R-:W-:Y:S02]  /*18a530*/  ISETP.LT.AND P4, PT, R191, c[0x0][0x178], !P2 ;  /* 0x00005e00bf007a0c */ /* 0x000fe40005781270 */
[----:B------:R-:W-:Y:S01]  /*18a540*/  ISETP.LT.AND P2, PT, R190, c[0x0][0x178], !P2 ;  /* 0x00005e00be007a0c */ /* 0x000fe20005741270 */
[----:B------:R-:W-:Y:S01]  /*18a550*/  IMAD.WIDE R14, R2, 0x4, R4 ;  /* 0x00000004020e7825 */ /* 0x000fe200078e0204 */
[----:B--2---:R-:W-:-:S03]  /*18a560*/  ISETP.GE.AND P0, PT, R193, c[0x0][0x17c], PT ;  /* 0x00005f00c1007a0c */ /* 0x004fc60003f06270 */
[----:B------:R-:W-:Y:S01]  /*18a570*/  IMAD.WIDE R188, R2, 0x4, R10 ;  /* 0x0000000402bc7825 */ /* 0x000fe200078e020a */
[----:B------:R1:W-:Y:S01]  /*18a580*/  @P3 STG.E [R12.64], R230 ;  /* 0x000000e60c003986 */ /* 0x0003e2000c101904 */
[----:B------:R-:W-:-:S03]  /*18a590*/  ISETP.LT.AND P3, PT, R197, c[0x0][0x178], !P0 ;  /* 0x00005e00c5007a0c */ /* 0x000fc60004761270 */
[----:B------:R2:W-:Y:S01]  /*18a5a0*/  @P5 STG.E [R14.64], R195 ;  /* 0x000000c30e005986 */ /* 0x0005e2000c101904 */
[----:B------:R-:W-:-:S03]  /*18a5b0*/  ISETP.LT.AND P5, PT, R196, c[0x0][0x178], !P0 ;  /* 0x00005e00c4007a0c */ /* 0x000fc600047a1270 */
[----:B------:R3:W-:Y:S01]  /*18a5c0*/  @P6 STG.E [R188.64], R198 ;  /* 0x000000c6bc006986 */ /* 0x0007e2000c101904 */
[----:B------:R-:W-:Y:S02]  /*18a5d0*/  ISETP.LT.AND P6, PT, R191, c[0x0][0x178], !P0 ;  /* 0x00005e00bf007a0c */ /* 0x000fe400047c1270 */
[C---:B------:R-:W-:Y:S01]  /*18a5e0*/  IADD3 R3, R2.reuse, c[0x0][0x198], RZ ;  /* 0x0000660002037a10 */ /* 0x040fe20007ffe0ff */
[C---:B-1----:R-:W-:Y:S01]  /*18a5f0*/  IMAD.WIDE R12, R2.reuse, 0x4, R8 ;  /* 0x00000004020c7825 */ /* 0x042fe200078e0208 */
[----:B------:R-:W4:Y:S03]  /*18a600*/  LDL.LU R230, [R1+0xa4] ;  /* 0x0000a40001e67983 */ /* 0x000f260000300800 */
[----:B--2---:R-:W-:Y:S01]  /*18a610*/  IMAD.WIDE R14, R2, 0x4, R6 ;  /* 0x00000004020e7825 */ /* 0x004fe200078e0206 */
[----:B---3--:R1:W-:Y:S03]  /*18a620*/  @P4 STG.E [R12.64], R231 ;  /* 0x000000e70c004986 */ /* 0x0083e6000c101904 */
[C---:B------:R-:W-:Y:S01]  /*18a630*/  IMAD.WIDE R188, R3.reuse, 0x4, R4 ;  /* 0x0000000403bc7825 */ /* 0x040fe200078e0204 */
[----:B------:R2:W-:Y:S04]  /*18a640*/  @P2 STG.E [R14.64], R194 ;  /* 0x000000c20e002986 */ /* 0x0005e8000c101904 */
[----:B------:R-:W3:Y:S01]  /*18a650*/  LDL.LU R193, [R1+0x230] ;  /* 0x0002300001c17983 */ /* 0x000ee20000300800 */
[----:B-1----:R-:W-:-:S03]  /*18a660*/  IMAD.WIDE R12, R3, 0x4, R10 ;  /* 0x00000004030c7825 */ /* 0x002fc600078e020a */
[----:B------:R-:W3:Y:S01]  /*18a670*/  LDL.LU R195, [R1+0x110] ;  /* 0x0001100001c37983 */ /* 0x000ee20000300800 */
[----:B--2---:R-:W-:-:S03]  /*18a680*/  IMAD.WIDE R14, R3, 0x4, R8 ;  /* 0x00000004030e7825 */ /* 0x004fc600078e0208 */
[----:B------:R-:W2:Y:S01]  /*18a690*/  LDL.LU R198, [R1+0xc0] ;  /* 0x0000c00001c67983 */ /* 0x000ea20000300800 */
[----:B------:R-:W-:-:S03]  /*18a6a0*/  IADD3 R2, R3, c[0x0][0x198], RZ ;  /* 0x0000660003027a10 */ /* 0x000fc60007ffe0ff */
[----:B------:R-:W2:Y:S01]  /*18a6b0*/  LDL.LU R231, [R1+0x274] ;  /* 0x0002740001e77983 */ /* 0x000ea20000300800 */
[----:B----4-:R-:W-:-:S03]  /*18a6c0*/  ISETP.GE.AND P4, PT, R192, c[0x0][0x17c], PT ;  /* 0x00005f00c0007a0c */ /* 0x010fc60003f86270 */
[----:B------:R-:W4:Y:S04]  /*18a6d0*/  LDL.LU R192, [R1+0x58b4] ;  /* 0x0058b40001c07983 */ /* 0x000f280000300800 */
[----:B------:R-:W-:Y:S04]  /*18a6e0*/  @P3 STG.E [R188.64], R199 ;  /* 0x000000c7bc003986 */ /* 0x000fe8000c101904 */
[----:B------:R1:W-:Y:S04]  /*18a6f0*/  @P5 STG.E [R12.64], R228 ;  /* 0x000000e40c005986 */ /* 0x0003e8000c101904 */
[----:B------:R1:W-:Y:S04]  /*18a700*/  @P6 STG.E [R14.64], R229 ;  /* 0x000000e50e006986 */ /* 0x0003e8000c101904 */
[----:B-1----:R-:W2:Y:S04]  /*18a710*/  LDL.LU R228, [R1+0x234] ;  /* 0x0002340001e47983 */ /* 0x002ea80000300800 */
[----:B------:R-:W2:Y:S01]  /*18a720*/  LDL.LU R229, [R1+0x114] ;  /* 0x0001140001e57983 */ /* 0x000ea20000300800 */
[----:B------:R-:W-:-:S03]  /*18a730*/  IMAD.WIDE R14, R3, 0x4, R6 ;  /* 0x00000004030e7825 */ /* 0x000fc600078e0206 */
[----:B------:R-:W2:Y:S01]  /*18a740*/  LDL.LU R3, [R1+0x270] ;  /* 0x0002700001037983 */ /* 0x000ea20000300800 */
[----:B------:R-:W-:Y:S02]  /*18a750*/  ISETP.LT.AND P0, PT, R190, c[0x0][0x178], !P0 ;  /* 0x00005e00be007a0c */ /* 0x000fe40004701270 */
[----:B------:R-:W-:Y:S02]  /*18a760*/  ISETP.LT.AND P2, PT, R197, c[0x0][0x178], !P1 ;  /* 0x00005e00c5007a0c */ /* 0x000fe40004f41270 */
[----:B------:R-:W-:Y:S01]  /*18a770*/  ISETP.LT.AND P3, PT, R196, c[0x0][0x178], !P1 ;  /* 0x00005e00c4007a0c */ /* 0x000fe20004f61270 */
[----:B------:R-:W-:-:S04]  /*18a780*/  IMAD.WIDE R188, R2, 0x4, R4 ;  /* 0x0000000402bc7825 */ /* 0x000fc800078e0204 */
[----:B------:R-:W-:-:S04]  /*18a790*/  IMAD.WIDE R12, R2, 0x4, R10 ;  /* 0x00000004020c7825 */ /* 0x000fc800078e020a */
[----:B------:R1:W-:Y:S04]  /*18a7a0*/  @P0 STG.E [R14.64], R230 ;  /* 0x000000e60e000986 */ /* 0x0003e8000c101904 */
[----:B-1----:R-:W4:Y:S04]  /*18a7b0*/  LDL.LU R230, [R1+0xc4] ;  /* 0x0000c40001e67983 */ /* 0x002f280000300800 */
[----:B------:R-:W4:Y:S04]  /*18a7c0*/  LDL.LU R194, [R1+0x2b0] ;  /* 0x0002b00001c27983 */ /* 0x000f280000300800 */
[----:B------:R-:W4:Y:S04]  /*18a7d0*/  LDL.LU R199, [R1+0x260] ;  /* 0x0002600001c77983 */ /* 0x000f280000300800 */
[----:B--2---:R-:W-:Y:S04]  /*18a7e0*/  @P2 STG.E [R188.64], R3 ;  /* 0x00000003bc002986 */ /* 0x004fe8000c101904 */
[----:B---3--:R1:W-:Y:S04]  /*18a7f0*/  @P3 STG.E [R12.64], R193 ;  /* 0x000000c10c003986 */ /* 0x0083e8000c101904 */
[----:B-1----:R-:W2:Y:S01]  /*18a800*/  LDL.LU R193, [R1+0x58b8] ;  /* 0x0058b80001c17983 */ /* 0x002ea20000300800 */
[----:B------:R-:W-:-:S02]  /*18a810*/  ISETP.LT.AND P5, PT, R190, c[0x0][0x178], !P1 ;  /* 0x00005e00be007a0c */ /* 0x000fc40004fa1270 */
[----:B------:R-:W-:Y:S02]  /*18a820*/  ISETP.LT.AND P1, PT, R191, c[0x0][0x178], !P1 ;  /* 0x00005e00bf007a0c */ /* 0x000fe40004f21270 */
[----:B------:R-:W-:Y:S02]  /*18a830*/  ISETP.LT.AND P6, PT, R197, c[0x0][0x178], !P4 ;  /* 0x00005e00c5007a0c */ /* 0x000fe400067c1270 */
[----:B----4-:R-:W-:Y:S02]  /*18a840*/  ISETP.GE.AND P2, PT, R192, c[0x0][0x17c], PT ;  /* 0x00005f00c0007a0c */ /* 0x010fe40003f46270 */
[----:B------:R-:W3:Y:S01]  /*18a850*/  LDL.LU R192, [R1+0x58bc] ;  /* 0x0058bc0001c07983 */ /* 0x000ee20000300800 */
        /* <DEDUP_REMOVED lines=10> */
[----:B----4-:R-:W-:Y:S01]  /*18a900*/  IMAD.WIDE R14, R3, 0x4, R8 ;  /* 0x00000004030e7825 */ /* 0x010fe200078e0208 */
[----:B------:R-:W4:Y:S04]  /*18a910*/  LDL.LU R231, [R1+0x210] ;  /* 0x0002100001e77983 */ /* 0x000f280000300800 */
[----:B------:R-:W4:Y:S04]  /*18a920*/  LDL.LU R195, [R1+0xf0] ;  /* 0x0000f00001c37983 */ /* 0x000f280000300800 */
[----:B------:R1:W-:Y:S04]  /*18a930*/  @P0 STG.E [R12.64], R228 ;  /* 0x000000e40c000986 */ /* 0x0003e8000c101904 */
[----:B------:R1:W-:Y:S01]  /*18a940*/  @P3 STG.E [R14.64], R229 ;  /* 0x000000e50e003986 */ /* 0x0003e2000c101904 */
[----:B--2---:R-:W-:-:S03]  /*18a950*/  ISETP.GE.AND P1, PT, R193, c[0x0][0x17c], PT ;  /* 0x00005f00c1007a0c */ /* 0x004fc60003f26270 */
[----:B------:R-:W2:Y:S04]  /*18a960*/  LDL.LU R193, [R1+0x58c0] ;  /* 0x0058c00001c17983 */ /* 0x000ea80000300800 */
[----:B------:R-:W2:Y:S04]  /*18a970*/  LDL.LU R198, [R1+0x2b4] ;  /* 0x0002b40001c67983 */ /* 0x000ea80000300800 */
[----:B-1----:R-:W2:Y:S04]  /*18a980*/  LDL.LU R228, [R1+0x264] ;  /* 0x0002640001e47983 */ /* 0x002ea80000300800 */
[----:B------:R-:W2:Y:S01]  /*18a990*/  LDL.LU R229, [R1+0x214] ;  /* 0x0002140001e57983 */ /* 0x000ea20000300800 */
        /* <DEDUP_REMOVED lines=8> */
[----:B---3--:R-:W-:-:S03]  /*18aa20*/  ISETP.GE.AND P0, PT, R192, c[0x0][0x17c], PT ;  /* 0x00005f00c0007a0c */ /* 0x008fc60003f06270 */
        /* <DEDUP_REMOVED lines=9> */
[----:B------:R-:W2:Y:S03]  /*18aac0*/  LDL.LU R230, [R1+0xf4] ;  /* 0x0000f40001e67983 */ /* 0x000ea60000300800 */
[----:B---3--:R-:W-:Y:S01]  /*18aad0*/  IMAD.WIDE R14, R2, 0x4, R6 ;  /* 0x00000004020e7825 */ /* 0x008fe200078e0206 */
[----:B----4-:R1:W-:Y:S03]  /*18aae0*/  @P3 STG.E [R12.64], R231 ;  /* 0x000000e70c003986 */ /* 0x0103e6000c101904 */
[C---:B------:R-:W-:Y:S01]  /*18aaf0*/  IMAD.WIDE R188, R3.reuse, 0x4, R4 ;  /* 0x0000000403bc7825 */ /* 0x040fe200078e0204 */
[----:B------:R3:W-:Y:S04]  /*18ab00*/  @P2 STG.E [R14.64], R195 ;  /* 0x000000c30e002986 */ /* 0x0007e8000c101904 */
[----:B------:R-:W4:Y:S01]  /*18ab10*/  LDL.LU R192, [R1+0x290] ;  /* 0x0002900001c07983 */ /* 0x000f220000300800 */
[----:B-1----:R-:W-:-:S03]  /*18ab20*/  IMAD.WIDE R12, R3, 0x4, R10 ;  /* 0x00000004030c7825 */ /* 0x002fc600078e020a */
[----:B------:R-:W4:Y:S01]  /*18ab30*/  LDL.LU R194, [R1+0x240] ;  /* 0x0002400001c27983 */ /* 0x000f220000300800 */
[----:B---3--:R-:W-:-:S03]  /*18ab40*/  IMAD.WIDE R14, R3, 0x4, R8 ;  /* 0x00000004030e7825 */ /* 0x008fc600078e0208 */
[----:B------:R-:W3:Y:S01]  /*18ab50*/  LDL.LU R199, [R1+0x1e0] ;  /* 0x0001e00001c77983 */ /* 0x000ee20000300800 */
[----:B------:R-:W-:-:S03]  /*18ab60*/  IADD3 R2, R3, c[0x0][0x198], RZ ;  /* 0x0000660003027a10 */ /* 0x000fc60007ffe0ff */
[----:B------:R-:W3:Y:S01]  /*18ab70*/  LDL.LU R231, [R1+0x2d4] ;  /* 0x0002d40001e77983 */ /* 0x000ee20000300800 */
[----:B--2---:R-:W-:-:S03]  /*18ab80*/  ISETP.GE.AND P3, PT, R193, c[0x0][0x17c], PT ;  /* 0x00005f00c1007a0c */ /* 0x004fc60003f66270 */
[----:B------:R-:W2:Y:S04]  /*18ab90*/  LDL.LU R193, [R1+0x58c4] ;  /* 0x0058c40001c17983 */ /* 0x000ea80000300800 */
        /* <DEDUP_REMOVED lines=13> */
[----:B-1----:R-:W3:Y:S04]  /*18ac70*/  LDL.LU R230, [R1+0x1e4] ;  /* 0x0001e40001e67983 */ /* 0x002ee80000300800 */
[----:B------:R-:W3:Y:S04]  /*18ac80*/  LDL.LU R195, [R1+0x2f0] ;  /* 0x0002f00001c37983 */ /* 0x000ee80000300800 */
[----:B------:R-:W3:Y:S04]  /*18ac90*/  LDL.LU R198, [R1+0x2c0] ;  /* 0x0002c00001c67983 */ /* 0x000ee80000300800 */
[----:B--2---:R-:W-:Y:S04]  /*18aca0*/  @P2 STG.E [R188.64], R3 ;  /* 0x00000003bc002986 */ /* 0x004fe8000c101904 */
[----:B----4-:R1:W-:Y:S04]  /*18acb0*/  @P4 STG.E [R12.64], R192 ;  /* 0x000000c00c004986 */ /* 0x0103e8000c101904 */
[----:B-1----:R-:W2:Y:S01]  /*18acc0*/  LDL.LU R192, [R1+0x58c8] ;  /* 0x0058c80001c07983 */ /* 0x002ea20000300800 */
[----:B------:R-:W-:-:S02]  /*18acd0*/  ISETP.LT.AND P5, PT, R190, c[0x0][0x178], !P1 ;  /* 0x00005e00be007a0c */ /* 0x000fc40004fa1270 */
[----:B------:R-:W-:Y:S02]  /*18ace0*/  ISETP.LT.AND P1, PT, R191, c[0x0][0x178], !P1 ;  /* 0x00005e00bf007a0c */ /* 0x000fe40004f21270 */
[----:B------:R-:W-:Y:S02]  /*18acf0*/  ISETP.LT.AND P6, PT, R197, c[0x0][0x178], !P3 ;  /* 0x00005e00c5007a0c */ /* 0x000fe40005fc1270 */
[----:B------:R-:W-:Y:S02]  /*18ad00*/  ISETP.GE.AND P2, PT, R193, c[0x0][0x17c], PT ;  /* 0x00005f00c1007a0c */ /* 0x000fe40003f46270 */
[----:B------:R-:W4:Y:S01]  /*18ad10*/  LDL.LU R193, [R1+0x58cc] ;  /* 0x0058cc0001c17983 */ /* 0x000f220000300800 */
[C---:B------:R-:W-:Y:S01]  /*18ad20*/  IADD3 R3, R2.reuse, c[0x0][0x198], RZ ;  /* 0x0000660002037a10 */ /* 0x040fe20007ffe0ff */
[----:B------:R-:W-:Y:S01]  /*18ad30*/  IMAD.WIDE R12, R2, 0x4, R8 ;  /* 0x00000004020c7825 */ /* 0x000fe200078e0208 */
[----:B------:R-:W-:Y:S02]  /*18ad40*/  ISETP.LT.AND P0, PT, R196, c[0x0][0x178], !P3 ;  /* 0x00005e00c4007a0c */ /* 0x000fe40005f01270 */
[----:B------:R-:W-:Y:S01]  /*18ad50*/  ISETP.LT.AND P4, PT, R191, c[0x0][0x178], !P3 ;  /* 0x00005e00bf007a0c */ /* 0x000fe20005f81270 */
[----:B------:R-:W-:Y:S01]  /*18ad60*/  IMAD.WIDE R14, R2, 0x4, R6 ;  /* 0x00000004020e7825 */ /* 0x000fe200078e0206 */
[----:B------:R1:W-:Y:S03]  /*18ad70*/  @P1 STG.E [R12.64], R194 ;  /* 0x000000c20c001986 */ /* 0x0003e6000c101904 */
[C---:B------:R-:W-:Y:S01]  /*18ad80*/  IMAD.WIDE R188, R3.reuse, 0x4, R4 ;  /* 0x0000000403bc7825 */ /* 0x040fe200078e0204 */
[----:B---3--:R3:W-:Y:S04]  /*18ad90*/  @P5 STG.E [R14.64], R199 ;  /* 0x000000c70e005986 */ /* 0x0087e8000c101904 */
[----:B------:R3:W-:Y:S01]  /*18ada0*/  @P6 STG.E [R188.64], R231 ;  /* 0x000000e7bc006986 */ /* 0x0007e2000c101904 */
[----:B-1----:R-:W-:-:S04]  /*18adb0*/  IMAD.WIDE R12, R3, 0x4, R10 ;  /* 0x00000004030c7825 */ /* 0x002fc800078e020a */
[----:B---3--:R-:W-:Y:S01]  /*18adc0*/  IMAD.WIDE R14, R3, 0x4, R8 ;  /* 0x00000004030e7825 */ /* 0x008fe200078e0208 */
[----:B------:R-:W3:Y:S04]  /*18add0*/  LDL.LU R231, [R1+0x280] ;  /* 0x0002800001e77983 */ /* 0x000ee80000300800 */
[----:B------:R-:W3:Y:S04]  /*18ade0*/  LDL.LU R194, [R1+0x220] ;  /* 0x0002200001c27983 */ /* 0x000ee80000300800 */
        /* <DEDUP_REMOVED lines=15> */
[----:B----4-:R-:W-:-:S03]  /*18aee0*/  ISETP.GE.AND P0, PT, R193, c[0x0][0x17c], PT ;  /* 0x00005f00c1007a0c */ /* 0x010fc60003f06270 */
        /* <DEDUP_REMOVED lines=10> */
[----:B----4-:R-:W-:Y:S01]  /*18af90*/  IMAD.WIDE R14, R2, 0x4, R6 ;  /* 0x00000004020e7825 */ /* 0x010fe200078e0206 */
[----:B---3--:R1:W-:Y:S03]  /*18afa0*/  @P4 STG.E [R12.64], R231 ;  /* 0x000000e70c004986 */ /* 0x0083e6000c101904 */
        /* <DEDUP_REMOVED lines=21> */
[----:B------:R-:W-:Y:S01]  /*18b100*/  IMAD.WIDE R188, R2, 0x4, R4 ;  /* 0x0000000402bc7825 */ /* 0x000fe200078e0204 */
[----:B------:R-:W-:-:S03]  /*18b110*/  ISETP.LT.AND P5, PT, R190, c[0x0][0x178], !P1 ;  /* 0x00005e00be007a0c */ /* 0x000fc60004fa1270 */
[----:B------:R-:W-:Y:S01]  /*18b120*/  IMAD.WIDE R12, R2, 0x4, R10 ;  /* 0x00000004020c7825 */ /* 0x000fe200078e020a */
[----:B------:R-:W-:-:S03]  /*18b130*/  ISETP.LT.AND P1, PT, R191, c[0x0][0x178], !P1 ;  /* 0x00005e00bf007a0c */ /* 0x000fc60004f21270 */
[----:B------:R1:W-:Y:S01]  /*18b140*/  @P0 STG.E [R14.64], R230 ;  /* 0x000000e60e000986 */ /* 0x0003e2000c101904 */
[----:B------:R-:W-:Y:S02]  /*18b150*/  ISETP.LT.AND P6, PT, R197, c[0x0][0x178], !P4 ;  /* 0x00005e00c5007a0c */ /* 0x000fe400067c1270 */
[----:B------:R-:W-:Y:S01]  /*18b160*/  ISETP.LT.AND P0, PT, R196, c[0x0][0x178], !P4 ;  /* 0x00005e00c4007a0c */ /* 0x000fe20006701270 */
[----:B-1----:R-:W3:Y:S04]  /*18b170*/  LDL.LU R230, [R1+0x34] ;  /* 0x0000340001e67983 */ /* 0x002ee80000300800 */
[----:B------:R-:W3:Y:S04]  /*18b180*/  LDL.LU R194, [R1+0x128] ;  /* 0x0001280001c27983 */ /* 0x000ee80000300800 */
[----:B------:R-:W3:Y:S01]  /*18b190*/  LDL.LU R199, [R1+0xd8] ;  /* 0x0000d80001c77983 */ /* 0x000ee20000300800 */
[----:B------:R-:W-:-:S03]  /*18b1a0*/  IMAD.WIDE R14, R2, 0x4, R6 ;  /* 0x00000004020e7825 */ /* 0x000fc600078e0206 */
[----:B--2---:R1:W-:Y:S01]  /*18b1b0*/  @P2 STG.E [R188.64], R3 ;  /* 0x00000003bc002986 */ /* 0x0043e2000c101904 */
[----:B------:R-:W-:-:S03]  /*18b1c0*/  ISETP.GE.AND P2, PT, R192, c[0x0][0x17c], PT ;  /* 0x00005f00c0007a0c */ /* 0x000fc60003f46270 */
[----:B----4-:R2:W-:Y:S01]  /*18b1d0*/  @P3 STG.E [R12.64], R193 ;  /* 0x000000c10c003986 */ /* 0x0105e2000c101904 */
[----:B------:R-:W-:Y:S02]  /*18b1e0*/  ISETP.LT.AND P3, PT, R191, c[0x0][0x178], !P4 ;  /* 0x00005e00bf007a0c */ /* 0x000fe40006761270 */
[C---:B-1----:R-:W-:Y:S01]  /*18b1f0*/  IADD3 R3, R2.reuse, c[0x0][0x198], RZ ;  /* 0x0000660002037a10 */ /* 0x042fe20007ffe0ff */
[----:B--2---:R-:W2:Y:S01]  /*18b200*/  LDL.LU R193, [R1+0x58d8] ;  /* 0x0058d80001c17983 */ /* 0x004ea20000300800 */
[----:B------:R-:W-:-:S03]  /*18b210*/  IMAD.WIDE R12, R2, 0x4, R8 ;  /* 0x00000004020c7825 */ /* 0x000fc600078e0208 */
[----:B------:R-:W4:Y:S01]  /*18b220*/  LDL.LU R192, [R1+0x58dc] ;  /* 0x0058dc0001c07983 */ /* 0x000f220000300800 */
[----:B------:R-:W-:-:S03]  /*18b230*/  IMAD.WIDE R188, R3, 0x4, R4 ;  /* 0x0000000403bc7825 */ /* 0x000fc600078e0204 */
[----:B------:R1:W-:Y:S04]  /*18b240*/  @P1 STG.E [R12.64], R195 ;  /* 0x000000c30c001986 */ /* 0x0003e8000c101904 */
[----:B---3--:R3:W-:Y:S04]  /*18b250*/  @P5 STG.E [R14.64], R198 ;  /* 0x000000c60e005986 */ /* 0x0087e8000c101904 */
[----:B------:R3:W-:Y:S01]  /*18b260*/  @P6 STG.E [R188.64], R231 ;  /* 0x000000e7bc006986 */ /* 0x0007e2000c101904 */
[----:B-1----:R-:W-:-:S04]  /*18b270*/  IMAD.WIDE R12, R3, 0x4, R10 ;  /* 0x00000004030c7825 */ /* 0x002fc800078e020a */
[----:B---3--:R-:W-:Y:S01]  /*18b280*/  IMAD.WIDE R14, R3, 0x4, R8 ;  /* 0x00000004030e7825 */ /* 0x008fe200078e0208 */
[----:B------:R-:W3:Y:S04]  /*18b290*/  LDL.LU R231, [R1+0x98] ;  /* 0x0000980001e77983 */ /* 0x000ee80000300800 */
[----:B------:R-:W3:Y:S04]  /*18b2a0*/  LDL.LU R195, [R1+0x48] ;  /* 0x0000480001c37983 */ /* 0x000ee80000300800 */
[----:B------:R-:W3:Y:S04]  /*18b2b0*/  LDL.LU R189, [R1+0x58e0] ;  /* 0x0058e00001bd7983 */ /* 0x000ee80000300800 */
[----:B------:R1:W-:Y:S04]  /*18b2c0*/  @P0 STG.E [R12.64], R228 ;  /* 0x000000e40c000986 */ /* 0x0003e8000c101904 */
[----:B------:R-:W3:Y:S04]  /*18b2d0*/  LDL.LU R198, [R1+0x12c] ;  /* 0x00012c0001c67983 */ /* 0x000ee80000300800 */
[----:B------:R1:W-:Y:S04]  /*18b2e0*/  @P3 STG.E [R14.64], R229 ;  /* 0x000000e50e003986 */ /* 0x0003e8000c101904 */
[----:B-1----:R-:W3:Y:S04]  /*18b2f0*/  LDL.LU R228, [R1+0xdc] ;  /* 0x0000dc0001e47983 */ /* 0x002ee80000300800 */
[----:B------:R-:W3:Y:S01]  /*18b300*/  LDL.LU R229, [R1+0x9c] ;  /* 0x00009c0001e57983 */ /* 0x000ee20000300800 */
[----:B------:R-:W-:-:S02]  /*18b310*/  ISETP.LT.AND P4, PT, R190, c[0x0][0x178], !P4 ;  /* 0x00005e00be007a0c */ /* 0x000fc40006781270 */
[----:B------:R-:W-:Y:S02]  /*18b320*/  ISETP.LT.AND P5, PT, R197, c[0x0][0x178], !P2 ;  /* 0x00005e00c5007a0c */ /* 0x000fe400057a1270 */
[----:B------:R-:W-:Y:S02]  /*18b330*/  ISETP.LT.AND P6, PT, R196, c[0x0][0x178], !P2 ;  /* 0x00005e00c4007a0c */ /* 0x000fe400057c1270 */
[C---:B------:R-:W-:Y:S01]  /*18b340*/  IADD3 R188, R3.reuse, c[0x0][0x198], RZ ;  /* 0x0000660003bc7a10 */ /* 0x040fe20007ffe0ff */
[----:B------:R-:W-:Y:S01]  /*18b350*/  IMAD.WIDE R2, R3, 0x4, R6 ;  /* 0x0000000403027825 */ /* 0x000fe200078e0206 */
[----:B------:R-:W-:Y:S02]  /*18b360*/  ISETP.LT.AND P3, PT, R191, c[0x0][0x178], !P2 ;  /* 0x00005e00bf007a0c */ /* 0x000fe40005761270 */
[----:B------:R-:W-:Y:S01]  /*18b370*/  ISETP.LT.AND P2, PT, R190, c[0x0][0x178], !P2 ;  /* 0x00005e00be007a0c */ /* 0x000fe20005741270 */
[----:B------:R-:W-:-:S04]  /*18b380*/  IMAD.WIDE R12, R188, 0x4, R4 ;  /* 0x00000004bc0c7825 */ /* 0x000fc800078e0204 */
[C---:B------:R-:W-:Y:S01]  /*18b390*/  IMAD.WIDE R14, R188.reuse, 0x4, R10 ;  /* 0x00000004bc0e7825 */ /* 0x040fe200078e020a */
[----:B------:R1:W-:Y:S04]  /*18b3a0*/  @P4 STG.E [R2.64], R230 ;  /* 0x000000e602004986 */ /* 0x0003e8000c101904 */
[----:B------:R1:W-:Y:S04]  /*18b3b0*/  @P5 STG.E [R12.64], R194 ;  /* 0x000000c20c005986 */ /* 0x0003e8000c101904 */
[----:B------:R1:W-:Y:S02]  /*18b3c0*/  @P6 STG.E [R14.64], R199 ;  /* 0x000000c70e006986 */ /* 0x0003e4000c101904 */
[----:B-1----:R-:W-:-:S02]  /*18b3d0*/  IMAD.WIDE R2, R188, 0x4, R8 ;  /* 0x00000004bc027825 */ /* 0x002fc400078e0208 */
[----:B------:R-:W3:Y:S02]  /*18b3e0*/  LDL.LU R230, [R1+0x4c] ;  /* 0x00004c0001e67983 */ /* 0x000ee40000300800 */
[C---:B------:R-:W-:Y:S01]  /*18b3f0*/  IMAD.WIDE R12, R188.reuse, 0x4, R6 ;  /* 0x00000004bc0c7825 */ /* 0x040fe200078e0206 */
[----:B------:R-:W-:-:S05]  /*18b400*/  IADD3 R188, R188, c[0x0][0x198], RZ ;  /* 0x00006600bcbc7a10 */ /* 0x000fca0007ffe0ff */
[----:B------:R-:W-:Y:S01]  /*18b410*/  IMAD.WIDE R14, R188, 0x4, R8 ;  /* 0x00000004bc0e7825 */ /* 0x000fe200078e0208 */
[----:B----4-:R-:W-:Y:S02]  /*18b420*/  ISETP.GE.AND P0, PT, R192, c[0x0][0x17c], PT ;  /* 0x00005f00c0007a0c */ /* 0x010fe40003f06270 */
[----:B------:R-:W4:Y:S02]  /*18b430*/  LDL.LU R192, [R1+0x108] ;  /* 0x0001080001c07983 */ /* 0x000f240000300800 */
[----:B------:R-:W-:Y:S02]  /*18b440*/  ISETP.LT.AND P4, PT, R197, c[0x0][0x178], !P0 ;  /* 0x00005e00c5007a0c */ /* 0x000fe40004781270 */
[----:B------:R-:W-:Y:S01]  /*18b450*/  ISETP.LT.AND P5, PT, R196, c[0x0][0x178], !P0 ;  /* 0x00005e00c4007a0c */ /* 0x000fe200047a1270 */
[----:B------:R-:W4:Y:S01]  /*18b460*/  LDL.LU R194, [R1+0xb8] ;  /* 0x0000b80001c27983 */ /* 0x000f220000300800 */
[----:B------:R-:W-:Y:S02]  /*18b470*/  ISETP.LT.AND P6, PT, R191, c[0x0][0x178], !P0 ;  /* 0x00005e00bf007a0c */ /* 0x000fe400047c1270 */
[----:B--2---:R-:W-:Y:S01]  /*18b480*/  ISETP.GE.AND P1, PT, R193, c[0x0][0x17c], PT ;  /* 0x00005f00c1007a0c */ /* 0x004fe20003f26270 */
[----:B------:R-:W2:Y:S04]  /*18b490*/  LDL.LU R199, [R1+0x88] ;  /* 0x0000880001c77983 */ /* 0x000ea80000300800 */
[----:B---3--:R1:W-:Y:S04]  /*18b4a0*/  @P3 STG.E [R2.64], R231 ;  /* 0x000000e702003986 */ /* 0x0083e8000c101904 */
[----:B------:R3:W-:Y:S01]  /*18b4b0*/  @P2 STG.E [R12.64], R195 ;  /* 0x000000c30c002986 */ /* 0x0007e2000c101904 */
[----:B-1----:R-:W-:-:S03]  /*18b4c0*/  IMAD.WIDE R2, R188, 0x4, R4 ;  /* 0x00000004bc027825 */ /* 0x002fc600078e0204 */
[----:B------:R-:W2:Y:S01]  /*18b4d0*/  LDL.LU R231, [R1+0x20c] ;  /* 0x00020c0001e77983 */ /* 0x000ea20000300800 */
[----:B---3--:R-:W-:-:S03]  /*18b4e0*/  IMAD.WIDE R12, R188, 0x4, R10 ;  /* 0x00000004bc0c7825 */ /* 0x008fc600078e020a */
[----:B------:R1:W-:Y:S01]  /*18b4f0*/  @P4 STG.E [R2.64], R198 ;  /* 0x000000c602004986 */ /* 0x0003e2000c101904 */
[----:B------:R-:W-:-:S03]  /*18b500*/  ISETP.GE.AND P3, PT, R189, c[0x0][0x17c], PT ;  /* 0x00005f00bd007a0c */ /* 0x000fc60003f66270 */
[----:B------:R-:W3:Y:S01]  /*18b510*/  LDL.LU R193, [R1+0x58e4] ;  /* 0x0058e40001c17983 */ /* 0x000ee20000300800 */
[----:B------:R-:W-:-:S03]  /*18b520*/  IADD3 R189, R188, c[0x0][0x198], RZ ;  /* 0x00006600bcbd7a10 */ /* 0x000fc60007ffe0ff */
[----:B------:R1:W-:Y:S02]  /*18b530*/  @P5 STG.E [R12.64], R228 ;  /* 0x000000e40c005986 */ /* 0x0003e4000c101904 */
[----:B-1----:R-:W-:Y:S02]  /*18b540*/  IMAD.WIDE R2, R188, 0x4, R6 ;  /* 0x00000004bc027825 */ /* 0x002fe400078e0206 */
[----:B------:R1:W-:Y:S04]  /*18b550*/  @P6 STG.E [R14.64], R229 ;  /* 0x000000e50e006986 */ /* 0x0003e8000c101904 */
[----:B------:R-:W2:Y:S04]  /*18b560*/  LDL.LU R228, [R1+0x10c] ;  /* 0x00010c0001e47983 */ /* 0x000ea80000300800 */
[----:B-1----:R-:W2:Y:S04]  /*18b570*/  LDL.LU R229, [R1+0xbc] ;  /* 0x0000bc0001e57983 */ /* 0x002ea80000300800 */
[----:B------:R-:W2:Y:S01]  /*18b580*/  LDL.LU R188, [R1+0x208] ;  /* 0x0002080001bc7983 */ /* 0x000ea20000300800 */
[----:B------:R-:W-:-:S02]  /*18b590*/  ISETP.LT.AND P0, PT, R190, c[0x0][0x178], !P0 ;  /* 0x00005e00be007a0c */ /* 0x000fc40004701270 */
        /* <DEDUP_REMOVED lines=14> */
[----:B---3--:R-:W-:Y:S02]  /*18b680*/  ISETP.GE.AND P2, PT, R193, c[0x0][0x17c], PT ;  /* 0x00005f00c1007a0c */ /* 0x008fe40003f46270 */
[C---:B------:R-:W-:Y:S01]  /*18b690*/  IADD3 R188, R189.reuse, c[0x0][0x198], RZ ;  /* 0x00006600bdbc7a10 */ /* 0x040fe20007ffe0ff */
[----:B------:R-:W3:Y:S01]  /*18b6a0*/  LDL.LU R193, [R1+0x58ec] ;  /* 0x0058ec0001c17983 */ /* 0x000ee20000300800 */
        /* <DEDUP_REMOVED lines=34> */
[----:B------:R-:W-:Y:S01]  /*18b8d0*/  ISETP.LT.AND P6, PT, R191, c[0x0][0x178], !P0 ;  /* 0x00005e00bf007a0c */ /* 0x000fe200047c1270 */
[C---:B-1----:R-:W-:Y:S02]  /*18b8e0*/  IMAD.WIDE R2, R189.reuse, 0x4, R8 ;  /* 0x00000004bd027825 */ /* 0x042fe400078e0208 */
[----:B------:R-:W2:Y:S02]  /*18b8f0*/  LDL.LU R230, [R1+0xac] ;  /* 0x0000ac0001e67983 */ /* 0x000ea40000300800 */
[C---:B---3--:R-:W-:Y:S01]  /*18b900*/  IMAD.WIDE R12, R189.reuse, 0x4, R6 ;  /* 0x00000004bd0c7825 */ /* 0x048fe200078e0206 */
[----:B------:R-:W-:Y:S01]  /*18b910*/  IADD3 R189, R189, c[0x0][0x198], RZ ;  /* 0x00006600bdbd7a10 */ /* 0x000fe20007ffe0ff */
[----:B----4-:R1:W-:Y:S04]  /*18b920*/  @P4 STG.E [R2.64], R231 ;  /* 0x000000e702004986 */ /* 0x0103e8000c101904 */
[----:B------:R3:W-:Y:S01]  /*18b930*/  @P2 STG.E [R12.64], R194 ;  /* 0x000000c20c002986 */ /* 0x0007e2000c101904 */
[----:B------:R-:W-:-:S03]  /*18b940*/  IMAD.WIDE R14, R189, 0x4, R8 ;  /* 0x00000004bd0e7825 */ /* 0x000fc600078e0208 */
        /* <DEDUP_REMOVED lines=9> */
[----:B------:R1:W-:Y:S04]  /*18b9e0*/  @P3 STG.E [R2.64], R199 ;  /* 0x000000c702003986 */ /* 0x0003e8000c101904 */
[----:B------:R1:W-:Y:S04]  /*18b9f0*/  @P5 STG.E [R12.64], R228 ;  /* 0x000000e40c005986 */ /* 0x0003e8000c101904 */
[----:B------:R1:W-:Y:S02]  /*18ba00*/  @P6 STG.E [R14.64], R229 ;  /* 0x000000e50e006986 */ /* 0x0003e4000c101904 */
[----:B-1----:R-:W-:-:S02]  /*18ba10*/  IMAD.WIDE R2, R189, 0x4, R6 ;  /* 0x00000004bd027825 */ /* 0x002fc400078e0206 */
[----:B------:R-:W2:Y:S04]  /*18ba20*/  LDL.LU R228, [R1+0x23c] ;  /* 0x00023c0001e47983 */ /* 0x000ea80000300800 */
[----:B------:R-:W2:Y:S04]  /*18ba30*/  LDL.LU R229, [R1+0x11c] ;  /* 0x00011c0001e57983 */ /* 0x000ea80000300800 */
[----:B------:R-:W2:Y:S01]  /*18ba40*/  LDL.LU R189, [R1+0x278] ;  /* 0x0002780001bd7983 */ /* 0x000ea20000300800 */
[----:B------:R-:W-:Y:S02]  /*18ba50*/  ISETP.LT.AND P0, PT, R190, c[0x0][0x178], !P0 ;  /* 0x00005e00be007a0c */ /* 0x000fe40004701270 */
[----:B------:R-:W-:-:S02]  /*18ba60*/  ISETP.LT.AND P2, PT, R197, c[0x0][0x178], !P1 ;  /* 0x00005e00c5007a0c */ /* 0x000fc40004f41270 */
        /* <DEDUP_REMOVED lines=14> */
[C---:B------:R-:W-:Y:S01]  /*18bb50*/  IADD3 R189, R188.reuse, c[0x0][0x198], RZ ;  /* 0x00006600bcbd7a10 */ /* 0x040fe20007ffe0ff */
[----:B------:R-:W4:Y:S01]  /*18bb60*/  LDL.LU R192, [R1+0x58fc] ;  /* 0x0058fc0001c07983 */ /* 0x000f220000300800 */
        /* <DEDUP_REMOVED lines=37> */
[C---:B----4-:R-:W-:Y:S01]  /*18bdc0*/  IMAD.WIDE R12, R188.reuse, 0x4, R6 ;  /* 0x00000004bc0c7825 */ /* 0x050fe200078e0206 */
[----:B------:R-:W-:Y:S01]  /*18bdd0*/  IADD3 R188, R188, c[0x0][0x198], RZ ;  /* 0x00006600bcbc7a10 */ /* 0x000fe20007ffe0ff */
[----:B---3--:R1:W-:Y:S04]  /*18bde0*/  @P3 STG.E [R2.64], R231 ;  /* 0x000000e702003986 */ /* 0x0083e8000c101904 */
        /* <DEDUP_REMOVED lines=147> */
[C---:B-1----:R-:W-:Y:S01]  /*18c720*/  IADD3 R3, R188.reuse, c[0x0][0x198], RZ ;  /* 0x00006600bc037a10 */ /* 0x042fe20007ffe0ff */
[----:B------:R-:W2:Y:S01]  /*18c730*/  LDL.LU R230, [R1+0x24] ;  /* 0x0000240001e67983 */ /* 0x000ea20000300800 */
[----:B----4-:R-:W-:-:S03]  /*18c740*/  IMAD.WIDE R12, R188, 0x4, R8 ;  /* 0x00000004bc0c7825 */ /* 0x010fc600078e0208 */
[----:B------:R-:W4:Y:S01]  /*18c750*/  LDL.LU R192, [R1+0x390] ;  /* 0x0003900001c07983 */ /* 0x000f220000300800 */
[----:B---3--:R-:W-:-:S03]  /*18c760*/  IMAD.WIDE R14, R188, 0x4, R6 ;  /* 0x00000004bc0e7825 */ /* 0x008fc600078e0206 */
[----:B------:R1:W-:Y:S01]  /*18c770*/  @P3 STG.E [R12.64], R231 ;  /* 0x000000e70c003986 */ /* 0x0003e2000c101904 */
[----:B------:R-:W-:-:S03]  /*18c780*/  IMAD.WIDE R188, R3, 0x4, R4 ;  /* 0x0000000403bc7825 */ /* 0x000fc600078e0204 */
[----:B------:R3:W-:Y:S04]  /*18c790*/  @P2 STG.E [R14.64], R195 ;  /* 0x000000c30e002986 */ /* 0x0007e8000c101904 */
[----:B------:R-:W4:Y:S01]  /*18c7a0*/  LDL.LU R194, [R1+0x340] ;  /* 0x0003400001c27983 */ /* 0x000f220000300800 */
[----:B-1----:R-:W-:-:S03]  /*18c7b0*/  IMAD.WIDE R12, R3, 0x4, R10 ;  /* 0x00000004030c7825 */ /* 0x002fc600078e020a */
[----:B------:R-:W4:Y:S01]  /*18c7c0*/  LDL.LU R199, [R1+0x300] ;  /* 0x0003000001c77983 */ /* 0x000f220000300800 */
[----:B---3--:R-:W-:-:S03]  /*18c7d0*/  IMAD.WIDE R14, R3, 0x4, R8 ;  /* 0x00000004030e7825 */ /* 0x008fc600078e0208 */
[----:B------:R-:W3:Y:S01]  /*18c7e0*/  LDL.LU R231, [R1+0x3e4] ;  /* 0x0003e40001e77983 */ /* 0x000ee20000300800 */
[----:B------:R-:W-:Y:S02]  /*18c7f0*/  IADD3 R2, R3, c[0x0][0x198], RZ ;  /* 0x0000660003027a10 */ /* 0x000fe40007ffe0ff */
[----:B--2---:R-:W-:Y:S02]  /*18c800*/  ISETP.GE.AND P3, PT, R193, c[0x0][0x17c], PT ;  /* 0x00005f00c1007a0c */ /* 0x004fe40003f66270 */
        /* <DEDUP_REMOVED lines=33> */
[----:B---3--:R3:W-:Y:S01]  /*18ca20*/  @P6 STG.E [R188.64], R231 ;  /* 0x000000e7bc006986 */ /* 0x0087e2000c101904 */
[----:B-1----:R-:W-:-:S04]  /*18ca30*/  IMAD.WIDE R12, R3, 0x4, R10 ;  /* 0x00000004030c7825 */ /* 0x002fc800078e020a */
[----:B------:R-:W-:Y:S01]  /*18ca40*/  IMAD.WIDE R14, R3, 0x4, R8 ;  /* 0x00000004030e7825 */ /* 0x000fe200078e0208 */
[----:B---3--:R-:W3:Y:S04]  /*18ca50*/  LDL.LU R231, [R1+0x370] ;  /* 0x0003700001e77983 */ /* 0x008ee80000300800 */
        /* <DEDUP_REMOVED lines=3843> */
[----:B-1----:R-:W3:Y:S04]  /*19ba90*/  LDL.LU R228, [R1+0x1634] ;  /* 0x0016340001e47983 */ /* 0x002ee80000300800 */
[----:B------:R-:W3:Y:S01]  /*19baa0*/  LDL.LU R229, [R1+0x15f4] ;  /* 0x0015f40001e57983 */ /* 0x000ee20000300800 */
[----:B------:R-:W-:-:S03]  /*19bab0*/  IMAD.WIDE R14, R3, 0x4, R6 ;  /* 0x00000004030e7825 */ /* 0x000fc600078e0206 */
[----:B------:R-:W3:Y:S01]  /*19bac0*/  LDL.LU R3, [R1+0x1650] ;  /* 0x0016500001037983 */ /* 0x000ee20000300800 */
        /* <DEDUP_REMOVED lines=8> */
[----:B------:R-:W-:-:S03]  /*19bb50*/  ISETP.LT.AND P6, PT, R197, c[0x0][0x178], !P4 ;  /* 0x00005e00c5007a0c */ /* 0x000fc600067c1270 */
[----:B-1----:R-:W4:Y:S04]  /*19bb60*/  LDL.LU R230, [R1+0x434] ;  /* 0x0004340001e67983 */ /* 0x002f280000300800 */
[----:B------:R-:W4:Y:S04]  /*19bb70*/  LDL.LU R194, [R1+0x1428] ;  /* 0x0014280001c27983 */ /* 0x000f280000300800 */
[----:B------:R-:W4:Y:S01]  /*19bb80*/  LDL.LU R199, [R1+0xd08] ;  /* 0x000d080001c77983 */ /* 0x000f220000300800 */
[----:B------:R-:W-:Y:S01]  /*19bb90*/  IMAD.WIDE R14, R2, 0x4, R6 ;  /* 0x00000004020e7825 */ /* 0x000fe200078e0206 */
[----:B--2---:R-:W-:-:S02]  /*19bba0*/  ISETP.GE.AND P0, PT, R192, c[0x0][0x17c], PT ;  /* 0x00005f00c0007a0c */ /* 0x004fc40003f06270 */
[----:B---3--:R1:W-:Y:S04]  /*19bbb0*/  @P2 STG.E [R188.64], R3 ;  /* 0x00000003bc002986 */ /* 0x0083e8000c101904 */
[----:B----4-:R2:W-:Y:S01]  /*19bbc0*/  @P3 STG.E [R12.64], R193 ;  /* 0x000000c10c003986 */ /* 0x0105e2000c101904 */
[----:B------:R-:W-:Y:S02]  /*19bbd0*/  ISETP.LT.AND P3, PT, R196, c[0x0][0x178], !P4 ;  /* 0x00005e00c4007a0c */ /* 0x000fe40006761270 */
[----:B------:R-:W-:Y:S02]  /*19bbe0*/  ISETP.LT.AND P2, PT, R191, c[0x0][0x178], !P4 ;  /* 0x00005e00bf007a0c */ /* 0x000fe40006741270 */
[C---:B-1----:R-:W-:Y:S01]  /*19bbf0*/  IADD3 R3, R2.reuse, c[0x0][0x198], RZ ;  /* 0x0000660002037a10 */ /* 0x042fe20007ffe0ff */
[----:B--2---:R-:W2:Y:S01]  /*19bc00*/  LDL.LU R193, [R1+0x5c5c] ;  /* 0x005c5c0001c17983 */ /* 0x004ea20000300800 */
[----:B------:R-:W-:-:S03]  /*19bc10*/  IMAD.WIDE R12, R2, 0x4, R8 ;  /* 0x00000004020c7825 */ /* 0x000fc600078e0208 */
[----:B------:R-:W3:Y:S01]  /*19bc20*/  LDL.LU R192, [R1+0x5c60] ;  /* 0x005c600001c07983 */ /* 0x000ee20000300800 */
[----:B------:R-:W-:-:S03]  /*19bc30*/  IMAD.WIDE R188, R3, 0x4, R4 ;  /* 0x0000000403bc7825 */ /* 0x000fc600078e0204 */
[----:B------:R1:W-:Y:S04]  /*19bc40*/  @P1 STG.E [R12.64], R195 ;  /* 0x000000c30c001986 */ /* 0x0003e8000c101904 */
[----:B------:R4:W-:Y:S04]  /*19bc50*/  @P5 STG.E [R14.64], R198 ;  /* 0x000000c60e005986 */ /* 0x0009e8000c101904 */
[----:B------:R4:W-:Y:S01]  /*19bc60*/  @P6 STG.E [R188.64], R231 ;  /* 0x000000e7bc006986 */ /* 0x0009e2000c101904 */
[----:B-1----:R-:W-:-:S04]  /*19bc70*/  IMAD.WIDE R12, R3, 0x4, R10 ;  /* 0x00000004030c7825 */ /* 0x002fc800078e020a */
[----:B----4-:R-:W-:Y:S01]  /*19bc80*/  IMAD.WIDE R14, R3, 0x4, R8 ;  /* 0x00000004030e7825 */ /* 0x010fe200078e0208 */
[----:B------:R-:W4:Y:S04]  /*19bc90*/  LDL.LU R231, [R1+0x908] ;  /* 0x0009080001e77983 */ /* 0x000f280000300800 */
[----:B------:R-:W4:Y:S04]  /*19bca0*/  LDL.LU R195, [R1+0x448] ;  /* 0x0004480001c37983 */ /* 0x000f280000300800 */
[----:B------:R-:W4:Y:S04]  /*19bcb0*/  LDL.LU R189, [R1+0x5c54] ;  /* 0x005c540001bd7983 */ /* 0x000f280000300800 */
[----:B------:R1:W-:Y:S04]  /*19bcc0*/  @P3 STG.E [R12.64], R228 ;  /* 0x000000e40c003986 */ /* 0x0003e8000c101904 */
[----:B------:R-:W4:Y:S04]  /*19bcd0*/  LDL.LU R198, [R1+0x142c] ;  /* 0x00142c0001c67983 */ /* 0x000f280000300800 */
[----:B------:R1:W-:Y:S04]  /*19bce0*/  @P2 STG.E [R14.64], R229 ;  /* 0x000000e50e002986 */ /* 0x0003e8000c101904 */
        /* <DEDUP_REMOVED lines=15> */
[----:B------:R-:W4:Y:S02]  /*19bde0*/  LDL.LU R230, [R1+0x44c] ;  /* 0x00044c0001e67983 */ /* 0x000f240000300800 */
[C---:B------:R-:W-:Y:S01]  /*19bdf0*/  IMAD.WIDE R12, R188.reuse, 0x4, R6 ;  /* 0x00000004bc0c7825 */ /* 0x040fe200078e0206 */
[----:B------:R-:W-:-:S05]  /*19be00*/  IADD3 R188, R188, c[0x0][0x198], RZ ;  /* 0x00006600bcbc7a10 */ /* 0x000fca0007ffe0ff */
[----:B------:R-:W-:Y:S01]  /*19be10*/  IMAD.WIDE R14, R188, 0x4, R8 ;  /* 0x00000004bc0e7825 */ /* 0x000fe200078e0208 */
[----:B---3--:R-:W-:Y:S02]  /*19be20*/  ISETP.GE.AND P0, PT, R192, c[0x0][0x17c], PT ;  /* 0x00005f00c0007a0c */ /* 0x008fe40003f06270 */
[----:B------:R-:W3:Y:S02]  /*19be30*/  LDL.LU R192, [R1+0x1408] ;  /* 0x0014080001c07983 */ /* 0x000ee40000300800 */
[----:B------:R-:W-:Y:S02]  /*19be40*/  ISETP.LT.AND P4, PT, R197, c[0x0][0x178], !P0 ;  /* 0x00005e00c5007a0c */ /* 0x000fe40004781270 */
[----:B------:R-:W-:Y:S01]  /*19be50*/  ISETP.LT.AND P5, PT, R196, c[0x0][0x178], !P0 ;  /* 0x00005e00c4007a0c */ /* 0x000fe200047a1270 */
[----:B------:R-:W3:Y:S01]  /*19be60*/  LDL.LU R194, [R1+0xb98] ;  /* 0x000b980001c27983 */ /* 0x000ee20000300800 */
[----:B------:R-:W-:Y:S02]  /*19be70*/  ISETP.LT.AND P6, PT, R191, c[0x0][0x178], !P0 ;  /* 0x00005e00bf007a0c */ /* 0x000fe400047c1270 */
[----:B--2---:R-:W-:Y:S01]  /*19be80*/  ISETP.GE.AND P1, PT, R193, c[0x0][0x17c], PT ;  /* 0x00005f00c1007a0c */ /* 0x004fe20003f26270 */
[----:B------:R-:W2:Y:S04]  /*19be90*/  LDL.LU R199, [R1+0x798] ;  /* 0x0007980001c77983 */ /* 0x000ea80000300800 */
[----:B----4-:R1:W-:Y:S04]  /*19bea0*/  @P2 STG.E [R2.64], R231 ;  /* 0x000000e702002986 */ /* 0x0103e8000c101904 */
[----:B------:R4:W-:Y:S01]  /*19beb0*/  @P3 STG.E [R12.64], R195 ;  /* 0x000000c30c003986 */ /* 0x0009e2000c101904 */
[----:B-1----:R-:W-:-:S03]  /*19bec0*/  IMAD.WIDE R2, R188, 0x4, R4 ;  /* 0x00000004bc027825 */ /* 0x002fc600078e0204 */
[----:B------:R-:W2:Y:S01]  /*19bed0*/  LDL.LU R231, [R1+0x145c] ;  /* 0x00145c0001e77983 */ /* 0x000ea20000300800 */
[----:B----4-:R-:W-:-:S03]  /*19bee0*/  IMAD.WIDE R12, R188, 0x4, R10 ;  /* 0x00000004bc0c7825 */ /* 0x010fc600078e020a */
[----:B------:R1:W-:Y:S01]  /*19bef0*/  @P4 STG.E [R2.64], R198 ;  /* 0x000000c602004986 */ /* 0x0003e2000c101904 */
[----:B------:R-:W-:-:S03]  /*19bf00*/  ISETP.GE.AND P2, PT, R189, c[0x0][0x17c], PT ;  /* 0x00005f00bd007a0c */ /* 0x000fc60003f46270 */
[----:B------:R-:W4:Y:S01]  /*19bf10*/  LDL.LU R193, [R1+0x5c64] ;  /* 0x005c640001c17983 */ /* 0x000f220000300800 */
        /* <DEDUP_REMOVED lines=228> */
[----:B------:R1:W-:Y:S01]  /*19cd60*/  @P2 STG.E [R2.64], R199 ;  /* 0x000000c702002986 */ /* 0x0003e2000c101904 */
[----:B------:R1:W-:Y:S03]  /*19cd70*/  @P5 STG.E [R12.64], R228 ;  /* 0x000000e40c005986 */ /* 0x0003e6000c101904 */
[----:B------:R1:W-:Y:S02]  /*19cd80*/  @P6 STG.E [R14.64], R229 ;  /* 0x000000e50e006986 */ /* 0x0003e4000c101904 */
[----:B-1----:R-:W-:-:S02]  /*19cd90*/  IMAD.WIDE R2, R189, 0x4, R6 ;  /* 0x00000004bd027825 */ /* 0x002fc400078e0206 */
[----:B------:R-:W2:Y:S04]  /*19cda0*/  LDL.LU R228, [R1+0x163c] ;  /* 0x00163c0001e47983 */ /* 0x000ea80000300800 */
[----:B------:R-:W2:Y:S01]  /*19cdb0*/  LDL.LU R229, [R1+0x15fc] ;  /* 0x0015fc0001e57983 */ /* 0x000ea20000300800 */
[----:B------:R-:W2:Y:S01]  /*19cdc0*/  LDL.LU R189, [R1+0x1658] ;  /* 0x0016580001bd7983 */ /* 0x000ea20000300800 */
[----:B------:R-:W-:Y:S02]  /*19cdd0*/  ISETP.LT.AND P0, PT, R190, c[0x0][0x178], !P0 ;  /* 0x00005e00be007a0c */ /* 0x000fe40004701270 */
[----:B------:R-:W-:Y:S02]  /*19cde0*/  ISETP.LT.AND P4, PT, R197, c[0x0][0x178], !P1 ;  /* 0x00005e00c5007a0c */ /* 0x000fe40004f81270 */
[----:B------:R-:W-:Y:S01]  /*19cdf0*/  ISETP.LT.AND P2, PT, R196, c[0x0][0x178], !P1 ;  /* 0x00005e00c4007a0c */ /* 0x000fe20004f41270 */
[----:B------:R-:W-:-:S04]  /*19ce00*/  IMAD.WIDE R12, R188, 0x4, R4 ;  /* 0x00000004bc0c7825 */ /* 0x000fc800078e0204 */
[----:B------:R-:W-:-:S04]  /*19ce10*/  IMAD.WIDE R14, R188, 0x4, R10 ;  /* 0x00000004bc0e7825 */ /* 0x000fc800078e020a */
[----:B------:R1:W-:Y:S04]  /*19ce20*/  @P0 STG.E [R2.64], R230 ;  /* 0x000000e602000986 */ /* 0x0003e8000c101904 */
[----:B-1----:R-:W3:Y:S01]  /*19ce30*/  LDL.LU R230, [R1+0x43c] ;  /* 0x00043c0001e67983 */ /* 0x002ee20000300800 */
[----:B------:R-:W3:Y:S02]  /*19ce40*/  LDL.LU R194, [R1+0x1580] ;  /* 0x0015800001c27983 */ /* 0x000ee40000300800 */
[----:B------:R-:W3:Y:S01]  /*19ce50*/  LDL.LU R199, [R1+0xce0] ;  /* 0x000ce00001c77983 */ /* 0x000ee20000300800 */
[----:B--2---:R-:W-:Y:S01]  /*19ce60*/  @P4 STG.E [R12.64], R189 ;  /* 0x000000bd0c004986 */ /* 0x004fe2000c101904 */
[----:B----4-:R1:W-:Y:S03]  /*19ce70*/  @P2 STG.E [R14.64], R193 ;  /* 0x000000c10e002986 */ /* 0x0103e6000c101904 */
[----:B-1----:R-:W2:Y:S01]  /*19ce80*/  LDL.LU R193, [R1+0x5c90] ;  /* 0x005c900001c17983 */ /* 0x002ea20000300800 */
[----:B------:R-:W-:Y:S01]  /*19ce90*/  ISETP.LT.AND P5, PT, R190, c[0x0][0x178], !P1 ;  /* 0x00005e00be007a0c */ /* 0x000fe20004fa1270 */
[----:B------:R-:W-:Y:S01]  /*19cea0*/  ISETP.LT.AND P1, PT, R191, c[0x0][0x178], !P1 ;  /* 0x00005e00bf007a0c */ /* 0x000fe20004f21270 */
[----:B------:R-:W-:-:S02]  /*19ceb0*/  ISETP.LT.AND P6, PT, R197, c[0x0][0x178], !P3 ;  /* 0x00005e00c5007a0c */ /* 0x000fc40005fc1270 */
[----:B------:R-:W-:Y:S02]  /*19cec0*/  ISETP.GE.AND P0, PT, R192, c[0x0][0x17c], PT ;  /* 0x00005f00c0007a0c */ /* 0x000fe40003f06270 */
[----:B------:R-:W-:Y:S01]  /*19ced0*/  IADD3 R189, R188, c[0x0][0x198], RZ ;  /* 0x00006600bcbd7a10 */ /* 0x000fe20007ffe0ff */
[----:B------:R-:W4:Y:S01]  /*19cee0*/  LDL.LU R192, [R1+0x5ca0] ;  /* 0x005ca00001c07983 */ /* 0x000f220000300800 */
[----:B------:R-:W-:Y:S01]  /*19cef0*/  ISETP.LT.AND P4, PT, R196, c[0x0][0x178], !P3 ;  /* 0x00005e00c4007a0c */ /* 0x000fe20005f81270 */
[----:B------:R-:W-:-:S04]  /*19cf00*/  IMAD.WIDE R2, R188, 0x4, R8 ;  /* 0x00000004bc027825 */ /* 0x000fc800078e0208 */
[----:B------:R-:W-:Y:S01]  /*19cf10*/  IMAD.WIDE R12, R188, 0x4, R6 ;  /* 0x00000004bc0c7825 */ /* 0x000fe200078e0206 */
[----:B------:R-:W-:-:S03]  /*19cf20*/  ISETP.LT.AND P2, PT, R191, c[0x0][0x178], !P3 ;  /* 0x00005e00bf007a0c */ /* 0x000fc60005f41270 */
[C---:B------:R-:W-:Y:S01]  /*19cf30*/  IMAD.WIDE R14, R189.reuse, 0x4, R4 ;  /* 0x00000004bd0e7825 */ /* 0x040fe200078e0204 */
[----:B------:R1:W-:Y:S03]  /*19cf40*/  @P1 STG.E [R2.64], R195 ;  /* 0x000000c302001986 */ /* 0x0003e6000c101904 */
[----:B---3--:R3:W-:Y:S02]  /*19cf50*/  @P5 STG.E [R12.64], R198 ;  /* 0x000000c60c005986 */ /* 0x0087e4000c101904 */
[----:B------:R3:W-:Y:S02]  /*19cf60*/  @P6 STG.E [R14.64], R231 ;  /* 0x000000e70e006986 */ /* 0x0007e4000c101904 */
[----:B-1----:R-:W-:-:S04]  /*19cf70*/  IMAD.WIDE R2, R189, 0x4, R10 ;  /* 0x00000004bd027825 */ /* 0x002fc800078e020a */
[----:B---3--:R-:W-:Y:S01]  /*19cf80*/  IMAD.WIDE R12, R189, 0x4, R8 ;  /* 0x00000004bd0c7825 */ /* 0x008fe200078e0208 */
[----:B------:R-:W3:Y:S03]  /*19cf90*/  LDL.LU R231, [R1+0x8e0] ;  /* 0x0008e00001e77983 */ /* 0x000ee60000300800 */
[----:B------:R-:W3:Y:S01]  /*19cfa0*/  LDL.LU R195, [R1+0x420] ;  /* 0x0004200001c37983 */ /* 0x000ee20000300800 */
[----:B------:R1:W-:Y:S01]  /*19cfb0*/  @P4 STG.E [R2.64], R228 ;  /* 0x000000e402004986 */ /* 0x0003e2000c101904 */
[----:B------:R1:W-:Y:S01]  /*19cfc0*/  @P2 STG.E [R12.64], R229 ;  /* 0x000000e50c002986 */ /* 0x0003e2000c101904 */
[----:B--2---:R-:W-:Y:S02]  /*19cfd0*/  ISETP.GE.AND P1, PT, R193, c[0x0][0x17c], PT ;  /* 0x00005f00c1007a0c */ /* 0x004fe40003f26270 */
[----:B------:R-:W2:Y:S01]  /*19cfe0*/  LDL.LU R193, [R1+0x5c98] ;  /* 0x005c980001c17983 */ /* 0x000ea20000300800 */
[----:B------:R-:W2:Y:S02]  /*19cff0*/  LDL.LU R198, [R1+0x1584] ;  /* 0x0015840001c67983 */ /* 0x000ea40000300800 */
[----:B-1----:R-:W2:Y:S02]  /*19d000*/  LDL.LU R228, [R1+0xce4] ;  /* 0x000ce40001e47983 */ /* 0x002ea40000300800 */
        /* <DEDUP_REMOVED lines=8> */
[----:B----4-:R-:W-:Y:S02]  /*19d090*/  ISETP.GE.AND P0, PT, R192, c[0x0][0x17c], PT ;  /* 0x00005f00c0007a0c */ /* 0x010fe40003f06270 */
[----:B------:R-:W-:-:S04]  /*19d0a0*/  IMAD.WIDE R12, R188, 0x4, R4 ;  /* 0x00000004bc0c7825 */ /* 0x000fc800078e0204 */
[----:B------:R-:W-:Y:S01]  /*19d0b0*/  IMAD.WIDE R14, R188, 0x4, R10 ;  /* 0x00000004bc0e7825 */ /* 0x000fe200078e020a */
[----:B------:R1:W-:Y:S03]  /*19d0c0*/  @P3 STG.E [R2.64], R230 ;  /* 0x000000e602003986 */ /* 0x0003e6000c101904 */
[----:B------:R4:W-:Y:S01]  /*19d0d0*/  @P5 STG.E [R12.64], R194 ;  /* 0x000000c20c005986 */ /* 0x0009e2000c101904 */
[----:B------:R-:W-:Y:S01]  /*19d0e0*/  ISETP.LT.AND P3, PT, R197, c[0x0][0x178], !P0 ;  /* 0x00005e00c5007a0c */ /* 0x000fe20004761270 */
[----:B------:R3:W-:Y:S01]  /*19d0f0*/  @P6 STG.E [R14.64], R199 ;  /* 0x000000c70e006986 */ /* 0x0007e2000c101904 */
[----:B------:R-:W-:Y:S02]  /*19d100*/  ISETP.LT.AND P5, PT, R196, c[0x0][0x178], !P0 ;  /* 0x00005e00c4007a0c */ /* 0x000fe400047a1270 */
[----:B------:R-:W-:Y:S02]  /*19d110*/  ISETP.LT.AND P6, PT, R191, c[0x0][0x178], !P0 ;  /* 0x00005e00bf007a0c */ /* 0x000fe400047c1270 */
[C---:B-1----:R-:W-:Y:S01]  /*19d120*/  IADD3 R3, R188.reuse, c[0x0][0x198], RZ ;  /* 0x00006600bc037a10 */ /* 0x042fe20007ffe0ff */
[----:B----4-:R-:W-:-:S04]  /*19d130*/  IMAD.WIDE R12, R188, 0x4, R8 ;  /* 0x00000004bc0c7825 */ /* 0x010fc800078e0208 */
[----:B---3--:R-:W-:-:S04]  /*19d140*/  IMAD.WIDE R14, R188, 0x4, R6 ;  /* 0x00000004bc0e7825 */ /* 0x008fc800078e0206 */
[C---:B------:R-:W-:Y:S01]  /*19d150*/  IMAD.WIDE R188, R3.reuse, 0x4, R4 ;  /* 0x0000000403bc7825 */ /* 0x040fe200078e0204 */
[----:B------:R-:W3:Y:S04]  /*19d160*/  LDL.LU R230, [R1+0x424] ;  /* 0x0004240001e67983 */ /* 0x000ee80000300800 */
[----:B------:R1:W-:Y:S01]  /*19d170*/  @P2 STG.E [R12.64], R231 ;  /* 0x000000e70c002986 */ /* 0x0003e2000c101904 */
[----:B------:R4:W-:Y:S02]  /*19d180*/  @P4 STG.E [R14.64], R195 ;  /* 0x000000c30e004986 */ /* 0x0009e4000c101904 */
[----:B------:R-:W3:Y:S02]  /*19d190*/  LDL.LU R192, [R1+0x1030] ;  /* 0x0010300001c07983 */ /* 0x000ee40000300800 */
[----:B------:R-:W3:Y:S01]  /*19d1a0*/  LDL.LU R194, [R1+0xb70] ;  /* 0x000b700001c27983 */ /* 0x000ee20000300800 */
[----:B------:R-:W3:Y:S01]  /*19d1b0*/  LDL.LU R199, [R1+0x770] ;  /* 0x0007700001c77983 */ /* 0x000ee20000300800 */
[C---:B------:R-:W-:Y:S01]  /*19d1c0*/  IADD3 R2, R3.reuse, c[0x0][0x198], RZ ;  /* 0x0000660003027a10 */ /* 0x040fe20007ffe0ff */
[----:B-1----:R-:W-:-:S04]  /*19d1d0*/  IMAD.WIDE R12, R3, 0x4, R10 ;  /* 0x00000004030c7825 */ /* 0x002fc800078e020a */
[----:B----4-:R-:W-:Y:S01]  /*19d1e0*/  IMAD.WIDE R14, R3, 0x4, R8 ;  /* 0x00000004030e7825 */ /* 0x010fe200078e0208 */
[----:B------:R-:W4:Y:S01]  /*19d1f0*/  LDL.LU R231, [R1+0x1684] ;  /* 0x0016840001e77983 */ /* 0x000f220000300800 */
[----:B--2---:R-:W-:-:S03]  /*19d200*/  ISETP.GE.AND P2, PT, R193, c[0x0][0x17c], PT ;  /* 0x00005f00c1007a0c */ /* 0x004fc60003f46270 */
[----:B------:R-:W-:Y:S01]  /*19d210*/  @P3 STG.E [R188.64], R198 ;  /* 0x000000c6bc003986 */ /* 0x000fe2000c101904 */
[----:B------:R1:W-:Y:S03]  /*19d220*/  @P5 STG.E [R12.64], R228 ;  /* 0x000000e40c005986 */ /* 0x0003e6000c101904 */
[----:B------:R-:W2:Y:S01]  /*19d230*/  LDL.LU R193, [R1+0x5ca8] ;  /* 0x005ca80001c17983 */ /* 0x000ea20000300800 */
[----:B------:R1:W-:Y:S03]  /*19d240*/  @P6 STG.E [R14.64], R229 ;  /* 0x000000e50e006986 */ /* 0x0003e6000c101904 */
[----:B-1----:R-:W2:Y:S01]  /*19d250*/  LDL.LU R228, [R1+0x1034] ;  /* 0x0010340001e47983 */ /* 0x002ea20000300800 */
[----:B------:R-:W2:Y:S02]  /*19d260*/  LDL.LU R229, [R1+0xb74] ;  /* 0x000b740001e57983 */ /* 0x000ea40000300800 */
[----:B------:R-:W-:-:S02]  /*19d270*/  IMAD.WIDE R14, R3, 0x4, R6 ;  /* 0x00000004030e7825 */ /* 0x000fc400078e0206 */
[----:B------:R-:W2:Y:S01]  /*19d280*/  LDL.LU R3, [R1+0x1680] ;  /* 0x0016800001037983 */ /* 0x000ea20000300800 */
[----:B------:R-:W-:Y:S02]  /*19d290*/  ISETP.LT.AND P0, PT, R190, c[0x0][0x178], !P0 ;  /* 0x00005e00be007a0c */ /* 0x000fe40004701270 */
[----:B------:R-:W-:Y:S02]  /*19d2a0*/  ISETP.LT.AND P4, PT, R197, c[0x0][0x178], !P1 ;  /* 0x00005e00c5007a0c */ /* 0x000fe40004f81270 */
[----:B------:R-:W-:Y:S01]  /*19d2b0*/  ISETP.LT.AND P3, PT, R196, c[0x0][0x178], !P1 ;  /* 0x00005e00c4007a0c */ /* 0x000fe20004f61270 */
[----:B------:R-:W-:-:S04]  /*19d2c0*/  IMAD.WIDE R188, R2, 0x4, R4 ;  /* 0x0000000402bc7825 */ /* 0x000fc800078e0204 */
[----:B------:R-:W-:-:S04]  /*19d2d0*/  IMAD.WIDE R12, R2, 0x4, R10 ;  /* 0x00000004020c7825 */ /* 0x000fc800078e020a */
[----:B---3--:R1:W-:Y:S04]  /*19d2e0*/  @P0 STG.E [R14.64], R230 ;  /* 0x000000e60e000986 */ /* 0x0083e8000c101904 */
[----:B-1----:R-:W3:Y:S01]  /*19d2f0*/  LDL.LU R230, [R1+0x774] ;  /* 0x0007740001e67983 */ /* 0x002ee20000300800 */
[----:B------:R-:W3:Y:S02]  /*19d300*/  LDL.LU R195, [R1+0x16d0] ;  /* 0x0016d00001c37983 */ /* 0x000ee40000300800 */
[----:B------:R-:W3:Y:S01]  /*19d310*/  LDL.LU R198, [R1+0x1670] ;  /* 0x0016700001c67983 */ /* 0x000ee20000300800 */
[----:B--2---:R-:W-:Y:S01]  /*19d320*/  @P4 STG.E [R188.64], R3 ;  /* 0x00000003bc004986 */ /* 0x004fe2000c101904 */
[----:B------:R1:W-:Y:S03]  /*19d330*/  @P3 STG.E [R12.64], R192 ;  /* 0x000000c00c003986 */ /* 0x0003e6000c101904 */
[----:B-1----:R-:W2:Y:S01]  /*19d340*/  LDL.LU R192, [R1+0x5cac] ;  /* 0x005cac0001c07983 */ /* 0x002ea20000300800 */
[----:B------:R-:W-:Y:S01]  /*19d350*/  ISETP.LT.AND P5, PT, R190, c[0x0][0x178], !P1 ;  /* 0x00005e00be007a0c */ /* 0x000fe20004fa1270 */
[----:B------:R-:W-:Y:S01]  /*19d360*/  ISETP.LT.AND P1, PT, R191, c[0x0][0x178], !P1 ;  /* 0x00005e00bf007a0c */ /* 0x000fe20004f21270 */
[----:B------:R-:W-:-:S02]  /*19d370*/  ISETP.LT.AND P6, PT, R197, c[0x0][0x178], !P2 ;  /* 0x00005e00c5007a0c */ /* 0x000fc400057c1270 */
[----:B------:R-:W-:Y:S02]  /*19d380*/  ISETP.GE.AND P0, PT, R193, c[0x0][0x17c], PT ;  /* 0x00005f00c1007a0c */ /* 0x000fe40003f06270 */
[----:B------:R-:W-:Y:S01]  /*19d390*/  IADD3 R3, R2, c[0x0][0x198], RZ ;  /* 0x0000660002037a10 */ /* 0x000fe20007ffe0ff */
[----:B------:R-:W3:Y:S01]  /*19d3a0*/  LDL.LU R193, [R1+0x5cb0] ;  /* 0x005cb00001c17983 */ /* 0x000ee20000300800 */
[----:B------:R-:W-:Y:S01]  /*19d3b0*/  ISETP.LT.AND P4, PT, R196, c[0x0][0x178], !P2 ;  /* 0x00005e00c4007a0c */ /* 0x000fe20005781270 */
[----:B------:R-:W-:-:S04]  /*19d3c0*/  IMAD.WIDE R12, R2, 0x4, R8 ;  /* 0x00000004020c7825 */ /* 0x000fc800078e0208 */
[----:B------:R-:W-:Y:S01]  /*19d3d0*/  IMAD.WIDE R14, R2, 0x4, R6 ;  /* 0x00000004020e7825 */ /* 0x000fe200078e0206 */
[----:B------:R-:W-:-:S03]  /*19d3e0*/  ISETP.LT.AND P3, PT, R191, c[0x0][0x178], !P2 ;  /* 0x00005e00bf007a0c */ /* 0x000fc60005761270 */
[C---:B------:R-:W-:Y:S01]  /*19d3f0*/  IMAD.WIDE R188, R3.reuse, 0x4, R4 ;  /* 0x0000000403bc7825 */ /* 0x040fe200078e0204 */
[----:B------:R1:W-:Y:S03]  /*19d400*/  @P1 STG.E [R12.64], R194 ;  /* 0x000000c20c001986 */ /* 0x0003e6000c101904 */
[----:B------:R1:W-:Y:S02]  /*19d410*/  @P5 STG.E [R14.64], R199 ;  /* 0x000000c70e005986 */ /* 0x0003e4000c101904 */
[----:B----4-:R4:W-:Y:S02]  /*19d420*/  @P6 STG.E [R188.64], R231 ;  /* 0x000000e7bc006986 */ /* 0x0109e4000c101904 */
[----:B-1----:R-:W-:-:S04]  /*19d430*/  IMAD.WIDE R12, R3, 0x4, R10 ;  /* 0x00000004030c7825 */ /* 0x002fc800078e020a */
[----:B------:R-:W-:Y:S01]  /*19d440*/  IMAD.WIDE R14, R3, 0x4, R8 ;  /* 0x00000004030e7825 */ /* 0x000fe200078e0208 */
[----:B----4-:R-:W4:Y:S03]  /*19d450*/  LDL.LU R231, [R1+0xb80] ;  /* 0x000b800001e77983 */ /* 0x010f260000300800 */
[----:B------:R-:W4:Y:S01]  /*19d460*/  LDL.LU R194, [R1+0x980] ;  /* 0x0009800001c27983 */ /* 0x000f220000300800 */
        /* <DEDUP_REMOVED lines=14> */
[----:B---3--:R-:W-:Y:S02]  /*19d550*/  ISETP.GE.AND P0, PT, R193, c[0x0][0x17c], PT ;  /* 0x00005f00c1007a0c */ /* 0x008fe40003f06270 */
        /* <DEDUP_REMOVED lines=8> */
[C---:B------:R-:W-:Y:S01]  /*19d5e0*/  IADD3 R3, R2.reuse, c[0x0][0x198], RZ ;  /* 0x0000660002037a10 */ /* 0x040fe20007ffe0ff */
[----:B-1----:R-:W-:-:S04]  /*19d5f0*/  IMAD.WIDE R12, R2, 0x4, R8 ;  /* 0x00000004020c7825 */ /* 0x002fc800078e0208 */
[----:B---3--:R-:W-:-:S04]  /*19d600*/  IMAD.WIDE R14, R2, 0x4, R6 ;  /* 0x00000004020e7825 */ /* 0x008fc800078e0206 */
[C---:B----4-:R-:W-:Y:S01]  /*19d610*/  IMAD.WIDE R188, R3.reuse, 0x4, R4 ;  /* 0x0000000403bc7825 */ /* 0x050fe200078e0204 */
        /* <DEDUP_REMOVED lines=167> */
[----:B-1----:R-:W4:Y:S01]  /*19e090*/  LDL.LU R228, [R1+0x17b4] ;  /* 0x0017b40001e47983 */ /* 0x002f220000300800 */
[----:B------:R-:W4:Y:S02]  /*19e0a0*/  LDL.LU R229, [R1+0x1774] ;  /* 0x0017740001e57983 */ /* 0x000f240000300800 */
[----:B------:R-:W-:-:S02]  /*19e0b0*/  IMAD.WIDE R14, R3, 0x4, R6 ;  /* 0x00000004030e7825 */ /* 0x000fc400078e0206 */
[----:B------:R-:W4:Y:S01]  /*19e0c0*/  LDL.LU R3, [R1+0x17d0] ;  /* 0x0017d00001037983 */ /* 0x000f220000300800 */
[----:B------:R-:W-:Y:S02]  /*19e0d0*/  ISETP.LT.AND P0, PT, R190, c[0x0][0x178], !P0 ;  /* 0x00005e00be007a0c */ /* 0x000fe40004701270 */
[----:B------:R-:W-:Y:S02]  /*19e0e0*/  ISETP.LT.AND P4, PT, R197, c[0x0][0x178], !P1 ;  /* 0x00005e00c5007a0c */ /* 0x000fe40004f81270 */
[----:B------:R-:W-:Y:S01]  /*19e0f0*/  ISETP.LT.AND P2, PT, R196, c[0x0][0x178], !P1 ;  /* 0x00005e00c4007a0c */ /* 0x000fe20004f41270 */
[----:B------:R-:W-:-:S04]  /*19e100*/  IMAD.WIDE R188, R2, 0x4, R4 ;  /* 0x0000000402bc7825 */ /* 0x000fc800078e0204 */
[----:B------:R-:W-:Y:S01]  /*19e110*/  IMAD.WIDE R12, R2, 0x4, R10 ;  /* 0x00000004020c7825 */ /* 0x000fe200078e020a */
[----:B------:R-:W-:-:S03]  /*19e120*/  ISETP.LT.AND P5, PT, R190, c[0x0][0x178], !P1 ;  /* 0x00005e00be007a0c */ /* 0x000fc60004fa1270 */
[----:B------:R-:W-:Y:S01]  /*19e130*/  ISETP.LT.AND P1, PT, R191, c[0x0][0x178], !P1 ;  /* 0x00005e00bf007a0c */ /* 0x000fe20004f21270 */
[----:B------:R-:W-:Y:S01]  /*19e140*/  ISETP.LT.AND P6, PT, R197, c[0x0][0x178], !P3 ;  /* 0x00005e00c5007a0c */ /* 0x000fe20005fc1270 */
[----:B---3--:R1:W-:Y:S04]  /*19e150*/  @P0 STG.E [R14.64], R230 ;  /* 0x000000e60e000986 */ /* 0x0083e8000c101904 */
[----:B-1----:R-:W3:Y:S01]  /*19e160*/  LDL.LU R230, [R1+0x414] ;  /* 0x0004140001e67983 */ /* 0x002ee20000300800 */
[----:B------:R-:W3:Y:S02]  /*19e170*/  LDL.LU R194, [R1+0x1588] ;  /* 0x0015880001c27983 */ /* 0x000ee40000300800 */
[----:B------:R-:W3:Y:S02]  /*19e180*/  LDL.LU R199, [R1+0xce8] ;  /* 0x000ce80001c77983 */ /* 0x000ee40000300800 */
[----:B------:R-:W-:Y:S01]  /*19e190*/  IMAD.WIDE R14, R2, 0x4, R6 ;  /* 0x00000004020e7825 */ /* 0x000fe200078e0206 */
[----:B--2---:R-:W-:Y:S01]  /*19e1a0*/  ISETP.GE.AND P0, PT, R192, c[0x0][0x17c], PT ;  /* 0x00005f00c0007a0c */ /* 0x004fe20003f06270 */
[----:B----4-:R1:W-:Y:S02]  /*19e1b0*/  @P4 STG.E [R188.64], R3 ;  /* 0x00000003bc004986 */ /* 0x0103e4000c101904 */
[----:B------:R2:W-:Y:S01]  /*19e1c0*/  @P2 STG.E [R12.64], R193 ;  /* 0x000000c10c002986 */ /* 0x0005e2000c101904 */
[----:B------:R-:W-:-:S02]  /*19e1d0*/  ISETP.LT.AND P4, PT, R196, c[0x0][0x178], !P3 ;  /* 0x00005e00c4007a0c */ /* 0x000fc40005f81270 */
[----:B------:R-:W-:Y:S02]  /*19e1e0*/  ISETP.LT.AND P2, PT, R191, c[0x0][0x178], !P3 ;  /* 0x00005e00bf007a0c */ /* 0x000fe40005f41270 */
[C---:B-1----:R-:W-:Y:S01]  /*19e1f0*/  IADD3 R3, R2.reuse, c[0x0][0x198], RZ ;  /* 0x0000660002037a10 */ /* 0x042fe20007ffe0ff */
[----:B--2---:R-:W2:Y:S01]  /*19e200*/  LDL.LU R193, [R1+0x5cd4] ;  /* 0x005cd40001c17983 */ /* 0x004ea20000300800 */
[----:B------:R-:W4:Y:S02]  /*19e210*/  LDL.LU R192, [R1+0x5cd8] ;  /* 0x005cd80001c07983 */ /* 0x000f240000300800 */
[----:B------:R-:W-:-:S04]  /*19e220*/  IMAD.WIDE R12, R2, 0x4, R8 ;  /* 0x00000004020c7825 */ /* 0x000fc800078e0208 */
[C---:B------:R-:W-:Y:S01]  /*19e230*/  IMAD.WIDE R188, R3.reuse, 0x4, R4 ;  /* 0x0000000403bc7825 */ /* 0x040fe200078e0204 */
[----:B------:R1:W-:Y:S03]  /*19e240*/  @P1 STG.E [R12.64], R195 ;  /* 0x000000c30c001986 */ /* 0x0003e6000c101904 */
[----:B------:R-:W-:Y:S02]  /*19e250*/  @P5 STG.E [R14.64], R198 ;  /* 0x000000c60e005986 */ /* 0x000fe4000c101904 */
[----:B------:R3:W-:Y:S02]  /*19e260*/  @P6 STG.E [R188.64], R231 ;  /* 0x000000e7bc006986 */ /* 0x0007e4000c101904 */
[C---:B-1----:R-:W-:Y:S01]  /*19e270*/  IMAD.WIDE R12, R3.reuse, 0x4, R10 ;  /* 0x00000004030c7825 */ /* 0x042fe200078e020a */
[----:B---3--:R-:W3:Y:S03]  /*19e280*/  LDL.LU R231, [R1+0x8e8] ;  /* 0x0008e80001e77983 */ /* 0x008ee60000300800 */
[----:B------:R-:W3:Y:S02]  /*19e290*/  LDL.LU R195, [R1+0x428] ;  /* 0x0004280001c37983 */ /* 0x000ee40000300800 */
[----:B------:R-:W-:-:S04]  /*19e2a0*/  IMAD.WIDE R14, R3, 0x4, R8 ;  /* 0x00000004030e7825 */ /* 0x000fc800078e0208 */
[----:B------:R-:W3:Y:S01]  /*19e2b0*/  LDL.LU R189, [R1+0x5cdc] ;  /* 0x005cdc0001bd7983 */ /* 0x000ee20000300800 */
[----:B------:R1:W-:Y:S04]  /*19e2c0*/  @P4 STG.E [R12.64], R228 ;  /* 0x000000e40c004986 */ /* 0x0003e8000c101904 */
[----:B------:R-:W3:Y:S01]  /*19e2d0*/  LDL.LU R198, [R1+0x158c] ;  /* 0x00158c0001c67983 */ /* 0x000ee20000300800 */
[----:B------:R1:W-:Y:S03]  /*19e2e0*/  @P2 STG.E [R14.64], R229 ;  /* 0x000000e50e002986 */ /* 0x0003e6000c101904 */
[----:B-1----:R-:W3:Y:S01]  /*19e2f0*/  LDL.LU R228, [R1+0xcec] ;  /* 0x000cec0001e47983 */ /* 0x002ee20000300800 */
[----:B------:R-:W3:Y:S01]  /*19e300*/  LDL.LU R229, [R1+0x8ec] ;  /* 0x0008ec0001e57983 */ /* 0x000ee20000300800 */
[----:B------:R-:W-:-:S02]  /*19e310*/  ISETP.LT.AND P3, PT, R190, c[0x0][0x178], !P3 ;  /* 0x00005e00be007a0c */ /* 0x000fc40005f61270 */
[----:B------:R-:W-:Y:S02]  /*19e320*/  ISETP.LT.AND P5, PT, R197, c[0x0][0x178], !P0 ;  /* 0x00005e00c5007a0c */ /* 0x000fe400047a1270 */
[----:B------:R-:W-:Y:S02]  /*19e330*/  ISETP.LT.AND P6, PT, R196, c[0x0][0x178], !P0 ;  /* 0x00005e00c4007a0c */ /* 0x000fe400047c1270 */
[----:B------:R-:W-:Y:S02]  /*19e340*/  IADD3 R188, R3, c[0x0][0x198], RZ ;  /* 0x0000660003bc7a10 */ /* 0x000fe40007ffe0ff */
[----:B------:R-:W-:Y:S01]  /*19e350*/  ISETP.LT.AND P2, PT, R191, c[0x0][0x178], !P0 ;  /* 0x00005e00bf007a0c */ /* 0x000fe20004741270 */
[----:B------:R-:W-:-:S04]  /*19e360*/  IMAD.WIDE R2, R3, 0x4, R6 ;  /* 0x0000000403027825 */ /* 0x000fc800078e0206 */
[----:B------:R-:W-:Y:S01]  /*19e370*/  IMAD.WIDE R12, R188, 0x4, R4 ;  /* 0x00000004bc0c7825 */ /* 0x000fe200078e0204 */
[----:B------:R-:W-:-:S03]  /*19e380*/  ISETP.LT.AND P4, PT, R190, c[0x0][0x178], !P0 ;  /* 0x00005e00be007a0c */ /* 0x000fc60004781270 */
[C---:B------:R-:W-:Y:S01]  /*19e390*/  IMAD.WIDE R14, R188.reuse, 0x4, R10 ;  /* 0x00000004bc0e7825 */ /* 0x040fe200078e020a */
[----:B------:R1:W-:Y:S03]  /*19e3a0*/  @P3 STG.E [R2.64], R230 ;  /* 0x000000e602003986 */ /* 0x0003e6000c101904 */
[----:B------:R1:W-:Y:S02]  /*19e3b0*/  @P5 STG.E [R12.64], R194 ;  /* 0x000000c20c005986 */ /* 0x0003e4000c101904 */
[----:B------:R1:W-:Y:S02]  /*19e3c0*/  @P6 STG.E [R14.64], R199 ;  /* 0x000000c70e006986 */ /* 0x0003e4000c101904 */
[----:B-1----:R-:W-:-:S04]  /*19e3d0*/  IMAD.WIDE R2, R188, 0x4, R8 ;  /* 0x00000004bc027825 */ /* 0x002fc800078e0208 */
[C---:B------:R-:W-:Y:S01]  /*19e3e0*/  IMAD.WIDE R12, R188.reuse, 0x4, R6 ;  /* 0x00000004bc0c7825 */ /* 0x040fe200078e0206 */
[----:B------:R-:W-:Y:S01]  /*19e3f0*/  IADD3 R188, R188, c[0x0][0x198], RZ ;  /* 0x00006600bcbc7a10 */ /* 0x000fe20007ffe0ff */
[----:B------:R-:W3:Y:S04]  /*19e400*/  LDL.LU R230, [R1+0x42c] ;  /* 0x00042c0001e67983 */ /* 0x000ee80000300800 */
[----:B------:R-:W-:Y:S01]  /*19e410*/  IMAD.WIDE R14, R188, 0x4, R8 ;  /* 0x00000004bc0e7825 */ /* 0x000fe200078e0208 */
[----:B----4-:R-:W-:Y:S02]  /*19e420*/  ISETP.GE.AND P0, PT, R192, c[0x0][0x17c], PT ;  /* 0x00005f00c0007a0c */ /* 0x010fe40003f06270 */
[----:B------:R-:W4:Y:S01]  /*19e430*/  LDL.LU R192, [R1+0x1038] ;  /* 0x0010380001c07983 */ /* 0x000f220000300800 */
[----:B------:R-:W4:Y:S01]  /*19e440*/  LDL.LU R194, [R1+0xb78] ;  /* 0x000b780001c27983 */ /* 0x000f220000300800 */
[----:B------:R-:W-:-:S02]  /*19e450*/  ISETP.LT.AND P3, PT, R197, c[0x0][0x178], !P0 ;  /* 0x00005e00c5007a0c */ /* 0x000fc40004761270 */
[----:B------:R-:W-:Y:S02]  /*19e460*/  ISETP.LT.AND P5, PT, R196, c[0x0][0x178], !P0 ;  /* 0x00005e00c4007a0c */ /* 0x000fe400047a1270 */
[----:B------:R-:W-:Y:S01]  /*19e470*/  ISETP.LT.AND P6, PT, R191, c[0x0][0x178], !P0 ;  /* 0x00005e00bf007a0c */ /* 0x000fe200047c1270 */
[----:B------:R-:W4:Y:S01]  /*19e480*/  LDL.LU R199, [R1+0x778] ;  /* 0x0007780001c77983 */ /* 0x000f220000300800 */
[----:B--2---:R-:W-:-:S03]  /*19e490*/  ISETP.GE.AND P1, PT, R193, c[0x0][0x17c], PT ;  /* 0x00005f00c1007a0c */ /* 0x004fc60003f26270 */
[----:B---3--:R1:W-:Y:S01]  /*19e4a0*/  @P2 STG.E [R2.64], R231 ;  /* 0x000000e702002986 */ /* 0x0083e2000c101904 */
[----:B------:R2:W-:Y:S01]  /*19e4b0*/  @P4 STG.E [R12.64], R195 ;  /* 0x000000c30c004986 */ /* 0x0005e2000c101904 */
[----:B------:R-:W-:Y:S01]  /*19e4c0*/  ISETP.GE.AND P2, PT, R189, c[0x0][0x17c], PT ;  /* 0x00005f00bd007a0c */ /* 0x000fe20003f46270 */
[C---:B------:R-:W-:Y:S02]  /*19e4d0*/  IADD3 R189, R188.reuse, c[0x0][0x198], RZ ;  /* 0x00006600bcbd7a10 */ /* 0x040fe40007ffe0ff */
[----:B-1----:R-:W-:-:S04]  /*19e4e0*/  IMAD.WIDE R2, R188, 0x4, R4 ;  /* 0x00000004bc027825 */ /* 0x002fc800078e0204 */
[C---:B--2---:R-:W-:Y:S01]  /*19e4f0*/  IMAD.WIDE R12, R188.reuse, 0x4, R10 ;  /* 0x00000004bc0c7825 */ /* 0x044fe200078e020a */
[----:B------:R-:W2:Y:S04]  /*19e500*/  LDL.LU R231, [R1+0x168c] ;  /* 0x00168c0001e77983 */ /* 0x000ea80000300800 */
[----:B------:R1:W-:Y:S01]  /*19e510*/  @P3 STG.E [R2.64], R198 ;  /* 0x000000c602003986 */ /* 0x0003e2000c101904 */
[----:B------:R3:W-:Y:S02]  /*19e520*/  @P5 STG.E [R12.64], R228 ;  /* 0x000000e40c005986 */ /* 0x0007e4000c101904 */
[----:B------:R-:W2:Y:S02]  /*19e530*/  LDL.LU R193, [R1+0x5cec] ;  /* 0x005cec0001c17983 */ /* 0x000ea40000300800 */
[----:B------:R3:W-:Y:S02]  /*19e540*/  @P6 STG.E [R14.64], R229 ;  /* 0x000000e50e006986 */ /* 0x0007e4000c101904 */
[----:B-1----:R-:W-:Y:S01]  /*19e550*/  IMAD.WIDE R2, R188, 0x4, R6 ;  /* 0x00000004bc027825 */ /* 0x002fe200078e0206 */
[----:B---3--:R-:W3:Y:S03]  /*19e560*/  LDL.LU R228, [R1+0x103c] ;  /* 0x00103c0001e47983 */ /* 0x008ee60000300800 */
[----:B------:R-:W2:Y:S02]  /*19e570*/  LDL.LU R229, [R1+0xb7c] ;  /* 0x000b7c0001e57983 */ /* 0x000ea40000300800 */
[----:B------:R-:W2:Y:S01]  /*19e580*/  LDL.LU R188, [R1+0x1688] ;  /* 0x0016880001bc7983 */ /* 0x000ea20000300800 */
[----:B------:R-:W-:-:S02]  /*19e590*/  ISETP.LT.AND P0, PT, R190, c[0x0][0x178], !P0 ;  /* 0x00005e00be007a0c */ /* 0x000fc40004701270 */
        /* <DEDUP_REMOVED lines=15> */
[C---:B------:R-:W-:Y:S01]  /*19e690*/  IADD3 R188, R189.reuse, c[0x0][0x198], RZ ;  /* 0x00006600bdbc7a10 */ /* 0x040fe20007ffe0ff */
[----:B------:R-:W4:Y:S01]  /*19e6a0*/  LDL.LU R193, [R1+0x5cf0] ;  /* 0x005cf00001c17983 */ /* 0x000f220000300800 */
[----:B------:R-:W-:Y:S01]  /*19e6b0*/  IMAD.WIDE R2, R189, 0x4, R8 ;  /* 0x00000004bd027825 */ /* 0x000fe200078e0208 */
[----:B------:R-:W-:-:S03]  /*19e6c0*/  ISETP.LT.AND P4, PT, R196, c[0x0][0x178], !P2 ;  /* 0x00005e00c4007a0c */ /* 0x000fc60005781270 */
[----:B------:R-:W-:-:S04]  /*19e6d0*/  IMAD.WIDE R12, R189, 0x4, R6 ;  /* 0x00000004bd0c7825 */ /* 0x000fc800078e0206 */
[C---:B------:R-:W-:Y:S01]  /*19e6e0*/  IMAD.WIDE R14, R188.reuse, 0x4, R4 ;  /* 0x00000004bc0e7825 */ /* 0x040fe200078e0204 */
[----:B------:R-:W-:Y:S01]  /*19e6f0*/  ISETP.LT.AND P3, PT, R191, c[0x0][0x178], !P2 ;  /* 0x00005e00bf007a0c */ /* 0x000fe20005761270 */
[----:B------:R1:W-:Y:S02]  /*19e700*/  @P1 STG.E [R2.64], R194 ;  /* 0x000000c202001986 */ /* 0x0003e4000c101904 */
[----:B------:R-:W-:Y:S02]  /*19e710*/  @P5 STG.E [R12.64], R199 ;  /* 0x000000c70c005986 */ /* 0x000fe4000c101904 */
[----:B------:R3:W-:Y:S02]  /*19e720*/  @P6 STG.E [R14.64], R231 ;  /* 0x000000e70e006986 */ /* 0x0007e4000c101904 */
[C---:B-1----:R-:W-:Y:S01]  /*19e730*/  IMAD.WIDE R2, R188.reuse, 0x4, R10 ;  /* 0x00000004bc027825 */ /* 0x042fe200078e020a */
[----:B---3--:R-:W3:Y:S03]  /*19e740*/  LDL.LU R231, [R1+0xb88] ;  /* 0x000b880001e77983 */ /* 0x008ee60000300800 */
[----:B------:R-:W3:Y:S02]  /*19e750*/  LDL.LU R194, [R1+0x988] ;  /* 0x0009880001c27983 */ /* 0x000ee40000300800 */
[----:B------:R-:W-:Y:S01]  /*19e760*/  IMAD.WIDE R12, R188, 0x4, R8 ;  /* 0x00000004bc0c7825 */ /* 0x000fe200078e0208 */
[----:B------:R1:W-:Y:S04]  /*19e770*/  @P4 STG.E [R2.64], R228 ;  /* 0x000000e402004986 */ /* 0x0003e8000c101904 */
[----:B------:R1:W-:Y:S01]  /*19e780*/  @P3 STG.E [R12.64], R229 ;  /* 0x000000e50c003986 */ /* 0x0003e2000c101904 */
[----:B--2---:R-:W-:-:S03]  /*19e790*/  ISETP.GE.AND P1, PT, R192, c[0x0][0x17c], PT ;  /* 0x00005f00c0007a0c */ /* 0x004fc60003f26270 */
[----:B------:R-:W2:Y:S01]  /*19e7a0*/  LDL.LU R192, [R1+0x5ce8] ;  /* 0x005ce80001c07983 */ /* 0x000ea20000300800 */
[----:B------:R-:W2:Y:S02]  /*19e7b0*/  LDL.LU R199, [R1+0x16dc] ;  /* 0x0016dc0001c77983 */ /* 0x000ea40000300800 */
[----:B-1----:R-:W2:Y:S02]  /*19e7c0*/  LDL.LU R228, [R1+0x167c] ;  /* 0x00167c0001e47983 */ /* 0x002ea40000300800 */
[----:B------:R-:W2:Y:S01]  /*19e7d0*/  LDL.LU R229, [R1+0xb8c] ;  /* 0x000b8c0001e57983 */ /* 0x000ea20000300800 */
[----:B------:R-:W-:Y:S02]  /*19e7e0*/  ISETP.LT.AND P2, PT, R190, c[0x0][0x178], !P2 ;  /* 0x00005e00be007a0c */ /* 0x000fe40005741270 */
[----:B------:R-:W-:Y:S02]  /*19e7f0*/  ISETP.LT.AND P5, PT, R197, c[0x0][0x178], !P0 ;  /* 0x00005e00c5007a0c */ /* 0x000fe400047a1270 */
[----:B------:R-:W-:-:S02]  /*19e800*/  ISETP.LT.AND P6, PT, R196, c[0x0][0x178], !P0 ;  /* 0x00005e00c4007a0c */ /* 0x000fc400047c1270 */
[C---:B------:R-:W-:Y:S02]  /*19e810*/  IADD3 R189, R188.reuse, c[0x0][0x198], RZ ;  /* 0x00006600bcbd7a10 */ /* 0x040fe40007ffe0ff */
[----:B------:R-:W-:Y:S01]  /*19e820*/  ISETP.LT.AND P3, PT, R191, c[0x0][0x178], !P0 ;  /* 0x00005e00bf007a0c */ /* 0x000fe20004761270 */
[----:B------:R-:W-:-:S04]  /*19e830*/  IMAD.WIDE R2, R188, 0x4, R6 ;  /* 0x00000004bc027825 */ /* 0x000fc800078e0206 */
[----:B------:R-:W-:Y:S01]  /*19e840*/  IMAD.WIDE R12, R189, 0x4, R4 ;  /* 0x00000004bd0c7825 */ /* 0x000fe200078e0204 */
[----:B------:R-:W-:-:S03]  /*19e850*/  ISETP.LT.AND P4, PT, R190, c[0x0][0x178], !P0 ;  /* 0x00005e00be007a0c */ /* 0x000fc60004781270 */
[----:B------:R-:W-:Y:S01]  /*19e860*/  IMAD.WIDE R14, R189, 0x4, R10 ;  /* 0x00000004bd0e7825 */ /* 0x000fe200078e020a */
[----:B----4-:R-:W-:Y:S01]  /*19e870*/  ISETP.GE.AND P0, PT, R193, c[0x0][0x17c], PT ;  /* 0x00005f00c1007a0c */ /* 0x010fe20003f06270 */
[----:B------:R1:W-:Y:S02]  /*19e880*/  @P2 STG.E [R2.64], R230 ;  /* 0x000000e602002986 */ /* 0x0003e4000c101904 */
[----:B------:R4:W-:Y:S01]  /*19e890*/  @P5 STG.E [R12.64], R195 ;  /* 0x000000c30c005986 */ /* 0x0009e2000c101904 */
[----:B------:R-:W-:Y:S01]  /*19e8a0*/  ISETP.LT.AND P2, PT, R197, c[0x0][0x178], !P0 ;  /* 0x00005e00c5007a0c */ /* 0x000fe20004741270 */
[----:B------:R3:W-:Y:S01]  /*19e8b0*/  @P6 STG.E [R14.64], R198 ;  /* 0x000000c60e006986 */ /* 0x0007e2000c101904 */
[----:B------:R-:W-:Y:S02]  /*19e8c0*/  ISETP.LT.AND P5, PT, R196, c[0x0][0x178], !P0 ;  /* 0x00005e00c4007a0c */ /* 0x000fe400047a1270 */
[----:B------:R-:W-:Y:S01]  /*19e8d0*/  ISETP.LT.AND P6, PT, R191, c[0x0][0x178], !P0 ;  /* 0x00005e00bf007a0c */ /* 0x000fe200047c1270 */
[----:B-1----:R-:W-:-:S04]  /*19e8e0*/  IMAD.WIDE R2, R189, 0x4, R8 ;  /* 0x00000004bd027825 */ /* 0x002fc800078e0208 */
[C---:B----4-:R-:W-:Y:S01]  /*19e8f0*/  IMAD.WIDE R12, R189.reuse, 0x4, R6 ;  /* 0x00000004bd0c7825 */ /* 0x050fe200078e0206 */
[----:B------:R-:W-:Y:S01]  /*19e900*/  IADD3 R189, R189, c[0x0][0x198], RZ ;  /* 0x00006600bdbd7a10 */ /* 0x000fe20007ffe0ff */
[----:B------:R-:W4:Y:S04]  /*19e910*/  LDL.LU R230, [R1+0x98c] ;  /* 0x00098c0001e67983 */ /* 0x000f280000300800 */
[----:B---3--:R1:W-:Y:S01]  /*19e920*/  @P3 STG.E [R2.64], R231 ;  /* 0x000000e702003986 */ /* 0x0083e2000c101904 */
[----:B------:R3:W-:Y:S02]  /*19e930*/  @P4 STG.E [R12.64], R194 ;  /* 0x000000c20c004986 */ /* 0x0007e4000c101904 */
[----:B------:R-:W4:Y:S02]  /*19e940*/  LDL.LU R193, [R1+0x16b8] ;  /* 0x0016b80001c17983 */ /* 0x000f240000300800 */
[C---:B------:R-:W-:Y:S01]  /*19e950*/  IMAD.WIDE R14, R189.reuse, 0x4, R8 ;  /* 0x00000004bd0e7825 */ /* 0x040fe200078e0208 */
[----:B------:R-:W4:Y:S03]  /*19e960*/  LDL.LU R195, [R1+0x1578] ;  /* 0x0015780001c37983 */ /* 0x000f260000300800 */
[----:B------:R-:W4:Y:S02]  /*19e970*/  LDL.LU R198, [R1+0xa68] ;  /* 0x000a680001c67983 */ /* 0x000f240000300800 */
[----:B-1----:R-:W-:-:S04]  /*19e980*/  IMAD.WIDE R2, R189, 0x4, R4 ;  /* 0x00000004bd027825 */ /* 0x002fc800078e0204 */
[C---:B---3--:R-:W-:Y:S01]  /*19e990*/  IMAD.WIDE R12, R189.reuse, 0x4, R10 ;  /* 0x00000004bd0c7825 */ /* 0x048fe200078e020a */
[----:B------:R-:W3:Y:S01]  /*19e9a0*/  LDL.LU R231, [R1+0x16fc] ;  /* 0x0016fc0001e77983 */ /* 0x000ee20000300800 */
[C---:B------:R-:W-:Y:S02]  /*19e9b0*/  IADD3 R188, R189.reuse, c[0x0][0x198], RZ ;  /* 0x00006600bdbc7a10 */ /* 0x040fe40007ffe0ff */
[----:B--2---:R-:W-:Y:S01]  /*19e9c0*/  ISETP.GE.AND P3, PT, R192, c[0x0][0x17c], PT ;  /* 0x00005f00c0007a0c */ /* 0x004fe20003f66270 */
[----:B------:R1:W-:Y:S01]  /*19e9d0*/  @P2 STG.E [R2.64], R199 ;  /* 0x000000c702002986 */ /* 0x0003e2000c101904 */
[----:B------:R2:W-:Y:S03]  /*19e9e0*/  @P5 STG.E [R12.64], R228 ;  /* 0x000000e40c005986 */ /* 0x0005e6000c101904 */
[----:B------:R-:W3:Y:S01]  /*19e9f0*/  LDL.LU R192, [R1+0x5cf8] ;  /* 0x005cf80001c07983 */ /* 0x000ee20000300800 */
[----:B------:R2:W-:Y:S02]  /*19ea00*/  @P6 STG.E [R14.64], R229 ;  /* 0x000000e50e006986 */ /* 0x0005e4000c101904 */
[----:B-1----:R-:W-:Y:S01]  /*19ea10*/  IMAD.WIDE R2, R189, 0x4, R6 ;  /* 0x00000004bd027825 */ /* 0x002fe200078e0206 */
[----:B--2---:R-:W2:Y:S03]  /*19ea20*/  LDL.LU R228, [R1+0x16bc] ;  /* 0x0016bc0001e47983 */ /* 0x004ea60000300800 */
[----:B------:R-:W2:Y:S02]  /*19ea30*/  LDL.LU R229, [R1+0x157c] ;  /* 0x00157c0001e57983 */ /* 0x000ea40000300800 */
[----:B------:R-:W2:Y:S01]  /*19ea40*/  LDL.LU R189, [R1+0x16f8] ;  /* 0x0016f80001bd7983 */ /* 0x000ea20000300800 */
[----:B------:R-:W-:-:S02]  /*19ea50*/  ISETP.LT.AND P0, PT, R190, c[0x0][0x178], !P0 ;  /* 0x00005e00be007a0c */ /* 0x000fc40004701270 */
[----:B------:R-:W-:Y:S02]  /*19ea60*/  ISETP.LT.AND P4, PT, R197, c[0x0][0x178], !P1 ;  /* 0x00005e00c5007a0c */ /* 0x000fe40004f81270 */
[----:B------:R-:W-:Y:S01]  /*19ea70*/  ISETP.LT.AND P2, PT, R196, c[0x0][0x178], !P1 ;  /* 0x00005e00c4007a0c */ /* 0x000fe20004f41270 */
[----:B------:R-:W-:-:S04]  /*19ea80*/  IMAD.WIDE R12, R188, 0x4, R4 ;  /* 0x00000004bc0c7825 */ /* 0x000fc800078e0204 */
[----:B------:R-:W-:-:S04]  /*19ea90*/  IMAD.WIDE R14, R188, 0x4, R10 ;  /* 0x00000004bc0e7825 */ /* 0x000fc800078e020a */
[----:B----4-:R1:W-:Y:S04]  /*19eaa0*/  @P0 STG.E [R2.64], R230 ;  /* 0x000000e602000986 */ /* 0x0103e8000c101904 */
[----:B-1----:R-:W4:Y:S01]  /*19eab0*/  LDL.LU R230, [R1+0xa6c] ;  /* 0x000a6c0001e67983 */ /* 0x002f220000300800 */
[----:B------:R-:W4:Y:S02]  /*19eac0*/  LDL.LU R194, [R1+0x1788] ;  /* 0x0017880001c27983 */ /* 0x000f240000300800 */
[----:B------:R-:W4:Y:S01]  /*19ead0*/  LDL.LU R199, [R1+0x16e8] ;  /* 0x0016e80001c77983 */ /* 0x000f220000300800 */
[----:B--2---:R-:W-:Y:S01]  /*19eae0*/  @P4 STG.E [R12.64], R189 ;  /* 0x000000bd0c004986 */ /* 0x004fe2000c101904 */
[----:B------:R1:W-:Y:S03]  /*19eaf0*/  @P2 STG.E [R14.64], R193 ;  /* 0x000000c10e002986 */ /* 0x0003e6000c101904 */
[----:B-1----:R-:W2:Y:S01]  /*19eb00*/  LDL.LU R193, [R1+0x5cfc] ;  /* 0x005cfc0001c17983 */ /* 0x002ea20000300800 */
[----:B------:R-:W-:Y:S01]  /*19eb10*/  ISETP.LT.AND P5, PT, R190, c[0x0][0x178], !P1 ;  /* 0x00005e00be007a0c */ /* 0x000fe20004fa1270 */
[----:B------:R-:W-:Y:S01]  /*19eb20*/  ISETP.LT.AND P1, PT, R191, c[0x0][0x178], !P1 ;  /* 0x00005e00bf007a0c */ /* 0x000fe20004f21270 */
[----:B------:R-:W-:-:S02]  /*19eb30*/  ISETP.LT.AND P6, PT, R197, c[0x0][0x178], !P3 ;  /* 0x00005e00c5007a0c */ /* 0x000fc40005fc1270 */
[----:B---3--:R-:W-:Y:S02]  /*19eb40*/  ISETP.GE.AND P0, PT, R192, c[0x0][0x17c], PT ;  /* 0x00005f00c0007a0c */ /* 0x008fe40003f06270 */
[C---:B------:R-:W-:Y:S01]  /*19eb50*/  IADD3 R189, R188.reuse, c[0x0][0x198], RZ ;  /* 0x00006600bcbd7a10 */ /* 0x040fe20007ffe0ff */
[----:B------:R-:W3:Y:S01]  /*19eb60*/  LDL.LU R192, [R1+0x5d00] ;  /* 0x005d000001c07983 */ /* 0x000ee20000300800 */
[----:B------:R-:W-:Y:S01]  /*19eb70*/  IMAD.WIDE R2, R188, 0x4, R8 ;  /* 0x00000004bc027825 */ /* 0x000fe200078e0208 */
[----:B------:R-:W-:-:S03]  /*19eb80*/  ISETP.LT.AND P4, PT, R196, c[0x0][0x178], !P3 ;  /* 0x00005e00c4007a0c */ /* 0x000fc60005f81270 */
[----:B------:R-:W-:-:S04]  /*19eb90*/  IMAD.WIDE R12, R188, 0x4, R6 ;  /* 0x00000004bc0c7825 */ /* 0x000fc800078e0206 */
[----:B------:R-:W-:Y:S01]  /*19eba0*/  IMAD.WIDE R14, R189, 0x4, R4 ;  /* 0x00000004bd0e7825 */ /* 0x000fe200078e0204 */
[----:B------:R-:W-:Y:S01]  /*19ebb0*/  ISETP.LT.AND P2, PT, R191, c[0x0][0x178], !P3 ;  /* 0x00005e00bf007a0c */ /* 0x000fe20005f41270 */
[----:B------:R1:W-:Y:S02]  /*19ebc0*/  @P1 STG.E [R2.64], R195 ;  /* 0x000000c302001986 */ /* 0x0003e4000c101904 */
[----:B------:R-:W-:Y:S02]  /*19ebd0*/  @P5 STG.E [R12.64], R198 ;  /* 0x000000c60c005986 */ /* 0x000fe4000c101904 */
[----:B------:R4:W-:Y:S02]  /*19ebe0*/  @P6 STG.E [R14.64], R231 ;  /* 0x000000e70e006986 */ /* 0x0009e4000c101904 */
[C---:B-1----:R-:W-:Y:S01]  /*19ebf0*/  IMAD.WIDE R2, R189.reuse, 0x4, R10 ;  /* 0x00000004bd027825 */ /* 0x042fe200078e020a */
[----:B----4-:R-:W4:Y:S03]  /*19ec00*/  LDL.LU R231, [R1+0x1698] ;  /* 0x0016980001e77983 */ /* 0x010f260000300800 */
[----:B------:R-:W4:Y:S02]  /*19ec10*/  LDL.LU R195, [R1+0xec8] ;  /* 0x000ec80001c37983 */ /* 0x000f240000300800 */
        /* <DEDUP_REMOVED lines=11> */
[----:B------:R-:W-:Y:S02]  /*19ecd0*/  IADD3 R188, R189, c[0x0][0x198], RZ ;  /* 0x00006600bdbc7a10 */ /* 0x000fe40007ffe0ff */
[----:B------:R-:W-:Y:S01]  /*19ece0*/  ISETP.LT.AND P2, PT, R191, c[0x0][0x178], !P0 ;  /* 0x00005e00bf007a0c */ /* 0x000fe20004741270 */
[----:B------:R-:W-:-:S04]  /*19ecf0*/  IMAD.WIDE R2, R189, 0x4, R6 ;  /* 0x00000004bd027825 */ /* 0x000fc800078e0206 */
[----:B------:R-:W-:Y:S01]  /*19ed00*/  IMAD.WIDE R12, R188, 0x4, R4 ;  /* 0x00000004bc0c7825 */ /* 0x000fe200078e0204 */
[----:B------:R-:W-:-:S03]  /*19ed10*/  ISETP.LT.AND P4, PT, R190, c[0x0][0x178], !P0 ;  /* 0x00005e00be007a0c */ /* 0x000fc60004781270 */
[----:B------:R-:W-:Y:S01]  /*19ed20*/  IMAD.WIDE R14, R188, 0x4, R10 ;  /* 0x00000004bc0e7825 */ /* 0x000fe200078e020a */
[----:B---3--:R-:W-:Y:S01]  /*19ed30*/  ISETP.GE.AND P0, PT, R192, c[0x0][0x17c], PT ;  /* 0x00005f00c0007a0c */ /* 0x008fe20003f06270 */
[----:B------:R1:W-:Y:S02]  /*19ed40*/  @P3 STG.E [R2.64], R230 ;  /* 0x000000e602003986 */ /* 0x0003e4000c101904 */
[----:B------:R3:W-:Y:S01]  /*19ed50*/  @P5 STG.E [R12.64], R194 ;  /* 0x000000c20c005986 */ /* 0x0007e2000c101904 */
[----:B------:R-:W-:Y:S01]  /*19ed60*/  ISETP.LT.AND P3, PT, R197, c[0x0][0x178], !P0 ;  /* 0x00005e00c5007a0c */ /* 0x000fe20004761270 */
[----:B------:R4:W-:Y:S01]  /*19ed70*/  @P6 STG.E [R14.64], R199 ;  /* 0x000000c70e006986 */ /* 0x0009e2000c101904 */
[----:B------:R-:W-:Y:S02]  /*19ed80*/  ISETP.LT.AND P5, PT, R196, c[0x0][0x178], !P0 ;  /* 0x00005e00c4007a0c */ /* 0x000fe400047a1270 */
[----:B------:R-:W-:Y:S01]  /*19ed90*/  ISETP.LT.AND P6, PT, R191, c[0x0][0x178], !P0 ;  /* 0x00005e00bf007a0c */ /* 0x000fe200047c1270 */
[----:B-1----:R-:W-:-:S04]  /*19eda0*/  IMAD.WIDE R2, R188, 0x4, R8 ;  /* 0x00000004bc027825 */ /* 0x002fc800078e0208 */
[C---:B---3--:R-:W-:Y:S01]  /*19edb0*/  IMAD.WIDE R12, R188.reuse, 0x4, R6 ;  /* 0x00000004bc0c7825 */ /* 0x048fe200078e0206 */
[----:B------:R-:W-:Y:S01]  /*19edc0*/  IADD3 R188, R188, c[0x0][0x198], RZ ;  /* 0x00006600bcbc7a10 */ /* 0x000fe20007ffe0ff */
[----:B------:R-:W3:Y:S04]  /*19edd0*/  LDL.LU R230, [R1+0xecc] ;  /* 0x000ecc0001e67983 */ /* 0x000ee80000300800 */
[----:B----4-:R1:W-:Y:S01]  /*19ede0*/  @P2 STG.E [R2.64], R231 ;  /* 0x000000e702002986 */ /* 0x0103e2000c101904 */
[----:B------:R4:W-:Y:S02]  /*19edf0*/  @P4 STG.E [R12.64], R195 ;  /* 0x000000c30c004986 */ /* 0x0009e4000c101904 */
[----:B------:R-:W3:Y:S02]  /*19ee00*/  LDL.LU R192, [R1+0x1718] ;  /* 0x0017180001c07983 */ /* 0x000ee40000300800 */
[C---:B------:R-:W-:Y:S01]  /*19ee10*/  IMAD.WIDE R14, R188.reuse, 0x4, R8 ;  /* 0x00000004bc0e7825 */ /* 0x040fe200078e0208 */
[----:B------:R-:W3:Y:S03]  /*19ee20*/  LDL.LU R194, [R1+0x16c8] ;  /* 0x0016c80001c27983 */ /* 0x000ee60000300800 */
[----:B------:R-:W3:Y:S02]  /*19ee30*/  LDL.LU R199, [R1+0x1668] ;  /* 0x0016680001c77983 */ /* 0x000ee40000300800 */
[----:B-1----:R-:W-:-:S04]  /*19ee40*/  IMAD.WIDE R2, R188, 0x4, R4 ;  /* 0x00000004bc027825 */ /* 0x002fc800078e0204 */
[C---:B----4-:R-:W-:Y:S01]  /*19ee50*/  IMAD.WIDE R12, R188.reuse, 0x4, R10 ;  /* 0x00000004bc0c7825 */ /* 0x050fe200078e020a */
[----:B------:R-:W4:Y:S01]  /*19ee60*/  LDL.LU R231, [R1+0x17ac] ;  /* 0x0017ac0001e77983 */ /* 0x000f220000300800 */
[C---:B------:R-:W-:Y:S02]  /*19ee70*/  IADD3 R189, R188.reuse, c[0x0][0x198], RZ ;  /* 0x00006600bcbd7a10 */ /* 0x040fe40007ffe0ff */
[----:B--2---:R-:W-:Y:S01]  /*19ee80*/  ISETP.GE.AND P2, PT, R193, c[0x0][0x17c], PT ;  /* 0x00005f00c1007a0c */ /* 0x004fe20003f46270 */
[----:B------:R1:W-:Y:S01]  /*19ee90*/  @P3 STG.E [R2.64], R198 ;  /* 0x000000c602003986 */ /* 0x0003e2000c101904 */
[----:B------:R2:W-:Y:S03]  /*19eea0*/  @P5 STG.E [R12.64], R228 ;  /* 0x000000e40c005986 */ /* 0x0005e6000c101904 */
[----:B------:R-:W4:Y:S01]  /*19eeb0*/  LDL.LU R193, [R1+0x5d04] ;  /* 0x005d040001c17983 */ /* 0x000f220000300800 */
        /* <DEDUP_REMOVED lines=20> */
[----:B----4-:R-:W-:Y:S02]  /*19f000*/  ISETP.GE.AND P0, PT, R193, c[0x0][0x17c], PT ;  /* 0x00005f00c1007a0c */ /* 0x010fe40003f06270 */
        /* <DEDUP_REMOVED lines=87> */
[----:B----4-:R-:W-:Y:S01]  /*19f580*/  IMAD.WIDE R12, R189, 0x4, R8 ;  /* 0x00000004bd0c7825 */ /* 0x010fe200078e0208 */
[----:B------:R-:W4:Y:S03]  /*19f590*/  LDL.LU R231, [R1+0x8c0] ;  /* 0x0008c00001e77983 */ /* 0x000f260000300800 */
        /* <DEDUP_REMOVED lines=25> */
[----:B---3--:R-:W-:-:S04]  /*19f730*/  IMAD.WIDE R12, R188, 0x4, R8 ;  /* 0x00000004bc0c7825 */ /* 0x008fc800078e0208 */
[----:B----4-:R-:W-:-:S04]  /*19f740*/  IMAD.WIDE R14, R188, 0x4, R6 ;  /* 0x00000004bc0e7825 */ /* 0x010fc800078e0206 */
        /* <DEDUP_REMOVED lines=1810> */
[----:B------:R-:W-:-:S03]  /*1a6870*/  ISETP.LT.AND P2, PT, R191, c[0x0][0x178], !P0 ;  /* 0x00005e00bf007a0c */ /* 0x000fc60004741270 */
[----:B------:R-:W-:Y:S02]  /*1a6880*/  ISETP.LT.AND P0, PT, R190, c[0x0][0x178], !P0 ;  /* 0x00005e00be007a0c */ /* 0x000fe40004701270 */
[----:B------:R-:W-:-:S04]  /*1a6890*/  IMAD.WIDE R12, R188, 0x4, R4 ;  /* 0x00000004bc0c7825 */ /* 0x000fc800078e0204 */
[----:B------:R-:W-:Y:S01]  /*1a68a0*/  IMAD.WIDE R14, R188, 0x4, R10 ;  /* 0x00000004bc0e7825 */ /* 0x000fe200078e020a */
[----:B---3--:R-:W-:Y:S01]  /*1a68b0*/  ISETP.GE.AND P4, PT, R192, c[0x0][0x17c], PT ;  /* 0x00005f00c0007a0c */ /* 0x008fe20003f86270 */
[----:B------:R1:W-:Y:S02]  /*1a68c0*/  @P3 STG.E [R2.64], R230 ;  /* 0x000000e602003986 */ /* 0x0003e4000c101904 */
[----:B------:R3:W-:Y:S02]  /*1a68d0*/  @P5 STG.E [R12.64], R194 ;  /* 0x000000c20c005986 */ /* 0x0007e4000c101904 */
[----:B------:R4:W-:Y:S01]  /*1a68e0*/  @P6 STG.E [R14.64], R199 ;  /* 0x000000c70e006986 */ /* 0x0009e2000c101904 */
[----:B------:R-:W-:Y:S02]  /*1a68f0*/  ISETP.LT.AND P5, PT, R197, c[0x0][0x178], !P4 ;  /* 0x00005e00c5007a0c */ /* 0x000fe400067a1270 */
[----:B------:R-:W-:Y:S02]  /*1a6900*/  ISETP.LT.AND P6, PT, R196, c[0x0][0x178], !P4 ;  /* 0x00005e00c4007a0c */ /* 0x000fe400067c1270 */
[----:B------:R-:W-:-:S02]  /*1a6910*/  ISETP.LT.AND P3, PT, R191, c[0x0][0x178], !P4 ;  /* 0x00005e00bf007a0c */ /* 0x000fc40006761270 */
        /* <DEDUP_REMOVED lines=38> */
[----:B------:R-:W-:Y:S02]  /*1a6b80*/  IADD3 R3, R2, c[0x0][0x198], RZ ;  /* 0x0000660002037a10 */ /* 0x000fe40007ffe0ff */
[----:B------:R-:W-:Y:S01]  /*1a6b90*/  ISETP.LT.AND P5, PT, R196, c[0x0][0x178], !P2 ;  /* 0x00005e00c4007a0c */ /* 0x000fe200057a1270 */
[----:B------:R-:W-:-:S04]  /*1a6ba0*/  IMAD.WIDE R12, R2, 0x4, R8 ;  /* 0x00000004020c7825 */ /* 0x000fc800078e0208 */
[----:B------:R-:W-:Y:S01]  /*1a6bb0*/  IMAD.WIDE R14, R2, 0x4, R6 ;  /* 0x00000004020e7825 */ /* 0x000fe200078e0206 */
[----:B------:R-:W-:-:S03]  /*1a6bc0*/  ISETP.LT.AND P4, PT, R191, c[0x0][0x178], !P2 ;  /* 0x00005e00bf007a0c */ /* 0x000fc60005781270 */
[----:B------:R-:W-:Y:S01]  /*1a6bd0*/  IMAD.WIDE R188, R3, 0x4, R4 ;  /* 0x0000000403bc7825 */ /* 0x000fe200078e0204 */
[----:B------:R-:W-:Y:S02]  /*1a6be0*/  ISETP.GE.AND P0, PT, R193, c[0x0][0x17c], PT ;  /* 0x00005f00c1007a0c */ /* 0x000fe40003f06270 */
[----:B------:R-:W3:Y:S04]  /*1a6bf0*/  LDL.LU R193, [R1+0x5ef0] ;  /* 0x005ef00001c17983 */ /* 0x000ee80000300800 */
[----:B------:R1:W-:Y:S01]  /*1a6c00*/  @P3 STG.E [R12.64], R194 ;  /* 0x000000c20c003986 */ /* 0x0003e2000c101904 */
        /* <DEDUP_REMOVED lines=19> */
[----:B------:R-:W-:-:S04]  /*1a6d40*/  IMAD.WIDE R14, R2, 0x4, R4 ;  /* 0x00000004020e7825 */ /* 0x000fc800078e0204 */
[----:B------:R-:W-:Y:S01]  /*1a6d50*/  IMAD.WIDE R188, R2, 0x4, R10 ;  /* 0x0000000402bc7825 */ /* 0x000fe200078e020a */
[----:B------:R-:W-:Y:S01]  /*1a6d60*/  ISETP.LT.AND P5, PT, R190, c[0x0][0x178], !P0 ;  /* 0x00005e00be007a0c */ /* 0x000fe200047a1270 */
[----:B---3--:R1:W-:Y:S02]  /*1a6d70*/  @P2 STG.E [R12.64], R230 ;  /* 0x000000e60c002986 */ /* 0x0083e4000c101904 */
[----:B------:R3:W-:Y:S02]  /*1a6d80*/  @P6 STG.E [R14.64], R195 ;  /* 0x000000c30e006986 */ /* 0x0007e4000c101904 */
[----:B------:R4:W-:Y:S01]  /*1a6d90*/  @P3 STG.E [R188.64], R198 ;  /* 0x000000c6bc003986 */ /* 0x0009e2000c101904 */
[----:B------:R-:W-:Y:S02]  /*1a6da0*/  ISETP.LT.AND P3, PT, R197, c[0x0][0x178], !P1 ;  /* 0x00005e00c5007a0c */ /* 0x000fe40004f61270 */
[----:B------:R-:W-:Y:S02]  /*1a6db0*/  ISETP.LT.AND P6, PT, R196, c[0x0][0x178], !P1 ;  /* 0x00005e00c4007a0c */ /* 0x000fe40004fc1270 */
[----:B------:R-:W-:-:S02]  /*1a6dc0*/  ISETP.LT.AND P2, PT, R191, c[0x0][0x178], !P1 ;  /* 0x00005e00bf007a0c */ /* 0x000fc40004f41270 */
[C---:B------:R-:W-:Y:S01]  /*1a6dd0*/  IADD3 R3, R2.reuse, c[0x0][0x198], RZ ;  /* 0x0000660002037a10 */ /* 0x040fe20007ffe0ff */
[----:B-1----:R-:W-:-:S04]  /*1a6de0*/  IMAD.WIDE R12, R2, 0x4, R8 ;  /* 0x00000004020c7825 */ /* 0x002fc800078e0208 */
[----:B---3--:R-:W-:-:S04]  /*1a6df0*/  IMAD.WIDE R14, R2, 0x4, R6 ;  /* 0x00000004020e7825 */ /* 0x008fc800078e0206 */
[----:B----4-:R-:W-:Y:S01]  /*1a6e00*/  IMAD.WIDE R188, R3, 0x4, R4 ;  /* 0x0000000403bc7825 */ /* 0x010fe200078e0204 */
[----:B------:R-:W-:Y:S01]  /*1a6e10*/  ISETP.GE.AND P0, PT, R193, c[0x0][0x17c], PT ;  /* 0x00005f00c1007a0c */ /* 0x000fe20003f06270 */
        /* <DEDUP_REMOVED lines=39> */
[C---:B------:R-:W-:Y:S01]  /*1a7090*/  IMAD.WIDE R188, R3.reuse, 0x4, R4 ;  /* 0x0000000403bc7825 */ /* 0x040fe200078e0204 */
        /* <DEDUP_REMOVED lines=34> */
[C---:B----4-:R-:W-:Y:S01]  /*1a72c0*/  IMAD.WIDE R188, R3.reuse, 0x4, R4 ;  /* 0x0000000403bc7825 */ /* 0x050fe200078e0204 */
        /* <DEDUP_REMOVED lines=116> */
[----:B------:R-:W-:-:S04]  /*1a7a10*/  IMAD.WIDE R12, R2, 0x4, R8 ;  /* 0x00000004020c7825 */ /* 0x000fc800078e0208 */
[----:B------:R-:W-:-:S04]  /*1a7a20*/  IMAD.WIDE R188, R3, 0x4, R4 ;  /* 0x0000000403bc7825 */ /* 0x000fc800078e0204 */
[----:B------:R-:W4:Y:S01]  /*1a7a30*/  LDL.LU R192, [R1+0x5f2c] ;  /* 0x005f2c0001c07983 */ /* 0x000f220000300800 */
[----:B------:R1:W-:Y:S01]  /*1a7a40*/  @P3 STG.E [R12.64], R195 ;  /* 0x000000c30c003986 */ /* 0x0003e2000c101904 */
        /* <DEDUP_REMOVED lines=29> */
[----:B--2---:R-:W-:-:S04]  /*1a7c20*/  ISETP.GE.AND P0, PT, R193, c[0x0][0x17c], PT ;  /* 0x00005f00c1007a0c */ /* 0x004fc80003f06270 */
[----:B------:R-:W-:Y:S02]  /*1a7c30*/  ISETP.LT.AND P3, PT, R197, c[0x0][0x178], !P0 ;  /* 0x00005e00c5007a0c */ /* 0x000fe40004761270 */
[----:B------:R-:W-:Y:S02]  /*1a7c40*/  ISETP.LT.AND P6, PT, R196, c[0x0][0x178], !P0 ;  /* 0x00005e00c4007a0c */ /* 0x000fe400047c1270 */
[----:B------:R-:W-:Y:S02]  /*1a7c50*/  ISETP.LT.AND P2, PT, R191, c[0x0][0x178], !P0 ;  /* 0x00005e00bf007a0c */ /* 0x000fe40004741270 */
[----:B----4-:R-:W-:Y:S02]  /*1a7c60*/  ISETP.GE.AND P1, PT, R192, c[0x0][0x17c], PT ;  /* 0x00005f00c0007a0c */ /* 0x010fe40003f26270 */
[----:B------:R-:W2:Y:S01]  /*1a7c70*/  LDL.LU R192, [R1+0x18c8] ;  /* 0x0018c80001c07983 */ /* 0x000ea20000300800 */
[----:B------:R-:W4:Y:S02]  /*1a7c80*/  LDL.LU R194, [R1+0xc58] ;  /* 0x000c580001c27983 */ /* 0x000f240000300800 */
[----:B------:R-:W2:Y:S01]  /*1a7c90*/  LDL.LU R199, [R1+0x868] ;  /* 0x0008680001c77983 */ /* 0x000ea20000300800 */
[----:B---3--:R1:W-:Y:S01]  /*1a7ca0*/  @P4 STG.E [R2.64], R231 ;  /* 0x000000e702004986 */ /* 0x0083e2000c101904 */
[----:B------:R3:W-:Y:S01]  /*1a7cb0*/  @P5 STG.E [R12.64], R195 ;  /* 0x000000c30c005986 */ /* 0x0007e2000c101904 */
[----:B------:R-:W-:Y:S01]  /*1a7cc0*/  ISETP.GE.AND P4, PT, R189, c[0x0][0x17c], PT ;  /* 0x00005f00bd007a0c */ /* 0x000fe20003f86270 */
[----:B------:R-:W-:-:S02]  /*1a7cd0*/  IADD3 R189, R188, c[0x0][0x198], RZ ;  /* 0x00006600bcbd7a10 */ /* 0x000fc40007ffe0ff */
[----:B-1----:R-:W-:-:S04]  /*1a7ce0*/  IMAD.WIDE R2, R188, 0x4, R4 ;  /* 0x00000004bc027825 */ /* 0x002fc800078e0204 */
[C---:B---3--:R-:W-:Y:S01]  /*1a7cf0*/  IMAD.WIDE R12, R188.reuse, 0x4, R10 ;  /* 0x00000004bc0c7825 */ /* 0x048fe200078e020a */
[----:B------:R-:W3:Y:S04]  /*1a7d00*/  LDL.LU R231, [R1+0x1bac] ;  /* 0x001bac0001e77983 */ /* 0x000ee80000300800 */
[----:B------:R1:W-:Y:S01]  /*1a7d10*/  @P3 STG.E [R2.64], R198 ;  /* 0x000000c602003986 */ /* 0x0003e2000c101904 */
[----:B------:R1:W-:Y:S02]  /*1a7d20*/  @P6 STG.E [R12.64], R228 ;  /* 0x000000e40c006986 */ /* 0x0003e4000c101904 */
[----:B------:R-:W2:Y:S02]  /*1a7d30*/  LDL.LU R193, [R1+0x5f34] ;  /* 0x005f340001c17983 */ /* 0x000ea40000300800 */
[----:B------:R1:W-:Y:S02]  /*1a7d40*/  @P2 STG.E [R14.64], R229 ;  /* 0x000000e50e002986 */ /* 0x0003e4000c101904 */
[----:B-1----:R-:W-:Y:S01]  /*1a7d50*/  IMAD.WIDE R2, R188, 0x4, R6 ;  /* 0x00000004bc027825 */ /* 0x002fe200078e0206 */
[----:B------:R-:W2:Y:S03]  /*1a7d60*/  LDL.LU R228, [R1+0x18cc] ;  /* 0x0018cc0001e47983 */ /* 0x000ea60000300800 */
        /* <DEDUP_REMOVED lines=17> */
[C---:B------:R-:W-:Y:S01]  /*1a7e80*/  IADD3 R188, R189.reuse, c[0x0][0x198], RZ ;  /* 0x00006600bdbc7a10 */ /* 0x040fe20007ffe0ff */
[----:B------:R-:W-:Y:S01]  /*1a7e90*/  IMAD.WIDE R2, R189, 0x4, R8 ;  /* 0x00000004bd027825 */ /* 0x000fe200078e0208 */
[----:B------:R-:W-:-:S03]  /*1a7ea0*/  ISETP.LT.AND P5, PT, R196, c[0x0][0x178], !P4 ;  /* 0x00005e00c4007a0c */ /* 0x000fc600067a1270 */
[----:B------:R-:W-:-:S04]  /*1a7eb0*/  IMAD.WIDE R12, R189, 0x4, R6 ;  /* 0x00000004bd0c7825 */ /* 0x000fc800078e0206 */
[C---:B------:R-:W-:Y:S01]  /*1a7ec0*/  IMAD.WIDE R14, R188.reuse, 0x4, R4 ;  /* 0x00000004bc0e7825 */ /* 0x040fe200078e0204 */
[----:B------:R-:W-:Y:S02]  /*1a7ed0*/  ISETP.LT.AND P3, PT, R191, c[0x0][0x178], !P4 ;  /* 0x00005e00bf007a0c */ /* 0x000fe40006761270 */
[----:B------:R-:W-:Y:S02]  /*1a7ee0*/  ISETP.GE.AND P0, PT, R193, c[0x0][0x17c], PT ;  /* 0x00005f00c1007a0c */ /* 0x000fe40003f06270 */
[----:B------:R-:W2:Y:S04]  /*1a7ef0*/  LDL.LU R193, [R1+0x5f3c] ;  /* 0x005f3c0001c17983 */ /* 0x000ea80000300800 */
[----:B----4-:R1:W-:Y:S01]  /*1a7f00*/  @P2 STG.E [R2.64], R194 ;  /* 0x000000c202002986 */ /* 0x0103e2000c101904 */
[----:B------:R-:W-:Y:S02]  /*1a7f10*/  @P1 STG.E [R12.64], R199 ;  /* 0x000000c70c001986 */ /* 0x000fe4000c101904 */
[----:B---3--:R3:W-:Y:S02]  /*1a7f20*/  @P6 STG.E [R14.64], R231 ;  /* 0x000000e70e006986 */ /* 0x0087e4000c101904 */
[C---:B-1----:R-:W-:Y:S01]  /*1a7f30*/  IMAD.WIDE R2, R188.reuse, 0x4, R10 ;  /* 0x00000004bc027825 */ /* 0x042fe200078e020a */
[----:B---3--:R-:W3:Y:S03]  /*1a7f40*/  LDL.LU R231, [R1+0x14f8] ;  /* 0x0014f80001e77983 */ /* 0x008ee60000300800 */
        /* <DEDUP_REMOVED lines=12> */
[C---:B------:R-:W-:Y:S01]  /*1a8010*/  IADD3 R189, R188.reuse, c[0x0][0x198], RZ ;  /* 0x00006600bcbd7a10 */ /* 0x040fe20007ffe0ff */
[----:B------:R-:W-:Y:S01]  /*1a8020*/  IMAD.WIDE R2, R188, 0x4, R6 ;  /* 0x00000004bc027825 */ /* 0x000fe200078e0206 */
[----:B------:R-:W-:Y:S02]  /*1a8030*/  ISETP.LT.AND P3, PT, R191, c[0x0][0x178], !P0 ;  /* 0x00005e00bf007a0c */ /* 0x000fe40004761270 */
[----:B------:R-:W-:Y:S01]  /*1a8040*/  ISETP.LT.AND P5, PT, R190, c[0x0][0x178], !P0 ;  /* 0x00005e00be007a0c */ /* 0x000fe200047a1270 */
[----:B------:R-:W-:-:S04]  /*1a8050*/  IMAD.WIDE R12, R189, 0x4, R4 ;  /* 0x00000004bd0c7825 */ /* 0x000fc800078e0204 */
[----:B------:R-:W-:Y:S01]  /*1a8060*/  IMAD.WIDE R14, R189, 0x4, R10 ;  /* 0x00000004bd0e7825 */ /* 0x000fe200078e020a */
[----:B------:R1:W-:Y:S03]  /*1a8070*/  @P4 STG.E [R2.64], R230 ;  /* 0x000000e602004986 */ /* 0x0003e6000c101904 */
[----:B------:R3:W-:Y:S02]  /*1a8080*/  @P6 STG.E [R12.64], R195 ;  /* 0x000000c30c006986 */ /* 0x0007e4000c101904 */
[----:B------:R4:W-:Y:S01]  /*1a8090*/  @P2 STG.E [R14.64], R198 ;  /* 0x000000c60e002986 */ /* 0x0009e2000c101904 */
[----:B------:R-:W-:Y:S02]  /*1a80a0*/  ISETP.LT.AND P2, PT, R197, c[0x0][0x178], !P1 ;  /* 0x00005e00c5007a0c */ /* 0x000fe40004f41270 */
[----:B------:R-:W-:Y:S02]  /*1a80b0*/  ISETP.LT.AND P6, PT, R196, c[0x0][0x178], !P1 ;  /* 0x00005e00c4007a0c */ /* 0x000fe40004fc1270 */
[----:B------:R-:W-:Y:S01]  /*1a80c0*/  ISETP.LT.AND P4, PT, R191, c[0x0][0x178], !P1 ;  /* 0x00005e00bf007a0c */ /* 0x000fe20004f81270 */
[----:B-1----:R-:W-:-:S04]  /*1a80d0*/  IMAD.WIDE R2, R189, 0x4, R8 ;  /* 0x00000004bd027825 */ /* 0x002fc800078e0208 */
[C---:B---3--:R-:W-:Y:S01]  /*1a80e0*/  IMAD.WIDE R12, R189.reuse, 0x4, R6 ;  /* 0x00000004bd0c7825 */ /* 0x048fe200078e0206 */
[----:B------:R-:W-:Y:S02]  /*1a80f0*/  IADD3 R189, R189, c[0x0][0x198], RZ ;  /* 0x00006600bdbd7a10 */ /* 0x000fe40007ffe0ff */
[----:B------:R-:W-:Y:S01]  /*1a8100*/  ISETP.GE.AND P0, PT, R193, c[0x0][0x17c], PT ;  /* 0x00005f00c1007a0c */ /* 0x000fe20003f06270 */
[----:B------:R-:W3:Y:S04]  /*1a8110*/  LDL.LU R230, [R1+0xb0c] ;  /* 0x000b0c0001e67983 */ /* 0x000ee80000300800 */
[----:B------:R1:W-:Y:S01]  /*1a8120*/  @P3 STG.E [R2.64], R231 ;  /* 0x000000e702003986 */ /* 0x0003e2000c101904 */
[----:B----4-:R4:W-:Y:S02]  /*1a8130*/  @P5 STG.E [R12.64], R194 ;  /* 0x000000c20c005986 */ /* 0x0109e4000c101904 */
        /* <DEDUP_REMOVED lines=36> */
[----:B------:R-:W-:Y:S01]  /*1a8380*/  IMAD.WIDE R14, R189, 0x4, R4 ;  /* 0x00000004bd0e7825 */ /* 0x000fe200078e0204 */
[----:B------:R-:W-:Y:S02]  /*1a8390*/  ISETP.LT.AND P2, PT, R191, c[0x0][0x178], !P3 ;  /* 0x00005e00bf007a0c */ /* 0x000fe40005f41270 */
[----:B----4-:R-:W-:Y:S02]  /*1a83a0*/  ISETP.GE.AND P1, PT, R192, c[0x0][0x17c], PT ;  /* 0x00005f00c0007a0c */ /* 0x010fe40003f26270 */
[----:B------:R-:W4:Y:S04]  /*1a83b0*/  LDL.LU R192, [R1+0x5f50] ;  /* 0x005f500001c07983 */ /* 0x000f280000300800 */
[----:B------:R1:W-:Y:S01]  /*1a83c0*/  @P4 STG.E [R2.64], R195 ;  /* 0x000000c302004986 */ /* 0x0003e2000c101904 */
        /* <DEDUP_REMOVED lines=31> */
[----:B----4-:R-:W-:Y:S01]  /*1a85c0*/  ISETP.GE.AND P1, PT, R192, c[0x0][0x17c], PT ;  /* 0x00005f00c0007a0c */ /* 0x010fe20003f26270 */
[----:B------:R-:W3:Y:S04]  /*1a85d0*/  LDL.LU R230, [R1+0x150c] ;  /* 0x00150c0001e67983 */ /* 0x000ee80000300800 */
[----:B------:R1:W-:Y:S01]  /*1a85e0*/  @P2 STG.E [R2.64], R231 ;  /* 0x000000e702002986 */ /* 0x0003e2000c101904 */
        /* <DEDUP_REMOVED lines=115> */
[----:B----4-:R-:W-:Y:S02]  /*1a8d20*/  ISETP.GE.AND P1, PT, R192, c[0x0][0x17c], PT ;  /* 0x00005f00c0007a0c */ /* 0x010fe40003f26270 */
[----:B------:R-:W4:Y:S04]  /*1a8d30*/  LDL.LU R192, [R1+0x5f6c] ;  /* 0x005f6c0001c07983 */ /* 0x000f280000300800 */
[----:B------:R1:W-:Y:S01]  /*1a8d40*/  @P2 STG.E [R2.64], R195 ;  /* 0x000000c302002986 */ /* 0x0003e2000c101904 */
[----:B------:R3:W-:Y:S02]  /*1a8d50*/  @P0 STG.E [R12.64], R198 ;  /* 0x000000c60c000986 */ /* 0x0007e4000c101904 */
        /* <DEDUP_REMOVED lines=21> */
[----:B------:R1:W-:Y:S02]  /*1a8eb0*/  @P4 STG.E [R2.64], R230 ;  /* 0x000000e602004986 */ /* 0x0003e4000c101904 */
[----:B------:R3:W-:Y:S02]  /*1a8ec0*/  @P6 STG.E [R12.64], R194 ;  /* 0x000000c20c006986 */ /* 0x0007e4000c101904 */
[----:B------:R3:W-:Y:S01]  /*1a8ed0*/  @P2 STG.E [R14.64], R199 ;  /* 0x000000c70e002986 */ /* 0x0007e2000c101904 */
[----:B------:R-:W-:Y:S02]  /*1a8ee0*/  ISETP.LT.AND P2, PT, R197, c[0x0][0x178], !P0 ;  /* 0x00005e00c5007a0c */ /* 0x000fe40004741270 */
[----:B------:R-:W-:Y:S02]  /*1a8ef0*/  ISETP.LT.AND P6, PT, R196, c[0x0][0x178], !P0 ;  /* 0x00005e00c4007a0c */ /* 0x000fe400047c1270 */
[----:B------:R-:W-:-:S02]  /*1a8f00*/  ISETP.LT.AND P4, PT, R191, c[0x0][0x178], !P0 ;  /* 0x00005e00bf007a0c */ /* 0x000fc40004781270 */
[----:B----4-:R-:W-:Y:S02]  /*1a8f10*/  ISETP.GE.AND P1, PT, R192, c[0x0][0x17c], PT ;  /* 0x00005f00c0007a0c */ /* 0x010fe40003f26270 */
[C---:B-1----:R-:W-:Y:S01]  /*1a8f20*/  IADD3 R3, R188.reuse, c[0x0][0x198], RZ ;  /* 0x00006600bc037a10 */ /* 0x042fe20007ffe0ff */
[----:B---3--:R-:W-:-:S04]  /*1a8f30*/  IMAD.WIDE R12, R188, 0x4, R8 ;  /* 0x00000004bc0c7825 */ /* 0x008fc800078e0208 */
[----:B------:R-:W-:-:S04]  /*1a8f40*/  IMAD.WIDE R14, R188, 0x4, R6 ;  /* 0x00000004bc0e7825 */ /* 0x000fc800078e0206 */
        /* <DEDUP_REMOVED lines=193> */
[----:B------:R-:W-:Y:S01]  /*1a9b60*/  ISETP.GE.AND P0, PT, R193, c[0x0][0x17c], PT ;  /* 0x00005f00c1007a0c */ /* 0x000fe20003f06270 */
[----:B------:R1:W-:Y:S02]  /*1a9b70*/  @P2 STG.E [R12.64], R194 ;  /* 0x000000c20c002986 */ /* 0x0003e4000c101904 */
[----:B------:R-:W-:Y:S02]  /*1a9b80*/  @P1 STG.E [R14.64], R199 ;  /* 0x000000c70e001986 */ /* 0x000fe4000c101904 */
[----:B----4-:R4:W-:Y:S01]  /*1a9b90*/  @P6 STG.E [R188.64], R231 ;  /* 0x000000e7bc006986 */ /* 0x0109e2000c101904 */
[----:B-1----:R-:W3:Y:S01]  /*1a9ba0*/  LDL.LU R194, [R1+0x5fac] ;  /* 0x005fac0001c27983 */ /* 0x002ee20000300800 */
[----:B----4-:R-:W4:Y:S02]  /*1a9bb0*/  LDL.LU R231, [R1+0x1d60] ;  /* 0x001d600001e77983 */ /* 0x010f240000300800 */
[----:B------:R-:W-:-:S04]  /*1a9bc0*/  IMAD.WIDE R12, R3, 0x4, R10 ;  /* 0x00000004030c7825 */ /* 0x000fc800078e020a */
[----:B------:R-:W4:Y:S02]  /*1a9bd0*/  LDL.LU R193, [R1+0x1d00] ;  /* 0x001d000001c17983 */ /* 0x000f240000300800 */
[----:B------:R-:W-:Y:S01]  /*1a9be0*/  IMAD.WIDE R14, R3, 0x4, R8 ;  /* 0x00000004030e7825 */ /* 0x000fe200078e0208 */
[----:B------:R1:W-:Y:S04]  /*1a9bf0*/  @P5 STG.E [R12.64], R228 ;  /* 0x000000e40c005986 */ /* 0x0003e8000c101904 */
        /* <DEDUP_REMOVED lines=98> */
[----:B--2---:R-:W-:Y:S02]  /*1aa220*/  ISETP.GE.AND P0, PT, R194, c[0x0][0x17c], PT ;  /* 0x00005f00c2007a0c */ /* 0x004fe40003f06270 */
[----:B------:R-:W2:Y:S01]  /*1aa230*/  LDL.LU R194, [R1+0x18a8] ;  /* 0x0018a80001c27983 */ /* 0x000ea20000300800 */
[----:B------:R-:W2:Y:S01]  /*1aa240*/  LDL.LU R193, [R1+0xc38] ;  /* 0x000c380001c17983 */ /* 0x000ea20000300800 */
[----:B------:R-:W-:-:S02]  /*1aa250*/  ISETP.LT.AND P4, PT, R197, c[0x0][0x178], !P0 ;  /* 0x00005e00c5007a0c */ /* 0x000fc40004781270 */
[----:B------:R-:W-:Y:S02]  /*1aa260*/  ISETP.LT.AND P6, PT, R196, c[0x0][0x178], !P0 ;  /* 0x00005e00c4007a0c */ /* 0x000fe400047c1270 */
[----:B------:R-:W-:Y:S01]  /*1aa270*/  ISETP.LT.AND P3, PT, R191, c[0x0][0x178], !P0 ;  /* 0x00005e00bf007a0c */ /* 0x000fe20004761270 */
[----:B------:R-:W2:Y:S01]  /*1aa280*/  LDL.LU R199, [R1+0x848] ;  /* 0x0008480001c77983 */ /* 0x000ea20000300800 */
[----:B----4-:R-:W-:-:S03]  /*1aa290*/  ISETP.GE.AND P1, PT, R192, c[0x0][0x17c], PT ;  /* 0x00005f00c0007a0c */ /* 0x010fc60003f26270 */
[----:B---3--:R1:W-:Y:S01]  /*1aa2a0*/  @P2 STG.E [R2.64], R231 ;  /* 0x000000e702002986 */ /* 0x0083e2000c101904 */
[----:B------:R3:W-:Y:S01]  /*1aa2b0*/  @P5 STG.E [R12.64], R195 ;  /* 0x000000c30c005986 */ /* 0x0007e2000c101904 */
[----:B------:R-:W-:Y:S01]  /*1aa2c0*/  ISETP.GE.AND P2, PT, R189, c[0x0][0x17c], PT ;  /* 0x00005f00bd007a0c */ /* 0x000fe20003f46270 */
[C---:B------:R-:W-:Y:S02]  /*1aa2d0*/  IADD3 R189, R188.reuse, c[0x0][0x198], RZ ;  /* 0x00006600bcbd7a10 */ /* 0x040fe40007ffe0ff */
        /* <DEDUP_REMOVED lines=8> */
[----:B----4-:R-:W4:Y:S03]  /*1aa360*/  LDL.LU R228, [R1+0x18ac] ;  /* 0x0018ac0001e47983 */ /* 0x010f260000300800 */
[----:B------:R-:W3:Y:S02]  /*1aa370*/  LDL.LU R229, [R1+0xc3c] ;  /* 0x000c3c0001e57983 */ /* 0x000ee40000300800 */
[----:B------:R-:W3:Y:S01]  /*1aa380*/  LDL.LU R188, [R1+0x1ce8] ;  /* 0x001ce80001bc7983 */ /* 0x000ee20000300800 */
[----:B------:R-:W-:-:S02]  /*1aa390*/  ISETP.LT.AND P0, PT, R190, c[0x0][0x178], !P0 ;  /* 0x00005e00be007a0c */ /* 0x000fc40004701270 */
[----:B------:R-:W-:Y:S02]  /*1aa3a0*/  ISETP.LT.AND P5, PT, R197, c[0x0][0x178], !P1 ;  /* 0x00005e00c5007a0c */ /* 0x000fe40004fa1270 */
[----:B------:R-:W-:Y:S01]  /*1aa3b0*/  ISETP.LT.AND P4, PT, R196, c[0x0][0x178], !P1 ;  /* 0x00005e00c4007a0c */ /* 0x000fe20004f81270 */
[----:B------:R-:W-:-:S04]  /*1aa3c0*/  IMAD.WIDE R12, R189, 0x4, R4 ;  /* 0x00000004bd0c7825 */ /* 0x000fc800078e0204 */
[----:B------:R-:W-:Y:S01]  /*1aa3d0*/  IMAD.WIDE R14, R189, 0x4, R10 ;  /* 0x00000004bd0e7825 */ /* 0x000fe200078e020a */
[----:B------:R-:W-:-:S03]  /*1aa3e0*/  ISETP.LT.AND P3, PT, R191, c[0x0][0x178], !P1 ;  /* 0x00005e00bf007a0c */ /* 0x000fc60004f61270 */
[----:B------:R-:W-:Y:S01]  /*1aa3f0*/  ISETP.LT.AND P1, PT, R190, c[0x0][0x178], !P1 ;  /* 0x00005e00be007a0c */ /* 0x000fe20004f21270 */
[----:B------:R-:W-:Y:S01]  /*1aa400*/  ISETP.LT.AND P6, PT, R197, c[0x0][0x178], !P2 ;  /* 0x00005e00c5007a0c */ /* 0x000fe200057c1270 */
[----:B------:R1:W-:Y:S04]  /*1aa410*/  @P0 STG.E [R2.64], R230 ;  /* 0x000000e602000986 */ /* 0x0003e8000c101904 */
[----:B-1----:R-:W4:Y:S01]  /*1aa420*/  LDL.LU R230, [R1+0x84c] ;  /* 0x00084c0001e67983 */ /* 0x002f220000300800 */
[----:B------:R-:W4:Y:S02]  /*1aa430*/  LDL.LU R195, [R1+0x1d38] ;  /* 0x001d380001c37983 */ /* 0x000f240000300800 */
[----:B------:R-:W4:Y:S02]  /*1aa440*/  LDL.LU R198, [R1+0x1cd8] ;  /* 0x001cd80001c67983 */ /* 0x000f240000300800 */
[----:B------:R-:W-:Y:S01]  /*1aa450*/  IMAD.WIDE R2, R189, 0x4, R8 ;  /* 0x00000004bd027825 */ /* 0x000fe200078e0208 */
[----:B--2---:R-:W-:Y:S01]  /*1aa460*/  ISETP.GE.AND P0, PT, R192, c[0x0][0x17c], PT ;  /* 0x00005f00c0007a0c */ /* 0x004fe20003f06270 */
[----:B---3--:R1:W-:Y:S02]  /*1aa470*/  @P5 STG.E [R12.64], R188 ;  /* 0x000000bc0c005986 */ /* 0x0083e4000c101904 */
[----:B------:R2:W-:Y:S01]  /*1aa480*/  @P4 STG.E [R14.64], R194 ;  /* 0x000000c20e004986 */ /* 0x0005e2000c101904 */
[----:B------:R-:W-:-:S02]  /*1aa490*/  ISETP.LT.AND P5, PT, R196, c[0x0][0x178], !P2 ;  /* 0x00005e00c4007a0c */ /* 0x000fc400057a1270 */
[----:B------:R-:W-:Y:S01]  /*1aa4a0*/  ISETP.LT.AND P4, PT, R191, c[0x0][0x178], !P2 ;  /* 0x00005e00bf007a0c */ /* 0x000fe20005781270 */
[----:B------:R3:W-:Y:S01]  /*1aa4b0*/  @P3 STG.E [R2.64], R193 ;  /* 0x000000c102003986 */ /* 0x0007e2000c101904 */
[----:B-1----:R-:W-:-:S03]  /*1aa4c0*/  IADD3 R188, R189, c[0x0][0x198], RZ ;  /* 0x00006600bdbc7a10 */ /* 0x002fc60007ffe0ff */
[----:B--2---:R-:W2:Y:S01]  /*1aa4d0*/  LDL.LU R194, [R1+0x5fd8] ;  /* 0x005fd80001c27983 */ /* 0x004ea20000300800 */
[----:B------:R-:W-:-:S04]  /*1aa4e0*/  IMAD.WIDE R12, R189, 0x4, R6 ;  /* 0x00000004bd0c7825 */ /* 0x000fc800078e0206 */
[----:B------:R-:W-:-:S04]  /*1aa4f0*/  IMAD.WIDE R14, R188, 0x4, R4 ;  /* 0x00000004bc0e7825 */ /* 0x000fc800078e0204 */
[----:B------:R-:W2:Y:S01]  /*1aa500*/  LDL.LU R192, [R1+0x5fc8] ;  /* 0x005fc80001c07983 */ /* 0x000ea20000300800 */
[----:B------:R-:W-:Y:S01]  /*1aa510*/  @P1 STG.E [R12.64], R199 ;  /* 0x000000c70c001986 */ /* 0x000fe2000c101904 */
[----:B------:R1:W-:Y:S02]  /*1aa520*/  @P6 STG.E [R14.64], R231 ;  /* 0x000000e70e006986 */ /* 0x0003e4000c101904 */
[----:B---3--:R-:W-:-:S05]  /*1aa530*/  IMAD.WIDE R2, R188, 0x4, R10 ;  /* 0x00000004bc027825 */ /* 0x008fca00078e020a */
[----:B----4-:R3:W-:Y:S04]  /*1aa540*/  @P5 STG.E [R2.64], R228 ;  /* 0x000000e402005986 */ /* 0x0107e8000c101904 */
[----:B-1----:R-:W4:Y:S01]  /*1aa550*/  LDL.LU R231, [R1+0x14d8] ;  /* 0x0014d80001e77983 */ /* 0x002f220000300800 */
[----:B------:R-:W4:Y:S02]  /*1aa560*/  LDL.LU R193, [R1+0xae8] ;  /* 0x000ae80001c17983 */ /* 0x000f240000300800 */
[----:B------:R-:W-:-:S04]  /*1aa570*/  IMAD.WIDE R12, R188, 0x4, R8 ;  /* 0x00000004bc0c7825 */ /* 0x000fc800078e0208 */
[----:B------:R-:W4:Y:S01]  /*1aa580*/  LDL.LU R15, [R1+0x5fcc] ;  /* 0x005fcc00010f7983 */ /* 0x000f220000300800 */
[----:B------:R-:W4:Y:S04]  /*1aa590*/  LDL.LU R199, [R1+0x1d3c] ;  /* 0x001d3c0001c77983 */ /* 0x000f280000300800 */
[----:B------:R1:W-:Y:S01]  /*1aa5a0*/  @P4 STG.E [R12.64], R229 ;  /* 0x000000e50c004986 */ /* 0x0003e2000c101904 */
[----:B---3--:R-:W3:Y:S03]  /*1aa5b0*/  LDL.LU R228, [R1+0x1cdc] ;  /* 0x001cdc0001e47983 */ /* 0x008ee60000300800 */
[----:B-1----:R-:W3:Y:S01]  /*1aa5c0*/  LDL.LU R229, [R1+0x14dc] ;  /* 0x0014dc0001e57983 */ /* 0x002ee20000300800 */
        /* <DEDUP_REMOVED lines=12> */
[C---:B-1----:R-:W-:Y:S01]  /*1aa690*/  IADD3 R188, R14.reuse, c[0x0][0x198], RZ ;  /* 0x000066000ebc7a10 */ /* 0x042fe20007ffe0ff */
[----:B------:R-:W-:-:S04]  /*1aa6a0*/  IMAD.WIDE R2, R14, 0x4, R8 ;  /* 0x000000040e027825 */ /* 0x000fc800078e0208 */
[----:B------:R-:W-:Y:S01]  /*1aa6b0*/  IMAD.WIDE R12, R14, 0x4, R6 ;  /* 0x000000040e0c7825 */ /* 0x000fe200078e0206 */
[----:B------:R-:W3:Y:S01]  /*1aa6c0*/  LDL.LU R230, [R1+0xaec] ;  /* 0x000aec0001e67983 */ /* 0x000ee20000300800 */
[----:B------:R-:W-:Y:S02]  /*1aa6d0*/  IADD3 R189, R188, c[0x0][0x198], RZ ;  /* 0x00006600bcbd7a10 */ /* 0x000fe40007ffe0ff */
[----:B--2---:R-:W-:Y:S02]  /*1aa6e0*/  ISETP.GE.AND P1, PT, R194, c[0x0][0x17c], PT ;  /* 0x00005f00c2007a0c */ /* 0x004fe40003f26270 */
[----:B------:R-:W2:Y:S01]  /*1aa6f0*/  LDL.LU R194, [R1+0x1d18] ;  /* 0x001d180001c27983 */ /* 0x000ea20000300800 */
[----:B------:R-:W2:Y:S01]  /*1aa700*/  LDL.LU R195, [R1+0x18b8] ;  /* 0x0018b80001c37983 */ /* 0x000ea20000300800 */
[----:B------:R-:W-:Y:S02]  /*1aa710*/  ISETP.LT.AND P3, PT, R197, c[0x0][0x178], !P1 ;  /* 0x00005e00c5007a0c */ /* 0x000fe40004f61270 */
[----:B------:R-:W-:-:S02]  /*1aa720*/  ISETP.LT.AND P6, PT, R196, c[0x0][0x178], !P1 ;  /* 0x00005e00c4007a0c */ /* 0x000fc40004fc1270 */
[----:B------:R-:W-:Y:S01]  /*1aa730*/  ISETP.LT.AND P2, PT, R191, c[0x0][0x178], !P1 ;  /* 0x00005e00bf007a0c */ /* 0x000fe20004f41270 */
[----:B------:R-:W2:Y:S01]  /*1aa740*/  LDL.LU R198, [R1+0xe38] ;  /* 0x000e380001c67983 */ /* 0x000ea20000300800 */
[----:B------:R-:W-:-:S03]  /*1aa750*/  ISETP.GE.AND P0, PT, R192, c[0x0][0x17c], PT ;  /* 0x00005f00c0007a0c */ /* 0x000fc60003f06270 */
[----:B----4-:R1:W-:Y:S01]  /*1aa760*/  @P4 STG.E [R2.64], R231 ;  /* 0x000000e702004986 */ /* 0x0103e2000c101904 */
[----:B------:R4:W-:Y:S01]  /*1aa770*/  @P5 STG.E [R12.64], R193 ;  /* 0x000000c10c005986 */ /* 0x0009e2000c101904 */
[----:B------:R-:W-:Y:S01]  /*1aa780*/  ISETP.GE.AND P4, PT, R15, c[0x0][0x17c], PT ;  /* 0x00005f000f007a0c */ /* 0x000fe20003f86270 */
[----:B------:R-:W-:-:S04]  /*1aa790*/  IMAD.WIDE R14, R188, 0x4, R8 ;  /* 0x00000004bc0e7825 */ /* 0x000fc800078e0208 */
[----:B-1----:R-:W-:-:S04]  /*1aa7a0*/  IMAD.WIDE R2, R188, 0x4, R4 ;  /* 0x00000004bc027825 */ /* 0x002fc800078e0204 */
[C---:B----4-:R-:W-:Y:S01]  /*1aa7b0*/  IMAD.WIDE R12, R188.reuse, 0x4, R10 ;  /* 0x00000004bc0c7825 */ /* 0x050fe200078e020a */
[----:B------:R-:W4:Y:S04]  /*1aa7c0*/  LDL.LU R231, [R1+0x1d5c] ;  /* 0x001d5c0001e77983 */ /* 0x000f280000300800 */
[----:B------:R1:W-:Y:S01]  /*1aa7d0*/  @P3 STG.E [R2.64], R199 ;  /* 0x000000c702003986 */ /* 0x0003e2000c101904 */
[----:B---3--:R3:W-:Y:S03]  /*1aa7e0*/  @P6 STG.E [R12.64], R228 ;  /* 0x000000e40c006986 */ /* 0x0087e6000c101904 */
[----:B------:R-:W2:Y:S01]  /*1aa7f0*/  LDL.LU R192, [R1+0x5fe0] ;  /* 0x005fe00001c07983 */ /* 0x000ea20000300800 */
[----:B------:R3:W-:Y:S02]  /*1aa800*/  @P2 STG.E [R14.64], R229 ;  /* 0x000000e50e002986 */ /* 0x0007e4000c101904 */
[----:B-1----:R-:W-:Y:S01]  /*1aa810*/  IMAD.WIDE R2, R188, 0x4, R6 ;  /* 0x00000004bc027825 */ /* 0x002fe200078e0206 */
[----:B---3--:R-:W3:Y:S03]  /*1aa820*/  LDL.LU R228, [R1+0x1d1c] ;  /* 0x001d1c0001e47983 */ /* 0x008ee60000300800 */
        /* <DEDUP_REMOVED lines=27> */
[----:B----4-:R1:W-:Y:S02]  /*1aa9e0*/  @P6 STG.E [R14.64], R231 ;  /* 0x000000e70e006986 */ /* 0x0103e4000c101904 */
[----:B---3--:R-:W-:-:S05]  /*1aa9f0*/  IMAD.WIDE R2, R188, 0x4, R10 ;  /* 0x00000004bc027825 */ /* 0x008fca00078e020a */
[----:B------:R3:W-:Y:S04]  /*1aaa00*/  @P5 STG.E [R2.64], R228 ;  /* 0x000000e402005986 */ /* 0x0007e8000c101904 */
        /* <DEDUP_REMOVED lines=50> */
[----:B------:R-:W-:Y:S02]  /*1aad30*/  ISETP.LT.AND P2, PT, R196, c[0x0][0x178], !P1 ;  /* 0x00005e00c4007a0c */ /* 0x000fe40004f41270 */
[----:B------:R-:W-:Y:S01]  /*1aad40*/  ISETP.LT.AND P4, PT, R191, c[0x0][0x178], !P1 ;  /* 0x00005e00bf007a0c */ /* 0x000fe20004f81270 */
[----:B------:R-:W-:Y:S01]  /*1aad50*/  IMAD.WIDE R12, R189, 0x4, R4 ;  /* 0x00000004bd0c7825 */ /* 0x000fe200078e0204 */
[----:B------:R-:W-:Y:S02]  /*1aad60*/  ISETP.LT.AND P1, PT, R190, c[0x0][0x178], !P1 ;  /* 0x00005e00be007a0c */ /* 0x000fe40004f21270 */
[----:B------:R-:W-:Y:S01]  /*1aad70*/  ISETP.LT.AND P6, PT, R197, c[0x0][0x178], !P3 ;  /* 0x00005e00c5007a0c */ /* 0x000fe20005fc1270 */
[C---:B------:R-:W-:Y:S02]  /*1aad80*/  IMAD.WIDE R14, R189.reuse, 0x4, R10 ;  /* 0x00000004bd0e7825 */ /* 0x040fe400078e020a */
[----:B------:R1:W-:Y:S02]  /*1aad90*/  @P0 STG.E [R2.64], R230 ;  /* 0x000000e602000986 */ /* 0x0003e4000c101904 */
[----:B-1----:R-:W-:-:S02]  /*1aada0*/  IMAD.WIDE R2, R189, 0x4, R8 ;  /* 0x00000004bd027825 */ /* 0x002fc400078e0208 */
[----:B------:R-:W4:Y:S02]  /*1aadb0*/  LDL.LU R230, [R1+0x1ccc] ;  /* 0x001ccc0001e67983 */ /* 0x000f240000300800 */
[----:B------:R-:W4:Y:S02]  /*1aadc0*/  LDL.LU R195, [R1+0x1dd8] ;  /* 0x001dd80001c37983 */ /* 0x000f240000300800 */
[----:B------:R-:W4:Y:S01]  /*1aadd0*/  LDL.LU R198, [R1+0x1da8] ;  /* 0x001da80001c67983 */ /* 0x000f220000300800 */
[----:B--2---:R-:W-:Y:S01]  /*1aade0*/  ISETP.GE.AND P0, PT, R192, c[0x0][0x17c], PT ;  /* 0x00005f00c0007a0c */ /* 0x004fe20003f06270 */
[----:B---3--:R1:W-:Y:S01]  /*1aadf0*/  @P5 STG.E [R12.64], R188 ;  /* 0x000000bc0c005986 */ /* 0x0083e2000c101904 */
[----:B------:R2:W-:Y:S02]  /*1aae00*/  @P2 STG.E [R14.64], R194 ;  /* 0x000000c20e002986 */ /* 0x0005e4000c101904 */
[----:B------:R3:W-:Y:S01]  /*1aae10*/  @P4 STG.E [R2.64], R193 ;  /* 0x000000c102004986 */ /* 0x0007e2000c101904 */
[C---:B-1----:R-:W-:Y:S01]  /*1aae20*/  IADD3 R188, R189.reuse, c[0x0][0x198], RZ ;  /* 0x00006600bdbc7a10 */ /* 0x042fe20007ffe0ff */
[----:B------:R-:W-:Y:S01]  /*1aae30*/  IMAD.WIDE R12, R189, 0x4, R6 ;  /* 0x00000004bd0c7825 */ /* 0x000fe200078e0206 */
[----:B--2---:R-:W2:Y:S03]  /*1aae40*/  LDL.LU R194, [R1+0x5ff8] ;  /* 0x005ff80001c27983 */ /* 0x004ea60000300800 */
[----:B---3--:R-:W3:Y:S02]  /*1aae50*/  LDL.LU R193, [R1+0x5ffc] ;  /* 0x005ffc0001c17983 */ /* 0x008ee40000300800 */
[----:B------:R-:W-:Y:S01]  /*1aae60*/  IMAD.WIDE R14, R188, 0x4, R4 ;  /* 0x00000004bc0e7825 */ /* 0x000fe200078e0204 */
[----:B------:R-:W-:Y:S04]  /*1aae70*/  @P1 STG.E [R12.64], R199 ;  /* 0x000000c70c001986 */ /* 0x000fe8000c101904 */
[----:B----4-:R1:W-:Y:S04]  /*1aae80*/  @P6 STG.E [R14.64], R231 ;  /* 0x000000e70e006986 */ /* 0x0103e8000c101904 */
[----:B-1----:R-:W4:Y:S01]  /*1aae90*/  LDL.LU R231, [R1+0x1d68] ;  /* 0x001d680001e77983 */ /* 0x002f220000300800 */
[----:B------:R-:W4:Y:S01]  /*1aaea0*/  LDL.LU R192, [R1+0x1d08] ;  /* 0x001d080001c07983 */ /* 0x000f220000300800 */
[----:B------:R-:W-:-:S02]  /*1aaeb0*/  ISETP.LT.AND P5, PT, R196, c[0x0][0x178], !P3 ;  /* 0x00005e00c4007a0c */ /* 0x000fc40005fa1270 */
[----:B------:R-:W-:Y:S01]  /*1aaec0*/  ISETP.LT.AND P2, PT, R191, c[0x0][0x178], !P3 ;  /* 0x00005e00bf007a0c */ /* 0x000fe20005f41270 */
[----:B------:R-:W-:Y:S02]  /*1aaed0*/  ISETP.LT.AND P3, PT, R190, c[0x0][0x178], !P3 ;  /* 0x00005e00be007a0c */ /* 0x000fe40005f61270 */
[----:B------:R-:W-:Y:S01]  /*1aaee0*/  IMAD.WIDE R2, R188, 0x4, R10 ;  /* 0x00000004bc027825 */ /* 0x000fe200078e020a */
[----:B------:R-:W-:-:S03]  /*1aaef0*/  ISETP.LT.AND P6, PT, R197, c[0x0][0x178], !P0 ;  /* 0x00005e00c5007a0c */ /* 0x000fc600047c1270 */
[----:B------:R-:W-:Y:S01]  /*1aaf00*/  IMAD.WIDE R12, R188, 0x4, R8 ;  /* 0x00000004bc0c7825 */ /* 0x000fe200078e0208 */
[----:B------:R-:W-:Y:S02]  /*1aaf10*/  ISETP.LT.AND P4, PT, R196, c[0x0][0x178], !P0 ;  /* 0x00005e00c4007a0c */ /* 0x000fe40004781270 */
[C---:B------:R-:W-:Y:S01]  /*1aaf20*/  IADD3 R14, R188.reuse, c[0x0][0x198], RZ ;  /* 0x00006600bc0e7a10 */ /* 0x040fe20007ffe0ff */
[----:B------:R-:W4:Y:S01]  /*1aaf30*/  LDL.LU R15, [R1+0x6008] ;  /* 0x00600800010f7983 */ /* 0x000f220000300800 */
[----:B------:R-:W4:Y:S02]  /*1aaf40*/  LDL.LU R199, [R1+0x1ddc] ;  /* 0x001ddc0001c77983 */ /* 0x000f240000300800 */
[----:B------:R-:W-:Y:S01]  /*1aaf50*/  IMAD.WIDE R188, R188, 0x4, R6 ;  /* 0x00000004bcbc7825 */ /* 0x000fe200078e0206 */
[----:B------:R1:W-:Y:S03]  /*1aaf60*/  @P5 STG.E [R2.64], R228 ;  /* 0x000000e402005986 */ /* 0x0003e6000c101904 */
[----:B------:R1:W-:Y:S01]  /*1aaf70*/  @P2 STG.E [R12.64], R229 ;  /* 0x000000e50c002986 */ /* 0x0003e2000c101904 */
[----:B------:R-:W-:-:S02]  /*1aaf80*/  ISETP.LT.AND P2, PT, R191, c[0x0][0x178], !P0 ;  /* 0x00005e00bf007a0c */ /* 0x000fc40004741270 */
[----:B------:R-:W-:Y:S01]  /*1aaf90*/  ISETP.LT.AND P5, PT, R190, c[0x0][0x178], !P0 ;  /* 0x00005e00be007a0c */ /* 0x000fe200047a1270 */
[----:B------:R1:W-:Y:S02]  /*1aafa0*/  @P3 STG.E [R188.64], R230 ;  /* 0x000000e6bc003986 */ /* 0x0003e4000c101904 */
[----:B-1----:R-:W-:-:S04]  /*1aafb0*/  IMAD.WIDE R2, R14, 0x4, R4 ;  /* 0x000000040e027825 */ /* 0x002fc800078e0204 */
[C---:B------:R-:W-:Y:S01]  /*1aafc0*/  IMAD.WIDE R12, R14.reuse, 0x4, R10 ;  /* 0x000000040e0c7825 */ /* 0x040fe200078e020a */
[----:B------:R-:W4:Y:S04]  /*1aafd0*/  LDL.LU R228, [R1+0x1dac] ;  /* 0x001dac0001e47983 */ /* 0x000f280000300800 */
[----:B------:R1:W-:Y:S01]  /*1aafe0*/  @P6 STG.E [R2.64], R195 ;  /* 0x000000c302006986 */ /* 0x0003e2000c101904 */
[----:B------:R-:W4:Y:S02]  /*1aaff0*/  LDL.LU R229, [R1+0x1d6c] ;  /* 0x001d6c0001e57983 */ /* 0x000f240000300800 */
[----:B------:R1:W-:Y:S02]  /*1ab000*/  @P4 STG.E [R12.64], R198 ;  /* 0x000000c60c004986 */ /* 0x0003e4000c101904 */
[----:B------:R-:W4:Y:S02]  /*1ab010*/  LDL.LU R230, [R1+0x1d0c] ;  /* 0x001d0c0001e67983 */ /* 0x000f240000300800 */
[----:B-1----:R-:W-:-:S04]  /*1ab020*/  IMAD.WIDE R2, R14, 0x4, R8 ;  /* 0x000000040e027825 */ /* 0x002fc800078e0208 */
[----:B------:R-:W-:Y:S01]  /*1ab030*/  IMAD.WIDE R12, R14, 0x4, R6 ;  /* 0x000000040e0c7825 */ /* 0x000fe200078e0206 */
[----:B--2---:R-:W-:Y:S02]  /*1ab040*/  ISETP.GE.AND P1, PT, R194, c[0x0][0x17c], PT ;  /* 0x00005f00c2007a0c */ /* 0x004fe40003f26270 */
[----:B---3--:R-:W-:Y:S02]  /*1ab050*/  ISETP.GE.AND P0, PT, R193, c[0x0][0x17c], PT ;  /* 0x00005f00c1007a0c */ /* 0x008fe40003f06270 */
[----:B------:R-:W2:Y:S01]  /*1ab060*/  LDL.LU R193, [R1+0x1de8] ;  /* 0x001de80001c17983 */ /* 0x000ea20000300800 */
[----:B------:R-:W3:Y:S02]  /*1ab070*/  LDL.LU R194, [R1+0x1dc8] ;  /* 0x001dc80001c27983 */ /* 0x000ee40000300800 */
[----:B------:R-:W3:Y:S02]  /*1ab080*/  LDL.LU R195, [R1+0x1d88] ;  /* 0x001d880001c37983 */ /* 0x000ee40000300800 */
[----:B------:R-:W3:Y:S01]  /*1ab090*/  LDL.LU R198, [R1+0x168] ;  /* 0x0001680001c67983 */ /* 0x000ee20000300800 */
[----:B----4-:R1:W-:Y:S01]  /*1ab0a0*/  @P2 STG.E [R2.64], R231 ;  /* 0x000000e702002986 */ /* 0x0103e2000c101904 */
[----:B------:R4:W-:Y:S03]  /*1ab0b0*/  @P5 STG.E [R12.64], R192 ;  /* 0x000000c00c005986 */ /* 0x0009e6000c101904 */
[----:B-1----:R-:W3:Y:S01]  /*1ab0c0*/  LDL.LU R231, [R1+0x1dec] ;  /* 0x001dec0001e77983 */ /* 0x002ee20000300800 */
[----:B----4-:R-:W4:Y:S01]  /*1ab0d0*/  LDL.LU R192, [R1+0x6004] ;  /* 0x0060040001c07983 */ /* 0x010f220000300800 */
[----:B------:R-:W-:-:S02]  /*1ab0e0*/  ISETP.LT.AND P4, PT, R197, c[0x0][0x178], !P1 ;  /* 0x00005e00c5007a0c */ /* 0x000fc40004f81270 */
[----:B------:R-:W-:Y:S02]  /*1ab0f0*/  IADD3 R188, R14, c[0x0][0x198], RZ ;  /* 0x000066000ebc7a10 */ /* 0x000fe40007ffe0ff */
[----:B------:R-:W-:Y:S02]  /*1ab100*/  ISETP.LT.AND P6, PT, R196, c[0x0][0x178], !P1 ;  /* 0x00005e00c4007a0c */ /* 0x000fe40004fc1270 */
[----:B------:R-:W-:Y:S01]  /*1ab110*/  ISETP.LT.AND P3, PT, R191, c[0x0][0x178], !P1 ;  /* 0x00005e00bf007a0c */ /* 0x000fe20004f61270 */
[----:B------:R-:W-:Y:S01]  /*1ab120*/  IMAD.WIDE R2, R188, 0x4, R4 ;  /* 0x00000004bc027825 */ /* 0x000fe200078e0204 */
[----:B------:R-:W-:Y:S02]  /*1ab130*/  ISETP.LT.AND P1, PT, R190, c[0x0][0x178], !P1 ;  /* 0x00005e00be007a0c */ /* 0x000fe40004f21270 */
[----:B------:R-:W-:Y:S02]  /*1ab140*/  ISETP.LT.AND P5, PT, R197, c[0x0][0x178], !P0 ;  /* 0x00005e00c5007a0c */ /* 0x000fe400047a1270 */
[----:B------:R-:W-:Y:S01]  /*1ab150*/  ISETP.GE.AND P2, PT, R15, c[0x0][0x17c], PT ;  /* 0x00005f000f007a0c */ /* 0x000fe20003f46270 */
[----:B------:R-:W-:Y:S01]  /*1ab160*/  IMAD.WIDE R12, R188, 0x4, R10 ;  /* 0x00000004bc0c7825 */ /* 0x000fe200078e020a */
[----:B------:R1:W-:Y:S01]  /*1ab170*/  @P4 STG.E [R2.64], R199 ;  /* 0x000000c702004986 */ /* 0x0003e2000c101904 */
[----:B------:R-:W-:-:S02]  /*1ab180*/  ISETP.LT.AND P4, PT, R196, c[0x0][0x178], !P0 ;  /* 0x00005e00c4007a0c */ /* 0x000fc40004781270 */
[C---:B------:R-:W-:Y:S01]  /*1ab190*/  IMAD.WIDE R14, R188.reuse, 0x4, R8 ;  /* 0x00000004bc0e7825 */ /* 0x040fe200078e0208 */
[C---:B------:R-:W-:Y:S01]  /*1ab1a0*/  IADD3 R189, R188.reuse, c[0x0][0x198], RZ ;  /* 0x00006600bcbd7a10 */ /* 0x040fe20007ffe0ff */
[----:B------:R1:W-:Y:S03]  /*1ab1b0*/  @P6 STG.E [R12.64], R228 ;  /* 0x000000e40c006986 */ /* 0x0003e6000c101904 */
[----:B------:R1:W-:Y:S02]  /*1ab1c0*/  @P3 STG.E [R14.64], R229 ;  /* 0x000000e50e003986 */ /* 0x0003e4000c101904 */
[----:B-1----:R-:W-:Y:S01]  /*1ab1d0*/  IMAD.WIDE R2, R188, 0x4, R6 ;  /* 0x00000004bc027825 */ /* 0x002fe200078e0206 */
[----:B------:R-:W4:Y:S03]  /*1ab1e0*/  LDL.LU R199, [R1+0x1dcc] ;  /* 0x001dcc0001c77983 */ /* 0x000f260000300800 */
[----:B------:R-:W4:Y:S02]  /*1ab1f0*/  LDL.LU R228, [R1+0x1d8c] ;  /* 0x001d8c0001e47983 */ /* 0x000f240000300800 */
[----:B------:R-:W-:-:S04]  /*1ab200*/  IMAD.WIDE R12, R189, 0x4, R4 ;  /* 0x00000004bd0c7825 */ /* 0x000fc800078e0204 */
[----:B------:R-:W-:Y:S01]  /*1ab210*/  IMAD.WIDE R14, R189, 0x4, R10 ;  /* 0x00000004bd0e7825 */ /* 0x000fe200078e020a */
[----:B------:R1:W-:Y:S04]  /*1ab220*/  @P1 STG.E [R2.64], R230 ;  /* 0x000000e602001986 */ /* 0x0003e8000c101904 */
[----:B------:R-:W4:Y:S04]  /*1ab230*/  LDL.LU R229, [R1+0x16c] ;  /* 0x00016c0001e57983 */ /* 0x000f280000300800 */
[----:B-1----:R-:W4:Y:S01]  /*1ab240*/  LDL.LU R230, [R1] ;  /* 0x0000000001e67983 */ /* 0x002f220000300800 */
[----:B------:R-:W-:Y:S01]  /*1ab250*/  ISETP.LT.AND P3, PT, R191, c[0x0][0x178], !P0 ;  /* 0x00005e00bf007a0c */ /* 0x000fe20004761270 */
[----:B------:R-:W-:Y:S01]  /*1ab260*/  ISETP.LT.AND P0, PT, R190, c[0x0][0x178], !P0 ;  /* 0x00005e00be007a0c */ /* 0x000fe20004701270 */
[----:B------:R-:W-:-:S02]  /*1ab270*/  ISETP.LT.AND P6, PT, R197, c[0x0][0x178], !P2 ;  /* 0x00005e00c5007a0c */ /* 0x000fc400057c1270 */
[C---:B------:R-:W-:Y:S01]  /*1ab280*/  IADD3 R188, R189.reuse, c[0x0][0x198], RZ ;  /* 0x00006600bdbc7a10 */ /* 0x040fe20007ffe0ff */
[----:B------:R-:W-:Y:S01]  /*1ab290*/  IMAD.WIDE R2, R189, 0x4, R8 ;  /* 0x00000004bd027825 */ /* 0x000fe200078e0208 */
[----:B--2---:R-:W-:Y:S03]  /*1ab2a0*/  @P5 STG.E [R12.64], R193 ;  /* 0x000000c10c005986 */ /* 0x004fe6000c101904 */
[----:B---3--:R1:W-:Y:S02]  /*1ab2b0*/  @P4 STG.E [R14.64], R194 ;  /* 0x000000c20e004986 */ /* 0x0083e4000c101904 */
[----:B-1----:R-:W2:Y:S01]  /*1ab2c0*/  LDL.LU R194, [R1+0x600c] ;  /* 0x00600c0001c27983 */ /* 0x002ea20000300800 */
[----:B----4-:R-:W-:-:S03]  /*1ab2d0*/  ISETP.GE.AND P1, PT, R192, c[0x0][0x17c], PT ;  /* 0x00005f00c0007a0c */ /* 0x010fc60003f26270 */
[----:B------:R-:W3:Y:S01]  /*1ab2e0*/  LDL.LU R192, [R1+0x6014] ;  /* 0x0060140001c07983 */ /* 0x000ee20000300800 */
[----:B------:R-:W-:-:S04]  /*1ab2f0*/  IMAD.WIDE R12, R189, 0x4, R6 ;  /* 0x00000004bd0c7825 */ /* 0x000fc800078e0206 */
[----:B------:R-:W-:Y:S01]  /*1ab300*/  IMAD.WIDE R14, R188, 0x4, R4 ;  /* 0x00000004bc0e7825 */ /* 0x000fe200078e0204 */
[----:B------:R-:W-:Y:S03]  /*1ab310*/  @P3 STG.E [R2.64], R195 ;  /* 0x000000c302003986 */ /* 0x000fe6000c101904 */
[----:B------:R-:W-:Y:S02]  /*1ab320*/  @P0 STG.E [R12.64], R198 ;  /* 0x000000c60c000986 */ /* 0x000fe4000c101904 */
[----:B------:R-:W4:Y:S01]  /*1ab330*/  LDL.LU R193, [R1+0x601c] ;  /* 0x00601c0001c17983 */ /* 0x000f220000300800 */
[----:B------:R1:W-:Y:S04]  /*1ab340*/  @P6 STG.E [R14.64], R231 ;  /* 0x000000e70e006986 */ /* 0x0003e8000c101904 */
[----:B-1----:R-:W4:Y:S01]  /*1ab350*/  LDL.LU R231, [R1+0x4] ;  /* 0x0000040001e77983 */ /* 0x002f220000300800 */
[----:B------:R-:W-:-:S02]  /*1ab360*/  ISETP.LT.AND P5, PT, R196, c[0x0][0x178], !P2 ;  /* 0x00005e00c4007a0c */ /* 0x000fc400057a1270 */
[----:B------:R-:W-:Y:S01]  /*1ab370*/  ISETP.LT.AND P4, PT, R191, c[0x0][0x178], !P2 ;  /* 0x00005e00bf007a0c */ /* 0x000fe20005781270 */
[----:B------:R-:W-:-:S04]  /*1ab380*/  IMAD.WIDE R2, R188, 0x4, R10 ;  /* 0x00000004bc027825 */ /* 0x000fc800078e020a */
[----:B------:R-:W-:Y:S01]  /*1ab390*/  IMAD.WIDE R12, R188, 0x4, R8 ;  /* 0x00000004bc0c7825 */ /* 0x000fe200078e0208 */
[----:B------:R-:W-:Y:S02]  /*1ab3a0*/  ISETP.LT.AND P6, PT, R197, c[0x0][0x178], !P1 ;  /* 0x00005e00c5007a0c */ /* 0x000fe40004fc1270 */
[----:B------:R-:W-:Y:S02]  /*1ab3b0*/  ISETP.LT.AND P3, PT, R196, c[0x0][0x178], !P1 ;  /* 0x00005e00c4007a0c */ /* 0x000fe40004f61270 */
[C---:B------:R-:W-:Y:S01]  /*1ab3c0*/  ISETP.LT.AND P2, PT, R190.reuse, c[0x0][0x178], !P2 ;  /* 0x00005e00be007a0c */ /* 0x040fe20005741270 */
[----:B------:R1:W-:Y:S02]  /*1ab3d0*/  @P5 STG.E [R2.64], R199 ;  /* 0x000000c702005986 */ /* 0x0003e4000c101904 */
[----:B------:R1:W-:Y:S01]  /*1ab3e0*/  @P4 STG.E [R12.64], R228 ;  /* 0x000000e40c004986 */ /* 0x0003e2000c101904 */
[----:B------:R-:W-:Y:S02]  /*1ab3f0*/  ISETP.LT.AND P4, PT, R191, c[0x0][0x178], !P1 ;  /* 0x00005e00bf007a0c */ /* 0x000fe40004f81270 */
[----:B------:R-:W-:-:S02]  /*1ab400*/  ISETP.LT.AND P5, PT, R190, c[0x0][0x178], !P1 ;  /* 0x00005e00be007a0c */ /* 0x000fc40004fa1270 */
[C---:B------:R-:W-:Y:S01]  /*1ab410*/  IADD3 R14, R188.reuse, c[0x0][0x198], RZ ;  /* 0x00006600bc0e7a10 */ /* 0x040fe20007ffe0ff */
[----:B------:R-:W-:-:S05]  /*1ab420*/  IMAD.WIDE R188, R188, 0x4, R6 ;  /* 0x00000004bcbc7825 */ /* 0x000fca00078e0206 */
[----:B------:R-:W-:Y:S01]  /*1ab430*/  @P2 STG.E [R188.64], R229 ;  /* 0x000000e5bc002986 */ /* 0x000fe2000c101904 */
[----:B-1----:R-:W-:-:S04]  /*1ab440*/  IMAD.WIDE R2, R14, 0x4, R4 ;  /* 0x000000040e027825 */ /* 0x002fc800078e0204 */
[C---:B------:R-:W-:Y:S01]  /*1ab450*/  IMAD.WIDE R12, R14.reuse, 0x4, R10 ;  /* 0x000000040e0c7825 */ /* 0x040fe200078e020a */
[----:B------:R1:W-:Y:S04]  /*1ab460*/  @P6 STG.E [R2.64], R230 ;  /* 0x000000e602006986 */ /* 0x0003e8000c101904 */
[----:B------:R1:W-:Y:S02]  /*1ab470*/  @P3 STG.E [R12.64], R64 ;  /* 0x000000400c003986 */ /* 0x0003e4000c101904 */
[----:B-1----:R-:W-:-:S04]  /*1ab480*/  IMAD.WIDE R2, R14, 0x4, R8 ;  /* 0x000000040e027825 */ /* 0x002fc800078e0208 */
[C---:B------:R-:W-:Y:S01]  /*1ab490*/  IMAD.WIDE R12, R14.reuse, 0x4, R6 ;  /* 0x000000040e0c7825 */ /* 0x040fe200078e0206 */
[----:B------:R-:W-:Y:S01]  /*1ab4a0*/  IADD3 R64, R14, c[0x0][0x198], RZ ;  /* 0x000066000e407a10 */ /* 0x000fe20007ffe0ff */
[----:B------:R1:W-:Y:S03]  /*1ab4b0*/  @P4 STG.E [R2.64], R96 ;  /* 0x0000006002004986 */ /* 0x0003e6000c101904 */
[----:B------:R1:W-:Y:S02]  /*1ab4c0*/  @P5 STG.E [R12.64], R120 ;  /* 0x000000780c005986 */ /* 0x0003e4000c101904 */
[----:B------:R-:W-:-:S04]  /*1ab4d0*/  IMAD.WIDE R14, R64, 0x4, R8 ;  /* 0x00000004400e7825 */ /* 0x000fc800078e0208 */
[----:B-1----:R-:W-:-:S04]  /*1ab4e0*/  IMAD.WIDE R2, R64, 0x4, R4 ;  /* 0x0000000440027825 */ /* 0x002fc800078e0204 */
[C---:B------:R-:W-:Y:S01]  /*1ab4f0*/  IMAD.WIDE R12, R64.reuse, 0x4, R10 ;  /* 0x00000004400c7825 */ /* 0x040fe200078e020a */
[----:B------:R-:W-:Y:S02]  /*1ab500*/  IADD3 R96, R64, c[0x0][0x198], RZ ;  /* 0x0000660040607a10 */ /* 0x000fe40007ffe0ff */
[----:B---3--:R-:W-:Y:S02]  /*1ab510*/  ISETP.GE.AND P1, PT, R192, c[0x0][0x17c], PT ;  /* 0x00005f00c0007a0c */ /* 0x008fe40003f26270 */
[----:B------:R-:W3:Y:S01]  /*1ab520*/  LDL.LU R192, [R1+0x6034] ;  /* 0x0060340001c07983 */ /* 0x000ee20000300800 */
[----:B------:R-:W3:Y:S02]  /*1ab530*/  LDL.LU R189, [R1+0x6020] ;  /* 0x0060200001bd7983 */ /* 0x000ee40000300800 */
[----:B------:R-:W3:Y:S01]  /*1ab540*/  LDL.LU R188, [R1+0x602c] ;  /* 0x00602c0001bc7983 */ /* 0x000ee20000300800 */
[----:B--2---:R-:W-:Y:S01]  /*1ab550*/  ISETP.GE.AND P0, PT, R194, c[0x0][0x17c], PT ;  /* 0x00005f00c2007a0c */ /* 0x004fe20003f06270 */
[----:B------:R-:W2:Y:S03]  /*1ab560*/  LDL.LU R120, [R1+0x6030] ;  /* 0x0060300001787983 */ /* 0x000ea60000300800 */
[----:B------:R-:W-:-:S02]  /*1ab570*/  ISETP.LT.AND P3, PT, R197, c[0x0][0x178], !P0 ;  /* 0x00005e00c5007a0c */ /* 0x000fc40004761270 */
[----:B------:R-:W-:Y:S02]  /*1ab580*/  ISETP.LT.AND P6, PT, R196, c[0x0][0x178], !P0 ;  /* 0x00005e00c4007a0c */ /* 0x000fe400047c1270 */
[----:B------:R-:W-:Y:S01]  /*1ab590*/  ISETP.LT.AND P2, PT, R191, c[0x0][0x178], !P0 ;  /* 0x00005e00bf007a0c */ /* 0x000fe20004741270 */
[----:B------:R-:W-:Y:S01]  /*1ab5a0*/  ISETP.LT.AND P0, PT, R190, c[0x0][0x178], !P0 ;  /* 0x00005e00be007a0c */ /* 0x000fe20004701270 */
[----:B------:R-:W-:-:S07]  /*1ab5b0*/  ISETP.LT.AND P5, PT, R197, c[0x0][0x178], !P1 ;  /* 0x00005e00c5007a0c */ /* 0x000fce0004fa1270 */
[----:B----4-:R1:W-:Y:S02]  /*1ab5c0*/  @P3 STG.E [R2.64], R231 ;  /* 0x000000e702003986 */ /* 0x0103e4000c101904 */
[----:B------:R4:W-:Y:S01]  /*1ab5d0*/  @P6 STG.E [R12.64], R65 ;  /* 0x000000410c006986 */ /* 0x0009e2000c101904 */
[----:B------:R-:W-:Y:S01]  /*1ab5e0*/  ISETP.LT.AND P3, PT, R196, c[0x0][0x178], !P1 ;  /* 0x00005e00c4007a0c */ /* 0x000fe20004f61270 */
[----:B------:R4:W-:Y:S01]  /*1ab5f0*/  @P2 STG.E [R14.64], R97 ;  /* 0x000000610e002986 */ /* 0x0009e2000c101904 */
[----:B------:R-:W-:Y:S01]  /*1ab600*/  ISETP.LT.AND P2, PT, R191, c[0x0][0x178], !P1 ;  /* 0x00005e00bf007a0c */ /* 0x000fe20004f41270 */
[----:B-1----:R-:W-:-:S04]  /*1ab610*/  IMAD.WIDE R2, R64, 0x4, R6 ;  /* 0x0000000440027825 */ /* 0x002fc800078e0206 */
[----:B----4-:R-:W-:-:S04]  /*1ab620*/  IMAD.WIDE R12, R96, 0x4, R4 ;  /* 0x00000004600c7825 */ /* 0x010fc800078e0204 */
[C---:B------:R-:W-:Y:S01]  /*1ab630*/  IMAD.WIDE R14, R96.reuse, 0x4, R10 ;  /* 0x00000004600e7825 */ /* 0x040fe200078e020a */
[----:B------:R1:W-:Y:S03]  /*1ab640*/  @P0 STG.E [R2.64], R121 ;  /* 0x0000007902000986 */ /* 0x0003e6000c101904 */
[----:B------:R-:W-:Y:S02]  /*1ab650*/  @P5 STG.E [R12.64], R244 ;  /* 0x000000f40c005986 */ /* 0x000fe4000c101904 */
[----:B------:R-:W-:Y:S02]  /*1ab660*/  @P3 STG.E [R14.64], R60 ;  /* 0x0000003c0e003986 */ /* 0x000fe4000c101904 */
[----:B-1----:R-:W-:-:S05]  /*1ab670*/  IMAD.WIDE R2, R96, 0x4, R8 ;  /* 0x0000000460027825 */ /* 0x002fca00078e0208 */
[----:B------:R1:W-:Y:S04]  /*1ab680*/  @P2 STG.E [R2.64], R92 ;  /* 0x0000005c02002986 */ /* 0x0003e8000c101904 */
[----:B-1----:R-:W4:Y:S01]  /*1ab690*/  LDL.LU R92, [R1+0x6044] ;  /* 0x00604400015c7983 */ /* 0x002f220000300800 */
[----:B------:R-:W-:Y:S02]  /*1ab6a0*/  ISETP.GE.AND P4, PT, R193, c[0x0][0x17c], PT ;  /* 0x00005f00c1007a0c */ /* 0x000fe40003f86270 */
[----:B------:R-:W-:Y:S02]  /*1ab6b0*/  ISETP.LT.AND P1, PT, R190, c[0x0][0x178], !P1 ;  /* 0x00005e00be007a0c */ /* 0x000fe40004f21270 */
[C---:B------:R-:W-:Y:S01]  /*1ab6c0*/  IADD3 R64, R96.reuse, c[0x0][0x198], RZ ;  /* 0x0000660060407a10 */ /* 0x040fe20007ffe0ff */
[----:B------:R-:W-:Y:S01]  /*1ab6d0*/  IMAD.WIDE R12, R96, 0x4, R6 ;  /* 0x00000004600c7825 */ /* 0x000fe200078e0206 */
[----:B------:R-:W-:-:S02]  /*1ab6e0*/  ISETP.LT.AND P6, PT, R197, c[0x0][0x178], !P4 ;  /* 0x00005e00c5007a0c */ /* 0x000fc400067c1270 */
[----:B------:R-:W-:Y:S02]  /*1ab6f0*/  ISETP.LT.AND P5, PT, R196, c[0x0][0x178], !P4 ;  /* 0x00005e00c4007a0c */ /* 0x000fe400067a1270 */
[----:B------:R-:W-:Y:S01]  /*1ab700*/  ISETP.LT.AND P3, PT, R191, c[0x0][0x178], !P4 ;  /* 0x00005e00bf007a0c */ /* 0x000fe20006761270 */
[----:B------:R-:W-:Y:S01]  /*1ab710*/  IMAD.WIDE R14, R64, 0x4, R4 ;  /* 0x00000004400e7825 */ /* 0x000fe200078e0204 */
[----:B------:R-:W-:-:S03]  /*1ab720*/  ISETP.LT.AND P4, PT, R190, c[0x0][0x178], !P4 ;  /* 0x00005e00be007a0c */ /* 0x000fc60006781270 */
[C---:B------:R-:W-:Y:S01]  /*1ab730*/  IMAD.WIDE R2, R64.reuse, 0x4, R10 ;  /* 0x0000000440027825 */ /* 0x040fe200078e020a */
[----:B------:R-:W4:Y:S04]  /*1ab740*/  LDL.LU R65, [R1+0x6048] ;  /* 0x0060480001417983 */ /* 0x000f280000300800 */
[----:B------:R1:W-:Y:S01]  /*1ab750*/  @P1 STG.E [R12.64], R116 ;  /* 0x000000740c001986 */ /* 0x0003e2000c101904 */
[----:B------:R1:W-:Y:S01]  /*1ab760*/  @P6 STG.E [R14.64], R245 ;  /* 0x000000f50e006986 */ /* 0x0003e2000c101904 */
[C---:B------:R-:W-:Y:S02]  /*1ab770*/  IADD3 R60, R64.reuse, c[0x0][0x198], RZ ;  /* 0x00006600403c7a10 */ /* 0x040fe40007ffe0ff */
[----:B------:R1:W-:Y:S02]  /*1ab780*/  @P5 STG.E [R2.64], R61 ;  /* 0x0000003d02005986 */ /* 0x0003e4000c101904 */
[----:B-1----:R-:W-:-:S04]  /*1ab790*/  IMAD.WIDE R12, R64, 0x4, R8 ;  /* 0x00000004400c7825 */ /* 0x002fc800078e0208 */
[----:B------:R-:W-:-:S04]  /*1ab7a0*/  IMAD.WIDE R14, R60, 0x4, R10 ;  /* 0x000000043c0e7825 */ /* 0x000fc800078e020a */
[----:B------:R-:W-:Y:S02]  /*1ab7b0*/  IMAD.WIDE R2, R64, 0x4, R6 ;  /* 0x0000000440027825 */ /* 0x000fe400078e0206 */
[----:B------:R-:W4:Y:S04]  /*1ab7c0*/  LDL.LU R64, [R1+0x6038] ;  /* 0x0060380001407983 */ /* 0x000f280000300800 */
[----:B------:R1:W-:Y:S01]  /*1ab7d0*/  @P3 STG.E [R12.64], R93 ;  /* 0x0000005d0c003986 */ /* 0x0003e2000c101904 */
[----:B------:R1:W-:Y:S02]  /*1ab7e0*/  @P4 STG.E [R2.64], R117 ;  /* 0x0000007502004986 */ /* 0x0003e4000c101904 */
[----:B------:R-:W4:Y:S02]  /*1ab7f0*/  LDL.LU R61, [R1+0x603c] ;  /* 0x00603c00013d7983 */ /* 0x000f240000300800 */
[----:B-1----:R-:W-:-:S04]  /*1ab800*/  IMAD.WIDE R12, R60, 0x4, R4 ;  /* 0x000000043c0c7825 */ /* 0x002fc800078e0204 */
[----:B------:R-:W-:Y:S01]  /*1ab810*/  IMAD.WIDE R2, R60, 0x4, R8 ;  /* 0x000000043c027825 */ /* 0x000fe200078e0208 */
[----:B---3--:R-:W-:-:S04]  /*1ab820*/  ISETP.GE.AND P0, PT, R192, c[0x0][0x17c], PT ;  /* 0x00005f00c0007a0c */ /* 0x008fc80003f06270 */
[----:B------:R-:W-:Y:S02]  /*1ab830*/  ISETP.LT.AND P6, PT, R197, c[0x0][0x178], !P0 ;  /* 0x00005e00c5007a0c */ /* 0x000fe400047c1270 */
[----:B------:R-:W-:Y:S02]  /*1ab840*/  ISETP.LT.AND P2, PT, R196, c[0x0][0x178], !P0 ;  /* 0x00005e00c4007a0c */ /* 0x000fe40004741270 */
[----:B------:R-:W-:Y:S02]  /*1ab850*/  ISETP.LT.AND P3, PT, R191, c[0x0][0x178], !P0 ;  /* 0x00005e00bf007a0c */ /* 0x000fe40004761270 */
[----:B------:R-:W-:Y:S02]  /*1ab860*/  ISETP.LT.AND P5, PT, R190, c[0x0][0x178], !P0 ;  /* 0x00005e00be007a0c */ /* 0x000fe400047a1270 */
[----:B------:R-:W-:Y:S01]  /*1ab870*/  ISETP.GE.AND P1, PT, R189, c[0x0][0x17c], PT ;  /* 0x00005f00bd007a0c */ /* 0x000fe20003f26270 */
[----:B------:R-:W-:-:S03]  /*1ab880*/  ISETP.GE.AND P0, PT, R188, c[0x0][0x17c], PT ;  /* 0x00005f00bc007a0c */ /* 0x000fc60003f06270 */
[----:B------:R-:W-:Y:S01]  /*1ab890*/  ISETP.LT.AND P4, PT, R191, c[0x0][0x178], !P1 ;  /* 0x00005e00bf007a0c */ /* 0x000fe20004f81270 */
[----:B------:R1:W-:Y:S02]  /*1ab8a0*/  @P6 STG.E [R12.64], R236 ;  /* 0x000000ec0c006986 */ /* 0x0003e4000c101904 */
[----:B------:R-:W-:Y:S01]  /*1ab8b0*/  @P2 STG.E [R14.64], R56 ;  /* 0x000000380e002986 */ /* 0x000fe2000c101904 */
[----:B------:R-:W-:Y:S02]  /*1ab8c0*/  ISETP.LT.AND P2, PT, R197, c[0x0][0x178], !P1 ;  /* 0x00005e00c5007a0c */ /* 0x000fe40004f41270 */
[----:B------:R-:W-:Y:S01]  /*1ab8d0*/  ISETP.LT.AND P6, PT, R196, c[0x0][0x178], !P1 ;  /* 0x00005e00c4007a0c */ /* 0x000fe20004fc1270 */
[----:B------:R3:W-:Y:S01]  /*1ab8e0*/  @P3 STG.E [R2.64], R88 ;  /* 0x0000005802003986 */ /* 0x0007e2000c101904 */
[----:B------:R-:W-:Y:S01]  /*1ab8f0*/  ISETP.LT.AND P1, PT, R190, c[0x0][0x178], !P1 ;  /* 0x00005e00be007a0c */ /* 0x000fe20004f21270 */
[C---:B-1----:R-:W-:Y:S01]  /*1ab900*/  IMAD.WIDE R12, R60.reuse, 0x4, R6 ;  /* 0x000000043c0c7825 */ /* 0x042fe200078e0206 */
[----:B------:R-:W-:-:S04]  /*1ab910*/  IADD3 R60, R60, c[0x0][0x198], RZ ;  /* 0x000066003c3c7a10 */ /* 0x000fc80007ffe0ff */
[----:B------:R1:W-:Y:S01]  /*1ab920*/  @P5 STG.E [R12.64], R112 ;  /* 0x000000700c005986 */ /* 0x0003e2000c101904 */
[----:B------:R-:W-:Y:S01]  /*1ab930*/  ISETP.LT.AND P5, PT, R197, c[0x0][0x178], !P0 ;  /* 0x00005e00c5007a0c */ /* 0x000fe200047a1270 */
[C---:B---3--:R-:W-:Y:S01]  /*1ab940*/  IMAD.WIDE R2, R60.reuse, 0x4, R4 ;  /* 0x000000043c027825 */ /* 0x048fe200078e0204 */
[----:B------:R-:W-:-:S03]  /*1ab950*/  IADD3 R56, R60, c[0x0][0x198], RZ ;  /* 0x000066003c387a10 */ /* 0x000fc60007ffe0ff */
[C---:B------:R-:W-:Y:S01]  /*1ab960*/  IMAD.WIDE R14, R60.reuse, 0x4, R8 ;  /* 0x000000043c0e7825 */ /* 0x040fe200078e0208 */
[----:B------:R3:W-:Y:S03]  /*1ab970*/  @P2 STG.E [R2.64], R237 ;  /* 0x000000ed02002986 */ /* 0x0007e6000c101904 */
[----:B-1----:R-:W-:Y:S01]  /*1ab980*/  IMAD.WIDE R12, R60, 0x4, R10 ;  /* 0x000000043c0c7825 */ /* 0x002fe200078e020a */
[----:B------:R-:W-:-:S04]  /*1ab990*/  ISETP.LT.AND P2, PT, R196, c[0x0][0x178], !P0 ;  /* 0x00005e00c4007a0c */ /* 0x000fc80004741270 */
[----:B------:R1:W-:Y:S01]  /*1ab9a0*/  @P6 STG.E [R12.64], R57 ;  /* 0x000000390c006986 */ /* 0x0003e2000c101904 */
[----:B---3--:R-:W-:-:S04]  /*1ab9b0*/  IMAD.WIDE R2, R60, 0x4, R6 ;  /* 0x000000043c027825 */ /* 0x008fc800078e0206 */
[----:B------:R3:W-:Y:S01]  /*1ab9c0*/  @P4 STG.E [R14.64], R89 ;  /* 0x000000590e004986 */ /* 0x0007e2000c101904 */
[----:B------:R-:W-:Y:S02]  /*1ab9d0*/  ISETP.LT.AND P4, PT, R191, c[0x0][0x178], !P0 ;  /* 0x00005e00bf007a0c */ /* 0x000fe40004781270 */
[----:B--2---:R-:W-:Y:S01]  /*1ab9e0*/  ISETP.GE.AND P3, PT, R120, c[0x0][0x17c], PT ;  /* 0x00005f0078007a0c */ /* 0x004fe20003f66270 */
[----:B------:R2:W-:Y:S01]  /*1ab9f0*/  @P1 STG.E [R2.64], R113 ;  /* 0x0000007102001986 */ /* 0x0005e2000c101904 */
[----:B-1----:R-:W-:Y:S01]  /*1aba00*/  IMAD.WIDE R12, R56, 0x4, R4 ;  /* 0x00000004380c7825 */ /* 0x002fe200078e0204 */
[----:B------:R-:W-:-:S03]  /*1aba10*/  ISETP.LT.AND P0, PT, R190, c[0x0][0x178], !P0 ;  /* 0x00005e00be007a0c */ /* 0x000fc60004701270 */
[C---:B---3--:R-:W-:Y:S01]  /*1aba20*/  IMAD.WIDE R14, R56.reuse, 0x4, R10 ;  /* 0x00000004380e7825 */ /* 0x048fe200078e020a */
[----:B------:R-:W-:Y:S01]  /*1aba30*/  ISETP.LT.AND P6, PT, R197, c[0x0][0x178], !P3 ;  /* 0x00005e00c5007a0c */ /* 0x000fe20005fc1270 */
[----:B------:R1:W-:Y:S02]  /*1aba40*/  @P5 STG.E [R12.64], R32 ;  /* 0x000000200c005986 */ /* 0x0003e4000c101904 */
[----:B--2---:R-:W-:Y:S01]  /*1aba50*/  IMAD.WIDE R2, R56, 0x4, R8 ;  /* 0x0000000438027825 */ /* 0x004fe200078e0208 */
[----:B------:R-:W-:Y:S01]  /*1aba60*/  ISETP.LT.AND P5, PT, R196, c[0x0][0x178], !P3 ;  /* 0x00005e00c4007a0c */ /* 0x000fe20005fa1270 */
[----:B------:R2:W-:Y:S01]  /*1aba70*/  @P2 STG.E [R14.64], R52 ;  /* 0x000000340e002986 */ /* 0x0005e2000c101904 */
[C---:B-1----:R-:W-:Y:S01]  /*1aba80*/  IADD3 R32, R56.reuse, c[0x0][0x198], RZ ;  /* 0x0000660038207a10 */ /* 0x042fe20007ffe0ff */
[----:B------:R-:W-:Y:S02]  /*1aba90*/  IMAD.WIDE R12, R56, 0x4, R6 ;  /* 0x00000004380c7825 */ /* 0x000fe400078e0206 */
[----:B------:R-:W3:Y:S04]  /*1abaa0*/  LDL.LU R56, [R1+0x6050] ;  /* 0x0060500001387983 */ /* 0x000ee80000300800 */
[----:B------:R1:W-:Y:S01]  /*1abab0*/  @P4 STG.E [R2.64], R84 ;  /* 0x0000005402004986 */ /* 0x0003e2000c101904 */
[----:B--2---:R-:W-:-:S04]  /*1abac0*/  IMAD.WIDE R14, R32, 0x4, R4 ;  /* 0x00000004200e7825 */ /* 0x004fc800078e0204 */
[----:B------:R2:W-:Y:S01]  /*1abad0*/  @P0 STG.E [R12.64], R108 ;  /* 0x0000006c0c000986 */ /* 0x0005e2000c101904 */
[----:B------:R-:W-:Y:S01]  /*1abae0*/  ISETP.LT.AND P2, PT, R191, c[0x0][0x178], !P3 ;  /* 0x00005e00bf007a0c */ /* 0x000fe20005f41270 */
[----:B------:R-:W-:Y:S01]  /*1abaf0*/  @P6 STG.E [R14.64], R33 ;  /* 0x000000210e006986 */ /* 0x000fe2000c101904 */
[----:B-1----:R-:W-:Y:S01]  /*1abb00*/  IMAD.WIDE R2, R32, 0x4, R10 ;  /* 0x0000000420027825 */ /* 0x002fe200078e020a */
[----:B----4-:R-:W-:-:S04]  /*1abb10*/  ISETP.GE.AND P1, PT, R92, c[0x0][0x17c], PT ;  /* 0x00005f005c007a0c */ /* 0x010fc80003f26270 */
[----:B------:R1:W-:Y:S01]  /*1abb20*/  @P5 STG.E [R2.64], R53 ;  /* 0x0000003502005986 */ /* 0x0003e2000c101904 */
[----:B------:R-:W-:Y:S02]  /*1abb30*/  ISETP.LT.AND P3, PT, R190, c[0x0][0x178], !P3 ;  /* 0x00005e00be007a0c */ /* 0x000fe40005f61270 */
[----:B------:R-:W-:Y:S02]  /*1abb40*/  ISETP.LT.AND P6, PT, R197, c[0x0][0x178], !P1 ;  /* 0x00005e00c5007a0c */ /* 0x000fe40004fc1270 */
[----:B------:R-:W-:Y:S01]  /*1abb50*/  ISETP.LT.AND P4, PT, R196, c[0x0][0x178], !P1 ;  /* 0x00005e00c4007a0c */ /* 0x000fe20004f81270 */
[C---:B--2---:R-:W-:Y:S01]  /*1abb60*/  IMAD.WIDE R12, R32.reuse, 0x4, R8 ;  /* 0x00000004200c7825 */ /* 0x044fe200078e0208 */
[----:B-1----:R-:W2:Y:S01]  /*1abb70*/  LDL.LU R53, [R1+0x605c] ;  /* 0x00605c0001357983 */ /* 0x002ea20000300800 */
[----:B------:R-:W-:-:S03]  /*1abb80*/  IADD3 R33, R32, c[0x0][0x198], RZ ;  /* 0x0000660020217a10 */ /* 0x000fc60007ffe0ff */
[----:B------:R1:W-:Y:S01]  /*1abb90*/  @P2 STG.E [R12.64], R85 ;  /* 0x000000550c002986 */ /* 0x0003e2000c101904 */
[----:B------:R-:W-:-:S04]  /*1abba0*/  IMAD.WIDE R2, R32, 0x4, R6 ;  /* 0x0000000420027825 */ /* 0x000fc800078e0206 */
[----:B------:R-:W4:Y:S02]  /*1abbb0*/  LDL.LU R52, [R1+0x6064] ;  /* 0x0060640001347983 */ /* 0x000f240000300800 */
[C---:B------:R-:W-:Y:S01]  /*1abbc0*/  IMAD.WIDE R14, R33.reuse, 0x4, R10 ;  /* 0x00000004210e7825 */ /* 0x040fe200078e020a */
[----:B------:R-:W-:Y:S03]  /*1abbd0*/  @P3 STG.E [R2.64], R109 ;  /* 0x0000006d02003986 */ /* 0x000fe6000c101904 */
[----:B-1----:R-:W-:-:S05]  /*1abbe0*/  IMAD.WIDE R12, R33, 0x4, R4 ;  /* 0x00000004210c7825 */ /* 0x002fca00078e0204 */
[----:B------:R-:W-:Y:S01]  /*1abbf0*/  @P6 STG.E [R12.64], R248 ;  /* 0x000000f80c006986 */ /* 0x000fe2000c101904 */
[----:B------:R1:W-:Y:S03]  /*1abc00*/  @P4 STG.E [R14.64], R48 ;  /* 0x000000300e004986 */ /* 0x0003e6000c101904 */
[----:B-1----:R-:W4:Y:S01]  /*1abc10*/  LDL.LU R48, [R1+0x604c] ;  /* 0x00604c0001307983 */ /* 0x002f220000300800 */
[----:B------:R-:W-:Y:S02]  /*1abc20*/  ISETP.LT.AND P2, PT, R191, c[0x0][0x178], !P1 ;  /* 0x00005e00bf007a0c */ /* 0x000fe40004f41270 */
[----:B------:R-:W-:Y:S02]  /*1abc30*/  ISETP.GE.AND P0, PT, R65, c[0x0][0x17c], PT ;  /* 0x00005f0041007a0c */ /* 0x000fe40003f06270 */
[----:B------:R-:W-:Y:S01]  /*1abc40*/  ISETP.LT.AND P5, PT, R190, c[0x0][0x178], !P1 ;  /* 0x00005e00be007a0c */ /* 0x000fe20004fa1270 */
[----:B------:R-:W-:Y:S01]  /*1abc50*/  IMAD.WIDE R2, R33, 0x4, R8 ;  /* 0x0000000421027825 */ /* 0x000fe200078e0208 */
[----:B------:R-:W-:-:S03]  /*1abc60*/  ISETP.LT.AND P4, PT, R197, c[0x0][0x178], !P0 ;  /* 0x00005e00c5007a0c */ /* 0x000fc60004781270 */
[C---:B------:R-:W-:Y:S01]  /*1abc70*/  IMAD.WIDE R12, R33.reuse, 0x4, R6 ;  /* 0x00000004210c7825 */ /* 0x040fe200078e0206 */
[----:B------:R-:W-:Y:S02]  /*1abc80*/  ISETP.LT.AND P6, PT, R196, c[0x0][0x178], !P0 ;  /* 0x00005e00c4007a0c */ /* 0x000fe400047c1270 */
[----:B------:R-:W-:Y:S02]  /*1abc90*/  IADD3 R33, R33, c[0x0][0x198], RZ ;  /* 0x0000660021217a10 */ /* 0x000fe40007ffe0ff */
[----:B------:R-:W-:Y:S02]  /*1abca0*/  ISETP.LT.AND P3, PT, R191, c[0x0][0x178], !P0 ;  /* 0x00005e00bf007a0c */ /* 0x000fe40004761270 */
[----:B------:R-:W-:Y:S01]  /*1abcb0*/  ISETP.GE.AND P1, PT, R64, c[0x0][0x17c], PT ;  /* 0x00005f0040007a0c */ /* 0x000fe20003f26270 */
[----:B------:R1:W-:Y:S01]  /*1abcc0*/  @P2 STG.E [R2.64], R80 ;  /* 0x0000005002002986 */ /* 0x0003e2000c101904 */
[----:B------:R1:W-:Y:S01]  /*1abcd0*/  @P5 STG.E [R12.64], R104 ;  /* 0x000000680c005986 */ /* 0x0003e2000c101904 */
[----:B------:R-:W-:Y:S01]  /*1abce0*/  ISETP.LT.AND P0, PT, R190, c[0x0][0x178], !P0 ;  /* 0x00005e00be007a0c */ /* 0x000fe20004701270 */
[----:B------:R-:W-:Y:S01]  /*1abcf0*/  IMAD.WIDE R14, R33, 0x4, R8 ;  /* 0x00000004210e7825 */ /* 0x000fe200078e0208 */
[----:B------:R-:W-:-:S03]  /*1abd00*/  ISETP.LT.AND P5, PT, R197, c[0x0][0x178], !P1 ;  /* 0x00005e00c5007a0c */ /* 0x000fc60004fa1270 */
[----:B-1----:R-:W-:-:S04]  /*1abd10*/  IMAD.WIDE R2, R33, 0x4, R4 ;  /* 0x0000000421027825 */ /* 0x002fc800078e0204 */
[----:B------:R-:W-:Y:S01]  /*1abd20*/  IMAD.WIDE R12, R33, 0x4, R10 ;  /* 0x00000004210c7825 */ /* 0x000fe200078e020a */
[----:B------:R-:W-:Y:S01]  /*1abd30*/  ISETP.GE.AND P2, PT, R61, c[0x0][0x17c], PT ;  /* 0x00005f003d007a0c */ /* 0x000fe20003f46270 */
[----:B------:R1:W-:Y:S01]  /*1abd40*/  @P4 STG.E [R2.64], R249 ;  /* 0x000000f902004986 */ /* 0x0003e2000c101904 */
[----:B------:R-:W-:Y:S02]  /*1abd50*/  ISETP.LT.AND P4, PT, R196, c[0x0][0x178], !P1 ;  /* 0x00005e00c4007a0c */ /* 0x000fe40004f81270 */
[----:B------:R-:W-:Y:S01]  /*1abd60*/  IADD3 R32, R33, c[0x0][0x198], RZ ;  /* 0x0000660021207a10 */ /* 0x000fe20007ffe0ff */
[----:B------:R1:W-:Y:S01]  /*1abd70*/  @P6 STG.E [R12.64], R49 ;  /* 0x000000310c006986 */ /* 0x0003e2000c101904 */
[----:B------:R1:W-:Y:S01]  /*1abd80*/  @P3 STG.E [R14.64], R81 ;  /* 0x000000510e003986 */ /* 0x0003e2000c101904 */
[----:B------:R-:W-:Y:S01]  /*1abd90*/  ISETP.LT.AND P3, PT, R191, c[0x0][0x178], !P1 ;  /* 0x00005e00bf007a0c */ /* 0x000fe20004f61270 */
[----:B------:R-:W-:Y:S01]  /*1abda0*/  ISETP.LT.AND P1, PT, R190, c[0x0][0x178], !P1 ;  /* 0x00005e00be007a0c */ /* 0x000fe20004f21270 */
[----:B------:R-:W-:Y:S01]  /*1abdb0*/  ISETP.LT.AND P6, PT, R197, c[0x0][0x178], !P2 ;  /* 0x00005e00c5007a0c */ /* 0x000fe200057c1270 */
[----:B-1----:R-:W-:-:S04]  /*1abdc0*/  IMAD.WIDE R2, R33, 0x4, R6 ;  /* 0x0000000421027825 */ /* 0x002fc800078e0206 */
[----:B------:R-:W-:-:S04]  /*1abdd0*/  IMAD.WIDE R12, R32, 0x4, R4 ;  /* 0x00000004200c7825 */ /* 0x000fc800078e0204 */
[C---:B------:R-:W-:Y:S01]  /*1abde0*/  IMAD.WIDE R14, R32.reuse, 0x4, R10 ;  /* 0x00000004200e7825 */ /* 0x040fe200078e020a */
[----:B------:R-:W-:Y:S01]  /*1abdf0*/  IADD3 R33, R32, c[0x0][0x198], RZ ;  /* 0x0000660020217a10 */ /* 0x000fe20007ffe0ff */
[----:B------:R1:W-:Y:S02]  /*1abe00*/  @P0 STG.E [R2.64], R105 ;  /* 0x0000006902000986 */ /* 0x0003e4000c101904 */
[----:B------:R1:W-:Y:S02]  /*1abe10*/  @P5 STG.E [R12.64], R240 ;  /* 0x000000f00c005986 */ /* 0x0003e4000c101904 */
[----:B------:R1:W-:Y:S01]  /*1abe20*/  @P4 STG.E [R14.64], R44 ;  /* 0x0000002c0e004986 */ /* 0x0003e2000c101904 */
[----:B------:R-:W-:Y:S02]  /*1abe30*/  ISETP.LT.AND P5, PT, R196, c[0x0][0x178], !P2 ;  /* 0x00005e00c4007a0c */ /* 0x000fe400057a1270 */
[----:B------:R-:W-:Y:S01]  /*1abe40*/  ISETP.LT.AND P4, PT, R191, c[0x0][0x178], !P2 ;  /* 0x00005e00bf007a0c */ /* 0x000fe20005781270 */
[----:B------:R-:W-:-:S02]  /*1abe50*/  ISETP.LT.AND P2, PT, R190, c[0x0][0x178], !P2 ;  /* 0x00005e00be007a0c */ /* 0x000fc40005741270 */
[----:B-1----:R-:W-:-:S04]  /*1abe60*/  IMAD.WIDE R2, R32, 0x4, R8 ;  /* 0x0000000420027825 */ /* 0x002fc800078e0208 */
[----:B------:R-:W-:-:S04]  /*1abe70*/  IMAD.WIDE R12, R32, 0x4, R6 ;  /* 0x00000004200c7825 */ /* 0x000fc800078e0206 */
[C---:B------:R-:W-:Y:S01]  /*1abe80*/  IMAD.WIDE R14, R33.reuse, 0x4, R4 ;  /* 0x00000004210e7825 */ /* 0x040fe200078e0204 */
[----:B------:R-:W4:Y:S04]  /*1abe90*/  LDL.LU R44, [R1+0x6068] ;  /* 0x00606800012c7983 */ /* 0x000f280000300800 */
[----:B------:R1:W-:Y:S01]  /*1abea0*/  @P3 STG.E [R2.64], R76 ;  /* 0x0000004c02003986 */ /* 0x0003e2000c101904 */
[----:B------:R1:W-:Y:S02]  /*1abeb0*/  @P1 STG.E [R12.64], R100 ;  /* 0x000000640c001986 */ /* 0x0003e4000c101904 */
[----:B------:R1:W-:Y:S01]  /*1abec0*/  @P6 STG.E [R14.64], R241 ;  /* 0x000000f10e006986 */ /* 0x0003e2000c101904 */
[C---:B------:R-:W-:Y:S01]  /*1abed0*/  IADD3 R32, R33.reuse, c[0x0][0x198], RZ ;  /* 0x0000660021207a10 */ /* 0x040fe20007ffe0ff */
[----:B-1----:R-:W-:-:S04]  /*1abee0*/  IMAD.WIDE R2, R33, 0x4, R10 ;  /* 0x0000000421027825 */ /* 0x002fc800078e020a */
[----:B------:R-:W-:-:S04]  /*1abef0*/  IMAD.WIDE R12, R33, 0x4, R8 ;  /* 0x00000004210c7825 */ /* 0x000fc800078e0208 */
[----:B------:R-:W-:Y:S01]  /*1abf00*/  IMAD.WIDE R14, R32, 0x4, R10 ;  /* 0x00000004200e7825 */ /* 0x000fe200078e020a */
[----:B------:R1:W-:Y:S03]  /*1abf10*/  @P5 STG.E [R2.64], R45 ;  /* 0x0000002d02005986 */ /* 0x0003e6000c101904 */
[----:B------:R1:W-:Y:S02]  /*1abf20*/  @P4 STG.E [R12.64], R77 ;  /* 0x0000004d0c004986 */ /* 0x0003e4000c101904 */
[----:B-1----:R-:W-:-:S04]  /*1abf30*/  IMAD.WIDE R2, R33, 0x4, R6 ;  /* 0x0000000421027825 */ /* 0x002fc800078e0206 */
[C---:B------:R-:W-:Y:S01]  /*1abf40*/  IMAD.WIDE R12, R32.reuse, 0x4, R4 ;  /* 0x00000004200c7825 */ /* 0x040fe200078e0204 */
[C---:B------:R-:W-:Y:S01]  /*1abf50*/  IADD3 R33, R32.reuse, c[0x0][0x198], RZ ;  /* 0x0000660020217a10 */ /* 0x040fe20007ffe0ff */
[----:B------:R1:W-:Y:S02]  /*1abf60*/  @P2 STG.E [R2.64], R101 ;  /* 0x0000006502002986 */ /* 0x0003e4000c101904 */
[----:B-1----:R-:W-:Y:S01]  /*1abf70*/  IMAD.WIDE R2, R32, 0x4, R8 ;  /* 0x0000000420027825 */ /* 0x002fe200078e0208 */
[----:B------:R-:W-:Y:S02]  /*1abf80*/  IADD3 R45, R33, c[0x0][0x198], RZ ;  /* 0x00006600212d7a10 */ /* 0x000fe40007ffe0ff */
[----:B---3--:R-:W-:-:S04]  /*1abf90*/  ISETP.GE.AND P0, PT, R56, c[0x0][0x17c], PT ;  /* 0x00005f0038007a0c */ /* 0x008fc80003f06270 */
[----:B------:R-:W-:Y:S02]  /*1abfa0*/  ISETP.LT.AND P6, PT, R197, c[0x0][0x178], !P0 ;  /* 0x00005e00c5007a0c */ /* 0x000fe400047c1270 */
[----:B------:R-:W-:Y:S02]  /*1abfb0*/  ISETP.LT.AND P3, PT, R196, c[0x0][0x178], !P0 ;  /* 0x00005e00c4007a0c */ /* 0x000fe40004761270 */
[----:B------:R-:W-:Y:S02]  /*1abfc0*/  ISETP.LT.AND P4, PT, R191, c[0x0][0x178], !P0 ;  /* 0x00005e00bf007a0c */ /* 0x000fe40004781270 */
[----:B------:R-:W-:-:S07]  /*1abfd0*/  ISETP.LT.AND P5, PT, R190, c[0x0][0x178], !P0 ;  /* 0x00005e00be007a0c */ /* 0x000fce00047a1270 */
[----:B------:R1:W-:Y:S02]  /*1abfe0*/  @P6 STG.E [R12.64], R28 ;  /* 0x0000001c0c006986 */ /* 0x0003e4000c101904 */
[----:B------:R-:W-:Y:S02]  /*1abff0*/  @P3 STG.E [R14.64], R40 ;  /* 0x000000280e003986 */ /* 0x000fe4000c101904 */
[----:B------:R3:W-:Y:S01]  /*1ac000*/  @P4 STG.E [R2.64], R72 ;  /* 0x0000004802004986 */ /* 0x0007e2000c101904 */
[----:B--2---:R-:W-:Y:S01]  /*1ac010*/  ISETP.GE.AND P1, PT, R53, c[0x0][0x17c], PT ;  /* 0x00005f0035007a0c */ /* 0x004fe20003f26270 */
[----:B-1----:R-:W-:Y:S02]  /*1ac020*/  IMAD.WIDE R12, R32, 0x4, R6 ;  /* 0x00000004200c7825 */ /* 0x002fe400078e0206 */
[----:B------:R-:W2:Y:S01]  /*1ac030*/  LDL.LU R32, [R1+0x606c] ;  /* 0x00606c0001207983 */ /* 0x000ea20000300800 */
[----:B------:R-:W-:Y:S01]  /*1ac040*/  ISETP.LT.AND P3, PT, R197, c[0x0][0x178], !P1 ;  /* 0x00005e00c5007a0c */ /* 0x000fe20004f61270 */
[----:B------:R-:W2:Y:S02]  /*1ac050*/  LDL.LU R28, [R1+0x6074] ;  /* 0x00607400011c7983 */ /* 0x000ea40000300800 */
[----:B------:R-:W2:Y:S01]  /*1ac060*/  LDL.LU R230, [R1+0x8] ;  /* 0x0000080001e67983 */ /* 0x000ea20000300800 */
[----:B------:R-:W-:-:S02]  /*1ac070*/  ISETP.LT.AND P6, PT, R196, c[0x0][0x178], !P1 ;  /* 0x00005e00c4007a0c */ /* 0x000fc40004fc1270 */
[----:B------:R-:W-:Y:S01]  /*1ac080*/  ISETP.LT.AND P2, PT, R191, c[0x0][0x178], !P1 ;  /* 0x00005e00bf007a0c */ /* 0x000fe20004f41270 */
[C---:B---3--:R-:W-:Y:S01]  /*1ac090*/  IMAD.WIDE R2, R33.reuse, 0x4, R4 ;  /* 0x0000000421027825 */ /* 0x048fe200078e0204 */
[----:B----4-:R-:W-:Y:S01]  /*1ac0a0*/  ISETP.GE.AND P0, PT, R52, c[0x0][0x17c], PT ;  /* 0x00005f0034007a0c */ /* 0x010fe20003f06270 */
[----:B------:R1:W-:Y:S01]  /*1ac0b0*/  @P5 STG.E [R12.64], R20 ;  /* 0x000000140c005986 */ /* 0x0003e2000c101904 */
[----:B------:R-:W-:Y:S01]  /*1ac0c0*/  ISETP.LT.AND P1, PT, R190, c[0x0][0x178], !P1 ;  /* 0x00005e00be007a0c */ /* 0x000fe20004f21270 */
[----:B------:R-:W-:Y:S01]  /*1ac0d0*/  IMAD.WIDE R14, R33, 0x4, R8 ;  /* 0x00000004210e7825 */ /* 0x000fe200078e0208 */
[----:B------:R-:W-:Y:S01]  /*1ac0e0*/  ISETP.LT.AND P5, PT, R197, c[0x0][0x178], !P0 ;  /* 0x00005e00c5007a0c */ /* 0x000fe200047a1270 */
[----:B------:R3:W-:Y:S01]  /*1ac0f0*/  @P3 STG.E [R2.64], R29 ;  /* 0x0000001d02003986 */ /* 0x0007e2000c101904 */
[----:B------:R-:W-:Y:S01]  /*1ac100*/  ISETP.LT.AND P3, PT, R196, c[0x0][0x178], !P0 ;  /* 0x00005e00c4007a0c */ /* 0x000fe20004761270 */
[----:B-1----:R-:W-:Y:S02]  /*1ac110*/  IMAD.WIDE R12, R33, 0x4, R10 ;  /* 0x00000004210c7825 */ /* 0x002fe400078e020a */
[----:B------:R-:W4:Y:S02]  /*1ac120*/  LDL.LU R20, [R1+0x6080] ;  /* 0x0060800001147983 */ /* 0x000f240000300800 */
[----:B------:R-:W4:Y:S02]  /*1ac130*/  LDL.LU R231, [R1+0xc] ;  /* 0x00000c0001e77983 */ /* 0x000f240000300800 */
[----:B------:R1:W-:Y:S01]  /*1ac140*/  @P6 STG.E [R12.64], R41 ;  /* 0x000000290c006986 */ /* 0x0003e2000c101904 */
[----:B------:R1:W-:Y:S01]  /*1ac150*/  @P2 STG.E [R14.64], R73 ;  /* 0x000000490e002986 */ /* 0x0003e2000c101904 */
[----:B------:R-:W-:-:S02]  /*1ac160*/  ISETP.LT.AND P2, PT, R191, c[0x0][0x178], !P0 ;  /* 0x00005e00bf007a0c */ /* 0x000fc40004741270 */
[----:B------:R-:W-:Y:S01]  /*1ac170*/  ISETP.GE.AND P4, PT, R48, c[0x0][0x17c], PT ;  /* 0x00005f0030007a0c */ /* 0x000fe20003f86270 */
[----:B------:R-:W-:Y:S02]  /*1ac180*/  ISETP.LT.AND P0, PT, R190, c[0x0][0x178], !P0 ;  /* 0x00005e00be007a0c */ /* 0x000fe40004701270 */
[----:B---3--:R-:W-:Y:S01]  /*1ac190*/  IMAD.WIDE R2, R33, 0x4, R6 ;  /* 0x0000000421027825 */ /* 0x008fe200078e0206 */
[----:B------:R-:W-:Y:S02]  /*1ac1a0*/  ISETP.LT.AND P6, PT, R197, c[0x0][0x178], !P4 ;  /* 0x00005e00c5007a0c */ /* 0x000fe400067c1270 */
[C---:B------:R-:W-:Y:S01]  /*1ac1b0*/  IADD3 R29, R45.reuse, c[0x0][0x198], RZ ;  /* 0x000066002d1d7a10 */ /* 0x040fe20007ffe0ff */
[----:B-1----:R-:W-:-:S04]  /*1ac1c0*/  IMAD.WIDE R12, R45, 0x4, R4 ;  /* 0x000000042d0c7825 */ /* 0x002fc800078e0204 */
[C---:B------:R-:W-:Y:S01]  /*1ac1d0*/  IMAD.WIDE R14, R45.reuse, 0x4, R10 ;  /* 0x000000042d0e7825 */ /* 0x040fe200078e020a */
[----:B------:R1:W-:Y:S03]  /*1ac1e0*/  @P1 STG.E [R2.64], R21 ;  /* 0x0000001502001986 */ /* 0x0003e6000c101904 */
[----:B------:R3:W-:Y:S01]  /*1ac1f0*/  @P5 STG.E [R12.64], R24 ;  /* 0x000000180c005986 */ /* 0x0007e2000c101904 */
[----:B------:R3:W-:Y:S01]  /*1ac200*/  @P3 STG.E [R14.64], R36 ;  /* 0x000000240e003986 */ /* 0x0007e2000c101904 */
[----:B-1----:R-:W-:-:S04]  /*1ac210*/  IMAD.WIDE R2, R45, 0x4, R8 ;  /* 0x000000042d027825 */ /* 0x002fc800078e0208 */
[----:B---3--:R-:W-:-:S04]  /*1ac220*/  IMAD.WIDE R12, R45, 0x4, R6 ;  /* 0x000000042d0c7825 */ /* 0x008fc800078e0206 */
[----:B------:R-:W-:Y:S01]  /*1ac230*/  IMAD.WIDE R14, R29, 0x4, R4 ;  /* 0x000000041d0e7825 */ /* 0x000fe200078e0204 */
[----:B------:R-:W-:Y:S03]  /*1ac240*/  @P2 STG.E [R2.64], R68 ;  /* 0x0000004402002986 */ /* 0x000fe6000c101904 */
[----:B------:R-:W-:Y:S01]  /*1ac250*/  @P0 STG.E [R12.64], R16 ;  /* 0x000000100c000986 */ /* 0x000fe2000c101904 */
[----:B------:R1:W-:Y:S04]  /*1ac260*/  @P6 STG.E [R14.64], R25 ;  /* 0x000000190e006986 */ /* 0x0003e8000c101904 */
[----:B-1----:R-:W3:Y:S01]  /*1ac270*/  LDL.LU R25, [R1+0x607c] ;  /* 0x00607c0001197983 */ /* 0x002ee20000300800 */
[----:B------:R-:W3:Y:S01]  /*1ac280*/  LDL.LU R24, [R1+0x6084] ;  /* 0x0060840001187983 */ /* 0x000ee20000300800 */
[----:B------:R-:W-:-:S02]  /*1ac290*/  ISETP.LT.AND P5, PT, R196, c[0x0][0x178], !P4 ;  /* 0x00005e00c4007a0c */ /* 0x000fc400067a1270 */
[----:B------:R-:W-:Y:S01]  /*1ac2a0*/  ISETP.LT.AND P3, PT, R191, c[0x0][0x178], !P4 ;  /* 0x00005e00bf007a0c */ /* 0x000fe20006761270 */
[----:B------:R-:W-:Y:S02]  /*1ac2b0*/  ISETP.LT.AND P4, PT, R190, c[0x0][0x178], !P4 ;  /* 0x00005e00be007a0c */ /* 0x000fe40006781270 */
[----:B------:R-:W-:-:S04]  /*1ac2c0*/  IMAD.WIDE R2, R29, 0x4, R10 ;  /* 0x000000041d027825 */ /* 0x000fc800078e020a */
[C---:B------:R-:W-:Y:S01]  /*1ac2d0*/  IMAD.WIDE R12, R29.reuse, 0x4, R8 ;  /* 0x000000041d0c7825 */ /* 0x040fe200078e0208 */
[----:B------:R-:W-:Y:S02]  /*1ac2e0*/  IADD3 R21, R29, c[0x0][0x198], RZ ;  /* 0x000066001d157a10 */ /* 0x000fe40007ffe0ff */
[----:B------:R-:W-:-:S04]  /*1ac2f0*/  ISETP.GE.AND P1, PT, R44, c[0x0][0x17c], PT ;  /* 0x00005f002c007a0c */ /* 0x000fc80003f26270 */
[----:B------:R-:W-:Y:S02]  /*1ac300*/  ISETP.LT.AND P6, PT, R197, c[0x0][0x178], !P1 ;  /* 0x00005e00c5007a0c */ /* 0x000fe40004fc1270 */
[----:B------:R-:W-:Y:S01]  /*1ac310*/  ISETP.LT.AND P2, PT, R196, c[0x0][0x178], !P1 ;  /* 0x00005e00c4007a0c */ /* 0x000fe20004f41270 */
[----:B------:R1:W-:Y:S01]  /*1ac320*/  @P5 STG.E [R2.64], R37 ;  /* 0x0000002502005986 */ /* 0x0003e2000c101904 */
[----:B------:R1:W-:Y:S01]  /*1ac330*/  @P3 STG.E [R12.64], R69 ;  /* 0x000000450c003986 */ /* 0x0003e2000c101904 */
[----:B------:R-:W-:Y:S01]  /*1ac340*/  ISETP.LT.AND P3, PT, R191, c[0x0][0x178], !P1 ;  /* 0x00005e00bf007a0c */ /* 0x000fe20004f61270 */
[----:B------:R-:W-:Y:S01]  /*1ac350*/  IMAD.WIDE R14, R21, 0x4, R10 ;  /* 0x00000004150e7825 */ /* 0x000fe200078e020a */
[----:B------:R-:W-:-:S03]  /*1ac360*/  ISETP.LT.AND P5, PT, R190, c[0x0][0x178], !P1 ;  /* 0x00005e00be007a0c */ /* 0x000fc60004fa1270 */
[----:B-1----:R-:W-:-:S04]  /*1ac370*/  IMAD.WIDE R2, R29, 0x4, R6 ;  /* 0x000000041d027825 */ /* 0x002fc800078e0206 */
[C---:B------:R-:W-:Y:S01]  /*1ac380*/  IMAD.WIDE R12, R21.reuse, 0x4, R4 ;  /* 0x00000004150c7825 */ /* 0x040fe200078e0204 */
[----:B------:R1:W-:Y:S03]  /*1ac390*/  @P4 STG.E [R2.64], R17 ;  /* 0x0000001102004986 */ /* 0x0003e6000c101904 */
[----:B-1----:R-:W-:Y:S01]  /*1ac3a0*/  IMAD.WIDE R2, R21, 0x4, R8 ;  /* 0x0000000415027825 */ /* 0x002fe200078e0208 */
[----:B--2---:R-:W-:Y:S01]  /*1ac3b0*/  ISETP.GE.AND P0, PT, R32, c[0x0][0x17c], PT ;  /* 0x00005f0020007a0c */ /* 0x004fe20003f06270 */
[----:B------:R1:W-:Y:S02]  /*1ac3c0*/  @P6 STG.E [R12.64], R230 ;  /* 0x000000e60c006986 */ /* 0x0003e4000c101904 */
[----:B------:R-:W-:Y:S01]  /*1ac3d0*/  @P2 STG.E [R14.64], R66 ;  /* 0x000000420e002986 */ /* 0x000fe2000c101904 */
[----:B------:R-:W-:Y:S02]  /*1ac3e0*/  ISETP.LT.AND P2, PT, R197, c[0x0][0x178], !P0 ;  /* 0x00005e00c5007a0c */ /* 0x000fe40004741270 */
[----:B------:R-:W-:-:S02]  /*1ac3f0*/  ISETP.LT.AND P6, PT, R196, c[0x0][0x178], !P0 ;  /* 0x00005e00c4007a0c */ /* 0x000fc400047c1270 */
[----:B------:R-:W-:Y:S02]  /*1ac400*/  ISETP.LT.AND P4, PT, R191, c[0x0][0x178], !P0 ;  /* 0x00005e00bf007a0c */ /* 0x000fe40004781270 */
[----:B------:R-:W-:Y:S01]  /*1ac410*/  ISETP.GE.AND P1, PT, R28, c[0x0][0x17c], PT ;  /* 0x00005f001c007a0c */ /* 0x000fe20003f26270 */
[----:B------:R2:W-:Y:S01]  /*1ac420*/  @P3 STG.E [R2.64], R98 ;  /* 0x0000006202003986 */ /* 0x0005e2000c101904 */
[C---:B-1----:R-:W-:Y:S01]  /*1ac430*/  IMAD.WIDE R12, R21.reuse, 0x4, R6 ;  /* 0x00000004150c7825 */ /* 0x042fe200078e0206 */
[----:B------:R-:W-:Y:S02]  /*1ac440*/  IADD3 R21, R21, c[0x0][0x198], RZ ;  /* 0x0000660015157a10 */ /* 0x000fe40007ffe0ff */
[----:B------:R-:W-:Y:S02]  /*1ac450*/  ISETP.LT.AND P0, PT, R190, c[0x0][0x178], !P0 ;  /* 0x00005e00be007a0c */ /* 0x000fe40004701270 */
[----:B------:R1:W-:Y:S01]  /*1ac460*/  @P5 STG.E [R12.64], R122 ;  /* 0x0000007a0c005986 */ /* 0x0003e2000c101904 */
[----:B--2---:R-:W-:-:S04]  /*1ac470*/  IMAD.WIDE R2, R21, 0x4, R4 ;  /* 0x0000000415027825 */ /* 0x004fc800078e0204 */
[----:B------:R-:W-:Y:S01]  /*1ac480*/  IMAD.WIDE R14, R21, 0x4, R8 ;  /* 0x00000004150e7825 */ /* 0x000fe200078e0208 */
[----:B------:R-:W-:Y:S02]  /*1ac490*/  ISETP.LT.AND P5, PT, R197, c[0x0][0x178], !P1 ;  /* 0x00005e00c5007a0c */ /* 0x000fe40004fa1270 */
[C---:B------:R-:W-:Y:S01]  /*1ac4a0*/  IADD3 R17, R21.reuse, c[0x0][0x198], RZ ;  /* 0x0000660015117a10 */ /* 0x040fe20007ffe0ff */
[----:B----4-:R2:W-:Y:S01]  /*1ac4b0*/  @P2 STG.E [R2.64], R231 ;  /* 0x000000e702002986 */ /* 0x0105e2000c101904 */
[----:B-1----:R-:W-:Y:S01]  /*1ac4c0*/  IMAD.WIDE R12, R21, 0x4, R10 ;  /* 0x00000004150c7825 */ /* 0x002fe200078e020a */
[----:B------:R-:W-:-:S04]  /*1ac4d0*/  ISETP.LT.AND P2, PT, R196, c[0x0][0x178], !P1 ;  /* 0x00005e00c4007a0c */ /* 0x000fc80004f41270 */
[----:B------:R1:W-:Y:S01]  /*1ac4e0*/  @P6 STG.E [R12.64], R67 ;  /* 0x000000430c006986 */ /* 0x0003e2000c101904 */
[----:B------:R4:W-:Y:S01]  /*1ac4f0*/  @P4 STG.E [R14.64], R99 ;  /* 0x000000630e004986 */ /* 0x0009e2000c101904 */
[----:B------:R-:W-:Y:S01]  /*1ac500*/  ISETP.LT.AND P4, PT, R191, c[0x0][0x178], !P1 ;  /* 0x00005e00bf007a0c */ /* 0x000fe20004f81270 */
[----:B------:R-:W-:Y:S02]  /*1ac510*/  ISETP.LT.AND P1, PT, R190, c[0x0][0x178], !P1 ;  /* 0x00005e00be007a0c */ /* 0x000fe40004f21270 */
[----:B--2---:R-:W-:Y:S01]  /*1ac520*/  IMAD.WIDE R2, R21, 0x4, R6 ;  /* 0x0000000415027825 */ /* 0x004fe200078e0206 */
[----:B------:R-:W-:Y:S02]  /*1ac530*/  ISETP.GE.AND P3, PT, R20, c[0x0][0x17c], PT ;  /* 0x00005f0014007a0c */ /* 0x000fe40003f66270 */
[----:B------:R-:W2:Y:S04]  /*1ac540*/  LDL.LU R20, [R1+0x6088] ;  /* 0x0060880001147983 */ /* 0x000ea80000300800 */
[----:B------:R4:W-:Y:S01]  /*1ac550*/  @P0 STG.E [R2.64], R123 ;  /* 0x0000007b02000986 */ /* 0x0009e2000c101904 */
[----:B------:R-:W2:Y:S02]  /*1ac560*/  LDL.LU R16, [R1+0x608c] ;  /* 0x00608c0001107983 */ /* 0x000ea40000300800 */
[----:B-1----:R-:W-:-:S04]  /*1ac570*/  IMAD.WIDE R12, R17, 0x4, R4 ;  /* 0x00000004110c7825 */ /* 0x002fc800078e0204 */
[C---:B----4-:R-:W-:Y:S01]  /*1ac580*/  IMAD.WIDE R14, R17.reuse, 0x4, R10 ;  /* 0x00000004110e7825 */ /* 0x050fe200078e020a */
[----:B------:R1:W-:Y:S03]  /*1ac590*/  @P5 STG.E [R12.64], R246 ;  /* 0x000000f60c005986 */ /* 0x0003e6000c101904 */
[C---:B------:R-:W-:Y:S01]  /*1ac5a0*/  IMAD.WIDE R2, R17.reuse, 0x4, R8 ;  /* 0x0000000411027825 */ /* 0x040fe200078e0208 */
[----:B------:R4:W-:Y:S04]  /*1ac5b0*/  @P2 STG.E [R14.64], R62 ;  /* 0x0000003e0e002986 */ /* 0x0009e8000c101904 */
[----:B------:R4:W-:Y:S01]  /*1ac5c0*/  @P4 STG.E [R2.64], R94 ;  /* 0x0000005e02004986 */ /* 0x0009e2000c101904 */
[----:B-1----:R-:W-:-:S05]  /*1ac5d0*/  IMAD.WIDE R12, R17, 0x4, R6 ;  /* 0x00000004110c7825 */ /* 0x002fca00078e0206 */
[----:B------:R1:W-:Y:S01]  /*1ac5e0*/  @P1 STG.E [R12.64], R118 ;  /* 0x000000760c001986 */ /* 0x0003e2000c101904 */
[----:B---3--:R-:W-:-:S03]  /*1ac5f0*/  ISETP.GE.AND P1, PT, R24, c[0x0][0x17c], PT ;  /* 0x00005f0018007a0c */ /* 0x008fc60003f26270 */
[----:B------:R-:W3:Y:S01]  /*1ac600*/  LDL.LU R24, [R1+0x6090] ;  /* 0x0060900001187983 */ /* 0x000ee20000300800 */
[----:B------:R-:W3:Y:S03]  /*1ac610*/  LDL.LU R36, [R1+0x6078] ;  /* 0x0060780001247983 */ /* 0x000ee60000300800 */
[----:B------:R-:W3:Y:S01]  /*1ac620*/  LDL.LU R28, [R1+0x6070] ;  /* 0x00607000011c7983 */ /* 0x000ee20000300800 */
[----:B------:R-:W3:Y:S01]  /*1ac630*/  LDL.LU R32, [R1+0x6060] ;  /* 0x0060600001207983 */ /* 0x000ee20000300800 */
[----:B------:R-:W-:Y:S02]  /*1ac640*/  ISETP.LT.AND P6, PT, R197, c[0x0][0x178], !P3 ;  /* 0x00005e00c5007a0c */ /* 0x000fe40005fc1270 */
[----:B------:R-:W-:Y:S02]  /*1ac650*/  IADD3 R21, R17, c[0x0][0x198], RZ ;  /* 0x0000660011157a10 */ /* 0x000fe40007ffe0ff */
[----:B------:R-:W-:-:S02]  /*1ac660*/  ISETP.LT.AND P5, PT, R196, c[0x0][0x178], !P3 ;  /* 0x00005e00c4007a0c */ /* 0x000fc40005fa1270 */
[----:B------:R-:W-:Y:S02]  /*1ac670*/  ISETP.LT.AND P2, PT, R191, c[0x0][0x178], !P3 ;  /* 0x00005e00bf007a0c */ /* 0x000fe40005f41270 */
[----:B------:R-:W-:Y:S01]  /*1ac680*/  ISETP.GE.AND P0, PT, R25, c[0x0][0x17c], PT ;  /* 0x00005f0019007a0c */ /* 0x000fe20003f06270 */
[----:B----4-:R-:W-:Y:S01]  /*1ac690*/  IMAD.WIDE R14, R21, 0x4, R4 ;  /* 0x00000004150e7825 */ /* 0x010fe200078e0204 */
[----:B------:R-:W-:-:S03]  /*1ac6a0*/  ISETP.LT.AND P3, PT, R190, c[0x0][0x178], !P3 ;  /* 0x00005e00be007a0c */ /* 0x000fc60005f61270 */
[----:B------:R-:W-:-:S04]  /*1ac6b0*/  IMAD.WIDE R2, R21, 0x4, R10 ;  /* 0x0000000415027825 */ /* 0x000fc800078e020a */
[----:B-1----:R-:W-:Y:S01]  /*1ac6c0*/  IMAD.WIDE R12, R21, 0x4, R8 ;  /* 0x00000004150c7825 */ /* 0x002fe200078e0208 */
[----:B------:R-:W-:Y:S01]  /*1ac6d0*/  @P6 STG.E [R14.64], R247 ;  /* 0x000000f70e006986 */ /* 0x000fe2000c101904 */
[----:B------:R-:W-:Y:S02]  /*1ac6e0*/  ISETP.LT.AND P6, PT, R197, c[0x0][0x178], !P0 ;  /* 0x00005e00c5007a0c */ /* 0x000fe400047c1270 */
[----:B------:R-:W-:Y:S01]  /*1ac6f0*/  IADD3 R17, R21, c[0x0][0x198], RZ ;  /* 0x0000660015117a10 */ /* 0x000fe20007ffe0ff */
[----:B------:R1:W-:Y:S01]  /*1ac700*/  @P5 STG.E [R2.64], R63 ;  /* 0x0000003f02005986 */ /* 0x0003e2000c101904 */
[----:B------:R-:W-:Y:S01]  /*1ac710*/  ISETP.LT.AND P4, PT, R196, c[0x0][0x178], !P0 ;  /* 0x00005e00c4007a0c */ /* 0x000fe20004781270 */
[----:B------:R4:W-:Y:S01]  /*1ac720*/  @P2 STG.E [R12.64], R95 ;  /* 0x0000005f0c002986 */ /* 0x0009e2000c101904 */
[----:B------:R-:W-:Y:S01]  /*1ac730*/  ISETP.LT.AND P2, PT, R191, c[0x0][0x178], !P0 ;  /* 0x00005e00bf007a0c */ /* 0x000fe20004741270 */
[----:B------:R-:W-:Y:S02]  /*1ac740*/  ISETP.LT.AND P0, PT, R190, c[0x0][0x178], !P0 ;  /* 0x00005e00be007a0c */ /* 0x000fe40004701270 */
[----:B-1----:R-:W-:-:S04]  /*1ac750*/  IMAD.WIDE R2, R21, 0x4, R6 ;  /* 0x0000000415027825 */ /* 0x002fc800078e0206 */
[----:B----4-:R-:W-:-:S04]  /*1ac760*/  IMAD.WIDE R12, R17, 0x4, R4 ;  /* 0x00000004110c7825 */ /* 0x010fc800078e0204 */
[----:B------:R-:W-:Y:S01]  /*1ac770*/  IMAD.WIDE R14, R17, 0x4, R10 ;  /* 0x00000004110e7825 */ /* 0x000fe200078e020a */
[----:B------:R1:W-:Y:S03]  /*1ac780*/  @P3 STG.E [R2.64], R119 ;  /* 0x0000007702003986 */ /* 0x0003e6000c101904 */
[----:B------:R4:W-:Y:S01]  /*1ac790*/  @P6 STG.E [R12.64], R238 ;  /* 0x000000ee0c006986 */ /* 0x0009e2000c101904 */
[----:B------:R-:W-:Y:S02]  /*1ac7a0*/  ISETP.LT.AND P3, PT, R197, c[0x0][0x178], !P1 ;  /* 0x00005e00c5007a0c */ /* 0x000fe40004f61270 */
[----:B------:R-:W-:Y:S01]  /*1ac7b0*/  ISETP.LT.AND P6, PT, R196, c[0x0][0x178], !P1 ;  /* 0x00005e00c4007a0c */ /* 0x000fe20004fc1270 */
[----:B------:R4:W-:Y:S01]  /*1ac7c0*/  @P4 STG.E [R14.64], R58 ;  /* 0x0000003a0e004986 */ /* 0x0009e2000c101904 */
[----:B------:R-:W-:Y:S01]  /*1ac7d0*/  ISETP.LT.AND P4, PT, R191, c[0x0][0x178], !P1 ;  /* 0x00005e00bf007a0c */ /* 0x000fe20004f81270 */
[----:B-1----:R-:W-:-:S04]  /*1ac7e0*/  IMAD.WIDE R2, R17, 0x4, R8 ;  /* 0x0000000411027825 */ /* 0x002fc800078e0208 */
[C---:B----4-:R-:W-:Y:S01]  /*1ac7f0*/  IMAD.WIDE R12, R17.reuse, 0x4, R6 ;  /* 0x00000004110c7825 */ /* 0x050fe200078e0206 */
[----:B------:R-:W-:Y:S01]  /*1ac800*/  IADD3 R17, R17, c[0x0][0x198], RZ ;  /* 0x0000660011117a10 */ /* 0x000fe20007ffe0ff */
[----:B------:R1:W-:Y:S03]  /*1ac810*/  @P2 STG.E [R2.64], R90 ;  /* 0x0000005a02002986 */ /* 0x0003e6000c101904 */
[----:B------:R4:W-:Y:S01]  /*1ac820*/  @P0 STG.E [R12.64], R114 ;  /* 0x000000720c000986 */ /* 0x0009e2000c101904 */
[----:B------:R-:W-:Y:S01]  /*1ac830*/  ISETP.LT.AND P1, PT, R190, c[0x0][0x178], !P1 ;  /* 0x00005e00be007a0c */ /* 0x000fe20004f21270 */
[C---:B------:R-:W-:Y:S01]  /*1ac840*/  IMAD.WIDE R14, R17.reuse, 0x4, R8 ;  /* 0x00000004110e7825 */ /* 0x040fe200078e0208 */
[----:B------:R-:W-:-:S03]  /*1ac850*/  IADD3 R29, R17, c[0x0][0x198], RZ ;  /* 0x00006600111d7a10 */ /* 0x000fc60007ffe0ff */
[----:B-1----:R-:W-:-:S04]  /*1ac860*/  IMAD.WIDE R2, R17, 0x4, R4 ;  /* 0x0000000411027825 */ /* 0x002fc800078e0204 */
[----:B----4-:R-:W-:Y:S01]  /*1ac870*/  IMAD.WIDE R12, R17, 0x4, R10 ;  /* 0x00000004110c7825 */ /* 0x010fe200078e020a */
[----:B------:R1:W-:Y:S04]  /*1ac880*/  @P3 STG.E [R2.64], R239 ;  /* 0x000000ef02003986 */ /* 0x0003e8000c101904 */
[----:B------:R4:W-:Y:S02]  /*1ac890*/  @P6 STG.E [R12.64], R59 ;  /* 0x0000003b0c006986 */ /* 0x0009e4000c101904 */
[----:B------:R4:W-:Y:S01]  /*1ac8a0*/  @P4 STG.E [R14.64], R91 ;  /* 0x0000005b0e004986 */ /* 0x0009e2000c101904 */
[C---:B------:R-:W-:Y:S01]  /*1ac8b0*/  IADD3 R33, R29.reuse, c[0x0][0x198], RZ ;  /* 0x000066001d217a10 */ /* 0x040fe20007ffe0ff */
[----:B-1----:R-:W-:-:S04]  /*1ac8c0*/  IMAD.WIDE R2, R29, 0x4, R8 ;  /* 0x000000041d027825 */ /* 0x002fc800078e0208 */
[----:B----4-:R-:W-:-:S04]  /*1ac8d0*/  IMAD.WIDE R12, R29, 0x4, R6 ;  /* 0x000000041d0c7825 */ /* 0x010fc800078e0206 */
[----:B------:R-:W-:Y:S01]  /*1ac8e0*/  IMAD.WIDE R14, R33, 0x4, R4 ;  /* 0x00000004210e7825 */ /* 0x000fe200078e0204 */
[----:B--2---:R-:W-:-:S04]  /*1ac8f0*/  ISETP.GE.AND P5, PT, R20, c[0x0][0x17c], PT ;  /* 0x00005f0014007a0c */ /* 0x004fc80003fa6270 */
[----:B------:R-:W-:Y:S02]  /*1ac900*/  ISETP.LT.AND P0, PT, R197, c[0x0][0x178], !P5 ;  /* 0x00005e00c5007a0c */ /* 0x000fe40006f01270 */
[----:B------:R-:W-:Y:S02]  /*1ac910*/  ISETP.LT.AND P3, PT, R196, c[0x0][0x178], !P5 ;  /* 0x00005e00c4007a0c */ /* 0x000fe40006f61270 */
[----:B------:R-:W-:Y:S02]  /*1ac920*/  ISETP.LT.AND P6, PT, R191, c[0x0][0x178], !P5 ;  /* 0x00005e00bf007a0c */ /* 0x000fe40006fc1270 */
[----:B------:R-:W-:Y:S01]  /*1ac930*/  ISETP.GE.AND P2, PT, R16, c[0x0][0x17c], PT ;  /* 0x00005f0010007a0c */ /* 0x000fe20003f46270 */
[----:B------:R-:W-:-:S04]  /*1ac940*/  IMAD.WIDE R16, R17, 0x4, R6 ;  /* 0x0000000411107825 */ /* 0x000fc800078e0206 */
[----:B------:R-:W-:Y:S01]  /*1ac950*/  IMAD.WIDE R20, R29, 0x4, R4 ;  /* 0x000000041d147825 */ /* 0x000fe200078e0204 */
[----:B------:R-:W-:Y:S01]  /*1ac960*/  ISETP.LT.AND P5, PT, R190, c[0x0][0x178], !P5 ;  /* 0x00005e00be007a0c */ /* 0x000fe20006fa1270 */
[----:B------:R1:W-:Y:S01]  /*1ac970*/  @P1 STG.E [R16.64], R115 ;  /* 0x0000007310001986 */ /* 0x0003e2000c101904 */
[----:B------:R-:W-:-:S03]  /*1ac980*/  ISETP.LT.AND P1, PT, R197, c[0x0][0x178], !P2 ;  /* 0x00005e00c5007a0c */ /* 0x000fc60005721270 */
[----:B------:R2:W-:Y:S01]  /*1ac990*/  @P0 STG.E [R20.64], R34 ;  /* 0x0000002214000986 */ /* 0x0005e2000c101904 */
[----:B---3--:R-:W-:Y:S01]  /*1ac9a0*/  ISETP.GE.AND P4, PT, R24, c[0x0][0x17c], PT ;  /* 0x00005f0018007a0c */ /* 0x008fe20003f86270 */
[----:B------:R-:W-:-:S05]  /*1ac9b0*/  IMAD.WIDE R24, R29, 0x4, R10 ;  /* 0x000000041d187825 */ /* 0x000fca00078e020a */
[----:B------:R3:W-:Y:S01]  /*1ac9c0*/  @P3 STG.E [R24.64], R54 ;  /* 0x0000003618003986 */ /* 0x0007e2000c101904 */
[----:B------:R-:W-:Y:S01]  /*1ac9d0*/  ISETP.LT.AND P3, PT, R196, c[0x0][0x178], !P2 ;  /* 0x00005e00c4007a0c */ /* 0x000fe20005761270 */
[----:B------:R4:W-:Y:S01]  /*1ac9e0*/  @P6 STG.E [R2.64], R86 ;  /* 0x0000005602006986 */ /* 0x0009e2000c101904 */
[----:B------:R-:W-:Y:S01]  /*1ac9f0*/  ISETP.LT.AND P6, PT, R191, c[0x0][0x178], !P2 ;  /* 0x00005e00bf007a0c */ /* 0x000fe200057c1270 */
[----:B-1----:R-:W-:-:S04]  /*1aca00*/  IMAD.WIDE R16, R33, 0x4, R10 ;  /* 0x0000000421107825 */ /* 0x002fc800078e020a */
[----:B--2---:R-:W-:Y:S01]  /*1aca10*/  IMAD.WIDE R20, R33, 0x4, R8 ;  /* 0x0000000421147825 */ /* 0x004fe200078e0208 */
[----:B------:R-:W-:Y:S01]  /*1aca20*/  @P5 STG.E [R12.64], R110 ;  /* 0x0000006e0c005986 */ /* 0x000fe2000c101904 */
[----:B------:R-:W-:Y:S02]  /*1aca30*/  ISETP.LT.AND P2, PT, R190, c[0x0][0x178], !P2 ;  /* 0x00005e00be007a0c */ /* 0x000fe40005741270 */
[----:B------:R1:W-:Y:S01]  /*1aca40*/  @P1 STG.E [R14.64], R35 ;  /* 0x000000230e001986 */ /* 0x0003e2000c101904 */
[----:B------:R-:W-:Y:S02]  /*1aca50*/  ISETP.LT.AND P1, PT, R197, c[0x0][0x178], !P4 ;  /* 0x00005e00c5007a0c */ /* 0x000fe40006721270 */
[----:B------:R-:W-:Y:S01]  /*1aca60*/  ISETP.LT.AND P5, PT, R196, c[0x0][0x178], !P4 ;  /* 0x00005e00c4007a0c */ /* 0x000fe200067a1270 */
[----:B------:R4:W-:Y:S01]  /*1aca70*/  @P3 STG.E [R16.64], R55 ;  /* 0x0000003710003986 */ /* 0x0009e2000c101904 */
[----:B------:R-:W-:Y:S01]  /*1aca80*/  ISETP.GE.AND P3, PT, R28, c[0x0][0x17c], PT ;  /* 0x00005f001c007a0c */ /* 0x000fe20003f66270 */
[----:B------:R4:W-:Y:S02]  /*1aca90*/  @P6 STG.E [R20.64], R87 ;  /* 0x0000005714006986 */ /* 0x0009e4000c101904 */
[----:B------:R-:W2:Y:S01]  /*1acaa0*/  LDL.LU R28, [R1+0x6058] ;  /* 0x00605800011c7983 */ /* 0x000ea20000300800 */
[----:B------:R-:W-:-:S02]  /*1acab0*/  ISETP.LT.AND P6, PT, R191, c[0x0][0x178], !P4 ;  /* 0x00005e00bf007a0c */ /* 0x000fc400067c1270 */
[C---:B---3--:R-:W-:Y:S01]  /*1acac0*/  IADD3 R25, R33.reuse, c[0x0][0x198], RZ ;  /* 0x0000660021197a10 */ /* 0x048fe20007ffe0ff */
[----:B----4-:R-:W-:Y:S01]  /*1acad0*/  IMAD.WIDE R2, R33, 0x4, R6 ;  /* 0x0000000421027825 */ /* 0x010fe200078e0206 */
[----:B-1----:R-:W3:Y:S03]  /*1acae0*/  LDL.LU R35, [R1+0x6054] ;  /* 0x0060540001237983 */ /* 0x002ee60000300800 */
[----:B------:R-:W-:-:S04]  /*1acaf0*/  IMAD.WIDE R12, R25, 0x4, R4 ;  /* 0x00000004190c7825 */ /* 0x000fc800078e0204 */
[----:B------:R-:W-:-:S04]  /*1acb00*/  IMAD.WIDE R14, R25, 0x4, R10 ;  /* 0x00000004190e7825 */ /* 0x000fc800078e020a */
[----:B------:R-:W-:Y:S01]  /*1acb10*/  IMAD.WIDE R16, R25, 0x4, R8 ;  /* 0x0000000419107825 */ /* 0x000fe200078e0208 */
[----:B------:R1:W-:Y:S03]  /*1acb20*/  @P2 STG.E [R2.64], R111 ;  /* 0x0000006f02002986 */ /* 0x0003e6000c101904 */
[----:B------:R4:W-:Y:S02]  /*1acb30*/  @P1 STG.E [R12.64], R250 ;  /* 0x000000fa0c001986 */ /* 0x0009e4000c101904 */
[----:B------:R1:W-:Y:S01]  /*1acb40*/  @P5 STG.E [R14.64], R50 ;  /* 0x000000320e005986 */ /* 0x0003e2000c101904 */
[----:B------:R1:W-:Y:S01]  /*1acb50*/  @P6 STG.E [R16.64], R82 ;  /* 0x0000005210006986 */ /* 0x0003e2000c101904 */
[----:B------:R-:W-:Y:S02]  /*1acb60*/  ISETP.GE.AND P6, PT, R32, c[0x0][0x17c], PT ;  /* 0x00005f0020007a0c */ /* 0x000fe40003fc6270 */
[----:B------:R-:W3:Y:S02]  /*1acb70*/  LDL.LU R32, [R1+0x6040] ;  /* 0x0060400001207983 */ /* 0x000ee40000300800 */
[----:B------:R-:W3:Y:S01]  /*1acb80*/  LDL.LU R34, [R1+0x6010] ;  /* 0x0060100001227983 */ /* 0x000ee20000300800 */
[----:B------:R-:W-:-:S02]  /*1acb90*/  ISETP.GE.AND P0, PT, R36, c[0x0][0x17c], PT ;  /* 0x00005f0024007a0c */ /* 0x000fc40003f06270 */
[----:B------:R-:W-:Y:S02]  /*1acba0*/  ISETP.LT.AND P4, PT, R190, c[0x0][0x178], !P4 ;  /* 0x00005e00be007a0c */ /* 0x000fe40006781270 */
[----:B------:R-:W-:Y:S02]  /*1acbb0*/  ISETP.LT.AND P2, PT, R197, c[0x0][0x178], !P0 ;  /* 0x00005e00c5007a0c */ /* 0x000fe40004741270 */
[C---:B------:R-:W-:Y:S01]  /*1acbc0*/  IADD3 R29, R25.reuse, c[0x0][0x198], RZ ;  /* 0x00006600191d7a10 */ /* 0x040fe20007ffe0ff */
[----:B------:R-:W-:Y:S01]  /*1acbd0*/  IMAD.WIDE R20, R25, 0x4, R6 ;  /* 0x0000000419147825 */ /* 0x000fe200078e0206 */
[----:B------:R-:W-:Y:S02]  /*1acbe0*/  ISETP.LT.AND P1, PT, R196, c[0x0][0x178], !P0 ;  /* 0x00005e00c4007a0c */ /* 0x000fe40004721270 */
[----:B------:R-:W-:Y:S01]  /*1acbf0*/  ISETP.LT.AND P5, PT, R191, c[0x0][0x178], !P0 ;  /* 0x00005e00bf007a0c */ /* 0x000fe200047a1270 */
[----:B------:R-:W-:Y:S01]  /*1acc00*/  IMAD.WIDE R24, R29, 0x4, R4 ;  /* 0x000000041d187825 */ /* 0x000fe200078e0204 */
[----:B------:R-:W-:-:S03]  /*1acc10*/  ISETP.LT.AND P0, PT, R190, c[0x0][0x178], !P0 ;  /* 0x00005e00be007a0c */ /* 0x000fc60004701270 */
[----:B------:R4:W-:Y:S02]  /*1acc20*/  @P4 STG.E [R20.64], R106 ;  /* 0x0000006a14004986 */ /* 0x0009e4000c101904 */
[----:B------:R-:W-:Y:S01]  /*1acc30*/  @P2 STG.E [R24.64], R251 ;  /* 0x000000fb18002986 */ /* 0x000fe2000c101904 */
[----:B------:R-:W-:Y:S02]  /*1acc40*/  ISETP.LT.AND P2, PT, R197, c[0x0][0x178], !P3 ;  /* 0x00005e00c5007a0c */ /* 0x000fe40005f41270 */
[----:B------:R-:W-:Y:S01]  /*1acc50*/  ISETP.LT.AND P4, PT, R196, c[0x0][0x178], !P3 ;  /* 0x00005e00c4007a0c */ /* 0x000fe20005f81270 */
[----:B-1----:R-:W-:-:S04]  /*1acc60*/  IMAD.WIDE R2, R29, 0x4, R10 ;  /* 0x000000041d027825 */ /* 0x002fc800078e020a */
[----:B----4-:R-:W-:-:S04]  /*1acc70*/  IMAD.WIDE R12, R29, 0x4, R8 ;  /* 0x000000041d0c7825 */ /* 0x010fc800078e0208 */
[C---:B------:R-:W-:Y:S01]  /*1acc80*/  IMAD.WIDE R14, R29.reuse, 0x4, R6 ;  /* 0x000000041d0e7825 */ /* 0x040fe200078e0206 */
[----:B------:R-:W-:Y:S01]  /*1acc90*/  IADD3 R29, R29, c[0x0][0x198], RZ ;  /* 0x000066001d1d7a10 */ /* 0x000fe20007ffe0ff */
[----:B------:R1:W-:Y:S02]  /*1acca0*/  @P1 STG.E [R2.64], R51 ;  /* 0x0000003302001986 */ /* 0x0003e4000c101904 */
[----:B------:R4:W-:Y:S02]  /*1accb0*/  @P5 STG.E [R12.64], R83 ;  /* 0x000000530c005986 */ /* 0x0009e4000c101904 */
[----:B------:R-:W-:-:S04]  /*1accc0*/  IMAD.WIDE R16, R29, 0x4, R4 ;  /* 0x000000041d107825 */ /* 0x000fc800078e0204 */
[----:B------:R-:W-:Y:S01]  /*1accd0*/  IMAD.WIDE R20, R29, 0x4, R10 ;  /* 0x000000041d147825 */ /* 0x000fe200078e020a */
[----:B------:R4:W-:Y:S01]  /*1acce0*/  @P0 STG.E [R14.64], R107 ;  /* 0x0000006b0e000986 */ /* 0x0009e2000c101904 */
[----:B------:R-:W-:Y:S02]  /*1accf0*/  ISETP.LT.AND P0, PT, R191, c[0x0][0x178], !P3 ;  /* 0x00005e00bf007a0c */ /* 0x000fe40005f01270 */
[----:B------:R-:W-:Y:S01]  /*1acd00*/  ISETP.LT.AND P3, PT, R190, c[0x0][0x178], !P3 ;  /* 0x00005e00be007a0c */ /* 0x000fe20005f61270 */
[----:B------:R-:W-:Y:S01]  /*1acd10*/  ISETP.LT.AND P5, PT, R197, c[0x0][0x178], !P6 ;  /* 0x00005e00c5007a0c */ /* 0x000fe200077a1270 */
[----:B------:R4:W-:Y:S01]  /*1acd20*/  @P2 STG.E [R16.64], R242 ;  /* 0x000000f210002986 */ /* 0x0009e2000c101904 */
[----:B------:R-:W-:Y:S01]  /*1acd30*/  ISETP.LT.AND P1, PT, R196, c[0x0][0x178], !P6 ;  /* 0x00005e00c4007a0c */ /* 0x000fe20007721270 */
[----:B------:R-:W-:Y:S01]  /*1acd40*/  @P4 STG.E [R20.64], R46 ;  /* 0x0000002e14004986 */ /* 0x000fe2000c101904 */
[----:B------:R-:W-:Y:S02]  /*1acd50*/  ISETP.LT.AND P4, PT, R191, c[0x0][0x178], !P6 ;  /* 0x00005e00bf007a0c */ /* 0x000fe40007781270 */
[C---:B------:R-:W-:Y:S01]  /*1acd60*/  IADD3 R33, R29.reuse, c[0x0][0x198], RZ ;  /* 0x000066001d217a10 */ /* 0x040fe20007ffe0ff */
[----:B-1----:R-:W-:-:S04]  /*1acd70*/  IMAD.WIDE R2, R29, 0x4, R8 ;  /* 0x000000041d027825 */ /* 0x002fc800078e0208 */
[----:B----4-:R-:W-:-:S04]  /*1acd80*/  IMAD.WIDE R12, R29, 0x4, R6 ;  /* 0x000000041d0c7825 */ /* 0x010fc800078e0206 */
[----:B------:R-:W-:-:S04]  /*1acd90*/  IMAD.WIDE R14, R33, 0x4, R4 ;  /* 0x00000004210e7825 */ /* 0x000fc800078e0204 */
[C---:B------:R-:W-:Y:S01]  /*1acda0*/  IMAD.WIDE R24, R33.reuse, 0x4, R10 ;  /* 0x0000000421187825 */ /* 0x040fe200078e020a */
[----:B------:R1:W-:Y:S03]  /*1acdb0*/  @P0 STG.E [R2.64], R78 ;  /* 0x0000004e02000986 */ /* 0x0003e6000c101904 */
[----:B------:R-:W-:-:S04]  /*1acdc0*/  IMAD.WIDE R16, R33, 0x4, R8 ;  /* 0x0000000421107825 */ /* 0x000fc800078e0208 */
[----:B------:R4:W-:Y:S01]  /*1acdd0*/  @P3 STG.E [R12.64], R102 ;  /* 0x000000660c003986 */ /* 0x0009e2000c101904 */
[----:B------:R4:W-:Y:S01]  /*1acde0*/  @P5 STG.E [R14.64], R243 ;  /* 0x000000f30e005986 */ /* 0x0009e2000c101904 */
[----:B------:R-:W-:Y:S02]  /*1acdf0*/  @P1 STG.E [R24.64], R47 ;  /* 0x0000002f18001986 */ /* 0x000fe4000c101904 */
[----:B------:R2:W-:Y:S01]  /*1ace00*/  @P4 STG.E [R16.64], R79 ;  /* 0x0000004f10004986 */ /* 0x0005e2000c101904 */
[----:B------:R-:W-:Y:S02]  /*1ace10*/  ISETP.LT.AND P6, PT, R190, c[0x0][0x178], !P6 ;  /* 0x00005e00be007a0c */ /* 0x000fe400077c1270 */
[C---:B------:R-:W-:Y:S01]  /*1ace20*/  IADD3 R29, R33.reuse, c[0x0][0x198], RZ ;  /* 0x00006600211d7a10 */ /* 0x040fe20007ffe0ff */
[----:B-1----:R-:W-:-:S04]  /*1ace30*/  IMAD.WIDE R2, R33, 0x4, R6 ;  /* 0x0000000421027825 */ /* 0x002fc800078e0206 */
[----:B----4-:R-:W-:-:S04]  /*1ace40*/  IMAD.WIDE R12, R29, 0x4, R4 ;  /* 0x000000041d0c7825 */ /* 0x010fc800078e0204 */
[----:B------:R-:W-:-:S04]  /*1ace50*/  IMAD.WIDE R14, R29, 0x4, R10 ;  /* 0x000000041d0e7825 */ /* 0x000fc800078e020a */
[----:B------:R-:W-:Y:S01]  /*1ace60*/  IMAD.WIDE R20, R29, 0x4, R8 ;  /* 0x000000041d147825 */ /* 0x000fe200078e0208 */
[----:B------:R1:W-:Y:S01]  /*1ace70*/  @P6 STG.E [R2.64], R103 ;  /* 0x0000006702006986 */ /* 0x0003e2000c101904 */
[----:B--2---:R-:W-:-:S03]  /*1ace80*/  ISETP.GE.AND P2, PT, R28, c[0x0][0x17c], PT ;  /* 0x00005f001c007a0c */ /* 0x004fc60003f46270 */
[----:B------:R-:W2:Y:S01]  /*1ace90*/  LDL.LU R28, [R1+0x6000] ;  /* 0x00600000011c7983 */ /* 0x000ea20000300800 */
[----:B------:R-:W-:Y:S02]  /*1acea0*/  ISETP.LT.AND P5, PT, R197, c[0x0][0x178], !P2 ;  /* 0x00005e00c5007a0c */ /* 0x000fe400057a1270 */
[----:B------:R-:W-:Y:S02]  /*1aceb0*/  ISETP.LT.AND P1, PT, R196, c[0x0][0x178], !P2 ;  /* 0x00005e00c4007a0c */ /* 0x000fe40005721270 */
[----:B------:R-:W-:Y:S02]  /*1acec0*/  ISETP.LT.AND P3, PT, R191, c[0x0][0x178], !P2 ;  /* 0x00005e00bf007a0c */ /* 0x000fe40005761270 */
[----:B---3--:R-:W-:Y:S02]  /*1aced0*/  ISETP.GE.AND P4, PT, R32, c[0x0][0x17c], PT ;  /* 0x00005f0020007a0c */ /* 0x008fe40003f86270 */
[----:B------:R-:W3:Y:S01]  /*1acee0*/  LDL.LU R32, [R1+0x6018] ;  /* 0x0060180001207983 */ /* 0x000ee20000300800 */
[----:B------:R-:W-:-:S04]  /*1acef0*/  ISETP.GE.AND P0, PT, R35, c[0x0][0x17c], PT ;  /* 0x00005f0023007a0c */ /* 0x000fc80003f06270 */
[----:B------:R-:W-:Y:S02]  /*1acf00*/  @P5 STG.E [R12.64], R30 ;  /* 0x0000001e0c005986 */ /* 0x000fe4000c101904 */
[----:B------:R-:W-:Y:S02]  /*1acf10*/  @P1 STG.E [R14.64], R42 ;  /* 0x0000002a0e001986 */ /* 0x000fe4000c101904 */
[----:B------:R4:W-:Y:S01]  /*1acf20*/  @P3 STG.E [R20.64], R74 ;  /* 0x0000004a14003986 */ /* 0x0009e2000c101904 */
[----:B------:R-:W-:Y:S02]  /*1acf30*/  ISETP.LT.AND P5, PT, R197, c[0x0][0x178], !P0 ;  /* 0x00005e00c5007a0c */ /* 0x000fe400047a1270 */
[----:B------:R-:W-:Y:S02]  /*1acf40*/  ISETP.LT.AND P3, PT, R196, c[0x0][0x178], !P0 ;  /* 0x00005e00c4007a0c */ /* 0x000fe40004761270 */
[----:B------:R-:W-:Y:S02]  /*1acf50*/  ISETP.LT.AND P1, PT, R191, c[0x0][0x178], !P0 ;  /* 0x00005e00bf007a0c */ /* 0x000fe40004721270 */
[----:B------:R-:W-:Y:S01]  /*1acf60*/  ISETP.LT.AND P6, PT, R190, c[0x0][0x178], !P0 ;  /* 0x00005e00be007a0c */ /* 0x000fe200047c1270 */
[----:B------:R-:W-:Y:S01]  /*1acf70*/  ISETP.GE.AND P0, PT, R34, c[0x0][0x17c], PT ;  /* 0x00005f0022007a0c */ /* 0x000fe20003f06270 */
[----:B------:R-:W-:Y:S01]  /*1acf80*/  ISETP.LT.AND P2, PT, R190, c[0x0][0x178], !P2 ;  /* 0x00005e00be007a0c */ /* 0x000fe20005741270 */
[----:B------:R-:W3:Y:S01]  /*1acf90*/  LDL.LU R34, [R1+0x6028] ;  /* 0x0060280001227983 */ /* 0x000ee20000300800 */
[C---:B------:R-:W-:Y:S01]  /*1acfa0*/  IADD3 R33, R29.reuse, c[0x0][0x198], RZ ;  /* 0x000066001d217a10 */ /* 0x040fe20007ffe0ff */
[----:B------:R-:W-:-:S02]  /*1acfb0*/  IMAD.WIDE R16, R29, 0x4, R6 ;  /* 0x000000041d107825 */ /* 0x000fc400078e0206 */
[----:B------:R-:W2:Y:S02]  /*1acfc0*/  LDS.128 R12, [R0] ;  /* 0x00000000000c7984 */ /* 0x000ea40000000c00 */
[----:B------:R-:W-:-:S04]  /*1acfd0*/  IMAD.WIDE R24, R33, 0x4, R4 ;  /* 0x0000000421187825 */ /* 0x000fc800078e0204 */
[----:B-1----:R-:W-:-:S04]  /*1acfe0*/  IMAD.WIDE R2, R33, 0x4, R10 ;  /* 0x0000000421027825 */ /* 0x002fc800078e020a */
[----:B----4-:R-:W-:Y:S01]  /*1acff0*/  IMAD.WIDE R20, R33, 0x4, R8 ;  /* 0x0000000421147825 */ /* 0x010fe200078e0208 */
[----:B------:R1:W-:Y:S03]  /*1ad000*/  @P2 STG.E [R16.64], R22 ;  /* 0x0000001610002986 */ /* 0x0003e6000c101904 */
[----:B------:R4:W-:Y:S01]  /*1ad010*/  @P5 STG.E [R24.64], R31 ;  /* 0x0000001f18005986 */ /* 0x0009e2000c101904 */
[----:B------:R-:W-:Y:S01]  /*1ad020*/  ISETP.LT.AND P5, PT, R197, c[0x0][0x178], !P4 ;  /* 0x00005e00c5007a0c */ /* 0x000fe200067a1270 */
[----:B------:R1:W-:Y:S01]  /*1ad030*/  @P3 STG.E [R2.64], R43 ;  /* 0x0000002b02003986 */ /* 0x0003e2000c101904 */
[----:B------:R-:W-:Y:S01]  /*1ad040*/  ISETP.LT.AND P3, PT, R196, c[0x0][0x178], !P4 ;  /* 0x00005e00c4007a0c */ /* 0x000fe20006761270 */
[----:B------:R1:W-:Y:S01]  /*1ad050*/  @P1 STG.E [R20.64], R75 ;  /* 0x0000004b14001986 */ /* 0x0003e2000c101904 */
[----:B------:R-:W-:Y:S01]  /*1ad060*/  ISETP.LT.AND P1, PT, R191, c[0x0][0x178], !P4 ;  /* 0x00005e00bf007a0c */ /* 0x000fe20006721270 */
[----:B------:R-:W-:Y:S01]  /*1ad070*/  ISETP.LT.AND P4, PT, R190, c[0x0][0x178], !P4 ;  /* 0x00005e00be007a0c */ /* 0x000fe20006781270 */
[----:B--2---:R-:W-:Y:S01]  /*1ad080*/  ISETP.GE.AND P2, PT, R28, c[0x0][0x17c], PT ;  /* 0x00005f001c007a0c */ /* 0x004fe20003f46270 */
[C---:B------:R-:W-:Y:S01]  /*1ad090*/  IMAD.WIDE R28, R33.reuse, 0x4, R6 ;  /* 0x00000004211c7825 */ /* 0x040fe200078e0206 */
[----:B------:R-:W-:-:S05]  /*1ad0a0*/  IADD3 R33, R33, c[0x0][0x198], RZ ;  /* 0x0000660021217a10 */ /* 0x000fca0007ffe0ff */
[----:B-1----:R-:W-:-:S04]  /*1ad0b0*/  IMAD.WIDE R16, R33, 0x4, R4 ;  /* 0x0000000421107825 */ /* 0x002fc800078e0204 */
[----:B----4-:R-:W-:-:S04]  /*1ad0c0*/  IMAD.WIDE R24, R33, 0x4, R10 ;  /* 0x0000000421187825 */ /* 0x010fc800078e020a */
[----:B------:R-:W-:Y:S01]  /*1ad0d0*/  IMAD.WIDE R2, R33, 0x4, R8 ;  /* 0x0000000421027825 */ /* 0x000fe200078e0208 */
[----:B------:R1:W-:Y:S03]  /*1ad0e0*/  @P6 STG.E [R28.64], R23 ;  /* 0x000000171c006986 */ /* 0x0003e6000c101904 */
[----:B------:R2:W-:Y:S02]  /*1ad0f0*/  @P5 STG.E [R16.64], R26 ;  /* 0x0000001a10005986 */ /* 0x0005e4000c101904 */
[----:B------:R-:W-:Y:S01]  /*1ad100*/  @P3 STG.E [R24.64], R38 ;  /* 0x0000002618003986 */ /* 0x000fe2000c101904 */
[----:B------:R4:W-:Y:S01]  /*1ad110*/  @P1 STG.E [R2.64], R70 ;  /* 0x0000004602001986 */ /* 0x0009e2000c101904 */
[----:B---3--:R-:W-:-:S03]  /*1ad120*/  ISETP.GE.AND P1, PT, R32, c[0x0][0x17c], PT ;  /* 0x00005f0020007a0c */ /* 0x008fc60003f26270 */
[----:B------:R-:W3:Y:S01]  /*1ad130*/  LDL.LU R32, [R1+0x6024] ;  /* 0x0060240001207983 */ /* 0x000ee20000300800 */
[----:B------:R-:W-:Y:S02]  /*1ad140*/  ISETP.LT.AND P6, PT, R197, c[0x0][0x178], !P0 ;  /* 0x00005e00c5007a0c */ /* 0x000fe400047c1270 */
[----:B------:R-:W-:Y:S02]  /*1ad150*/  ISETP.LT.AND P5, PT, R196, c[0x0][0x178], !P0 ;  /* 0x00005e00c4007a0c */ /* 0x000fe400047a1270 */
[----:B------:R-:W-:Y:S02]  /*1ad160*/  ISETP.LT.AND P3, PT, R191, c[0x0][0x178], !P0 ;  /* 0x00005e00bf007a0c */ /* 0x000fe40004761270 */
[C---:B------:R-:W-:Y:S01]  /*1ad170*/  IADD3 R31, R33.reuse, c[0x0][0x198], RZ ;  /* 0x00006600211f7a10 */ /* 0x040fe20007ffe0ff */
[----:B------:R-:W-:Y:S02]  /*1ad180*/  ISETP.LT.AND P0, PT, R190, c[0x0][0x178], !P0 ;  /* 0x00005e00be007a0c */ /* 0x000fe40004701270 */
[----:B------:R-:W-:-:S04]  /*1ad190*/  IMAD.WIDE R20, R33, 0x4, R6 ;  /* 0x0000000421147825 */ /* 0x000fc800078e0206 */
[----:B-1----:R-:W-:-:S04]  /*1ad1a0*/  IMAD.WIDE R22, R31, 0x4, R4 ;  /* 0x000000041f167825 */ /* 0x002fc800078e0204 */
[----:B--2---:R-:W-:-:S04]  /*1ad1b0*/  IMAD.WIDE R16, R31, 0x4, R10 ;  /* 0x000000041f107825 */ /* 0x004fc800078e020a */
[----:B------:R-:W-:-:S04]  /*1ad1c0*/  IMAD.WIDE R28, R31, 0x4, R8 ;  /* 0x000000041f1c7825 */ /* 0x000fc800078e0208 */
[----:B----4-:R-:W-:Y:S01]  /*1ad1d0*/  IMAD.WIDE R2, R31, 0x4, R6 ;  /* 0x000000041f027825 */ /* 0x010fe200078e0206 */
[----:B------:R-:W-:Y:S03]  /*1ad1e0*/  @P4 STG.E [R20.64], R18 ;  /* 0x0000001214004986 */ /* 0x000fe6000c101904 */
[----:B------:R1:W-:Y:S01]  /*1ad1f0*/  @P6 STG.E [R22.64], R27 ;  /* 0x0000001b16006986 */ /* 0x0003e2000c101904 */
[----:B------:R2:W-:Y:S01]  /*1ad200*/  @P5 STG.E [R16.64], R39 ;  /* 0x0000002710005986 */ /* 0x0005e2000c101904 */
[----:B------:R4:W-:Y:S02]  /*1ad210*/  @P3 STG.E [R28.64], R71 ;  /* 0x000000471c003986 */ /* 0x0009e4000c101904 */
[----:B------:R1:W-:Y:S01]  /*1ad220*/  @P0 STG.E [R2.64], R19 ;  /* 0x0000001302000986 */ /* 0x0003e2000c101904 */
[----:B------:R-:W-:Y:S02]  /*1ad230*/  ISETP.GE.AND P0, PT, R34, c[0x0][0x17c], PT ;  /* 0x00005f0022007a0c */ /* 0x000fe40003f06270 */
[----:B------:R-:W3:Y:S01]  /*1ad240*/  LDL.LU R34, [R1+0x5ff4] ;  /* 0x005ff40001227983 */ /* 0x000ee20000300800 */
[----:B------:R-:W3:Y:S01]  /*1ad250*/  LDL.LU R36, [R1+0x5ff0] ;  /* 0x005ff00001247983 */ /* 0x000ee20000300800 */
[----:B------:R-:W-:-:S02]  /*1ad260*/  ISETP.LT.AND P4, PT, R197, c[0x0][0x178], !P2 ;  /* 0x00005e00c5007a0c */ /* 0x000fc40005781270 */
[----:B------:R-:W-:Y:S02]  /*1ad270*/  ISETP.LT.AND P5, PT, R196, c[0x0][0x178], !P2 ;  /* 0x00005e00c4007a0c */ /* 0x000fe400057a1270 */
[----:B------:R-:W-:Y:S02]  /*1ad280*/  ISETP.LT.AND P3, PT, R191, c[0x0][0x178], !P2 ;  /* 0x00005e00bf007a0c */ /* 0x000fe40005761270 */
[----:B------:R-:W-:Y:S01]  /*1ad290*/  IADD3 R33, R31, c[0x0][0x198], RZ ;  /* 0x000066001f217a10 */ /* 0x000fe20007ffe0ff */
[----:B------:R-:W-:Y:S01]  /*1ad2a0*/  ISETP.LT.AND P2, PT, R190, c[0x0][0x178], !P2 ;  /* 0x00005e00be007a0c */ /* 0x000fe20005741270 */
[----:B------:R-:W-:-:S03]  /*1ad2b0*/  LOP3.LUT R230, R0, 0x20, RZ, 0x3c, !PT ;  /* 0x0000002000e67812 */ /* 0x000fc600078e3cff */
[----:B------:R-:W-:-:S04]  /*1ad2c0*/  IMAD.WIDE R24, R33, 0x4, R4 ;  /* 0x0000000421187825 */ /* 0x000fc800078e0204 */
[----:B-1----:R-:W-:-:S04]  /*1ad2d0*/  IMAD.WIDE R26, R33, 0x4, R10 ;  /* 0x00000004211a7825 */ /* 0x002fc800078e020a */
[----:B--2---:R-:W-:-:S04]  /*1ad2e0*/  IMAD.WIDE R16, R33, 0x4, R8 ;  /* 0x0000000421107825 */ /* 0x004fc800078e0208 */
[----:B----4-:R-:W-:Y:S01]  /*1ad2f0*/  IMAD.WIDE R28, R33, 0x4, R6 ;  /* 0x00000004211c7825 */ /* 0x010fe200078e0206 */
[----:B------:R-:W1:Y:S04]  /*1ad300*/  LDS.128 R20, [R230] ;  /* 0x00000000e6147984 */ /* 0x000e680000000c00 */
[----:B------:R2:W-:Y:S01]  /*1ad310*/  @P4 STG.E [R24.64], R136 ;  /* 0x0000008818004986 */ /* 0x0005e2000c101904 */
[----:B------:R4:W-:Y:S02]  /*1ad320*/  @P5 STG.E [R26.64], R184 ;  /* 0x000000b81a005986 */ /* 0x0009e4000c101904 */
[----:B------:R-:W-:Y:S01]  /*1ad330*/  @P3 STG.E [R16.64], R200 ;  /* 0x000000c810003986 */ /* 0x000fe2000c101904 */
[----:B------:R-:W-:Y:S01]  /*1ad340*/  ISETP.LT.AND P6, PT, R197, c[0x0][0x178], !P1 ;  /* 0x00005e00c5007a0c */ /* 0x000fe20004fc1270 */
[----:B------:R4:W-:Y:S01]  /*1ad350*/  @P2 STG.E [R28.64], R12 ;  /* 0x0000000c1c002986 */ /* 0x0009e2000c101904 */
[----:B------:R-:W-:-:S02]  /*1ad360*/  ISETP.LT.AND P5, PT, R196, c[0x0][0x178], !P1 ;  /* 0x00005e00c4007a0c */ /* 0x000fc40004fa1270 */
[----:B------:R-:W-:Y:S02]  /*1ad370*/  ISETP.LT.AND P4, PT, R191, c[0x0][0x178], !P1 ;  /* 0x00005e00bf007a0c */ /* 0x000fe40004f81270 */
[----:B------:R-:W-:Y:S02]  /*1ad380*/  ISETP.LT.AND P2, PT, R190, c[0x0][0x178], !P1 ;  /* 0x00005e00be007a0c */ /* 0x000fe40004f41270 */
[----:B------:R-:W-:-:S05]  /*1ad390*/  IADD3 R35, R33, c[0x0][0x198], RZ ;  /* 0x0000660021237a10 */ /* 0x000fca0007ffe0ff */
[----:B------:R-:W-:-:S04]  /*1ad3a0*/  IMAD.WIDE R30, R35, 0x4, R4 ;  /* 0x00000004231e7825 */ /* 0x000fc800078e0204 */
[----:B------:R-:W-:-:S04]  /*1ad3b0*/  IMAD.WIDE R2, R35, 0x4, R10 ;  /* 0x0000000423027825 */ /* 0x000fc800078e020a */
[----:B--2---:R-:W-:-:S04]  /*1ad3c0*/  IMAD.WIDE R24, R35, 0x4, R8 ;  /* 0x0000000423187825 */ /* 0x004fc800078e0208 */
[----:B----4-:R-:W-:Y:S01]  /*1ad3d0*/  IMAD.WIDE R26, R35, 0x4, R6 ;  /* 0x00000004231a7825 */ /* 0x010fe200078e0206 */
[----:B------:R2:W-:Y:S01]  /*1ad3e0*/  @P6 STG.E [R30.64], R137 ;  /* 0x000000891e006986 */ /* 0x0005e2000c101904 */
[----:B------:R-:W-:Y:S02]  /*1ad3f0*/  ISETP.LT.AND P6, PT, R197, c[0x0][0x178], !P0 ;  /* 0x00005e00c5007a0c */ /* 0x000fe400047c1270 */
[----:B------:R-:W-:Y:S02]  /*1ad400*/  ISETP.LT.AND P3, PT, R196, c[0x0][0x178], !P0 ;  /* 0x00005e00c4007a0c */ /* 0x000fe40004761270 */
[----:B------:R-:W-:Y:S01]  /*1ad410*/  IADD3 R33, R35, c[0x0][0x198], RZ ;  /* 0x0000660023217a10 */ /* 0x000fe20007ffe0ff */
[----:B------:R4:W-:Y:S01]  /*1ad420*/  @P5 STG.E [R2.64], R185 ;  /* 0x000000b902005986 */ /* 0x0009e2000c101904 */
[----:B------:R4:W-:Y:S02]  /*1ad430*/  @P4 STG.E [R24.64], R201 ;  /* 0x000000c918004986 */ /* 0x0009e4000c101904 */
[----:B------:R1:W-:Y:S01]  /*1ad440*/  @P2 STG.E [R26.64], R13 ;  /* 0x0000000d1a002986 */ /* 0x0003e2000c101904 */
[----:B------:R-:W-:Y:S01]  /*1ad450*/  ISETP.LT.AND P4, PT, R191, c[0x0][0x178], !P0 ;  /* 0x00005e00bf007a0c */ /* 0x000fe20004781270 */
[----:B------:R-:W-:-:S02]  /*1ad460*/  ISETP.LT.AND P0, PT, R190, c[0x0][0x178], !P0 ;  /* 0x00005e00be007a0c */ /* 0x000fc40004701270 */
[----:B------:R-:W-:-:S04]  /*1ad470*/  IMAD.WIDE R28, R33, 0x4, R4 ;  /* 0x00000004211c7825 */ /* 0x000fc800078e0204 */
[C---:B--2---:R-:W-:Y:S01]  /*1ad480*/  IMAD.WIDE R30, R33.reuse, 0x4, R10 ;  /* 0x00000004211e7825 */ /* 0x044fe200078e020a */
[----:B------:R2:W-:Y:S04]  /*1ad490*/  @P6 STG.E [R28.64], R132 ;  /* 0x000000841c006986 */ /* 0x0005e8000c101904 */
[----:B------:R2:W-:Y:S02]  /*1ad4a0*/  @P3 STG.E [R30.64], R160 ;  /* 0x000000a01e003986 */ /* 0x0005e4000c101904 */
[----:B----4-:R-:W-:-:S04]  /*1ad4b0*/  IMAD.WIDE R2, R33, 0x4, R8 ;  /* 0x0000000421027825 */ /* 0x010fc800078e0208 */
[C---:B------:R-:W-:Y:S01]  /*1ad4c0*/  IMAD.WIDE R24, R33.reuse, 0x4, R6 ;  /* 0x0000000421187825 */ /* 0x040fe200078e0206 */
[----:B------:R-:W-:Y:S01]  /*1ad4d0*/  IADD3 R33, R33, c[0x0][0x198], RZ ;  /* 0x0000660021217a10 */ /* 0x000fe20007ffe0ff */
[----:B------:R4:W-:Y:S03]  /*1ad4e0*/  @P4 STG.E [R2.64], R208 ;  /* 0x000000d002004986 */ /* 0x0009e6000c101904 */
[----:B-1----:R-:W-:Y:S02]  /*1ad4f0*/  @P0 STG.E [R24.64], R20 ;  /* 0x0000001418000986 */ /* 0x002fe4000c101904 */
[----:B------:R-:W-:-:S04]  /*1ad500*/  IMAD.WIDE R12, R33, 0x4, R4 ;  /* 0x00000004210c7825 */ /* 0x000fc800078e0204 */
[----:B------:R-:W-:-:S04]  /*1ad510*/  IMAD.WIDE R26, R33, 0x4, R10 ;  /* 0x00000004211a7825 */ /* 0x000fc800078e020a */
[C---:B--2---:R-:W-:Y:S01]  /*1ad520*/  IMAD.WIDE R28, R33.reuse, 0x4, R8 ;  /* 0x00000004211c7825 */ /* 0x044fe200078e0208 */
[----:B------:R-:W-:-:S05]  /*1ad530*/  IADD3 R35, R33, c[0x0][0x198], RZ ;  /* 0x0000660021237a10 */ /* 0x000fca0007ffe0ff */
[----:B------:R-:W-:-:S04]  /*1ad540*/  IMAD.WIDE R30, R35, 0x4, R4 ;  /* 0x00000004231e7825 */ /* 0x000fc800078e0204 */
[----:B----4-:R-:W-:Y:S01]  /*1ad550*/  IMAD.WIDE R2, R33, 0x4, R6 ;  /* 0x0000000421027825 */ /* 0x010fe200078e0206 */
[----:B------:R-:W-:-:S05]  /*1ad560*/  LOP3.LUT R231, R0, 0x40, RZ, 0x3c, !PT ;  /* 0x0000004000e77812 */ /* 0x000fca00078e3cff */
[----:B------:R-:W1:Y:S01]  /*1ad570*/  LDS.128 R16, [R231] ;  /* 0x00000000e7107984 */ /* 0x000e620000000c00 */
[----:B---3--:R-:W-:-:S03]  /*1ad580*/  ISETP.GE.AND P1, PT, R32, c[0x0][0x17c], PT ;  /* 0x00005f0020007a0c */ /* 0x008fc60003f26270 */
[----:B------:R-:W2:Y:S01]  /*1ad590*/  LDL.LU R32, [R1+0x5fd4] ;  /* 0x005fd40001207983 */ /* 0x000ea20000300800 */
[----:B------:R-:W-:Y:S02]  /*1ad5a0*/  ISETP.LT.AND P6, PT, R197, c[0x0][0x178], !P1 ;  /* 0x00005e00c5007a0c */ /* 0x000fe40004fc1270 */
[----:B------:R-:W-:Y:S02]  /*1ad5b0*/  ISETP.LT.AND P5, PT, R196, c[0x0][0x178], !P1 ;  /* 0x00005e00c4007a0c */ /* 0x000fe40004fa1270 */
[----:B------:R-:W-:Y:S02]  /*1ad5c0*/  ISETP.LT.AND P3, PT, R191, c[0x0][0x178], !P1 ;  /* 0x00005e00bf007a0c */ /* 0x000fe40004f61270 */
[----:B------:R-:W-:Y:S02]  /*1ad5d0*/  ISETP.GE.AND P2, PT, R34, c[0x0][0x17c], PT ;  /* 0x00005f0022007a0c */ /* 0x000fe40003f46270 */
[----:B------:R-:W3:Y:S01]  /*1ad5e0*/  LDL.LU R34, [R1+0x5fbc] ;  /* 0x005fbc0001227983 */ /* 0x000ee20000300800 */
[----:B------:R-:W-:Y:S01]  /*1ad5f0*/  ISETP.GE.AND P0, PT, R36, c[0x0][0x17c], PT ;  /* 0x00005f0024007a0c */ /* 0x000fe20003f06270 */
[----:B------:R-:W4:Y:S02]  /*1ad600*/  LDL.LU R38, [R1+0x5fa8] ;  /* 0x005fa80001267983 */ /* 0x000f240000300800 */
[----:B------:R-:W3:Y:S01]  /*1ad610*/  LDL.LU R36, [R1+0x5f90] ;  /* 0x005f900001247983 */ /* 0x000ee20000300800 */
[----:B------:R1:W-:Y:S01]  /*1ad620*/  @P6 STG.E [R12.64], R133 ;  /* 0x000000850c006986 */ /* 0x0003e2000c101904 */
[----:B------:R-:W-:Y:S01]  /*1ad630*/  ISETP.LT.AND P1, PT, R190, c[0x0][0x178], !P1 ;  /* 0x00005e00be007a0c */ /* 0x000fe20004f21270 */
[----:B------:R-:W-:Y:S01]  /*1ad640*/  @P5 STG.E [R26.64], R161 ;  /* 0x000000a11a005986 */ /* 0x000fe2000c101904 */
[----:B------:R-:W-:Y:S01]  /*1ad650*/  ISETP.LT.AND P4, PT, R197, c[0x0][0x178], !P2 ;  /* 0x00005e00c5007a0c */ /* 0x000fe20005781270 */
[----:B------:R1:W-:Y:S01]  /*1ad660*/  @P3 STG.E [R28.64], R209 ;  /* 0x000000d11c003986 */ /* 0x0003e2000c101904 */
[----:B------:R-:W-:-:S02]  /*1ad670*/  ISETP.LT.AND P3, PT, R196, c[0x0][0x178], !P2 ;  /* 0x00005e00c4007a0c */ /* 0x000fc40005761270 */
[----:B------:R-:W-:Y:S01]  /*1ad680*/  ISETP.LT.AND P5, PT, R191, c[0x0][0x178], !P2 ;  /* 0x00005e00bf007a0c */ /* 0x000fe200057a1270 */
[----:B------:R-:W4:Y:S01]  /*1ad690*/  LDL.LU R42, [R1+0x5f68] ;  /* 0x005f6800012a7983 */ /* 0x000f220000300800 */
[----:B------:R-:W4:Y:S02]  /*1ad6a0*/  LDL.LU R40, [R1+0x5f4c] ;  /* 0x005f4c0001287983 */ /* 0x000f240000300800 */
[C---:B-1----:R-:W-:Y:S01]  /*1ad6b0*/  IMAD.WIDE R12, R35.reuse, 0x4, R10 ;  /* 0x00000004230c7825 */ /* 0x042fe200078e020a */
[----:B------:R-:W-:Y:S02]  /*1ad6c0*/  ISETP.LT.AND P6, PT, R190, c[0x0][0x178], !P2 ;  /* 0x00005e00be007a0c */ /* 0x000fe400057c1270 */
[----:B------:R-:W-:Y:S04]  /*1ad6d0*/  @P1 STG.E [R2.64], R21 ;  /* 0x0000001502001986 */ /* 0x000fe8000c101904 */
[----:B------:R-:W1:Y:S01]  /*1ad6e0*/  LDS.128 R24, [R252] ;  /* 0x00000000fc187984 */ /* 0x000e620000000c00 */
[----:B------:R-:W-:-:S04]  /*1ad6f0*/  IMAD.WIDE R28, R35, 0x4, R8 ;  /* 0x00000004231c7825 */ /* 0x000fc800078e0208 */
[----:B------:R-:W-:Y:S02]  /*1ad700*/  @P4 STG.E [R30.64], R152 ;  /* 0x000000981e004986 */ /* 0x000fe4000c101904 */
[----:B------:R-:W-:Y:S01]  /*1ad710*/  @P3 STG.E [R12.64], R180 ;  /* 0x000000b40c003986 */ /* 0x000fe2000c101904 */
[----:B------:R-:W-:Y:S02]  /*1ad720*/  @P5 STG.E [R28.64], R216 ;  /* 0x000000d81c005986 */ /* 0x000fe4000c101904 */
[----:B------:R1:W2:Y:S02]  /*1ad730*/  LDS.128 R28, [R0+0x800] ;  /* 0x00080000001c7984 */ /* 0x0002a40000000c00 */
[----:B-1----:R-:W4:Y:S01]  /*1ad740*/  LDL.LU R0, [R1+0x5f30] ;  /* 0x005f300001007983 */ /* 0x002f220000300800 */
[----:B------:R-:W-:Y:S02]  /*1ad750*/  ISETP.LT.AND P4, PT, R197, c[0x0][0x178], !P0 ;  /* 0x00005e00c5007a0c */ /* 0x000fe40004781270 */
[----:B------:R-:W-:-:S02]  /*1ad760*/  ISETP.LT.AND P1, PT, R196, c[0x0][0x178], !P0 ;  /* 0x00005e00c4007a0c */ /* 0x000fc40004721270 */
[----:B------:R-:W-:Y:S02]  /*1ad770*/  ISETP.LT.AND P5, PT, R191, c[0x0][0x178], !P0 ;  /* 0x00005e00bf007a0c */ /* 0x000fe400047a1270 */
[----:B------:R-:W-:Y:S01]  /*1ad780*/  ISETP.LT.AND P3, PT, R190, c[0x0][0x178], !P0 ;  /* 0x00005e00be007a0c */ /* 0x000fe20004761270 */
[----:B------:R-:W4:Y:S01]  /*1ad790*/  LDL.LU R44, [R1+0x5f1c] ;  /* 0x005f1c00012c7983 */ /* 0x000f220000300800 */
[----:B--2---:R-:W-:Y:S01]  /*1ad7a0*/  ISETP.GE.AND P2, PT, R32, c[0x0][0x17c], PT ;  /* 0x00005f0020007a0c */ /* 0x004fe20003f46270 */
[C---:B------:R-:W-:Y:S01]  /*1ad7b0*/  IMAD.WIDE R32, R35.reuse, 0x4, R6 ;  /* 0x0000000423207825 */ /* 0x040fe200078e0206 */
[----:B------:R-:W-:-:S05]  /*1ad7c0*/  IADD3 R35, R35, c[0x0][0x198], RZ ;  /* 0x0000660023237a10 */ /* 0x000fca0007ffe0ff */
[----:B------:R-:W-:-:S04]  /*1ad7d0*/  IMAD.WIDE R2, R35, 0x4, R4 ;  /* 0x0000000423027825 */ /* 0x000fc800078e0204 */
[C---:B------:R-:W-:Y:S01]  /*1ad7e0*/  IMAD.WIDE R20, R35.reuse, 0x4, R10 ;  /* 0x0000000423147825 */ /* 0x040fe200078e020a */
[----:B------:R1:W-:Y:S03]  /*1ad7f0*/  @P6 STG.E [R32.64], R16 ;  /* 0x0000001020006986 */ /* 0x0003e6000c101904 */
[----:B------:R-:W-:-:S04]  /*1ad800*/  IMAD.WIDE R12, R35, 0x4, R8 ;  /* 0x00000004230c7825 */ /* 0x000fc800078e0208 */
[----:B------:R2:W-:Y:S01]  /*1ad810*/  @P4 STG.E [R2.64], R153 ;  /* 0x0000009902004986 */ /* 0x0005e2000c101904 */
[----:B------:R-:W-:Y:S01]  /*1ad820*/  ISETP.LT.AND P6, PT, R197, c[0x0][0x178], !P2 ;  /* 0x00005e00c5007a0c */ /* 0x000fe200057c1270 */
[----:B------:R2:W-:Y:S01]  /*1ad830*/  @P1 STG.E [R20.64], R181 ;  /* 0x000000b514001986 */ /* 0x0005e2000c101904 */
[----:B------:R2:W-:Y:S01]  /*1ad840*/  @P5 STG.E [R12.64], R217 ;  /* 0x000000d90c005986 */ /* 0x0005e2000c101904 */
[----:B------:R-:W-:Y:S01]  /*1ad850*/  ISETP.LT.AND P4, PT, R196, c[0x0][0x178], !P2 ;  /* 0x00005e00c4007a0c */ /* 0x000fe20005781270 */
[C---:B-1----:R-:W-:Y:S01]  /*1ad860*/  IMAD.WIDE R32, R35.reuse, 0x4, R6 ;  /* 0x0000000423207825 */ /* 0x042fe200078e0206 */
[----:B------:R-:W-:-:S04]  /*1ad870*/  IADD3 R37, R35, c[0x0][0x198], RZ ;  /* 0x0000660023257a10 */ /* 0x000fc80007ffe0ff */
[----:B------:R1:W-:Y:S01]  /*1ad880*/  @P3 STG.E [R32.64], R17 ;  /* 0x0000001120003986 */ /* 0x0003e2000c101904 */
[----:B------:R-:W-:Y:S02]  /*1ad890*/  ISETP.LT.AND P3, PT, R191, c[0x0][0x178], !P2 ;  /* 0x00005e00bf007a0c */ /* 0x000fe40005761270 */
[----:B---3--:R-:W-:Y:S01]  /*1ad8a0*/  ISETP.GE.AND P0, PT, R34, c[0x0][0x17c], PT ;  /* 0x00005f0022007a0c */ /* 0x008fe20003f06270 */
[----:B------:R-:W-:-:S04]  /*1ad8b0*/  IMAD.WIDE R34, R37, 0x4, R4 ;  /* 0x0000000425227825 */ /* 0x000fc800078e0204 */
[----:B--2---:R-:W-:-:S04]  /*1ad8c0*/  IMAD.WIDE R2, R37, 0x4, R10 ;  /* 0x0000000425027825 */ /* 0x004fc800078e020a */
[----:B------:R-:W-:Y:S01]  /*1ad8d0*/  IMAD.WIDE R20, R37, 0x4, R8 ;  /* 0x0000000425147825 */ /* 0x000fe200078e0208 */
[----:B------:R-:W-:Y:S01]  /*1ad8e0*/  ISETP.LT.AND P2, PT, R190, c[0x0][0x178], !P2 ;  /* 0x00005e00be007a0c */ /* 0x000fe20005741270 */
[----:B------:R-:W-:Y:S01]  /*1ad8f0*/  @P6 STG.E [R34.64], R148 ;  /* 0x0000009422006986 */ /* 0x000fe2000c101904 */
[----:B------:R-:W-:Y:S01]  /*1ad900*/  ISETP.LT.AND P6, PT, R197, c[0x0][0x178], !P0 ;  /* 0x00005e00c5007a0c */ /* 0x000fe200047c1270 */
[----:B------:R2:W-:Y:S01]  /*1ad910*/  @P4 STG.E [R2.64], R176 ;  /* 0x000000b002004986 */ /* 0x0005e2000c101904 */
[----:B------:R-:W-:Y:S02]  /*1ad920*/  ISETP.LT.AND P4, PT, R196, c[0x0][0x178], !P0 ;  /* 0x00005e00c4007a0c */ /* 0x000fe40004781270 */
[C---:B------:R-:W-:Y:S01]  /*1ad930*/  IADD3 R39, R37.reuse, c[0x0][0x198], RZ ;  /* 0x0000660025277a10 */ /* 0x040fe20007ffe0ff */
[----:B------:R-:W-:Y:S01]  /*1ad940*/  IMAD.WIDE R12, R37, 0x4, R6 ;  /* 0x00000004250c7825 */ /* 0x000fe200078e0206 */
[----:B------:R3:W-:Y:S01]  /*1ad950*/  @P3 STG.E [R20.64], R224 ;  /* 0x000000e014003986 */ /* 0x0007e2000c101904 */
[----:B------:R-:W-:-:S02]  /*1ad960*/  ISETP.LT.AND P3, PT, R191, c[0x0][0x178], !P0 ;  /* 0x00005e00bf007a0c */ /* 0x000fc40004761270 */
[----:B------:R-:W-:Y:S01]  /*1ad970*/  ISETP.LT.AND P0, PT, R190, c[0x0][0x178], !P0 ;  /* 0x00005e00be007a0c */ /* 0x000fe20004701270 */
[----:B------:R-:W-:Y:S01]  /*1ad980*/  ISETP.GE.AND P5, PT, R36, c[0x0][0x17c], PT ;  /* 0x00005f0024007a0c */ /* 0x000fe20003fa6270 */
[----:B-1----:R-:W-:-:S04]  /*1ad990*/  IMAD.WIDE R16, R39, 0x4, R4 ;  /* 0x0000000427107825 */ /* 0x002fc800078e0204 */
[C---:B------:R-:W-:Y:S01]  /*1ad9a0*/  IMAD.WIDE R36, R39.reuse, 0x4, R10 ;  /* 0x0000000427247825 */ /* 0x040fe200078e020a */
[----:B----4-:R-:W-:Y:S02]  /*1ad9b0*/  ISETP.GE.AND P1, PT, R38, c[0x0][0x17c], PT ;  /* 0x00005f0026007a0c */ /* 0x010fe40003f26270 */
[C---:B------:R-:W-:Y:S01]  /*1ad9c0*/  IADD3 R41, R39.reuse, c[0x0][0x198], RZ ;  /* 0x0000660027297a10 */ /* 0x040fe20007ffe0ff */
[----:B--2---:R-:W-:-:S04]  /*1ad9d0*/  IMAD.WIDE R2, R39, 0x4, R8 ;  /* 0x0000000427027825 */ /* 0x004fc800078e0208 */
[----:B------:R-:W-:Y:S01]  /*1ad9e0*/  IMAD.WIDE R38, R39, 0x4, R6 ;  /* 0x0000000427267825 */ /* 0x000fe200078e0206 */
[----:B------:R1:W-:Y:S03]  /*1ad9f0*/  @P2 STG.E [R12.64], R24 ;  /* 0x000000180c002986 */ /* 0x0003e6000c101904 */
[----:B------:R2:W-:Y:S02]  /*1ada00*/  @P6 STG.E [R16.64], R149 ;  /* 0x0000009510006986 */ /* 0x0005e4000c101904 */
[----:B------:R-:W-:Y:S01]  /*1ada10*/  @P4 STG.E [R36.64], R177 ;  /* 0x000000b124004986 */ /* 0x000fe2000c101904 */
[----:B------:R-:W-:Y:S01]  /*1ada20*/  ISETP.LT.AND P6, PT, R197, c[0x0][0x178], !P1 ;  /* 0x00005e00c5007a0c */ /* 0x000fe20004fc1270 */
[----:B------:R4:W-:Y:S01]  /*1ada30*/  @P3 STG.E [R2.64], R225 ;  /* 0x000000e102003986 */ /* 0x0009e2000c101904 */
[----:B------:R-:W-:Y:S01]  /*1ada40*/  ISETP.LT.AND P2, PT, R196, c[0x0][0x178], !P1 ;  /* 0x00005e00c4007a0c */ /* 0x000fe20004f41270 */
[----:B------:R-:W-:Y:S01]  /*1ada50*/  @P0 STG.E [R38.64], R25 ;  /* 0x0000001926000986 */ /* 0x000fe2000c101904 */
[----:B------:R-:W-:Y:S01]  /*1ada60*/  ISETP.LT.AND P0, PT, R191, c[0x0][0x178], !P1 ;  /* 0x00005e00bf007a0c */ /* 0x000fe20004f01270 */
[----:B------:R-:W-:-:S02]  /*1ada70*/  ISETP.LT.AND P1, PT, R190, c[0x0][0x178], !P1 ;  /* 0x00005e00be007a0c */ /* 0x000fc40004f21270 */
[----:B---3--:R-:W-:-:S04]  /*1ada80*/  IMAD.WIDE R20, R41, 0x4, R4 ;  /* 0x0000000429147825 */ /* 0x008fc800078e0204 */
[----:B-1----:R-:W-:-:S04]  /*1ada90*/  IMAD.WIDE R12, R41, 0x4, R10 ;  /* 0x00000004290c7825 */ /* 0x002fc800078e020a */
[C---:B--2---:R-:W-:Y:S01]  /*1adaa0*/  IMAD.WIDE R16, R41.reuse, 0x4, R6 ;  /* 0x0000000429107825 */ /* 0x044fe200078e0206 */
[----:B------:R-:W1:Y:S03]  /*1adab0*/  LDS.128 R32, [R230+0x800] ;  /* 0x00080000e6207984 */ /* 0x000e660000000c00 */
[----:B----4-:R-:W-:Y:S01]  /*1adac0*/  IMAD.WIDE R2, R41, 0x4, R8 ;  /* 0x0000000429027825 */ /* 0x010fe200078e0208 */
[----:B------:R2:W-:Y:S03]  /*1adad0*/  @P6 STG.E [R20.64], R144 ;  /* 0x0000009014006986 */ /* 0x0005e6000c101904 */
[----:B------:R3:W-:Y:S01]  /*1adae0*/  @P2 STG.E [R12.64], R164 ;  /* 0x000000a40c002986 */ /* 0x0007e2000c101904 */
[----:B------:R-:W-:Y:S01]  /*1adaf0*/  ISETP.GE.AND P4, PT, R42, c[0x0][0x17c], PT ;  /* 0x00005f002a007a0c */ /* 0x000fe20003f86270 */
[----:B------:R2:W-:Y:S01]  /*1adb00*/  @P0 STG.E [R2.64], R204 ;  /* 0x000000cc02000986 */ /* 0x0005e2000c101904 */
[----:B------:R2:W-:Y:S03]  /*1adb10*/  @P1 STG.E [R16.64], R28 ;  /* 0x0000001c10001986 */ /* 0x0005e6000c101904 */
[----:B------:R-:W4:Y:S01]  /*1adb20*/  LDL.LU R42, [R1+0x5f00] ;  /* 0x005f0000012a7983 */ /* 0x000f220000300800 */
[----:B------:R-:W-:-:S02]  /*1adb30*/  ISETP.GE.AND P1, PT, R0, c[0x0][0x17c], PT ;  /* 0x00005f0000007a0c */ /* 0x000fc40003f26270 */
[----:B------:R-:W4:Y:S01]  /*1adb40*/  LDL.LU R0, [R1+0x5ee8] ;  /* 0x005ee80001007983 */ /* 0x000f220000300800 */
[----:B------:R-:W-:Y:S02]  /*1adb50*/  ISETP.LT.AND P3, PT, R197, c[0x0][0x178], !P5 ;  /* 0x00005e00c5007a0c */ /* 0x000fe40006f61270 */
[----:B------:R-:W-:Y:S02]  /*1adb60*/  ISETP.LT.AND P2, PT, R196, c[0x0][0x178], !P5 ;  /* 0x00005e00c4007a0c */ /* 0x000fe40006f41270 */
[----:B------:R-:W-:Y:S02]  /*1adb70*/  ISETP.LT.AND P6, PT, R191, c[0x0][0x178], !P5 ;  /* 0x00005e00bf007a0c */ /* 0x000fe40006fc1270 */
[----:B------:R-:W-:Y:S01]  /*1adb80*/  IADD3 R37, R41, c[0x0][0x198], RZ ;  /* 0x0000660029257a10 */ /* 0x000fe20007ffe0ff */
[----:B------:R-:W-:Y:S01]  /*1adb90*/  ISETP.LT.AND P5, PT, R190, c[0x0][0x178], !P5 ;  /* 0x00005e00be007a0c */ /* 0x000fe20006fa1270 */
[----:B------:R-:W-:Y:S01]  /*1adba0*/  ISETP.GE.AND P0, PT, R40, c[0x0][0x17c], PT ;  /* 0x00005f0028007a0c */ /* 0x000fe20003f06270 */
[----:B------:R-:W4:Y:S02]  /*1adbb0*/  LDL.LU R46, [R1+0x5ed0] ;  /* 0x005ed000012e7983 */ /* 0x000f240000300800 */
[----:B--2---:R-:W-:-:S04]  /*1adbc0*/  IMAD.WIDE R20, R37, 0x4, R4 ;  /* 0x0000000425147825 */ /* 0x004fc800078e0204 */
[----:B---3--:R-:W-:-:S04]  /*1adbd0*/  IMAD.WIDE R12, R37, 0x4, R10 ;  /* 0x00000004250c7825 */ /* 0x008fc800078e020a */
[----:B------:R-:W-:-:S04]  /*1adbe0*/  IMAD.WIDE R24, R37, 0x4, R8 ;  /* 0x0000000425187825 */ /* 0x000fc800078e0208 */
[----:B------:R-:W-:Y:S01]  /*1adbf0*/  IMAD.WIDE R40, R37, 0x4, R6 ;  /* 0x0000000425287825 */ /* 0x000fe200078e0206 */
[----:B------:R-:W-:Y:S01]  /*1adc00*/  @P3 STG.E [R20.64], R145 ;  /* 0x0000009114003986 */ /* 0x000fe2000c101904 */
[----:B------:R-:W-:Y:S02]  /*1adc10*/  ISETP.LT.AND P3, PT, R197, c[0x0][0x178], !P4 ;  /* 0x00005e00c5007a0c */ /* 0x000fe40006761270 */
[----:B------:R2:W-:Y:S01]  /*1adc20*/  @P2 STG.E [R12.64], R165 ;  /* 0x000000a50c002986 */ /* 0x0005e2000c101904 */
[----:B------:R-:W-:Y:S01]  /*1adc30*/  ISETP.LT.AND P2, PT, R196, c[0x0][0x178], !P4 ;  /* 0x00005e00c4007a0c */ /* 0x000fe20006741270 */
[----:B------:R3:W-:Y:S01]  /*1adc40*/  @P6 STG.E [R24.64], R205 ;  /* 0x000000cd18006986 */ /* 0x0007e2000c101904 */
[----:B------:R-:W-:Y:S01]  /*1adc50*/  @P5 STG.E [R40.64], R29 ;  /* 0x0000001d28005986 */ /* 0x000fe2000c101904 */
[----:B------:R-:W-:Y:S02]  /*1adc60*/  IADD3 R43, R37, c[0x0][0x198], RZ ;  /* 0x00006600252b7a10 */ /* 0x000fe40007ffe0ff */
[----:B------:R-:W-:Y:S01]  /*1adc70*/  ISETP.LT.AND P5, PT, R191, c[0x0][0x178], !P4 ;  /* 0x00005e00bf007a0c */ /* 0x000fe200067a1270 */
[----:B------:R-:W-:Y:S01]  /*1adc80*/  ISETP.LT.AND P4, PT, R190, c[0x0][0x178], !P4 ;  /* 0x00005e00be007a0c */ /* 0x000fe20006781270 */
[----:B------:R-:W-:Y:S01]  /*1adc90*/  ISETP.LT.AND P6, PT, R197, c[0x0][0x178], !P0 ;  /* 0x00005e00c5007a0c */ /* 0x000fe200047c1270 */
[----:B------:R-:W4:Y:S01]  /*1adca0*/  LDS.128 R36, [R231+0x800] ;  /* 0x00080000e7247984 */ /* 0x000f220000000c00 */
[----:B------:R-:W-:-:S04]  /*1adcb0*/  IMAD.WIDE R2, R43, 0x4, R4 ;  /* 0x000000042b027825 */ /* 0x000fc800078e0204 */
[----:B------:R-:W-:-:S04]  /*1adcc0*/  IMAD.WIDE R16, R43, 0x4, R10 ;  /* 0x000000042b107825 */ /* 0x000fc800078e020a */
[----:B--2---:R-:W-:-:S04]  /*1adcd0*/  IMAD.WIDE R12, R43, 0x4, R8 ;  /* 0x000000042b0c7825 */ /* 0x004fc800078e0208 */
[----:B------:R-:W-:Y:S01]  /*1adce0*/  IMAD.WIDE R20, R43, 0x4, R6 ;  /* 0x000000042b147825 */ /* 0x000fe200078e0206 */
[----:B------:R2:W-:Y:S03]  /*1adcf0*/  @P3 STG.E [R2.64], R128 ;  /* 0x0000008002003986 */ /* 0x0005e6000c101904 */
[----:B------:R2:W-:Y:S01]  /*1add00*/  @P2 STG.E [R16.64], R156 ;  /* 0x0000009c10002986 */ /* 0x0005e2000c101904 */
[----:B------:R-:W-:Y:S02]  /*1add10*/  ISETP.LT.AND P3, PT, R196, c[0x0][0x178], !P0 ;  /* 0x00005e00c4007a0c */ /* 0x000fe40004761270 */
[----:B------:R-:W-:Y:S02]  /*1add20*/  ISETP.LT.AND P2, PT, R191, c[0x0][0x178], !P0 ;  /* 0x00005e00bf007a0c */ /* 0x000fe40004741270 */
[----:B------:R-:W-:Y:S01]  /*1add30*/  IADD3 R45, R43, c[0x0][0x198], RZ ;  /* 0x000066002b2d7a10 */ /* 0x000fe20007ffe0ff */
[----:B------:R-:W-:Y:S01]  /*1add40*/  @P5 STG.E [R12.64], R212 ;  /* 0x000000d40c005986 */ /* 0x000fe2000c101904 */
[----:B------:R-:W-:Y:S01]  /*1add50*/  ISETP.GE.AND P5, PT, R44, c[0x0][0x17c], PT ;  /* 0x00005f002c007a0c */ /* 0x000fe20003fa6270 */
[----:B-1----:R1:W-:Y:S02]  /*1add60*/  @P4 STG.E [R20.64], R32 ;  /* 0x0000002014004986 */ /* 0x0023e4000c101904 */
[----:B------:R-:W4:Y:S02]  /*1add70*/  LDL.LU R44, [R1+0x5eb8] ;  /* 0x005eb800012c7983 */ /* 0x000f240000300800 */
[----:B---3--:R-:W-:-:S04]  /*1add80*/  IMAD.WIDE R24, R45, 0x4, R4 ;  /* 0x000000042d187825 */ /* 0x008fc800078e0204 */
[----:B--2---:R-:W-:-:S04]  /*1add90*/  IMAD.WIDE R2, R45, 0x4, R10 ;  /* 0x000000042d027825 */ /* 0x004fc800078e020a */
[----:B------:R-:W-:Y:S01]  /*1adda0*/  IMAD.WIDE R16, R45, 0x4, R8 ;  /* 0x000000042d107825 */ /* 0x000fe200078e0208 */
[----:B------:R-:W-:Y:S01]  /*1addb0*/  ISETP.LT.AND P0, PT, R190, c[0x0][0x178], !P0 ;  /* 0x00005e00be007a0c */ /* 0x000fe20004701270 */
[----:B-1----:R-:W2:Y:S04]  /*1addc0*/  LDL.LU R32, [R1+0x5e9c] ;  /* 0x005e9c0001207983 */ /* 0x002ea80000300800 */
[----:B------:R1:W-:Y:S01]  /*1addd0*/  @P6 STG.E [R24.64], R129 ;  /* 0x0000008118006986 */ /* 0x0003e2000c101904 */
[----:B------:R-:W-:Y:S01]  /*1adde0*/  ISETP.LT.AND P6, PT, R197, c[0x0][0x178], !P1 ;  /* 0x00005e00c5007a0c */ /* 0x000fe20004fc1270 */
[----:B------:R3:W-:Y:S01]  /*1addf0*/  @P3 STG.E [R2.64], R157 ;  /* 0x0000009d02003986 */ /* 0x0007e2000c101904 */
[----:B------:R-:W-:Y:S01]  /*1ade00*/  ISETP.LT.AND P4, PT, R196, c[0x0][0x178], !P1 ;  /* 0x00005e00c4007a0c */ /* 0x000fe20004f81270 */
[----:B------:R4:W-:Y:S01]  /*1ade10*/  @P2 STG.E [R16.64], R213 ;  /* 0x000000d510002986 */ /* 0x0009e2000c101904 */
[----:B------:R-:W-:-:S02]  /*1ade20*/  ISETP.LT.AND P2, PT, R191, c[0x0][0x178], !P1 ;  /* 0x00005e00bf007a0c */ /* 0x000fc40004f41270 */
[C---:B------:R-:W-:Y:S01]  /*1ade30*/  IADD3 R29, R45.reuse, c[0x0][0x198], RZ ;  /* 0x000066002d1d7a10 */ /* 0x040fe20007ffe0ff */
[----:B------:R-:W-:-:S04]  /*1ade40*/  IMAD.WIDE R12, R45, 0x4, R6 ;  /* 0x000000042d0c7825 */ /* 0x000fc800078e0206 */
[----:B------:R-:W-:-:S04]  /*1ade50*/  IMAD.WIDE R20, R29, 0x4, R4 ;  /* 0x000000041d147825 */ /* 0x000fc800078e0204 */
[----:B-1----:R-:W-:-:S04]  /*1ade60*/  IMAD.WIDE R24, R29, 0x4, R10 ;  /* 0x000000041d187825 */ /* 0x002fc800078e020a */
[----:B---3--:R-:W-:Y:S01]  /*1ade70*/  IMAD.WIDE R2, R29, 0x4, R8 ;  /* 0x000000041d027825 */ /* 0x008fe200078e0208 */
[----:B------:R1:W-:Y:S03]  /*1ade80*/  @P0 STG.E [R12.64], R33 ;  /* 0x000000210c000986 */ /* 0x0003e6000c101904 */
[----:B------:R3:W-:Y:S02]  /*1ade90*/  @P6 STG.E [R20.64], R124 ;  /* 0x0000007c14006986 */ /* 0x0007e4000c101904 */
[----:B------:R1:W-:Y:S01]  /*1adea0*/  @P4 STG.E [R24.64], R168 ;  /* 0x000000a818004986 */ /* 0x0003e2000c101904 */
[----:B------:R1:W-:Y:S01]  /*1adeb0*/  @P2 STG.E [R2.64], R220 ;  /* 0x000000dc02002986 */ /* 0x0003e2000c101904 */
[----:B----4-:R-:W-:-:S03]  /*1adec0*/  ISETP.GE.AND P2, PT, R0, c[0x0][0x17c], PT ;  /* 0x00005f0000007a0c */ /* 0x010fc60003f46270 */
[----:B------:R-:W4:Y:S01]  /*1aded0*/  LDL.LU R0, [R1+0x5e80] ;  /* 0x005e800001007983 */ /* 0x000f220000300800 */
[----:B------:R-:W-:Y:S02]  /*1adee0*/  ISETP.GE.AND P3, PT, R42, c[0x0][0x17c], PT ;  /* 0x00005f002a007a0c */ /* 0x000fe40003f66270 */
[----:B------:R-:W2:Y:S01]  /*1adef0*/  LDS.128 R40, [R252+0x800] ;  /* 0x00080000fc287984 */ /* 0x000ea20000000c00 */
[----:B------:R-:W-:Y:S02]  /*1adf00*/  ISETP.LT.AND P1, PT, R190, c[0x0][0x178], !P1 ;  /* 0x00005e00be007a0c */ /* 0x000fe40004f21270 */
[----:B------:R-:W-:Y:S01]  /*1adf10*/  ISETP.LT.AND P4, PT, R197, c[0x0][0x178], !P5 ;  /* 0x00005e00c5007a0c */ /* 0x000fe20006f81270 */
[C---:B------:R-:W-:Y:S01]  /*1adf20*/  IMAD.WIDE R16, R29.reuse, 0x4, R6 ;  /* 0x000000041d107825 */ /* 0x040fe200078e0206 */
[----:B------:R-:W-:Y:S02]  /*1adf30*/  IADD3 R29, R29, c[0x0][0x198], RZ ;  /* 0x000066001d1d7a10 */ /* 0x000fe40007ffe0ff */
[----:B------:R-:W-:-:S02]  /*1adf40*/  ISETP.LT.AND P6, PT, R196, c[0x0][0x178], !P5 ;  /* 0x00005e00c4007a0c */ /* 0x000fc40006fc1270 */
[----:B------:R-:W-:Y:S01]  /*1adf50*/  ISETP.LT.AND P0, PT, R191, c[0x0][0x178], !P5 ;  /* 0x00005e00bf007a0c */ /* 0x000fe20006f01270 */
[----:B-1----:R-:W-:Y:S01]  /*1adf60*/  IMAD.WIDE R12, R29, 0x4, R4 ;  /* 0x000000041d0c7825 */ /* 0x002fe200078e0204 */
[----:B------:R-:W-:-:S03]  /*1adf70*/  ISETP.LT.AND P5, PT, R190, c[0x0][0x178], !P5 ;  /* 0x00005e00be007a0c */ /* 0x000fc60006fa1270 */
[----:B------:R1:W-:Y:S01]  /*1adf80*/  @P1 STG.E [R16.64], R36 ;  /* 0x0000002410001986 */ /* 0x0003e2000c101904 */
[----:B------:R-:W-:Y:S01]  /*1adf90*/  ISETP.LT.AND P1, PT, R197, c[0x0][0x178], !P3 ;  /* 0x00005e00c5007a0c */ /* 0x000fe20005f21270 */
[----:B------:R1:W-:Y:S01]  /*1adfa0*/  @P4 STG.E [R12.64], R125 ;  /* 0x0000007d0c004986 */ /* 0x0003e2000c101904 */
[----:B------:R-:W-:Y:S02]  /*1adfb0*/  ISETP.LT.AND P4, PT, R196, c[0x0][0x178], !P3 ;  /* 0x00005e00c4007a0c */ /* 0x000fe40005f81270 */
[C---:B------:R-:W-:Y:S01]  /*1adfc0*/  IADD3 R33, R29.reuse, c[0x0][0x198], RZ ;  /* 0x000066001d217a10 */ /* 0x040fe20007ffe0ff */
[----:B---3--:R-:W-:-:S04]  /*1adfd0*/  IMAD.WIDE R20, R29, 0x4, R10 ;  /* 0x000000041d147825 */ /* 0x008fc800078e020a */
[----:B------:R-:W-:-:S04]  /*1adfe0*/  IMAD.WIDE R24, R29, 0x4, R8 ;  /* 0x000000041d187825 */ /* 0x000fc800078e0208 */
[----:B------:R-:W-:-:S04]  /*1adff0*/  IMAD.WIDE R2, R29, 0x4, R6 ;  /* 0x000000041d027825 */ /* 0x000fc800078e0206 */
[C---:B------:R-:W-:Y:S01]  /*1ae000*/  IMAD.WIDE R28, R33.reuse, 0x4, R10 ;  /* 0x00000004211c7825 */ /* 0x040fe200078e020a */
[----:B------:R3:W-:Y:S03]  /*1ae010*/  @P6 STG.E [R20.64], R169 ;  /* 0x000000a914006986 */ /* 0x0007e6000c101904 */
[----:B-1----:R-:W-:-:S04]  /*1ae020*/  IMAD.WIDE R16, R33, 0x4, R4 ;  /* 0x0000000421107825 */ /* 0x002fc800078e0204 */
[----:B------:R1:W-:Y:S01]  /*1ae030*/  @P0 STG.E [R24.64], R221 ;  /* 0x000000dd18000986 */ /* 0x0003e2000c101904 */
[----:B------:R-:W-:Y:S01]  /*1ae040*/  ISETP.LT.AND P0, PT, R191, c[0x0][0x178], !P3 ;  /* 0x00005e00bf007a0c */ /* 0x000fe20005f01270 */
[----:B------:R-:W-:Y:S01]  /*1ae050*/  ISETP.LT.AND P3, PT, R190, c[0x0][0x178], !P3 ;  /* 0x00005e00be007a0c */ /* 0x000fe20005f61270 */
[----:B------:R1:W-:Y:S01]  /*1ae060*/  @P5 STG.E [R2.64], R37 ;  /* 0x0000002502005986 */ /* 0x0003e2000c101904 */
[----:B------:R-:W-:Y:S01]  /*1ae070*/  ISETP.LT.AND P6, PT, R197, c[0x0][0x178], !P2 ;  /* 0x00005e00c5007a0c */ /* 0x000fe200057c1270 */
[----:B------:R2:W-:Y:S02]  /*1ae080*/  @P1 STG.E [R16.64], R140 ;  /* 0x0000008c10001986 */ /* 0x0005e4000c101904 */
[----:B------:R-:W-:Y:S01]  /*1ae090*/  @P4 STG.E [R28.64], R172 ;  /* 0x000000ac1c004986 */ /* 0x000fe2000c101904 */
[----:B------:R-:W-:Y:S02]  /*1ae0a0*/  ISETP.LT.AND P5, PT, R196, c[0x0][0x178], !P2 ;  /* 0x00005e00c4007a0c */ /* 0x000fe400057a1270 */
[----:B------:R-:W-:-:S02]  /*1ae0b0*/  ISETP.LT.AND P4, PT, R191, c[0x0][0x178], !P2 ;  /* 0x00005e00bf007a0c */ /* 0x000fc40005781270 */
[C---:B------:R-:W-:Y:S01]  /*1ae0c0*/  IADD3 R45, R33.reuse, c[0x0][0x198], RZ ;  /* 0x00006600212d7a10 */ /* 0x040fe20007ffe0ff */
[----:B------:R-:W-:-:S04]  /*1ae0d0*/  IMAD.WIDE R12, R33, 0x4, R8 ;  /* 0x00000004210c7825 */ /* 0x000fc800078e0208 */
[----:B---3--:R-:W-:-:S04]  /*1ae0e0*/  IMAD.WIDE R20, R33, 0x4, R6 ;  /* 0x0000000421147825 */ /* 0x008fc800078e0206 */
[----:B-1----:R-:W-:-:S04]  /*1ae0f0*/  IMAD.WIDE R24, R45, 0x4, R4 ;  /* 0x000000042d187825 */ /* 0x002fc800078e0204 */
[C---:B------:R-:W-:Y:S01]  /*1ae100*/  IMAD.WIDE R2, R45.reuse, 0x4, R10 ;  /* 0x000000042d027825 */ /* 0x040fe200078e020a */
[----:B------:R-:W-:Y:S01]  /*1ae110*/  ISETP.GE.AND P1, PT, R46, c[0x0][0x17c], PT ;  /* 0x00005f002e007a0c */ /* 0x000fe20003f26270 */
[----:B------:R-:W-:Y:S02]  /*1ae120*/  @P0 STG.E [R12.64], R232 ;  /* 0x000000e80c000986 */ /* 0x000fe4000c101904 */
[----:B--2---:R-:W-:-:S04]  /*1ae130*/  IMAD.WIDE R16, R45, 0x4, R8 ;  /* 0x000000042d107825 */ /* 0x004fc800078e0208 */
[----:B------:R1:W-:Y:S01]  /*1ae140*/  @P3 STG.E [R20.64], R40 ;  /* 0x0000002814003986 */ /* 0x0003e2000c101904 */
[----:B------:R2:W-:Y:S01]  /*1ae150*/  @P6 STG.E [R24.64], R141 ;  /* 0x0000008d18006986 */ /* 0x0005e2000c101904 */
[----:B------:R3:W-:Y:S02]  /*1ae160*/  @P5 STG.E [R2.64], R173 ;  /* 0x000000ad02005986 */ /* 0x0007e4000c101904 */
[----:B------:R2:W-:Y:S01]  /*1ae170*/  @P4 STG.E [R16.64], R233 ;  /* 0x000000e910004986 */ /* 0x0005e2000c101904 */
[----:B------:R-:W-:Y:S02]  /*1ae180*/  ISETP.LT.AND P6, PT, R197, c[0x0][0x178], !P1 ;  /* 0x00005e00c5007a0c */ /* 0x000fe40004fc1270 */
[----:B------:R-:W-:Y:S02]  /*1ae190*/  ISETP.LT.AND P3, PT, R196, c[0x0][0x178], !P1 ;  /* 0x00005e00c4007a0c */ /* 0x000fe40004f61270 */
[----:B------:R-:W-:Y:S02]  /*1ae1a0*/  ISETP.LT.AND P4, PT, R191, c[0x0][0x178], !P1 ;  /* 0x00005e00bf007a0c */ /* 0x000fe40004f81270 */
[----:B------:R-:W-:Y:S01]  /*1ae1b0*/  ISETP.LT.AND P5, PT, R190, c[0x0][0x178], !P1 ;  /* 0x00005e00be007a0c */ /* 0x000fe20004fa1270 */
[----:B------:R-:W-:Y:S01]  /*1ae1c0*/  ISETP.GE.AND P1, PT, R32, c[0x0][0x17c], PT ;  /* 0x00005f0020007a0c */ /* 0x000fe20003f26270 */
[----:B-1----:R-:W4:Y:S01]  /*1ae1d0*/  LDL.LU R40, [R1+0x5e6c] ;  /* 0x005e6c0001287983 */ /* 0x002f220000300800 */
[----:B------:R-:W4:Y:S02]  /*1ae1e0*/  LDL.LU R36, [R1+0x5e54] ;  /* 0x005e540001247983 */ /* 0x000f240000300800 */
[----:B------:R-:W4:Y:S01]  /*1ae1f0*/  LDL.LU R32, [R1+0x5e3c] ;  /* 0x005e3c0001207983 */ /* 0x000f220000300800 */
[----:B------:R-:W-:-:S02]  /*1ae200*/  ISETP.LT.AND P2, PT, R190, c[0x0][0x178], !P2 ;  /* 0x00005e00be007a0c */ /* 0x000fc40005741270 */
[C---:B------:R-:W-:Y:S01]  /*1ae210*/  IADD3 R29, R45.reuse, c[0x0][0x198], RZ ;  /* 0x000066002d1d7a10 */ /* 0x040fe20007ffe0ff */
[----:B------:R-:W-:-:S04]  /*1ae220*/  IMAD.WIDE R12, R45, 0x4, R6 ;  /* 0x000000042d0c7825 */ /* 0x000fc800078e0206 */
[----:B------:R-:W-:-:S04]  /*1ae230*/  IMAD.WIDE R20, R29, 0x4, R4 ;  /* 0x000000041d147825 */ /* 0x000fc800078e0204 */
[----:B--2---:R-:W-:-:S04]  /*1ae240*/  IMAD.WIDE R24, R29, 0x4, R10 ;  /* 0x000000041d187825 */ /* 0x004fc800078e020a */
[C---:B---3--:R-:W-:Y:S01]  /*1ae250*/  IMAD.WIDE R2, R29.reuse, 0x4, R8 ;  /* 0x000000041d027825 */ /* 0x048fe200078e0208 */
[----:B------:R1:W-:Y:S03]  /*1ae260*/  @P2 STG.E [R12.64], R41 ;  /* 0x000000290c002986 */ /* 0x0003e6000c101904 */
[----:B------:R2:W-:Y:S02]  /*1ae270*/  @P6 STG.E [R20.64], R138 ;  /* 0x0000008a14006986 */ /* 0x0005e4000c101904 */
[----:B------:R3:W-:Y:S02]  /*1ae280*/  @P3 STG.E [R24.64], R186 ;  /* 0x000000ba18003986 */ /* 0x0007e4000c101904 */
[----:B------:R1:W-:Y:S01]  /*1ae290*/  @P4 STG.E [R2.64], R202 ;  /* 0x000000ca02004986 */ /* 0x0003e2000c101904 */
[----:B----4-:R-:W-:Y:S02]  /*1ae2a0*/  ISETP.GE.AND P4, PT, R0, c[0x0][0x17c], PT ;  /* 0x00005f0000007a0c */ /* 0x010fe40003f86270 */
[----:B------:R-:W4:Y:S01]  /*1ae2b0*/  LDL.LU R0, [R1+0x5e1c] ;  /* 0x005e1c0001007983 */ /* 0x000f220000300800 */
[----:B------:R-:W-:Y:S01]  /*1ae2c0*/  ISETP.GE.AND P0, PT, R44, c[0x0][0x17c], PT ;  /* 0x00005f002c007a0c */ /* 0x000fe20003f06270 */
[----:B------:R-:W-:-:S03]  /*1ae2d0*/  IMAD.WIDE R16, R29, 0x4, R6 ;  /* 0x000000041d107825 */ /* 0x000fc600078e0206 */
[----:B------:R-:W-:Y:S02]  /*1ae2e0*/  ISETP.LT.AND P2, PT, R197, c[0x0][0x178], !P0 ;  /* 0x00005e00c5007a0c */ /* 0x000fe40004741270 */
[----:B------:R-:W-:Y:S02]  /*1ae2f0*/  IADD3 R29, R29, c[0x0][0x198], RZ ;  /* 0x000066001d1d7a10 */ /* 0x000fe40007ffe0ff */
[----:B------:R-:W-:Y:S02]  /*1ae300*/  ISETP.LT.AND P6, PT, R196, c[0x0][0x178], !P0 ;  /* 0x00005e00c4007a0c */ /* 0x000fe400047c1270 */
[----:B------:R-:W-:Y:S01]  /*1ae310*/  ISETP.LT.AND P3, PT, R191, c[0x0][0x178], !P0 ;  /* 0x00005e00bf007a0c */ /* 0x000fe20004761270 */
[----:B-1----:R-:W-:Y:S01]  /*1ae320*/  IMAD.WIDE R12, R29, 0x4, R4 ;  /* 0x000000041d0c7825 */ /* 0x002fe200078e0204 */
[----:B------:R1:W-:Y:S01]  /*1ae330*/  @P5 STG.E [R16.64], R14 ;  /* 0x0000000e10005986 */ /* 0x0003e2000c101904 */
[----:B------:R-:W-:Y:S02]  /*1ae340*/  ISETP.LT.AND P0, PT, R190, c[0x0][0x178], !P0 ;  /* 0x00005e00be007a0c */ /* 0x000fe40004701270 */
[----:B------:R-:W-:-:S02]  /*1ae350*/  ISETP.LT.AND P5, PT, R197, c[0x0][0x178], !P1 ;  /* 0x00005e00c5007a0c */ /* 0x000fc40004fa1270 */
[C---:B------:R-:W-:Y:S01]  /*1ae360*/  IADD3 R33, R29.reuse, c[0x0][0x198], RZ ;  /* 0x000066001d217a10 */ /* 0x040fe20007ffe0ff */
[----:B------:R1:W-:Y:S01]  /*1ae370*/  @P2 STG.E [R12.64], R139 ;  /* 0x0000008b0c002986 */ /* 0x0003e2000c101904 */
[----:B------:R-:W-:Y:S01]  /*1ae380*/  ISETP.LT.AND P2, PT, R196, c[0x0][0x178], !P1 ;  /* 0x00005e00c4007a0c */ /* 0x000fe20004f41270 */
[----:B--2---:R-:W-:-:S04]  /*1ae390*/  IMAD.WIDE R20, R29, 0x4, R10 ;  /* 0x000000041d147825 */ /* 0x004fc800078e020a */
[----:B---3--:R-:W-:-:S04]  /*1ae3a0*/  IMAD.WIDE R24, R29, 0x4, R8 ;  /* 0x000000041d187825 */ /* 0x008fc800078e0208 */
[----:B------:R-:W-:-:S04]  /*1ae3b0*/  IMAD.WIDE R2, R29, 0x4, R6 ;  /* 0x000000041d027825 */ /* 0x000fc800078e0206 */
[----:B-1----:R-:W-:-:S04]  /*1ae3c0*/  IMAD.WIDE R16, R33, 0x4, R4 ;  /* 0x0000000421107825 */ /* 0x002fc800078e0204 */
[----:B------:R-:W-:Y:S01]  /*1ae3d0*/  IMAD.WIDE R28, R33, 0x4, R10 ;  /* 0x00000004211c7825 */ /* 0x000fe200078e020a */
[----:B------:R1:W-:Y:S03]  /*1ae3e0*/  @P6 STG.E [R20.64], R187 ;  /* 0x000000bb14006986 */ /* 0x0003e6000c101904 */
[----:B------:R2:W-:Y:S01]  /*1ae3f0*/  @P3 STG.E [R24.64], R203 ;  /* 0x000000cb18003986 */ /* 0x0005e2000c101904 */
[----:B------:R-:W-:Y:S01]  /*1ae400*/  ISETP.LT.AND P3, PT, R191, c[0x0][0x178], !P1 ;  /* 0x00005e00bf007a0c */ /* 0x000fe20004f61270 */
[----:B------:R-:W-:Y:S01]  /*1ae410*/  ISETP.LT.AND P1, PT, R190, c[0x0][0x178], !P1 ;  /* 0x00005e00be007a0c */ /* 0x000fe20004f21270 */
[----:B------:R3:W-:Y:S01]  /*1ae420*/  @P0 STG.E [R2.64], R15 ;  /* 0x0000000f02000986 */ /* 0x0007e2000c101904 */
[----:B------:R-:W-:Y:S01]  /*1ae430*/  ISETP.LT.AND P6, PT, R197, c[0x0][0x178], !P4 ;  /* 0x00005e00c5007a0c */ /* 0x000fe200067c1270 */
[----:B------:R-:W-:Y:S02]  /*1ae440*/  @P5 STG.E [R16.64], R134 ;  /* 0x0000008610005986 */ /* 0x000fe4000c101904 */
[----:B------:R3:W-:Y:S01]  /*1ae450*/  @P2 STG.E [R28.64], R162 ;  /* 0x000000a21c002986 */ /* 0x0007e2000c101904 */
[----:B------:R-:W-:-:S02]  /*1ae460*/  ISETP.LT.AND P5, PT, R196, c[0x0][0x178], !P4 ;  /* 0x00005e00c4007a0c */ /* 0x000fc400067a1270 */
[----:B------:R-:W-:Y:S02]  /*1ae470*/  ISETP.LT.AND P2, PT, R191, c[0x0][0x178], !P4 ;  /* 0x00005e00bf007a0c */ /* 0x000fe40006741270 */
[C---:B------:R-:W-:Y:S01]  /*1ae480*/  IADD3 R37, R33.reuse, c[0x0][0x198], RZ ;  /* 0x0000660021257a10 */ /* 0x040fe20007ffe0ff */
[----:B------:R-:W-:-:S04]  /*1ae490*/  IMAD.WIDE R12, R33, 0x4, R8 ;  /* 0x00000004210c7825 */ /* 0x000fc800078e0208 */
[----:B-1----:R-:W-:-:S04]  /*1ae4a0*/  IMAD.WIDE R20, R33, 0x4, R6 ;  /* 0x0000000421147825 */ /* 0x002fc800078e0206 */
[----:B--2---:R-:W-:-:S04]  /*1ae4b0*/  IMAD.WIDE R24, R37, 0x4, R4 ;  /* 0x0000000425187825 */ /* 0x004fc800078e0204 */
[----:B---3--:R-:W-:-:S04]  /*1ae4c0*/  IMAD.WIDE R2, R37, 0x4, R10 ;  /* 0x0000000425027825 */ /* 0x008fc800078e020a */
[----:B------:R-:W-:Y:S01]  /*1ae4d0*/  IMAD.WIDE R14, R37, 0x4, R8 ;  /* 0x00000004250e7825 */ /* 0x000fe200078e0208 */
[----:B------:R-:W-:Y:S03]  /*1ae4e0*/  @P3 STG.E [R12.64], R210 ;  /* 0x000000d20c003986 */ /* 0x000fe6000c101904 */
[----:B------:R-:W-:Y:S02]  /*1ae4f0*/  @P1 STG.E [R20.64], R22 ;  /* 0x0000001614001986 */ /* 0x000fe4000c101904 */
[----:B------:R1:W-:Y:S01]  /*1ae500*/  @P6 STG.E [R24.64], R135 ;  /* 0x0000008718006986 */ /* 0x0003e2000c101904 */
[----:B------:R2:W-:Y:S01]  /*1ae510*/  @P5 STG.E [R2.64], R163 ;  /* 0x000000a302005986 */ /* 0x0005e2000c101904 */
[----:B------:R3:W-:Y:S01]  /*1ae520*/  @P2 STG.E [R14.64], R211 ;  /* 0x000000d30e002986 */ /* 0x0007e2000c101904 */
[----:B------:R-:W-:-:S04]  /*1ae530*/  ISETP.GE.AND P0, PT, R40, c[0x0][0x17c], PT ;  /* 0x00005f0028007a0c */ /* 0x000fc80003f06270 */
[----:B------:R-:W-:Y:S02]  /*1ae540*/  ISETP.LT.AND P6, PT, R197, c[0x0][0x178], !P0 ;  /* 0x00005e00c5007a0c */ /* 0x000fe400047c1270 */
[----:B------:R-:W-:Y:S02]  /*1ae550*/  ISETP.LT.AND P3, PT, R196, c[0x0][0x178], !P0 ;  /* 0x00005e00c4007a0c */ /* 0x000fe40004761270 */
[----:B------:R-:W-:Y:S02]  /*1ae560*/  ISETP.LT.AND P2, PT, R191, c[0x0][0x178], !P0 ;  /* 0x00005e00bf007a0c */ /* 0x000fe40004741270 */
[----:B------:R-:W-:Y:S01]  /*1ae570*/  ISETP.LT.AND P5, PT, R190, c[0x0][0x178], !P0 ;  /* 0x00005e00be007a0c */ /* 0x000fe200047a1270 */
[----:B------:R-:W-:Y:S02]  /*1ae580*/  ISETP.GE.AND P0, PT, R32, c[0x0][0x17c], PT ;  /* 0x00005f0020007a0c */ /* 0x000fe40003f06270 */
[----:B------:R-:W3:Y:S01]  /*1ae590*/  LDL.LU R32, [R1+0x5e08] ;  /* 0x005e080001207983 */ /* 0x000ee20000300800 */
[----:B------:R-:W3:Y:S02]  /*1ae5a0*/  LDL.LU R28, [R1+0x5df0] ;  /* 0x005df000011c7983 */ /* 0x000ee40000300800 */
[----:B-1----:R-:W3:Y:S01]  /*1ae5b0*/  LDL.LU R24, [R1+0x5dd8] ;  /* 0x005dd80001187983 */ /* 0x002ee20000300800 */
[----:B------:R-:W-:-:S02]  /*1ae5c0*/  ISETP.LT.AND P4, PT, R190, c[0x0][0x178], !P4 ;  /* 0x00005e00be007a0c */ /* 0x000fc40006781270 */
[C---:B------:R-:W-:Y:S01]  /*1ae5d0*/  IADD3 R29, R37.reuse, c[0x0][0x198], RZ ;  /* 0x00006600251d7a10 */ /* 0x040fe20007ffe0ff */
[----:B------:R-:W-:-:S04]  /*1ae5e0*/  IMAD.WIDE R12, R37, 0x4, R6 ;  /* 0x00000004250c7825 */ /* 0x000fc800078e0206 */
[----:B------:R-:W-:-:S04]  /*1ae5f0*/  IMAD.WIDE R16, R29, 0x4, R4 ;  /* 0x000000041d107825 */ /* 0x000fc800078e0204 */
[----:B------:R-:W-:-:S04]  /*1ae600*/  IMAD.WIDE R20, R29, 0x4, R10 ;  /* 0x000000041d147825 */ /* 0x000fc800078e020a */
[C---:B--2---:R-:W-:Y:S01]  /*1ae610*/  IMAD.WIDE R2, R29.reuse, 0x4, R8 ;  /* 0x000000041d027825 */ /* 0x044fe200078e0208 */
[----:B------:R1:W-:Y:S03]  /*1ae620*/  @P4 STG.E [R12.64], R23 ;  /* 0x000000170c004986 */ /* 0x0003e6000c101904 */
[----:B------:R2:W-:Y:S02]  /*1ae630*/  @P6 STG.E [R16.64], R154 ;  /* 0x0000009a10006986 */ /* 0x0005e4000c101904 */
[----:B------:R1:W-:Y:S02]  /*1ae640*/  @P3 STG.E [R20.64], R182 ;  /* 0x000000b614003986 */ /* 0x0003e4000c101904 */
[----:B------:R1:W-:Y:S01]  /*1ae650*/  @P2 STG.E [R2.64], R218 ;  /* 0x000000da02002986 */ /* 0x0003e2000c101904 */
[----:B----4-:R-:W-:Y:S02]  /*1ae660*/  ISETP.GE.AND P2, PT, R0, c[0x0][0x17c], PT ;  /* 0x00005f0000007a0c */ /* 0x010fe40003f46270 */
[----:B------:R-:W4:Y:S01]  /*1ae670*/  LDL.LU R0, [R1+0x5dbc] ;  /* 0x005dbc0001007983 */ /* 0x000f220000300800 */
[----:B------:R-:W-:Y:S01]  /*1ae680*/  ISETP.GE.AND P1, PT, R36, c[0x0][0x17c], PT ;  /* 0x00005f0024007a0c */ /* 0x000fe20003f26270 */
[----:B---3--:R-:W-:-:S03]  /*1ae690*/  IMAD.WIDE R14, R29, 0x4, R6 ;  /* 0x000000041d0e7825 */ /* 0x008fc600078e0206 */
[----:B------:R-:W-:Y:S02]  /*1ae6a0*/  ISETP.LT.AND P4, PT, R197, c[0x0][0x178], !P1 ;  /* 0x00005e00c5007a0c */ /* 0x000fe40004f81270 */
[----:B------:R-:W-:Y:S02]  /*1ae6b0*/  ISETP.LT.AND P6, PT, R196, c[0x0][0x178], !P1 ;  /* 0x00005e00c4007a0c */ /* 0x000fe40004fc1270 */
[----:B------:R-:W-:Y:S02]  /*1ae6c0*/  ISETP.LT.AND P3, PT, R191, c[0x0][0x178], !P1 ;  /* 0x00005e00bf007a0c */ /* 0x000fe40004f61270 */
[----:B------:R-:W-:Y:S01]  /*1ae6d0*/  IADD3 R29, R29, c[0x0][0x198], RZ ;  /* 0x000066001d1d7a10 */ /* 0x000fe20007ffe0ff */
[----:B------:R3:W-:Y:S04]  /*1ae6e0*/  @P5 STG.E [R14.64], R18 ;  /* 0x000000120e005986 */ /* 0x0007e8000c101904 */
[----:B-1----:R-:W-:-:S04]  /*1ae6f0*/  IMAD.WIDE R12, R29, 0x4, R4 ;  /* 0x000000041d0c7825 */ /* 0x002fc800078e0204 */
[----:B--2---:R-:W-:-:S04]  /*1ae700*/  IMAD.WIDE R16, R29, 0x4, R10 ;  /* 0x000000041d107825 */ /* 0x004fc800078e020a */
[----:B------:R-:W-:Y:S01]  /*1ae710*/  IMAD.WIDE R20, R29, 0x4, R8 ;  /* 0x000000041d147825 */ /* 0x000fe200078e0208 */
[----:B------:R-:W-:Y:S02]  /*1ae720*/  ISETP.LT.AND P1, PT, R190, c[0x0][0x178], !P1 ;  /* 0x00005e00be007a0c */ /* 0x000fe40004f21270 */
[----:B------:R-:W-:Y:S01]  /*1ae730*/  ISETP.LT.AND P5, PT, R197, c[0x0][0x178], !P0 ;  /* 0x00005e00c5007a0c */ /* 0x000fe200047a1270 */
[----:B------:R1:W-:Y:S01]  /*1ae740*/  @P4 STG.E [R12.64], R155 ;  /* 0x0000009b0c004986 */ /* 0x0003e2000c101904 */
[----:B------:R2:W-:Y:S01]  /*1ae750*/  @P6 STG.E [R16.64], R183 ;  /* 0x000000b710006986 */ /* 0x0005e2000c101904 */
[----:B------:R-:W-:Y:S01]  /*1ae760*/  ISETP.LT.AND P4, PT, R196, c[0x0][0x178], !P0 ;  /* 0x00005e00c4007a0c */ /* 0x000fe20004781270 */
[----:B------:R3:W-:Y:S01]  /*1ae770*/  @P3 STG.E [R20.64], R219 ;  /* 0x000000db14003986 */ /* 0x0007e2000c101904 */
[----:B------:R-:W-:Y:S02]  /*1ae780*/  ISETP.LT.AND P3, PT, R191, c[0x0][0x178], !P0 ;  /* 0x00005e00bf007a0c */ /* 0x000fe40004761270 */
[----:B------:R-:W-:Y:S01]  /*1ae790*/  IADD3 R25, R29, c[0x0][0x198], RZ ;  /* 0x000066001d197a10 */ /* 0x000fe20007ffe0ff */
[----:B------:R-:W-:-:S02]  /*1ae7a0*/  ISETP.LT.AND P0, PT, R190, c[0x0][0x178], !P0 ;  /* 0x00005e00be007a0c */ /* 0x000fc40004701270 */
[----:B------:R-:W-:-:S04]  /*1ae7b0*/  IMAD.WIDE R2, R29, 0x4, R6 ;  /* 0x000000041d027825 */ /* 0x000fc800078e0206 */
[----:B---3--:R-:W-:-:S04]  /*1ae7c0*/  IMAD.WIDE R14, R25, 0x4, R4 ;  /* 0x00000004190e7825 */ /* 0x008fc800078e0204 */
[----:B------:R-:W-:-:S04]  /*1ae7d0*/  IMAD.WIDE R22, R25, 0x4, R10 ;  /* 0x0000000419167825 */ /* 0x000fc800078e020a */
[----:B-1----:R-:W-:-:S04]  /*1ae7e0*/  IMAD.WIDE R12, R25, 0x4, R8 ;  /* 0x00000004190c7825 */ /* 0x002fc800078e0208 */
[----:B--2---:R-:W-:Y:S01]  /*1ae7f0*/  IMAD.WIDE R16, R25, 0x4, R6 ;  /* 0x0000000419107825 */ /* 0x004fe200078e0206 */
[----:B------:R1:W-:Y:S01]  /*1ae800*/  @P1 STG.E [R2.64], R19 ;  /* 0x0000001302001986 */ /* 0x0003e2000c101904 */
[----:B------:R-:W-:Y:S02]  /*1ae810*/  ISETP.LT.AND P6, PT, R197, c[0x0][0x178], !P2 ;  /* 0x00005e00c5007a0c */ /* 0x000fe400057c1270 */
[----:B------:R2:W-:Y:S02]  /*1ae820*/  @P5 STG.E [R14.64], R150 ;  /* 0x000000960e005986 */ /* 0x0005e4000c101904 */
[----:B------:R-:W-:Y:S01]  /*1ae830*/  @P4 STG.E [R22.64], R178 ;  /* 0x000000b216004986 */ /* 0x000fe2000c101904 */
[----:B------:R-:W-:Y:S02]  /*1ae840*/  ISETP.LT.AND P5, PT, R196, c[0x0][0x178], !P2 ;  /* 0x00005e00c4007a0c */ /* 0x000fe400057a1270 */
[----:B------:R-:W-:Y:S01]  /*1ae850*/  ISETP.LT.AND P4, PT, R191, c[0x0][0x178], !P2 ;  /* 0x00005e00bf007a0c */ /* 0x000fe20005781270 */
[----:B------:R-:W-:Y:S01]  /*1ae860*/  @P3 STG.E [R12.64], R226 ;  /* 0x000000e20c003986 */ /* 0x000fe2000c101904 */
[----:B------:R-:W-:Y:S01]  /*1ae870*/  IADD3 R29, R25, c[0x0][0x198], RZ ;  /* 0x00006600191d7a10 */ /* 0x000fe20007ffe0ff */
[----:B------:R3:W-:Y:S04]  /*1ae880*/  @P0 STG.E [R16.64], R26 ;  /* 0x0000001a10000986 */ /* 0x0007e8000c101904 */
[----:B------:R-:W-:-:S04]  /*1ae890*/  IMAD.WIDE R20, R29, 0x4, R4 ;  /* 0x000000041d147825 */ /* 0x000fc800078e0204 */
[----:B-1----:R-:W-:-:S04]  /*1ae8a0*/  IMAD.WIDE R2, R29, 0x4, R10 ;  /* 0x000000041d027825 */ /* 0x002fc800078e020a */
[----:B--2---:R-:W-:Y:S01]  /*1ae8b0*/  IMAD.WIDE R14, R29, 0x4, R8 ;  /* 0x000000041d0e7825 */ /* 0x004fe200078e0208 */
[----:B---3--:R-:W2:Y:S04]  /*1ae8c0*/  LDL.LU R26, [R1+0x5d9c] ;  /* 0x005d9c00011a7983 */ /* 0x008ea80000300800 */
[----:B------:R-:W-:Y:S01]  /*1ae8d0*/  @P6 STG.E [R20.64], R151 ;  /* 0x0000009714006986 */ /* 0x000fe2000c101904 */
[----:B------:R1:W-:Y:S02]  /*1ae8e0*/  @P5 STG.E [R2.64], R179 ;  /* 0x000000b302005986 */ /* 0x0003e4000c101904 */
[----:B------:R3:W-:Y:S01]  /*1ae8f0*/  @P4 STG.E [R14.64], R227 ;  /* 0x000000e30e004986 */ /* 0x0007e2000c101904 */
[----:B------:R-:W-:Y:S02]  /*1ae900*/  ISETP.LT.AND P2, PT, R190, c[0x0][0x178], !P2 ;  /* 0x00005e00be007a0c */ /* 0x000fe40005741270 */
[----:B------:R-:W-:-:S04]  /*1ae910*/  ISETP.GE.AND P1, PT, R32, c[0x0][0x17c], PT ;  /* 0x00005f0020007a0c */ /* 0x000fc80003f26270 */
[----:B------:R-:W-:Y:S02]  /*1ae920*/  ISETP.LT.AND P6, PT, R197, c[0x0][0x178], !P1 ;  /* 0x00005e00c5007a0c */ /* 0x000fe40004fc1270 */
[----:B------:R-:W-:Y:S02]  /*1ae930*/  ISETP.LT.AND P3, PT, R196, c[0x0][0x178], !P1 ;  /* 0x00005e00c4007a0c */ /* 0x000fe40004f61270 */
[----:B------:R-:W-:Y:S02]  /*1ae940*/  ISETP.LT.AND P4, PT, R191, c[0x0][0x178], !P1 ;  /* 0x00005e00bf007a0c */ /* 0x000fe40004f81270 */
[----:B------:R-:W-:Y:S01]  /*1ae950*/  ISETP.LT.AND P5, PT, R190, c[0x0][0x178], !P1 ;  /* 0x00005e00be007a0c */ /* 0x000fe20004fa1270 */
[----:B------:R-:W-:Y:S02]  /*1ae960*/  ISETP.GE.AND P1, PT, R24, c[0x0][0x17c], PT ;  /* 0x00005f0018007a0c */ /* 0x000fe40003f26270 */
[----:B------:R-:W2:Y:S01]  /*1ae970*/  LDL.LU R24, [R1+0x5d90] ;  /* 0x005d900001187983 */ /* 0x000ea20000300800 */
[----:B------:R-:W2:Y:S01]  /*1ae980*/  LDL.LU R22, [R1+0x5d70] ;  /* 0x005d700001167983 */ /* 0x000ea20000300800 */
[C---:B------:R-:W-:Y:S01]  /*1ae990*/  IADD3 R23, R29.reuse, c[0x0][0x198], RZ ;  /* 0x000066001d177a10 */ /* 0x040fe20007ffe0ff */
[----:B------:R-:W-:-:S04]  /*1ae9a0*/  IMAD.WIDE R12, R29, 0x4, R6 ;  /* 0x000000041d0c7825 */ /* 0x000fc800078e0206 */
[----:B------:R-:W-:-:S04]  /*1ae9b0*/  IMAD.WIDE R16, R23, 0x4, R4 ;  /* 0x0000000417107825 */ /* 0x000fc800078e0204 */
[----:B------:R-:W-:-:S04]  /*1ae9c0*/  IMAD.WIDE R18, R23, 0x4, R10 ;  /* 0x0000000417127825 */ /* 0x000fc800078e020a */
[----:B-1----:R-:W-:Y:S01]  /*1ae9d0*/  IMAD.WIDE R2, R23, 0x4, R8 ;  /* 0x0000000417027825 */ /* 0x002fe200078e0208 */
[----:B------:R1:W-:Y:S03]  /*1ae9e0*/  @P2 STG.E [R12.64], R27 ;  /* 0x0000001b0c002986 */ /* 0x0003e6000c101904 */
[----:B------:R1:W-:Y:S02]  /*1ae9f0*/  @P6 STG.E [R16.64], R146 ;  /* 0x0000009210006986 */ /* 0x0003e4000c101904 */
[----:B------:R1:W-:Y:S01]  /*1aea00*/  @P3 STG.E [R18.64], R166 ;  /* 0x000000a612003986 */ /* 0x0003e2000c101904 */
[----:B------:R1:W-:Y:S01]  /*1aea10*/  @P4 STG.E [R2.64], R206 ;  /* 0x000000ce02004986 */ /* 0x0003e2000c101904 */
[----:B----4-:R-:W-:-:S03]  /*1aea20*/  ISETP.GE.AND P4, PT, R0, c[0x0][0x17c], PT ;  /* 0x00005f0000007a0c */ /* 0x010fc60003f86270 */
[----:B------:R-:W4:Y:S01]  /*1aea30*/  LDL.LU R0, [R1+0x5d54] ;  /* 0x005d540001007983 */ /* 0x000f220000300800 */
[----:B------:R-:W-:Y:S01]  /*1aea40*/  ISETP.GE.AND P0, PT, R28, c[0x0][0x17c], PT ;  /* 0x00005f001c007a0c */ /* 0x000fe20003f06270 */
[----:B---3--:R-:W-:-:S03]  /*1aea50*/  IMAD.WIDE R14, R23, 0x4, R6 ;  /* 0x00000004170e7825 */ /* 0x008fc600078e0206 */
[----:B------:R-:W-:Y:S02]  /*1aea60*/  ISETP.LT.AND P3, PT, R197, c[0x0][0x178], !P0 ;  /* 0x00005e00c5007a0c */ /* 0x000fe40004761270 */
[----:B------:R-:W-:Y:S02]  /*1aea70*/  ISETP.LT.AND P6, PT, R196, c[0x0][0x178], !P0 ;  /* 0x00005e00c4007a0c */ /* 0x000fe400047c1270 */
[----:B------:R-:W-:Y:S02]  /*1aea80*/  ISETP.LT.AND P2, PT, R191, c[0x0][0x178], !P0 ;  /* 0x00005e00bf007a0c */ /* 0x000fe40004741270 */
[----:B------:R-:W-:Y:S01]  /*1aea90*/  IADD3 R23, R23, c[0x0][0x198], RZ ;  /* 0x0000660017177a10 */ /* 0x000fe20007ffe0ff */
[----:B------:R3:W-:Y:S01]  /*1aeaa0*/  @P5 STG.E [R14.64], R30 ;  /* 0x0000001e0e005986 */ /* 0x0007e2000c101904 */
[----:B------:R-:W-:Y:S02]  /*1aeab0*/  ISETP.LT.AND P0, PT, R190, c[0x0][0x178], !P0 ;  /* 0x00005e00be007a0c */ /* 0x000fe40004701270 */
[----:B------:R-:W-:-:S02]  /*1aeac0*/  ISETP.LT.AND P5, PT, R197, c[0x0][0x178], !P1 ;  /* 0x00005e00c5007a0c */ /* 0x000fc40004fa1270 */
[C---:B------:R-:W-:Y:S01]  /*1aead0*/  IADD3 R25, R23.reuse, c[0x0][0x198], RZ ;  /* 0x0000660017197a10 */ /* 0x040fe20007ffe0ff */
[----:B-1----:R-:W-:-:S04]  /*1aeae0*/  IMAD.WIDE R12, R23, 0x4, R4 ;  /* 0x00000004170c7825 */ /* 0x002fc800078e0204 */
[----:B------:R-:W-:-:S04]  /*1aeaf0*/  IMAD.WIDE R16, R23, 0x4, R10 ;  /* 0x0000000417107825 */ /* 0x000fc800078e020a */
[----:B------:R-:W-:-:S04]  /*1aeb00*/  IMAD.WIDE R18, R23, 0x4, R8 ;  /* 0x0000000417127825 */ /* 0x000fc800078e0208 */
[----:B------:R-:W-:Y:S01]  /*1aeb10*/  IMAD.WIDE R2, R23, 0x4, R6 ;  /* 0x0000000417027825 */ /* 0x000fe200078e0206 */
[----:B------:R1:W-:Y:S03]  /*1aeb20*/  @P3 STG.E [R12.64], R147 ;  /* 0x000000930c003986 */ /* 0x0003e6000c101904 */
[----:B------:R1:W-:Y:S01]  /*1aeb30*/  @P6 STG.E [R16.64], R167 ;  /* 0x000000a710006986 */ /* 0x0003e2000c101904 */
[----:B------:R-:W-:Y:S01]  /*1aeb40*/  ISETP.LT.AND P3, PT, R196, c[0x0][0x178], !P1 ;  /* 0x00005e00c4007a0c */ /* 0x000fe20004f61270 */
[----:B---3--:R-:W-:Y:S01]  /*1aeb50*/  IMAD.WIDE R14, R25, 0x4, R4 ;  /* 0x00000004190e7825 */ /* 0x008fe200078e0204 */
[----:B------:R3:W-:Y:S01]  /*1aeb60*/  @P2 STG.E [R18.64], R207 ;  /* 0x000000cf12002986 */ /* 0x0007e2000c101904 */
[----:B------:R-:W-:Y:S02]  /*1aeb70*/  ISETP.LT.AND P2, PT, R191, c[0x0][0x178], !P1 ;  /* 0x00005e00bf007a0c */ /* 0x000fe40004f41270 */
[----:B------:R-:W-:Y:S01]  /*1aeb80*/  ISETP.LT.AND P1, PT, R190, c[0x0][0x178], !P1 ;  /* 0x00005e00be007a0c */ /* 0x000fe20004f21270 */
[----:B------:R-:W-:Y:S01]  /*1aeb90*/  ISETP.LT.AND P6, PT, R197, c[0x0][0x178], !P4 ;  /* 0x00005e00c5007a0c */ /* 0x000fe200067c1270 */
[----:B------:R3:W-:Y:S01]  /*1aeba0*/  @P0 STG.E [R2.64], R31 ;  /* 0x0000001f02000986 */ /* 0x0007e2000c101904 */
[----:B------:R-:W-:Y:S01]  /*1aebb0*/  @P5 STG.E [R14.64], R130 ;  /* 0x000000820e005986 */ /* 0x000fe2000c101904 */
[----:B------:R-:W-:-:S02]  /*1aebc0*/  ISETP.LT.AND P5, PT, R196, c[0x0][0x178], !P4 ;  /* 0x00005e00c4007a0c */ /* 0x000fc400067a1270 */
[C---:B------:R-:W-:Y:S01]  /*1aebd0*/  IADD3 R23, R25.reuse, c[0x0][0x198], RZ ;  /* 0x0000660019177a10 */ /* 0x040fe20007ffe0ff */
[----:B------:R-:W-:-:S04]  /*1aebe0*/  IMAD.WIDE R20, R25, 0x4, R10 ;  /* 0x0000000419147825 */ /* 0x000fc800078e020a */
[----:B-1----:R-:W-:-:S04]  /*1aebf0*/  IMAD.WIDE R12, R25, 0x4, R8 ;  /* 0x00000004190c7825 */ /* 0x002fc800078e0208 */
[----:B------:R-:W-:-:S04]  /*1aec00*/  IMAD.WIDE R16, R25, 0x4, R6 ;  /* 0x0000000419107825 */ /* 0x000fc800078e0206 */
[C---:B---3--:R-:W-:Y:S01]  /*1aec10*/  IMAD.WIDE R18, R23.reuse, 0x4, R4 ;  /* 0x0000000417127825 */ /* 0x048fe200078e0204 */
[----:B------:R1:W-:Y:S03]  /*1aec20*/  @P3 STG.E [R20.64], R158 ;  /* 0x0000009e14003986 */ /* 0x0003e6000c101904 */
[----:B------:R3:W-:Y:S02]  /*1aec30*/  @P2 STG.E [R12.64], R214 ;  /* 0x000000d60c002986 */ /* 0x0007e4000c101904 */
[----:B------:R-:W-:Y:S01]  /*1aec40*/  IMAD.WIDE R2, R23, 0x4, R10 ;  /* 0x0000000417027825 */ /* 0x000fe200078e020a */
[----:B------:R-:W-:Y:S01]  /*1aec50*/  ISETP.LT.AND P3, PT, R191, c[0x0][0x178], !P4 ;  /* 0x00005e00bf007a0c */ /* 0x000fe20006761270 */
[----:B------:R2:W-:Y:S02]  /*1aec60*/  @P1 STG.E [R16.64], R34 ;  /* 0x0000002210001986 */ /* 0x0005e4000c101904 */
[----:B------:R2:W-:Y:S01]  /*1aec70*/  @P6 STG.E [R18.64], R131 ;  /* 0x0000008312006986 */ /* 0x0005e2000c101904 */
[----:B------:R-:W-:Y:S01]  /*1aec80*/  ISETP.LT.AND P4, PT, R190, c[0x0][0x178], !P4 ;  /* 0x00005e00be007a0c */ /* 0x000fe20006781270 */
[----:B------:R2:W-:Y:S02]  /*1aec90*/  @P5 STG.E [R2.64], R159 ;  /* 0x0000009f02005986 */ /* 0x0005e4000c101904 */
[----:B--2---:R-:W-:-:S02]  /*1aeca0*/  ISETP.GE.AND P0, PT, R26, c[0x0][0x17c], PT ;  /* 0x00005f001a007a0c */ /* 0x004fc40003f06270 */
[----:B-1----:R-:W-:Y:S02]  /*1aecb0*/  IADD3 R21, R23, c[0x0][0x198], RZ ;  /* 0x0000660017157a10 */ /* 0x002fe40007ffe0ff */
[----:B------:R-:W-:Y:S02]  /*1aecc0*/  ISETP.LT.AND P6, PT, R197, c[0x0][0x178], !P0 ;  /* 0x00005e00c5007a0c */ /* 0x000fe400047c1270 */
[----:B------:R-:W-:Y:S02]  /*1aecd0*/  ISETP.LT.AND P2, PT, R196, c[0x0][0x178], !P0 ;  /* 0x00005e00c4007a0c */ /* 0x000fe40004741270 */
[----:B------:R-:W-:Y:S01]  /*1aece0*/  ISETP.LT.AND P5, PT, R191, c[0x0][0x178], !P0 ;  /* 0x00005e00bf007a0c */ /* 0x000fe200047a1270 */
[----:B------:R-:W-:Y:S02]  /*1aecf0*/  ISETP.LT.AND P0, PT, R190, c[0x0][0x178], !P0 ;  /* 0x00005e00be007a0c */ /* 0x000fe40004701270 */
[----:B------:R-:W-:-:S04]  /*1aed00*/  IMAD.WIDE R14, R23, 0x4, R8 ;  /* 0x00000004170e7825 */ /* 0x000fc800078e0208 */
[----:B---3--:R-:W-:-:S04]  /*1aed10*/  IMAD.WIDE R12, R23, 0x4, R6 ;  /* 0x00000004170c7825 */ /* 0x008fc800078e0206 */
[----:B------:R-:W-:-:S04]  /*1aed20*/  IMAD.WIDE R16, R21, 0x4, R4 ;  /* 0x0000000415107825 */ /* 0x000fc800078e0204 */
[----:B------:R-:W-:-:S04]  /*1aed30*/  IMAD.WIDE R18, R21, 0x4, R10 ;  /* 0x0000000415127825 */ /* 0x000fc800078e020a */
[C---:B------:R-:W-:Y:S01]  /*1aed40*/  IMAD.WIDE R2, R21.reuse, 0x4, R8 ;  /* 0x0000000415027825 */ /* 0x040fe200078e0208 */
[----:B------:R1:W-:Y:S03]  /*1aed50*/  @P3 STG.E [R14.64], R215 ;  /* 0x000000d70e003986 */ /* 0x0003e6000c101904 */
[----:B------:R2:W-:Y:S01]  /*1aed60*/  @P4 STG.E [R12.64], R35 ;  /* 0x000000230c004986 */ /* 0x0005e2000c101904 */
[----:B------:R3:W-:Y:S01]  /*1aed70*/  @P6 STG.E [R16.64], R126 ;  /* 0x0000007e10006986 */ /* 0x0007e2000c101904 */
[----:B------:R2:W-:Y:S02]  /*1aed80*/  @P2 STG.E [R18.64], R170 ;  /* 0x000000aa12002986 */ /* 0x0005e4000c101904 */
[----:B------:R2:W-:Y:S01]  /*1aed90*/  @P5 STG.E [R2.64], R222 ;  /* 0x000000de02005986 */ /* 0x0005e2000c101904 */
[----:B------:R-:W-:Y:S01]  /*1aeda0*/  ISETP.GE.AND P1, PT, R24, c[0x0][0x17c], PT ;  /* 0x00005f0018007a0c */ /* 0x000fe20003f26270 */
[----:B-1----:R-:W-:Y:S01]  /*1aedb0*/  IMAD.WIDE R14, R21, 0x4, R6 ;  /* 0x00000004150e7825 */ /* 0x002fe200078e0206 */
[----:B------:R-:W-:-:S02]  /*1aedc0*/  ISETP.GE.AND P3, PT, R22, c[0x0][0x17c], PT ;  /* 0x00005f0016007a0c */ /* 0x000fc40003f66270 */
        /* <DEDUP_REMOVED lines=8> */
[----:B--2---:R-:W-:-:S04]  /*1aee50*/  IMAD.WIDE R12, R23, 0x4, R4 ;  /* 0x00000004170c7825 */ /* 0x004fc800078e0204 */
[----:B---3--:R-:W-:-:S04]  /*1aee60*/  IMAD.WIDE R16, R23, 0x4, R10 ;  /* 0x0000000417107825 */ /* 0x008fc800078e020a */
[----:B------:R-:W-:-:S04]  /*1aee70*/  IMAD.WIDE R18, R23, 0x4, R8 ;  /* 0x0000000417127825 */ /* 0x000fc800078e0208 */
[----:B------:R-:W-:-:S04]  /*1aee80*/  IMAD.WIDE R2, R23, 0x4, R6 ;  /* 0x0000000417027825 */ /* 0x000fc800078e0206 */
[----:B------:R-:W-:Y:S01]  /*1aee90*/  IMAD.WIDE R20, R25, 0x4, R4 ;  /* 0x0000000419147825 */ /* 0x000fe200078e0204 */
[----:B------:R2:W-:Y:S03]  /*1aeea0*/  @P4 STG.E [R12.64], R127 ;  /* 0x0000007f0c004986 */ /* 0x0005e6000c101904 */
[----:B------:R3:W-:Y:S02]  /*1aeeb0*/  @P6 STG.E [R16.64], R171 ;  /* 0x000000ab10006986 */ /* 0x0007e4000c101904 */
[----:B------:R4:W-:Y:S01]  /*1aeec0*/  @P5 STG.E [R18.64], R223 ;  /* 0x000000df12005986 */ /* 0x0009e2000c101904 */
[----:B------:R-:W-:Y:S01]  /*1aeed0*/  ISETP.LT.AND P5, PT, R196, c[0x0][0x178], !P3 ;  /* 0x00005e00c4007a0c */ /* 0x000fe20005fa1270 */
[----:B------:R4:W-:Y:S01]  /*1aeee0*/  @P1 STG.E [R2.64], R39 ;  /* 0x0000002702001986 */ /* 0x0009e2000c101904 */
[----:B------:R4:W-:Y:S01]  /*1aeef0*/  @P0 STG.E [R20.64], R142 ;  /* 0x0000008e14000986 */ /* 0x0009e2000c101904 */
[----:B------:R-:W-:Y:S01]  /*1aef00*/  ISETP.LT.AND P0, PT, R191, c[0x0][0x178], !P3 ;  /* 0x00005e00bf007a0c */ /* 0x000fe20005f01270 */
[----:B------:R-:W-:Y:S01]  /*1aef10*/  ISETP.LT.AND P3, PT, R190, c[0x0][0x178], !P3 ;  /* 0x00005e00be007a0c */ /* 0x000fe20005f61270 */
[C---:B------:R-:W-:Y:S01]  /*1aef20*/  IADD3 R23, R25.reuse, c[0x0][0x198], RZ ;  /* 0x0000660019177a10 */ /* 0x040fe20007ffe0ff */
[----:B-1----:R-:W-:-:S04]  /*1aef30*/  IMAD.WIDE R14, R25, 0x4, R8 ;  /* 0x00000004190e7825 */ /* 0x002fc800078e0208 */
[----:B--2---:R-:W-:-:S04]  /*1aef40*/  IMAD.WIDE R12, R25, 0x4, R10 ;  /* 0x00000004190c7825 */ /* 0x004fc800078e020a */
[----:B---3--:R-:W-:-:S04]  /*1aef50*/  IMAD.WIDE R16, R25, 0x4, R6 ;  /* 0x0000000419107825 */ /* 0x008fc800078e0206 */
[----:B------:R-:W-:-:S04]  /*1aef60*/  IMAD.WIDE R4, R23, 0x4, R4 ;  /* 0x0000000417047825 */ /* 0x000fc800078e0204 */
[----:B------:R-:W-:-:S04]  /*1aef70*/  IMAD.WIDE R10, R23, 0x4, R10 ;  /* 0x00000004170a7825 */ /* 0x000fc800078e020a */
[C---:B------:R-:W-:Y:S01]  /*1aef80*/  IMAD.WIDE R8, R23.reuse, 0x4, R8 ;  /* 0x0000000417087825 */ /* 0x040fe200078e0208 */
[----:B------:R1:W-:Y:S04]  /*1aef90*/  @P5 STG.E [R12.64], R174 ;  /* 0x000000ae0c005986 */ /* 0x0003e8000c101904 */
[----:B------:R1:W-:Y:S01]  /*1aefa0*/  @P0 STG.E [R14.64], R234 ;  /* 0x000000ea0e000986 */ /* 0x0003e2000c101904 */
[----:B------:R1:W-:Y:S02]  /*1aefb0*/  @P3 STG.E [R16.64], R42 ;  /* 0x0000002a10003986 */ /* 0x0003e4000c101904 */
[----:B------:R-:W-:Y:S01]  /*1aefc0*/  IMAD.WIDE R6, R23, 0x4, R6 ;  /* 0x0000000417067825 */ /* 0x000fe200078e0206 */
[----:B----4-:R-:W-:-:S04]  /*1aefd0*/  ISETP.GE.AND P2, PT, R0, c[0x0][0x17c], PT ;  /* 0x00005f0000007a0c */ /* 0x010fc80003f46270 */
[----:B------:R-:W-:Y:S02]  /*1aefe0*/  ISETP.LT.AND P4, PT, R197, c[0x0][0x178], !P2 ;  /* 0x00005e00c5007a0c */ /* 0x000fe40005781270 */
[----:B------:R-:W-:Y:S02]  /*1aeff0*/  ISETP.LT.AND P6, PT, R196, c[0x0][0x178], !P2 ;  /* 0x00005e00c4007a0c */ /* 0x000fe400057c1270 */
[----:B------:R-:W-:Y:S01]  /*1af000*/  ISETP.LT.AND P1, PT, R191, c[0x0][0x178], !P2 ;  /* 0x00005e00bf007a0c */ /* 0x000fe20005721270 */
[----:B------:R-:W-:-:S08]  /*1af010*/  ISETP.LT.AND P2, PT, R190, c[0x0][0x178], !P2 ;  /* 0x00005e00be007a0c */ /* 0x000fd00005741270 */
[----:B------:R1:W-:Y:S02]  /*1af020*/  @P4 STG.E [R4.64], R143 ;  /* 0x0000008f04004986 */ /* 0x0003e4000c101904 */
[----:B------:R1:W-:Y:S02]  /*1af030*/  @P6 STG.E [R10.64], R175 ;  /* 0x000000af0a006986 */ /* 0x0003e4000c101904 */
[----:B------:R1:W-:Y:S01]  /*1af040*/  @P1 STG.E [R8.64], R235 ;  /* 0x000000eb08001986 */ /* 0x0003e2000c101904 */
[----:B------:R-:W-:Y:S05]  /*1af050*/  @!P2 EXIT ;  /* 0x000000000000a94d */ /* 0x000fea0003800000 */
[----:B------:R-:W-:Y:S01]  /*1af060*/  STG.E [R6.64], R43 ;  /* 0x0000002b06007986 */ /* 0x000fe2000c101904 */
[----:B------:R-:W-:Y:S05]  /*1af070*/  EXIT ;  /* 0x000000000000794d */ /* 0x000fea0003800000 */
.L_x_2:
[----:B------:R-:W-:-:S00]  /*1af080*/  BRA `(.L_x_2) ;  /* 0xfffffff000007947 */ /* 0x000fc0000383ffff */
[----:B------:R-:W-:-:S00]  /*1af090*/  NOP ;  /* 0x0000000000007918 */ /* 0x000fc00000000000 */
        /* <DEDUP_REMOVED lines=14> */
.L_x_3:


//--------------------- .nv.shared.matmul_kernel  --------------------------
	.section	.nv.shared.matmul_kernel,"aw",@nobits
	.sectionflags	@""
	.align	16
